def matmul_kernel(
    a_ptr,
    b_ptr,
    c_ptr,
    M,
    N,
    K,
    stride_am,
    stride_ak,
    stride_bk,
    stride_bn,
    stride_cm,
    stride_cn,
    BLOCK_M: tl.constexpr,
    BLOCK_N: tl.constexpr,
    BLOCK_K: tl.constexpr,
    GROUP_M: tl.constexpr,
):
    pid = tl.program_id(axis=0)
    num_pid_m = tl.cdiv(M, BLOCK_M)
    num_pid_n = tl.cdiv(N, BLOCK_N)
    num_pid_in_group = GROUP_M * num_pid_n
    group_id = pid // num_pid_in_group
    first_pid_m = group_id * GROUP_M
    group_size_m = min(num_pid_m - first_pid_m, GROUP_M)
    pid_m = first_pid_m + ((pid % num_pid_in_group) % group_size_m)
    pid_n = (pid % num_pid_in_group) // group_size_m

    offs_am = (pid_m * BLOCK_M + tl.arange(0, BLOCK_M)) % M
    offs_bn = (pid_n * BLOCK_N + tl.arange(0, BLOCK_N)) % N
    offs_k = tl.arange(0, BLOCK_K)
    a_ptrs = a_ptr + offs_am[:, None] * stride_am + offs_k[None, :] * stride_ak
    b_ptrs = b_ptr + offs_k[:, None] * stride_bk + offs_bn[None, :] * stride_bn

    acc = tl.zeros((BLOCK_M, BLOCK_N), dtype=tl.float32)
    for kk in range(0, tl.cdiv(K, BLOCK_K)):
        a = tl.load(a_ptrs, mask=offs_k[None, :] < K - kk * BLOCK_K, other=0.0)
        b = tl.load(b_ptrs, mask=offs_k[:, None] < K - kk * BLOCK_K, other=0.0)
        acc = tl.dot(a, b, acc)
        a_ptrs += BLOCK_K * stride_ak
        b_ptrs += BLOCK_K * stride_bk

    c = acc.to(c_ptr.dtype.element_ty)
    offs_cm = pid_m * BLOCK_M + tl.arange(0, BLOCK_M)
    offs_cn = pid_n * BLOCK_N + tl.arange(0, BLOCK_N)
    c_ptrs = c_ptr + offs_cm[:, None] * stride_cm + offs_cn[None, :] * stride_cn
    mask = (offs_cm[:, None] < M) & (offs_cn[None, :] < N)
    tl.store(c_ptrs, c, mask=mask)

# config = {"BLOCK_K": 32, "BLOCK_M": 512, "BLOCK_N": 128, "GROUP_M": 8, "arch": "sm_100", "dtype": "fp8e5m2", "num_ctas": 1, "num_stages": 3, "num_warps": 1}
# arch = sm_100


// ===== COMPILED SASS (sm_100a) =====

	.target	sm_100a

	.elftype	@"ET_EXEC"


//--------------------- .note.nv.tkinfo           --------------------------
	.section	.note.nv.tkinfo,"",@"SHT_NOTE"
	.sectionflags	@"SHF_NOTE_NV_TKINFO"
	.tkinfo
        /*0018*/ 	.word	0x00000081
        /*0030*/ 	.string	""
        /*0030*/ 	.string	"ptxas-blackwell"
        /*0030*/ 	.string	"Cuda compilation tools, release 12.9, V12.9.86"
        /*0030*/ 	.string	"Build cuda_12.9.r12.9/compiler.36037853_0"
        /*0030*/ 	.string	"-v  -suppress-debug-info  -lineinfo  -arch sm_100a "



//--------------------- .note.nv.cuver            --------------------------
	.section	.note.nv.cuver,"",@"SHT_NOTE"
	.sectionflags	@"SHF_NOTE_NV_CUVER"
        /*0018*/ 	.short	0x0001
        /*001a*/ 	.short	0x0064
        /*001c*/ 	.short	0x0001
        /*001e*/ 	.short	0x0000
        /*0020*/ 	.short	0x0001
        /*0022*/ 	.short	0x0000


//--------------------- .nv.info                  --------------------------
	.section	.nv.info,"",@"SHT_CUDA_INFO"
	.align	4


	//----- nvinfo : EIATTR_REGCOUNT
	.align		4
        /*0000*/ 	.byte	0x04, 0x2f
        /*0002*/ 	.short	(.L_1 - .L_0)
	.align		4
.L_0:
        /*0004*/ 	.word	index@(matmul_kernel)
        /*0008*/ 	.word	0x00000040


	//----- nvinfo : EIATTR_FRAME_SIZE
	.align		4
.L_1:
        /*000c*/ 	.byte	0x04, 0x11
        /*000e*/ 	.short	(.L_3 - .L_2)
	.align		4
.L_2:
        /*0010*/ 	.word	index@(matmul_kernel)
        /*0014*/ 	.word	0x000066e8


	//----- nvinfo : EIATTR_MIN_STACK_SIZE
	.align		4
.L_3:
        /*0018*/ 	.byte	0x04, 0x12
        /*001a*/ 	.short	(.L_5 - .L_4)
	.align		4
.L_4:
        /*001c*/ 	.word	index@(matmul_kernel)
        /*0020*/ 	.word	0x000066e8
.L_5:


//--------------------- .nv.info.matmul_kernel    --------------------------
	.section	.nv.info.matmul_kernel,"",@"SHT_CUDA_INFO"
	.sectionflags	@""
	.align	4


	//----- nvinfo : EIATTR_CUDA_API_VERSION
	.align		4
        /*0000*/ 	.byte	0x04, 0x37
        /*0002*/ 	.short	(.L_7 - .L_6)
.L_6:
        /*0004*/ 	.word	0x00000081


	//----- nvinfo : EIATTR_KPARAM_INFO
	.align		4
.L_7:
        /*0008*/ 	.byte	0x04, 0x17
        /*000a*/ 	.short	(.L_9 - .L_8)
.L_8:
        /*000c*/ 	.word	0x00000000
        /*0010*/ 	.short	0x000d
        /*0012*/ 	.short	0x0048
        /*0014*/ 	.byte	0x00, 0xf4, 0x21, 0x00


	//----- nvinfo : EIATTR_KPARAM_INFO
	.align		4
.L_9:
        /*0018*/ 	.byte	0x04, 0x17
        /*001a*/ 	.short	(.L_11 - .L_10)
.L_10:
        /*001c*/ 	.word	0x00000000
        /*0020*/ 	.short	0x000c
        /*0022*/ 	.short	0x0040
        /*0024*/ 	.byte	0x00, 0xf4, 0x21, 0x00


	//----- nvinfo : EIATTR_KPARAM_INFO
	.align		4
.L_11:
        /*0028*/ 	.byte	0x04, 0x17
        /*002a*/ 	.short	(.L_13 - .L_12)
.L_12:
        /*002c*/ 	.word	0x00000000
        /*0030*/ 	.short	0x000b
        /*0032*/ 	.short	0x0038
        /*0034*/ 	.byte	0x00, 0xf0, 0x11, 0x00


	//----- nvinfo : EIATTR_KPARAM_INFO
	.align		4
.L_13:
        /*0038*/ 	.byte	0x04, 0x17
        /*003a*/ 	.short	(.L_15 - .L_14)
.L_14:
        /*003c*/ 	.word	0x00000000
        /*0040*/ 	.short	0x000a
        /*0042*/ 	.short	0x0034
        /*0044*/ 	.byte	0x00, 0xf0, 0x11, 0x00


	//----- nvinfo : EIATTR_KPARAM_INFO
	.align		4
.L_15:
        /*0048*/ 	.byte	0x04, 0x17
        /*004a*/ 	.short	(.L_17 - .L_16)
.L_16:
        /*004c*/ 	.word	0x00000000
        /*0050*/ 	.short	0x0009
        /*0052*/ 	.short	0x0030
        /*0054*/ 	.byte	0x00, 0xf0, 0x11, 0x00


	//----- nvinfo : EIATTR_KPARAM_INFO
	.align		4
.L_17:
        /*0058*/ 	.byte	0x04, 0x17
        /*005a*/ 	.short	(.L_19 - .L_18)
.L_18:
        /*005c*/ 	.word	0x00000000
        /*0060*/ 	.short	0x0008
        /*0062*/ 	.short	0x002c
        /*0064*/ 	.byte	0x00, 0xf0, 0x11, 0x00


	//----- nvinfo : EIATTR_KPARAM_INFO
	.align		4
.L_19:
        /*0068*/ 	.byte	0x04, 0x17
        /*006a*/ 	.short	(.L_21 - .L_20)
.L_20:
        /*006c*/ 	.word	0x00000000
        /*0070*/ 	.short	0x0007
        /*0072*/ 	.short	0x0028
        /*0074*/ 	.byte	0x00, 0xf0, 0x11, 0x00


	//----- nvinfo : EIATTR_KPARAM_INFO
	.align		4
.L_21:
        /*0078*/ 	.byte	0x04, 0x17
        /*007a*/ 	.short	(.L_23 - .L_22)
.L_22:
        /*007c*/ 	.word	0x00000000
        /*0080*/ 	.short	0x0006
        /*0082*/ 	.short	0x0024
        /*0084*/ 	.byte	0x00, 0xf0, 0x11, 0x00


	//----- nvinfo : EIATTR_KPARAM_INFO
	.align		4
.L_23:
        /*0088*/ 	.byte	0x04, 0x17
        /*008a*/ 	.short	(.L_25 - .L_24)
.L_24:
        /*008c*/ 	.word	0x00000000
        /*0090*/ 	.short	0x0005
        /*0092*/ 	.short	0x0020
        /*0094*/ 	.byte	0x00, 0xf0, 0x11, 0x00


	//----- nvinfo : EIATTR_KPARAM_INFO
	.align		4
.L_25:
        /*0098*/ 	.byte	0x04, 0x17
        /*009a*/ 	.short	(.L_27 - .L_26)
.L_26:
        /*009c*/ 	.word	0x00000000
        /*00a0*/ 	.short	0x0004
        /*00a2*/ 	.short	0x001c
        /*00a4*/ 	.byte	0x00, 0xf0, 0x11, 0x00


	//----- nvinfo : EIATTR_KPARAM_INFO
	.align		4
.L_27:
        /*00a8*/ 	.byte	0x04, 0x17
        /*00aa*/ 	.short	(.L_29 - .L_28)
.L_28:
        /*00ac*/ 	.word	0x00000000
        /*00b0*/ 	.short	0x0003
        /*00b2*/ 	.short	0x0018
        /*00b4*/ 	.byte	0x00, 0xf0, 0x11, 0x00


	//----- nvinfo : EIATTR_KPARAM_INFO
	.align		4
.L_29:
        /*00b8*/ 	.byte	0x04, 0x17
        /*00ba*/ 	.short	(.L_31 - .L_30)
.L_30:
        /*00bc*/ 	.word	0x00000000
        /*00c0*/ 	.short	0x0002
        /*00c2*/ 	.short	0x0010
        /*00c4*/ 	.byte	0x00, 0xf4, 0x21, 0x00


	//----- nvinfo : EIATTR_KPARAM_INFO
	.align		4
.L_31:
        /*00c8*/ 	.byte	0x04, 0x17
        /*00ca*/ 	.short	(.L_33 - .L_32)
.L_32:
        /*00cc*/ 	.word	0x00000000
        /*00d0*/ 	.short	0x0001
        /*00d2*/ 	.short	0x0008
        /*00d4*/ 	.byte	0x00, 0xf4, 0x21, 0x00


	//----- nvinfo : EIATTR_KPARAM_INFO
	.align		4
.L_33:
        /*00d8*/ 	.byte	0x04, 0x17
        /*00da*/ 	.short	(.L_35 - .L_34)
.L_34:
        /*00dc*/ 	.word	0x00000000
        /*00e0*/ 	.short	0x0000
        /*00e2*/ 	.short	0x0000
        /*00e4*/ 	.byte	0x00, 0xf4, 0x21, 0x00


	//----- nvinfo : EIATTR_SPARSE_MMA_MASK
	.align		4
.L_35:
        /*00e8*/ 	.byte	0x03, 0x50
        /*00ea*/ 	.short	0x0000


	//----- nvinfo : EIATTR_MAXREG_COUNT
	.align		4
        /*00ec*/ 	.byte	0x03, 0x1b
        /*00ee*/ 	.short	0x00ff


	//----- nvinfo : EIATTR_NUM_BARRIERS
	.align		4
        /*00f0*/ 	.byte	0x02, 0x4c
        /*00f2*/ 	.byte	0x01
	.zero		1


	//----- nvinfo : EIATTR_ANNOTATIONS
	.align		4
        /*00f4*/ 	.byte	0x04, 0x55
        /*00f6*/ 	.short	(.L_37 - .L_36)


	//   ....[0]....
.L_36:
        /*00f8*/ 	.word	0x00000001
        /*00fc*/ 	.byte	0xa0, 0x00, 0x00, 0x00, 0x01, 0x00, 0x00, 0x00, 0xe0, 0x00, 0x00, 0x00, 0x01, 0x00, 0x00, 0x00
        /* <DEDUP_REMOVED lines=543> */
        /*22fc*/ 	.byte	0xb0, 0x4c, 0x00, 0x00


	//----- nvinfo : EIATTR_COOP_GROUP_MASK_REGIDS
	.align		4
.L_37:
        /*2300*/ 	.byte	0x04, 0x29
        /*2302*/ 	.short	(.L_39 - .L_38)


	//   ....[0]....
.L_38:
        /*2304*/ 	.word	0xffffffff


	//   ....[1]....
        /*2308*/ 	.word	0xffffffff


	//   ....[2]....
        /*230c*/ 	.word	0xffffffff


	//   ....[3]....
        /*2310*/ 	.word	0xffffffff


	//   ....[4]....
        /*2314*/ 	.word	0xffffffff


	//   ....[5]....
        /*2318*/ 	.word	0xffffffff


	//   ....[6]....
        /*231c*/ 	.word	0xffffffff


	//   ....[7]....
        /*2320*/ 	.word	0xffffffff


	//   ....[8]....
        /*2324*/ 	.word	0xffffffff


	//   ....[9]....
        /*2328*/ 	.word	0xffffffff


	//   ....[10]....
        /*232c*/ 	.word	0xffffffff


	//   ....[11]....
        /*2330*/ 	.word	0xffffffff


	//   ....[12]....
        /*2334*/ 	.word	0xffffffff


	//   ....[13]....
        /*2338*/ 	.word	0xffffffff


	//   ....[14]....
        /*233c*/ 	.word	0xffffffff


	//   ....[15]....
        /*2340*/ 	.word	0xffffffff


	//   ....[16]....
        /*2344*/ 	.word	0xffffffff


	//   ....[17]....
        /*2348*/ 	.word	0xffffffff


	//   ....[18]....
        /*234c*/ 	.word	0xffffffff


	//   ....[19]....
        /*2350*/ 	.word	0xffffffff


	//   ....[20]....
        /*2354*/ 	.word	0xffffffff


	//   ....[21]....
        /*2358*/ 	.word	0xffffffff


	//   ....[22]....
        /*235c*/ 	.word	0xffffffff


	//   ....[23]....
        /*2360*/ 	.word	0xffffffff


	//   ....[24]....
        /*2364*/ 	.word	0xffffffff


	//   ....[25]....
        /*2368*/ 	.word	0xffffffff


	//   ....[26]....
        /*236c*/ 	.word	0xffffffff


	//   ....[27]....
        /*2370*/ 	.word	0xffffffff


	//   ....[28]....
        /*2374*/ 	.word	0xffffffff


	//   ....[29]....
        /*2378*/ 	.word	0xffffffff


	//   ....[30]....
        /*237c*/ 	.word	0xffffffff


	//   ....[31]....
        /*2380*/ 	.word	0xffffffff


	//   ....[32]....
        /*2384*/ 	.word	0xffffffff


	//   ....[33]....
        /*2388*/ 	.word	0xffffffff


	//   ....[34]....
        /*238c*/ 	.word	0xffffffff


	//   ....[35]....
        /*2390*/ 	.word	0xffffffff


	//   ....[36]....
        /*2394*/ 	.word	0xffffffff


	//   ....[37]....
        /*2398*/ 	.word	0xffffffff


	//   ....[38]....
        /*239c*/ 	.word	0xffffffff


	//   ....[39]....
        /*23a0*/ 	.word	0xffffffff


	//   ....[40]....
        /*23a4*/ 	.word	0xffffffff


	//   ....[41]....
        /*23a8*/ 	.word	0xffffffff


	//   ....[42]....
        /*23ac*/ 	.word	0xffffffff


	//   ....[43]....
        /*23b0*/ 	.word	0xffffffff


	//   ....[44]....
        /*23b4*/ 	.word	0xffffffff


	//   ....[45]....
        /*23b8*/ 	.word	0xffffffff


	//   ....[46]....
        /*23bc*/ 	.word	0xffffffff


	//   ....[47]....
        /*23c0*/ 	.word	0xffffffff


	//   ....[48]....
        /*23c4*/ 	.word	0xffffffff


	//   ....[49]....
        /*23c8*/ 	.word	0xffffffff


	//   ....[50]....
        /*23cc*/ 	.word	0xffffffff


	//   ....[51]....
        /*23d0*/ 	.word	0xffffffff


	//   ....[52]....
        /*23d4*/ 	.word	0xffffffff


	//   ....[53]....
        /*23d8*/ 	.word	0xffffffff


	//   ....[54]....
        /*23dc*/ 	.word	0xffffffff


	//   ....[55]....
        /*23e0*/ 	.word	0xffffffff


	//   ....[56]....
        /*23e4*/ 	.word	0xffffffff


	//   ....[57]....
        /*23e8*/ 	.word	0xffffffff


	//   ....[58]....
        /*23ec*/ 	.word	0xffffffff


	//   ....[59]....
        /*23f0*/ 	.word	0xffffffff


	//   ....[60]....
        /*23f4*/ 	.word	0xffffffff


	//   ....[61]....
        /*23f8*/ 	.word	0xffffffff


	//   ....[62]....
        /*23fc*/ 	.word	0xffffffff


	//   ....[63]....
        /*2400*/ 	.word	0xffffffff


	//   ....[64]....
        /*2404*/ 	.word	0xffffffff


	//   ....[65]....
        /*2408*/ 	.word	0xffffffff


	//   ....[66]....
        /*240c*/ 	.word	0xffffffff


	//   ....[67]....
        /*2410*/ 	.word	0xffffffff


	//   ....[68]....
        /*2414*/ 	.word	0xffffffff


	//   ....[69]....
        /*2418*/ 	.word	0xffffffff


	//   ....[70]....
        /*241c*/ 	.word	0xffffffff


	//   ....[71]....
        /*2420*/ 	.word	0xffffffff


	//   ....[72]....
        /*2424*/ 	.word	0xffffffff


	//   ....[73]....
        /*2428*/ 	.word	0xffffffff


	//   ....[74]....
        /*242c*/ 	.word	0xffffffff


	//   ....[75]....
        /*2430*/ 	.word	0xffffffff


	//   ....[76]....
        /*2434*/ 	.word	0xffffffff


	//   ....[77]....
        /*2438*/ 	.word	0xffffffff


	//   ....[78]....
        /*243c*/ 	.word	0xffffffff


	//   ....[79]....
        /*2440*/ 	.word	0xffffffff


	//   ....[80]....
        /*2444*/ 	.word	0xffffffff


	//   ....[81]....
        /*2448*/ 	.word	0xffffffff


	//   ....[82]....
        /*244c*/ 	.word	0xffffffff


	//   ....[83]....
        /*2450*/ 	.word	0xffffffff


	//   ....[84]....
        /*2454*/ 	.word	0xffffffff


	//   ....[85]....
        /*2458*/ 	.word	0xffffffff


	//   ....[86]....
        /*245c*/ 	.word	0xffffffff


	//   ....[87]....
        /*2460*/ 	.word	0xffffffff


	//   ....[88]....
        /*2464*/ 	.word	0xffffffff


	//   ....[89]....
        /*2468*/ 	.word	0xffffffff


	//   ....[90]....
        /*246c*/ 	.word	0xffffffff


	//   ....[91]....
        /*2470*/ 	.word	0xffffffff


	//   ....[92]....
        /*2474*/ 	.word	0xffffffff


	//   ....[93]....
        /*2478*/ 	.word	0xffffffff


	//   ....[94]....
        /*247c*/ 	.word	0xffffffff


	//   ....[95]....
        /*2480*/ 	.word	0xffffffff


	//   ....[96]....
        /*2484*/ 	.word	0xffffffff


	//   ....[97]....
        /*2488*/ 	.word	0xffffffff


	//   ....[98]....
        /*248c*/ 	.word	0xffffffff


	//   ....[99]....
        /*2490*/ 	.word	0xffffffff


	//   ....[100]....
        /*2494*/ 	.word	0xffffffff


	//   ....[101]....
        /*2498*/ 	.word	0xffffffff


	//   ....[102]....
        /*249c*/ 	.word	0xffffffff


	//   ....[103]....
        /*24a0*/ 	.word	0xffffffff


	//   ....[104]....
        /*24a4*/ 	.word	0xffffffff


	//   ....[105]....
        /*24a8*/ 	.word	0xffffffff


	//   ....[106]....
        /*24ac*/ 	.word	0xffffffff


	//   ....[107]....
        /*24b0*/ 	.word	0xffffffff


	//   ....[108]....
        /*24b4*/ 	.word	0xffffffff


	//   ....[109]....
        /*24b8*/ 	.word	0xffffffff


	//   ....[110]....
        /*24bc*/ 	.word	0xffffffff


	//   ....[111]....
        /*24c0*/ 	.word	0xffffffff


	//   ....[112]....
        /*24c4*/ 	.word	0xffffffff


	//   ....[113]....
        /*24c8*/ 	.word	0xffffffff


	//   ....[114]....
        /*24cc*/ 	.word	0xffffffff


	//   ....[115]....
        /*24d0*/ 	.word	0xffffffff


	//   ....[116]....
        /*24d4*/ 	.word	0xffffffff


	//   ....[117]....
        /*24d8*/ 	.word	0xffffffff


	//   ....[118]....
        /*24dc*/ 	.word	0xffffffff


	//   ....[119]....
        /*24e0*/ 	.word	0xffffffff


	//   ....[120]....
        /*24e4*/ 	.word	0xffffffff


	//   ....[121]....
        /*24e8*/ 	.word	0xffffffff


	//   ....[122]....
        /*24ec*/ 	.word	0xffffffff


	//   ....[123]....
        /*24f0*/ 	.word	0xffffffff


	//   ....[124]....
        /*24f4*/ 	.word	0xffffffff


	//   ....[125]....
        /*24f8*/ 	.word	0xffffffff


	//   ....[126]....
        /*24fc*/ 	.word	0xffffffff


	//   ....[127]....
        /*2500*/ 	.word	0xffffffff


	//   ....[128]....
        /*2504*/ 	.word	0xffffffff


	//   ....[129]....
        /*2508*/ 	.word	0xffffffff


	//   ....[130]....
        /*250c*/ 	.word	0xffffffff


	//   ....[131]....
        /*2510*/ 	.word	0xffffffff


	//   ....[132]....
        /*2514*/ 	.word	0xffffffff


	//   ....[133]....
        /*2518*/ 	.word	0xffffffff


	//   ....[134]....
        /*251c*/ 	.word	0xffffffff


	//   ....[135]....
        /*2520*/ 	.word	0xffffffff


	//   ....[136]....
        /*2524*/ 	.word	0xffffffff


	//   ....[137]....
        /*2528*/ 	.word	0xffffffff


	//   ....[138]....
        /*252c*/ 	.word	0xffffffff


	//   ....[139]....
        /*2530*/ 	.word	0xffffffff


	//   ....[140]....
        /*2534*/ 	.word	0xffffffff


	//   ....[141]....
        /*2538*/ 	.word	0xffffffff


	//   ....[142]....
        /*253c*/ 	.word	0xffffffff


	//   ....[143]....
        /*2540*/ 	.word	0xffffffff


	//   ....[144]....
        /*2544*/ 	.word	0xffffffff


	//   ....[145]....
        /*2548*/ 	.word	0xffffffff


	//   ....[146]....
        /*254c*/ 	.word	0xffffffff


	//   ....[147]....
        /*2550*/ 	.word	0xffffffff


	//   ....[148]....
        /*2554*/ 	.word	0xffffffff


	//   ....[149]....
        /*2558*/ 	.word	0xffffffff


	//   ....[150]....
        /*255c*/ 	.word	0xffffffff


	//   ....[151]....
        /*2560*/ 	.word	0xffffffff


	//   ....[152]....
        /*2564*/ 	.word	0xffffffff


	//   ....[153]....
        /*2568*/ 	.word	0xffffffff


	//   ....[154]....
        /*256c*/ 	.word	0xffffffff


	//   ....[155]....
        /*2570*/ 	.word	0xffffffff


	//   ....[156]....
        /*2574*/ 	.word	0xffffffff


	//   ....[157]....
        /*2578*/ 	.word	0xffffffff


	//   ....[158]....
        /*257c*/ 	.word	0xffffffff


	//   ....[159]....
        /*2580*/ 	.word	0xffffffff


	//   ....[160]....
        /*2584*/ 	.word	0xffffffff


	//   ....[161]....
        /*2588*/ 	.word	0xffffffff


	//   ....[162]....
        /*258c*/ 	.word	0xffffffff


	//   ....[163]....
        /*2590*/ 	.word	0xffffffff


	//   ....[164]....
        /*2594*/ 	.word	0xffffffff


	//   ....[165]....
        /*2598*/ 	.word	0xffffffff


	//   ....[166]....
        /*259c*/ 	.word	0xffffffff


	//   ....[167]....
        /*25a0*/ 	.word	0xffffffff


	//   ....[168]....
        /*25a4*/ 	.word	0xffffffff


	//   ....[169]....
        /*25a8*/ 	.word	0xffffffff


	//   ....[170]....
        /*25ac*/ 	.word	0xffffffff


	//   ....[171]....
        /*25b0*/ 	.word	0xffffffff


	//   ....[172]....
        /*25b4*/ 	.word	0xffffffff


	//   ....[173]....
        /*25b8*/ 	.word	0xffffffff


	//   ....[174]....
        /*25bc*/ 	.word	0xffffffff


	//   ....[175]....
        /*25c0*/ 	.word	0xffffffff


	//   ....[176]....
        /*25c4*/ 	.word	0xffffffff


	//   ....[177]....
        /*25c8*/ 	.word	0xffffffff


	//   ....[178]....
        /*25cc*/ 	.word	0xffffffff


	//   ....[179]....
        /*25d0*/ 	.word	0xffffffff


	//   ....[180]....
        /*25d4*/ 	.word	0xffffffff


	//   ....[181]....
        /*25d8*/ 	.word	0xffffffff


	//   ....[182]....
        /*25dc*/ 	.word	0xffffffff


	//   ....[183]....
        /*25e0*/ 	.word	0xffffffff


	//   ....[184]....
        /*25e4*/ 	.word	0xffffffff


	//   ....[185]....
        /*25e8*/ 	.word	0xffffffff


	//   ....[186]....
        /*25ec*/ 	.word	0xffffffff


	//   ....[187]....
        /*25f0*/ 	.word	0xffffffff


	//   ....[188]....
        /*25f4*/ 	.word	0xffffffff


	//   ....[189]....
        /*25f8*/ 	.word	0xffffffff


	//   ....[190]....
        /*25fc*/ 	.word	0xffffffff


	//   ....[191]....
        /*2600*/ 	.word	0xffffffff


	//   ....[192]....
        /*2604*/ 	.word	0xffffffff


	//   ....[193]....
        /*2608*/ 	.word	0xffffffff


	//   ....[194]....
        /*260c*/ 	.word	0xffffffff


	//   ....[195]....
        /*2610*/ 	.word	0xffffffff


	//   ....[196]....
        /*2614*/ 	.word	0xffffffff


	//   ....[197]....
        /*2618*/ 	.word	0xffffffff


	//   ....[198]....
        /*261c*/ 	.word	0xffffffff


	//   ....[199]....
        /*2620*/ 	.word	0xffffffff


	//   ....[200]....
        /*2624*/ 	.word	0xffffffff


	//   ....[201]....
        /*2628*/ 	.word	0xffffffff


	//   ....[202]....
        /*262c*/ 	.word	0xffffffff


	//   ....[203]....
        /*2630*/ 	.word	0xffffffff


	//   ....[204]....
        /*2634*/ 	.word	0xffffffff


	//   ....[205]....
        /*2638*/ 	.word	0xffffffff


	//   ....[206]....
        /*263c*/ 	.word	0xffffffff


	//   ....[207]....
        /*2640*/ 	.word	0xffffffff


	//   ....[208]....
        /*2644*/ 	.word	0xffffffff


	//   ....[209]....
        /*2648*/ 	.word	0xffffffff


	//   ....[210]....
        /*264c*/ 	.word	0xffffffff


	//   ....[211]....
        /*2650*/ 	.word	0xffffffff


	//   ....[212]....
        /*2654*/ 	.word	0xffffffff


	//   ....[213]....
        /*2658*/ 	.word	0xffffffff


	//   ....[214]....
        /*265c*/ 	.word	0xffffffff


	//   ....[215]....
        /*2660*/ 	.word	0xffffffff


	//   ....[216]....
        /*2664*/ 	.word	0xffffffff


	//   ....[217]....
        /*2668*/ 	.word	0xffffffff


	//   ....[218]....
        /*266c*/ 	.word	0xffffffff


	//   ....[219]....
        /*2670*/ 	.word	0xffffffff


	//   ....[220]....
        /*2674*/ 	.word	0xffffffff


	//   ....[221]....
        /*2678*/ 	.word	0xffffffff


	//   ....[222]....
        /*267c*/ 	.word	0xffffffff


	//   ....[223]....
        /*2680*/ 	.word	0xffffffff


	//   ....[224]....
        /*2684*/ 	.word	0xffffffff


	//   ....[225]....
        /*2688*/ 	.word	0xffffffff


	//   ....[226]....
        /*268c*/ 	.word	0xffffffff


	//   ....[227]....
        /*2690*/ 	.word	0xffffffff


	//   ....[228]....
        /*2694*/ 	.word	0xffffffff


	//   ....[229]....
        /*2698*/ 	.word	0xffffffff


	//   ....[230]....
        /*269c*/ 	.word	0xffffffff


	//   ....[231]....
        /*26a0*/ 	.word	0xffffffff


	//   ....[232]....
        /*26a4*/ 	.word	0xffffffff


	//   ....[233]....
        /*26a8*/ 	.word	0xffffffff


	//   ....[234]....
        /*26ac*/ 	.word	0xffffffff


	//   ....[235]....
        /*26b0*/ 	.word	0xffffffff


	//   ....[236]....
        /*26b4*/ 	.word	0xffffffff


	//   ....[237]....
        /*26b8*/ 	.word	0xffffffff


	//   ....[238]....
        /*26bc*/ 	.word	0xffffffff


	//   ....[239]....
        /*26c0*/ 	.word	0xffffffff


	//   ....[240]....
        /*26c4*/ 	.word	0xffffffff


	//   ....[241]....
        /*26c8*/ 	.word	0xffffffff


	//   ....[242]....
        /*26cc*/ 	.word	0xffffffff


	//   ....[243]....
        /*26d0*/ 	.word	0xffffffff


	//   ....[244]....
        /*26d4*/ 	.word	0xffffffff


	//   ....[245]....
        /*26d8*/ 	.word	0xffffffff


	//   ....[246]....
        /*26dc*/ 	.word	0xffffffff


	//   ....[247]....
        /*26e0*/ 	.word	0xffffffff


	//   ....[248]....
        /*26e4*/ 	.word	0xffffffff


	//   ....[249]....
        /*26e8*/ 	.word	0xffffffff


	//   ....[250]....
        /*26ec*/ 	.word	0xffffffff


	//   ....[251]....
        /*26f0*/ 	.word	0xffffffff


	//   ....[252]....
        /*26f4*/ 	.word	0xffffffff


	//   ....[253]....
        /*26f8*/ 	.word	0xffffffff


	//   ....[254]....
        /*26fc*/ 	.word	0xffffffff


	//----- nvinfo : EIATTR_COOP_GROUP_INSTR_OFFSETS
	.align		4
.L_39:
        /*2700*/ 	.byte	0x04, 0x28
        /*2702*/ 	.short	(.L_41 - .L_40)


	//   ....[0]....
.L_40:
        /*2704*/ 	.word	0x000e9130


	//   ....[1]....
        /*2708*/ 	.word	0x000e9290


	//   ....[2]....
        /*270c*/ 	.word	0x000e9320


	//   ....[3]....
        /*2710*/ 	.word	0x000e93c0


	//   ....[4]....
        /*2714*/ 	.word	0x000e9410


	//   ....[5]....
        /*2718*/ 	.word	0x000e9550


	//   ....[6]....
        /*271c*/ 	.word	0x000e9570


	//   ....[7]....
        /*2720*/ 	.word	0x000e95c0


	//   ....[8]....
        /*2724*/ 	.word	0x000e9640


	//   ....[9]....
        /*2728*/ 	.word	0x000e96d0


	//   ....[10]....
        /*272c*/ 	.word	0x000e9750


	//   ....[11]....
        /*2730*/ 	.word	0x000e9800


	//   ....[12]....
        /*2734*/ 	.word	0x000e9840


	//   ....[13]....
        /*2738*/ 	.word	0x000e9920


	//   ....[14]....
        /*273c*/ 	.word	0x000e9940


	//   ....[15]....
        /*2740*/ 	.word	0x000e9ac0


	//   ....[16]....
        /*2744*/ 	.word	0x000e9b20


	//   ....[17]....
        /*2748*/ 	.word	0x000e9c80


	//   ....[18]....
        /*274c*/ 	.word	0x000e9cc0


	//   ....[19]....
        /*2750*/ 	.word	0x000e9db0


	//   ....[20]....
        /*2754*/ 	.word	0x000e9de0


	//   ....[21]....
        /*2758*/ 	.word	0x000e9ec0


	//   ....[22]....
        /*275c*/ 	.word	0x000e9ef0


	//   ....[23]....
        /*2760*/ 	.word	0x000e9fc0


	//   ....[24]....
        /*2764*/ 	.word	0x000e9fe0


	//   ....[25]....
        /*2768*/ 	.word	0x000ea090


	//   ....[26]....
        /*276c*/ 	.word	0x000ea0b0


	//   ....[27]....
        /*2770*/ 	.word	0x000ea1a0


	//   ....[28]....
        /*2774*/ 	.word	0x000ea1e0


	//   ....[29]....
        /*2778*/ 	.word	0x000ea300


	//   ....[30]....
        /*277c*/ 	.word	0x000ea320


	//   ....[31]....
        /*2780*/ 	.word	0x000ea450


	//   ....[32]....
        /*2784*/ 	.word	0x000ea590


	//   ....[33]....
        /*2788*/ 	.word	0x000ea5e0


	//   ....[34]....
        /*278c*/ 	.word	0x000ea670


	//   ....[35]....
        /*2790*/ 	.word	0x000ea720


	//   ....[36]....
        /*2794*/ 	.word	0x000ea810


	//   ....[37]....
        /*2798*/ 	.word	0x000ea860


	//   ....[38]....
        /*279c*/ 	.word	0x000ea880


	//   ....[39]....
        /*27a0*/ 	.word	0x000ea910


	//   ....[40]....
        /*27a4*/ 	.word	0x000ea950


	//   ....[41]....
        /*27a8*/ 	.word	0x000ea9f0


	//   ....[42]....
        /*27ac*/ 	.word	0x000eaa90


	//   ....[43]....
        /*27b0*/ 	.word	0x000eab10


	//   ....[44]....
        /*27b4*/ 	.word	0x000eab90


	//   ....[45]....
        /*27b8*/ 	.word	0x000eaca0


	//   ....[46]....
        /*27bc*/ 	.word	0x000ead00


	//   ....[47]....
        /*27c0*/ 	.word	0x000ead90


	//   ....[48]....
        /*27c4*/ 	.word	0x000eae30


	//   ....[49]....
        /*27c8*/ 	.word	0x000eaf90


	//   ....[50]....
        /*27cc*/ 	.word	0x000eb010


	//   ....[51]....
        /*27d0*/ 	.word	0x000eb140


	//   ....[52]....
        /*27d4*/ 	.word	0x000eb1e0


	//   ....[53]....
        /*27d8*/ 	.word	0x000eb230


	//   ....[54]....
        /*27dc*/ 	.word	0x000eb250


	//   ....[55]....
        /*27e0*/ 	.word	0x000eb330


	//   ....[56]....
        /*27e4*/ 	.word	0x000eb350


	//   ....[57]....
        /*27e8*/ 	.word	0x000eb3b0


	//   ....[58]....
        /*27ec*/ 	.word	0x000eb420


	//   ....[59]....
        /*27f0*/ 	.word	0x000eb480


	//   ....[60]....
        /*27f4*/ 	.word	0x000eb520


	//   ....[61]....
        /*27f8*/ 	.word	0x000eb670


	//   ....[62]....
        /*27fc*/ 	.word	0x000eb6a0


	//   ....[63]....
        /*2800*/ 	.word	0x000eb720


	//   ....[64]....
        /*2804*/ 	.word	0x000eb7f0


	//   ....[65]....
        /*2808*/ 	.word	0x000eb940


	//   ....[66]....
        /*280c*/ 	.word	0x000eba60


	//   ....[67]....
        /*2810*/ 	.word	0x000ebab0


	//   ....[68]....
        /*2814*/ 	.word	0x000ebbb0


	//   ....[69]....
        /*2818*/ 	.word	0x000ebc00


	//   ....[70]....
        /*281c*/ 	.word	0x000ebc20


	//   ....[71]....
        /*2820*/ 	.word	0x000ebcf0


	//   ....[72]....
        /*2824*/ 	.word	0x000ebd10


	//   ....[73]....
        /*2828*/ 	.word	0x000ebd60


	//   ....[74]....
        /*282c*/ 	.word	0x000ebdc0


	//   ....[75]....
        /*2830*/ 	.word	0x000ebea0


	//   ....[76]....
        /*2834*/ 	.word	0x000ebef0


	//   ....[77]....
        /*2838*/ 	.word	0x000ebff0


	//   ....[78]....
        /*283c*/ 	.word	0x000ec040


	//   ....[79]....
        /*2840*/ 	.word	0x000ec190


	//   ....[80]....
        /*2844*/ 	.word	0x000ec2b0


	//   ....[81]....
        /*2848*/ 	.word	0x000ec2e0


	//   ....[82]....
        /*284c*/ 	.word	0x000ec3a0


	//   ....[83]....
        /*2850*/ 	.word	0x000ec420


	//   ....[84]....
        /*2854*/ 	.word	0x000ec520


	//   ....[85]....
        /*2858*/ 	.word	0x000ec5c0


	//   ....[86]....
        /*285c*/ 	.word	0x000ec610


	//   ....[87]....
        /*2860*/ 	.word	0x000ec660


	//   ....[88]....
        /*2864*/ 	.word	0x000ec6a0


	//   ....[89]....
        /*2868*/ 	.word	0x000ec700


	//   ....[90]....
        /*286c*/ 	.word	0x000ec790


	//   ....[91]....
        /*2870*/ 	.word	0x000ec7e0


	//   ....[92]....
        /*2874*/ 	.word	0x000ec910


	//   ....[93]....
        /*2878*/ 	.word	0x000ec930


	//   ....[94]....
        /*287c*/ 	.word	0x000eca00


	//   ....[95]....
        /*2880*/ 	.word	0x000eca30


	//   ....[96]....
        /*2884*/ 	.word	0x000eca50


	//   ....[97]....
        /*2888*/ 	.word	0x000ecaf0


	//   ....[98]....
        /*288c*/ 	.word	0x000ecba0


	//   ....[99]....
        /*2890*/ 	.word	0x000ecbc0


	//   ....[100]....
        /*2894*/ 	.word	0x000ecc00


	//   ....[101]....
        /*2898*/ 	.word	0x000ecc30


	//   ....[102]....
        /*289c*/ 	.word	0x000ecc70


	//   ....[103]....
        /*28a0*/ 	.word	0x000ecca0


	//   ....[104]....
        /*28a4*/ 	.word	0x000ecce0


	//   ....[105]....
        /*28a8*/ 	.word	0x000ecd50


	//   ....[106]....
        /*28ac*/ 	.word	0x000ecd90


	//   ....[107]....
        /*28b0*/ 	.word	0x000ecdc0


	//   ....[108]....
        /*28b4*/ 	.word	0x000ecde0


	//   ....[109]....
        /*28b8*/ 	.word	0x000ecf90


	//   ....[110]....
        /*28bc*/ 	.word	0x000ecfb0


	//   ....[111]....
        /*28c0*/ 	.word	0x000ed010


	//   ....[112]....
        /*28c4*/ 	.word	0x000ed050


	//   ....[113]....
        /*28c8*/ 	.word	0x000ed0d0


	//   ....[114]....
        /*28cc*/ 	.word	0x000ed100


	//   ....[115]....
        /*28d0*/ 	.word	0x000ed150


	//   ....[116]....
        /*28d4*/ 	.word	0x000ed170


	//   ....[117]....
        /*28d8*/ 	.word	0x000ed1b0


	//   ....[118]....
        /*28dc*/ 	.word	0x000ed1d0


	//   ....[119]....
        /*28e0*/ 	.word	0x000ed250


	//   ....[120]....
        /*28e4*/ 	.word	0x000ed2f0


	//   ....[121]....
        /*28e8*/ 	.word	0x000ed380


	//   ....[122]....
        /*28ec*/ 	.word	0x000ed400


	//   ....[123]....
        /*28f0*/ 	.word	0x000ed4a0


	//   ....[124]....
        /*28f4*/ 	.word	0x000ed510


	//   ....[125]....
        /*28f8*/ 	.word	0x000ed530


	//   ....[126]....
        /*28fc*/ 	.word	0x000ed550


	//   ....[127]....
        /*2900*/ 	.word	0x000ed570


	//   ....[128]....
        /*2904*/ 	.word	0x000ed5e0


	//   ....[129]....
        /*2908*/ 	.word	0x000ed670


	//   ....[130]....
        /*290c*/ 	.word	0x000ed6a0


	//   ....[131]....
        /*2910*/ 	.word	0x000ed710


	//   ....[132]....
        /*2914*/ 	.word	0x000ed750


	//   ....[133]....
        /*2918*/ 	.word	0x000ed800


	//   ....[134]....
        /*291c*/ 	.word	0x000ed820


	//   ....[135]....
        /*2920*/ 	.word	0x000ed840


	//   ....[136]....
        /*2924*/ 	.word	0x000ed860


	//   ....[137]....
        /*2928*/ 	.word	0x000ed8b0


	//   ....[138]....
        /*292c*/ 	.word	0x000ed940


	//   ....[139]....
        /*2930*/ 	.word	0x000eda00


	//   ....[140]....
        /*2934*/ 	.word	0x000eda20


	//   ....[141]....
        /*2938*/ 	.word	0x000eda70


	//   ....[142]....
        /*293c*/ 	.word	0x000edb10


	//   ....[143]....
        /*2940*/ 	.word	0x000edb90


	//   ....[144]....
        /*2944*/ 	.word	0x000edbb0


	//   ....[145]....
        /*2948*/ 	.word	0x000edbf0


	//   ....[146]....
        /*294c*/ 	.word	0x000edc40


	//   ....[147]....
        /*2950*/ 	.word	0x000edcf0


	//   ....[148]....
        /*2954*/ 	.word	0x000edd10


	//   ....[149]....
        /*2958*/ 	.word	0x000edd80


	//   ....[150]....
        /*295c*/ 	.word	0x000eddc0


	//   ....[151]....
        /*2960*/ 	.word	0x000ede60


	//   ....[152]....
        /*2964*/ 	.word	0x000edeb0


	//   ....[153]....
        /*2968*/ 	.word	0x000edf30


	//   ....[154]....
        /*296c*/ 	.word	0x000edf80


	//   ....[155]....
        /*2970*/ 	.word	0x000ee020


	//   ....[156]....
        /*2974*/ 	.word	0x000ee090


	//   ....[157]....
        /*2978*/ 	.word	0x000ee0b0


	//   ....[158]....
        /*297c*/ 	.word	0x000ee0d0


	//   ....[159]....
        /*2980*/ 	.word	0x000ee0f0


	//   ....[160]....
        /*2984*/ 	.word	0x000ee150


	//   ....[161]....
        /*2988*/ 	.word	0x000ee210


	//   ....[162]....
        /*298c*/ 	.word	0x000ee250


	//   ....[163]....
        /*2990*/ 	.word	0x000ee2a0


	//   ....[164]....
        /*2994*/ 	.word	0x000ee2e0


	//   ....[165]....
        /*2998*/ 	.word	0x000ee3b0


	//   ....[166]....
        /*299c*/ 	.word	0x000ee3e0


	//   ....[167]....
        /*29a0*/ 	.word	0x000ee400


	//   ....[168]....
        /*29a4*/ 	.word	0x000ee480


	//   ....[169]....
        /*29a8*/ 	.word	0x000ee4b0


	//   ....[170]....
        /*29ac*/ 	.word	0x000ee4d0


	//   ....[171]....
        /*29b0*/ 	.word	0x000ee5b0


	//   ....[172]....
        /*29b4*/ 	.word	0x000ee600


	//   ....[173]....
        /*29b8*/ 	.word	0x000ee630


	//   ....[174]....
        /*29bc*/ 	.word	0x000ee670


	//   ....[175]....
        /*29c0*/ 	.word	0x000ee700


	//   ....[176]....
        /*29c4*/ 	.word	0x000ee770


	//   ....[177]....
        /*29c8*/ 	.word	0x000ee790


	//   ....[178]....
        /*29cc*/ 	.word	0x000ee7e0


	//   ....[179]....
        /*29d0*/ 	.word	0x000ee8a0


	//   ....[180]....
        /*29d4*/ 	.word	0x000ee920


	//   ....[181]....
        /*29d8*/ 	.word	0x000ee990


	//   ....[182]....
        /*29dc*/ 	.word	0x000ee9b0


	//   ....[183]....
        /*29e0*/ 	.word	0x000ee9e0


	//   ....[184]....
        /*29e4*/ 	.word	0x000eea00


	//   ....[185]....
        /*29e8*/ 	.word	0x000eeac0


	//   ....[186]....
        /*29ec*/ 	.word	0x000eeb00


	//   ....[187]....
        /*29f0*/ 	.word	0x000eeb30


	//   ....[188]....
        /*29f4*/ 	.word	0x000eebd0


	//   ....[189]....
        /*29f8*/ 	.word	0x000eebf0


	//   ....[190]....
        /*29fc*/ 	.word	0x000eec10


	//   ....[191]....
        /*2a00*/ 	.word	0x000eec30


	//   ....[192]....
        /*2a04*/ 	.word	0x000eece0


	//   ....[193]....
        /*2a08*/ 	.word	0x000eed20


	//   ....[194]....
        /*2a0c*/ 	.word	0x000eedc0


	//   ....[195]....
        /*2a10*/ 	.word	0x000eee40


	//   ....[196]....
        /*2a14*/ 	.word	0x000eee70


	//   ....[197]....
        /*2a18*/ 	.word	0x000eef20


	//   ....[198]....
        /*2a1c*/ 	.word	0x000eef50


	//   ....[199]....
        /*2a20*/ 	.word	0x000eef70


	//   ....[200]....
        /*2a24*/ 	.word	0x000eef90


	//   ....[201]....
        /*2a28*/ 	.word	0x000eefe0


	//   ....[202]....
        /*2a2c*/ 	.word	0x000ef000


	//   ....[203]....
        /*2a30*/ 	.word	0x000ef0d0


	//   ....[204]....
        /*2a34*/ 	.word	0x000ef1d0


	//   ....[205]....
        /*2a38*/ 	.word	0x000ef1f0


	//   ....[206]....
        /*2a3c*/ 	.word	0x000ef210


	//   ....[207]....
        /*2a40*/ 	.word	0x000ef230


	//   ....[208]....
        /*2a44*/ 	.word	0x000ef250


	//   ....[209]....
        /*2a48*/ 	.word	0x000ef2f0


	//   ....[210]....
        /*2a4c*/ 	.word	0x000ef350


	//   ....[211]....
        /*2a50*/ 	.word	0x000ef3d0


	//   ....[212]....
        /*2a54*/ 	.word	0x000ef410


	//   ....[213]....
        /*2a58*/ 	.word	0x000ef460


	//   ....[214]....
        /*2a5c*/ 	.word	0x000ef4e0


	//   ....[215]....
        /*2a60*/ 	.word	0x000ef500


	//   ....[216]....
        /*2a64*/ 	.word	0x000ef580


	//   ....[217]....
        /*2a68*/ 	.word	0x000ef5c0


	//   ....[218]....
        /*2a6c*/ 	.word	0x000ef630


	//   ....[219]....
        /*2a70*/ 	.word	0x000ef660


	//   ....[220]....
        /*2a74*/ 	.word	0x000ef710


	//   ....[221]....
        /*2a78*/ 	.word	0x000ef750


	//   ....[222]....
        /*2a7c*/ 	.word	0x000ef790


	//   ....[223]....
        /*2a80*/ 	.word	0x000ef820


	//   ....[224]....
        /*2a84*/ 	.word	0x000ef890


	//   ....[225]....
        /*2a88*/ 	.word	0x000ef8d0


	//   ....[226]....
        /*2a8c*/ 	.word	0x000ef910


	//   ....[227]....
        /*2a90*/ 	.word	0x000ef950


	//   ....[228]....
        /*2a94*/ 	.word	0x000ef9c0


	//   ....[229]....
        /*2a98*/ 	.word	0x000efa50


	//   ....[230]....
        /*2a9c*/ 	.word	0x000efac0


	//   ....[231]....
        /*2aa0*/ 	.word	0x000efb10


	//   ....[232]....
        /*2aa4*/ 	.word	0x000efb70


	//   ....[233]....
        /*2aa8*/ 	.word	0x000efbf0


	//   ....[234]....
        /*2aac*/ 	.word	0x000efc40


	//   ....[235]....
        /*2ab0*/ 	.word	0x000efc80


	//   ....[236]....
        /*2ab4*/ 	.word	0x000efd00


	//   ....[237]....
        /*2ab8*/ 	.word	0x000efd20


	//   ....[238]....
        /*2abc*/ 	.word	0x000efda0


	//   ....[239]....
        /*2ac0*/ 	.word	0x000efdc0


	//   ....[240]....
        /*2ac4*/ 	.word	0x000efe30


	//   ....[241]....
        /*2ac8*/ 	.word	0x000efe80


	//   ....[242]....
        /*2acc*/ 	.word	0x000f0010


	//   ....[243]....
        /*2ad0*/ 	.word	0x000f0030


	//   ....[244]....
        /*2ad4*/ 	.word	0x000f00d0


	//   ....[245]....
        /*2ad8*/ 	.word	0x000f0200


	//   ....[246]....
        /*2adc*/ 	.word	0x000f0220


	//   ....[247]....
        /*2ae0*/ 	.word	0x000f0240


	//   ....[248]....
        /*2ae4*/ 	.word	0x000f02c0


	//   ....[249]....
        /*2ae8*/ 	.word	0x000f02f0


	//   ....[250]....
        /*2aec*/ 	.word	0x000f0310


	//   ....[251]....
        /*2af0*/ 	.word	0x000f0390


	//   ....[252]....
        /*2af4*/ 	.word	0x000f03b0


	//   ....[253]....
        /*2af8*/ 	.word	0x000f0450


	//   ....[254]....
        /*2afc*/ 	.word	0x000f04c0


	//----- nvinfo : EIATTR_VRC_CTA_INIT_COUNT
	.align		4
.L_41:
        /*2b00*/ 	.byte	0x02, 0x4a
	.zero		1
	.zero		1


	//----- nvinfo : EIATTR_EXIT_INSTR_OFFSETS
	.align		4
        /*2b04*/ 	.byte	0x04, 0x1c
        /*2b06*/ 	.short	(.L_43 - .L_42)


	//   ....[0]....
.L_42:
        /*2b08*/ 	.word	0x0011d010


	//   ....[1]....
        /*2b0c*/ 	.word	0x0011d040


	//----- nvinfo : EIATTR_REQNTID
	.align		4
.L_43:
        /*2b10*/ 	.byte	0x04, 0x10
        /*2b12*/ 	.short	(.L_45 - .L_44)
.L_44:
        /*2b14*/ 	.word	0x00000020
        /*2b18*/ 	.word	0x00000001
        /*2b1c*/ 	.word	0x00000001


	//----- nvinfo : EIATTR_CBANK_PARAM_SIZE
	.align		4
.L_45:
        /*2b20*/ 	.byte	0x03, 0x19
        /*2b22*/ 	.short	0x0050


	//----- nvinfo : EIATTR_PARAM_CBANK
	.align		4
        /*2b24*/ 	.byte	0x04, 0x0a
        /*2b26*/ 	.short	(.L_47 - .L_46)
	.align		4
.L_46:
        /*2b28*/ 	.word	index@(.nv.constant0.matmul_kernel)
        /*2b2c*/ 	.short	0x0380
        /*2b2e*/ 	.short	0x0050


	//----- nvinfo : EIATTR_SW_WAR
	.align		4
.L_47:
        /*2b30*/ 	.byte	0x04, 0x36
        /*2b32*/ 	.short	(.L_49 - .L_48)
.L_48:
        /*2b34*/ 	.word	0x00000008
.L_49:


//--------------------- .nv.compat                --------------------------
	.section	.nv.compat,"",@"SHT_CUDA_COMPAT_INFO"
	.align	4
        /*0000*/ 	.byte	0x02, 0x02, 0x02, 0x00, 0x02, 0x05, 0x05, 0x00, 0x02, 0x03, 0x00, 0x00, 0x02, 0x06, 0x01, 0x00


//--------------------- .nv.callgraph             --------------------------
	.section	.nv.callgraph,"",@"SHT_CUDA_CALLGRAPH"
	.align	4
	.sectionentsize	8
	.align		4
        /*0000*/ 	.word	0x00000000
	.align		4
        /*0004*/ 	.word	0xffffffff
	.align		4
        /*0008*/ 	.word	0x00000000
	.align		4
        /*000c*/ 	.word	0xfffffffe
	.align		4
        /*0010*/ 	.word	0x00000000
	.align		4
        /*0014*/ 	.word	0xfffffffd
	.align		4
        /*0018*/ 	.word	0x00000000
	.align		4
        /*001c*/ 	.word	0xfffffffc


//--------------------- .text.matmul_kernel       --------------------------
	.section	.text.matmul_kernel,"ax",@progbits
	.align	128
        .global         matmul_kernel
        .type           matmul_kernel,@function
        .size           matmul_kernel,(.L_x_3 - matmul_kernel)
        .other          matmul_kernel,@"STO_CUDA_ENTRY STV_DEFAULT"
matmul_kernel:
.text.matmul_kernel:
[----:B------:R-:W0:Y:S08]  /*0000*/  LDC R1, c[0x0][0x37c] ;  /* 0x0000df00ff017b82 */ /* 0x000e300000000800 */
[----:B------:R-:W1:Y:S01]  /*0010*/  LDC.64 R2, c[0x0][0x398] ;  /* 0x0000e600ff027b82 */ /* 0x000e620000000a00 */
[----:B0-----:R-:W-:Y:S01]  /*0020*/  VIADD R1, R1, 0xffff9918 ;  /* 0xffff991801017836 */ /* 0x001fe20000000000 */
[----:B------:R-:W0:Y:S01]  /*0030*/  S2R R5, SR_CTAID.X ;  /* 0x0000000000057919 */ /* 0x000e220000002500 */
[----:B------:R-:W2:Y:S01]  /*0040*/  LDCU UR30, c[0x0][0x3a0] ;  /* 0x00007400ff1e77ac */ /* 0x000ea20008000800 */
[----:B------:R-:W3:Y:S01]  /*0050*/  S2R R25, SR_TID.X ;  /* 0x0000000000197919 */ /* 0x000ee20000002100 */
[----:B------:R-:W-:-:S03]  /*0060*/  UMOV UR21, 0x400 ;  /* 0x0000040000157882 */ /* 0x000fc60000000000 */
[----:B------:R-:W4:Y:S01]  /*0070*/  S2UR UR6, SR_CgaCtaId ;  /* 0x00000000000679c3 */ /* 0x000f220000008800 */
[----:B------:R-:W0:Y:S01]  /*0080*/  LDCU.64 UR4, c[0x0][0x358] ;  /* 0x00006b00ff0477ac */ /* 0x000e220008000a00 */
[----:B--2---:R-:W-:Y:S01]  /*0090*/  UIADD3 UR30, UPT, UPT, UR30, 0x1f, URZ ;  /* 0x0000001f1e1e7890 */ /* 0x004fe2000fffe0ff */
[----:B-1----:R1:W-:Y:S01]  /*00a0*/  STL.64 [R1+0x2038], R2 ;  /* 0x0020380201007387 */ /* 0x0023e20000100a00 */
[----:B------:R-:W-:Y:S02]  /*00b0*/  IMAD.MOV.U32 R61, RZ, RZ, R3 ;  /* 0x000000ffff3d7224 */ /* 0x000fe400078e0003 */
[----:B------:R-:W-:Y:S01]  /*00c0*/  UISETP.GE.AND UP0, UPT, UR30, 0x20, UPT ;  /* 0x000000201e00788c */ /* 0x000fe2000bf06270 */
[----:B------:R-:W-:Y:S01]  /*00d0*/  IMAD.MOV.U32 R58, RZ, RZ, R2 ;  /* 0x000000ffff3a7224 */ /* 0x000fe200078e0002 */
[----:B------:R-:W-:Y:S01]  /*00e0*/  STL [R1+0x50], RZ ;  /* 0x000050ff01007387 */ /* 0x000fe20000100800 */
[----:B------:R-:W-:-:S03]  /*00f0*/  VIADD R0, R61, 0x7f ;  /* 0x0000007f3d007836 */ /* 0x000fc60000000000 */
[----:B------:R-:W-:Y:S01]  /*0100*/  STL [R1+0x54], RZ ;  /* 0x000054ff01007387 */ /* 0x000fe20000100800 */
[----:B----4-:R-:W-:Y:S01]  /*0110*/  ULEA UR21, UR6, UR21, 0x18 ;  /* 0x0000001506157291 */ /* 0x010fe2000f8ec0ff */
[----:B0-----:R-:W-:Y:S02]  /*0120*/  IABS R8, R5 ;  /* 0x0000000500087213 */ /* 0x001fe40000000000 */
[----:B------:R-:W-:Y:S01]  /*0130*/  STL [R1+0x58], RZ ;  /* 0x000058ff01007387 */ /* 0x000fe20000100800 */
[----:B-1----:R-:W-:-:S03]  /*0140*/  SHF.R.S32.HI R3, RZ, 0x1f, R0 ;  /* 0x0000001fff037819 */ /* 0x002fc60000011400 */
[----:B------:R-:W-:Y:S01]  /*0150*/  STL [R1+0x5c], RZ ;  /* 0x00005cff01007387 */ /* 0x000fe20000100800 */
[----:B------:R-:W-:-:S03]  /*0160*/  LEA.HI R3, R3, R0, RZ, 0x7 ;  /* 0x0000000003037211 */ /* 0x000fc600078f38ff */
[----:B------:R-:W-:Y:S01]  /*0170*/  STL [R1+0x70], RZ ;  /* 0x000070ff01007387 */ /* 0x000fe20000100800 */
[----:B------:R-:W-:-:S03]  /*0180*/  SHF.R.S32.HI R3, RZ, 0x7, R3 ;  /* 0x00000007ff037819 */ /* 0x000fc60000011403 */
[----:B------:R-:W-:Y:S02]  /*0190*/  STL [R1+0x74], RZ ;  /* 0x000074ff01007387 */ /* 0x000fe40000100800 */
[----:B------:R-:W-:Y:S02]  /*01a0*/  IMAD.SHL.U32 R4, R3, 0x8, RZ ;  /* 0x0000000803047824 */ /* 0x000fe400078e00ff */
[----:B------:R-:W-:Y:S03]  /*01b0*/  STL [R1+0x78], RZ ;  /* 0x000078ff01007387 */ /* 0x000fe60000100800 */
[-C--:B------:R-:W-:Y:S01]  /*01c0*/  IABS R7, R4.reuse ;  /* 0x0000000400077213 */ /* 0x080fe20000000000 */
[----:B------:R-:W-:Y:S01]  /*01d0*/  STL [R1+0x7c], RZ ;  /* 0x00007cff01007387 */ /* 0x000fe20000100800 */
[----:B------:R-:W-:Y:S02]  /*01e0*/  IABS R10, R4 ;  /* 0x00000004000a7213 */ /* 0x000fe40000000000 */
[----:B------:R-:W0:Y:S01]  /*01f0*/  I2F.RP R0, R7 ;  /* 0x0000000700007306 */ /* 0x000e220000209400 */
[----:B------:R-:W-:Y:S04]  /*0200*/  STL [R1+0x90], RZ ;  /* 0x000090ff01007387 */ /* 0x000fe80000100800 */
[----:B------:R-:W-:Y:S04]  /*0210*/  STL [R1+0x94], RZ ;  /* 0x000094ff01007387 */ /* 0x000fe80000100800 */
[----:B------:R-:W-:Y:S04]  /*0220*/  STL [R1+0x98], RZ ;  /* 0x000098ff01007387 */ /* 0x000fe80000100800 */
[----:B------:R-:W-:Y:S01]  /*0230*/  STL [R1+0x9c], RZ ;  /* 0x00009cff01007387 */ /* 0x000fe20000100800 */
[----:B0-----:R-:W0:Y:S03]  /*0240*/  MUFU.RCP R0, R0 ;  /* 0x0000000000007308 */ /* 0x001e260000001000 */
[----:B------:R-:W-:Y:S04]  /*0250*/  STL [R1+0xb0], RZ ;  /* 0x0000b0ff01007387 */ /* 0x000fe80000100800 */
[----:B------:R-:W-:Y:S04]  /*0260*/  STL [R1+0xb4], RZ ;  /* 0x0000b4ff01007387 */ /* 0x000fe80000100800 */
[----:B------:R-:W-:Y:S04]  /*0270*/  STL [R1+0xb8], RZ ;  /* 0x0000b8ff01007387 */ /* 0x000fe80000100800 */
[----:B------:R-:W-:Y:S01]  /*0280*/  STL [R1+0xbc], RZ ;  /* 0x0000bcff01007387 */ /* 0x000fe20000100800 */
[----:B0-----:R-:W-:-:S03]  /*0290*/  VIADD R2, R0, 0xffffffe ;  /* 0x0ffffffe00027836 */ /* 0x001fc60000000000 */
[----:B------:R-:W-:Y:S01]  /*02a0*/  STL [R1+0xd0], RZ ;  /* 0x0000d0ff01007387 */ /* 0x000fe20000100800 */
[----:B------:R-:W-:Y:S01]  /*02b0*/  IMAD.MOV R0, RZ, RZ, -R10 ;  /* 0x000000ffff007224 */ /* 0x000fe200078e0a0a */
[----:B------:R0:W1:Y:S02]  /*02c0*/  F2I.FTZ.U32.TRUNC.NTZ R3, R2 ;  /* 0x0000000200037305 */ /* 0x000064000021f000 */
[----:B------:R-:W-:Y:S04]  /*02d0*/  STL [R1+0xd4], RZ ;  /* 0x0000d4ff01007387 */ /* 0x000fe80000100800 */
[----:B------:R-:W-:Y:S04]  /*02e0*/  STL [R1+0xd8], RZ ;  /* 0x0000d8ff01007387 */ /* 0x000fe80000100800 */
[----:B------:R-:W-:Y:S01]  /*02f0*/  STL [R1+0xdc], RZ ;  /* 0x0000dcff01007387 */ /* 0x000fe20000100800 */
[----:B0-----:R-:W-:-:S03]  /*0300*/  IMAD.MOV.U32 R2, RZ, RZ, RZ ;  /* 0x000000ffff027224 */ /* 0x001fc600078e00ff */
[----:B------:R-:W-:Y:S01]  /*0310*/  STL [R1+0xf0], RZ ;  /* 0x0000f0ff01007387 */ /* 0x000fe20000100800 */
[----:B-1----:R-:W-:-:S03]  /*0320*/  IMAD.MOV R6, RZ, RZ, -R3 ;  /* 0x000000ffff067224 */ /* 0x002fc600078e0a03 */
[----:B------:R-:W-:Y:S01]  /*0330*/  STL [R1+0xf4], RZ ;  /* 0x0000f4ff01007387 */ /* 0x000fe20000100800 */
[----:B------:R-:W-:-:S03]  /*0340*/  IMAD R9, R6, R7, RZ ;  /* 0x0000000706097224 */ /* 0x000fc600078e02ff */
[----:B------:R-:W-:Y:S01]  /*0350*/  STL [R1+0xf8], RZ ;  /* 0x0000f8ff01007387 */ /* 0x000fe20000100800 */
[----:B------:R-:W-:Y:S02]  /*0360*/  IMAD.MOV.U32 R6, RZ, RZ, R8 ;  /* 0x000000ffff067224 */ /* 0x000fe400078e0008 */
[----:B------:R-:W-:Y:S01]  /*0370*/  IMAD.HI.U32 R3, R3, R9, R2 ;  /* 0x0000000903037227 */ /* 0x000fe200078e0002 */
[----:B------:R-:W-:Y:S04]  /*0380*/  STL [R1+0xfc], RZ ;  /* 0x0000fcff01007387 */ /* 0x000fe80000100800 */
[----:B------:R-:W-:Y:S01]  /*0390*/  STL [R1+0x110], RZ ;  /* 0x000110ff01007387 */ /* 0x000fe20000100800 */
[----:B------:R-:W-:-:S03]  /*03a0*/  IMAD.HI.U32 R3, R3, R6, RZ ;  /* 0x0000000603037227 */ /* 0x000fc600078e00ff */
[----:B------:R-:W-:Y:S01]  /*03b0*/  STL [R1+0x114], RZ ;  /* 0x000114ff01007387 */ /* 0x000fe20000100800 */
[----:B------:R-:W-:-:S03]  /*03c0*/  IMAD R0, R3, R0, R6 ;  /* 0x0000000003007224 */ /* 0x000fc600078e0206 */
[----:B------:R-:W-:Y:S02]  /*03d0*/  STL [R1+0x118], RZ ;  /* 0x000118ff01007387 */ /* 0x000fe40000100800 */
[----:B------:R-:W-:Y:S02]  /*03e0*/  ISETP.GT.U32.AND P1, PT, R7, R0, PT ;  /* 0x000000000700720c */ /* 0x000fe40003f24070 */
[----:B------:R-:W-:Y:S04]  /*03f0*/  STL [R1+0x11c], RZ ;  /* 0x00011cff01007387 */ /* 0x000fe80000100800 */
[----:B------:R-:W-:Y:S04]  /*0400*/  STL [R1+0x130], RZ ;  /* 0x000130ff01007387 */ /* 0x000fe80000100800 */
[----:B------:R-:W-:Y:S03]  /*0410*/  STL [R1+0x134], RZ ;  /* 0x000134ff01007387 */ /* 0x000fe60000100800 */
[----:B------:R-:W-:Y:S01]  /*0420*/  @!P1 IMAD.IADD R0, R0, 0x1, -R7 ;  /* 0x0000000100009824 */ /* 0x000fe200078e0a07 */
[----:B------:R-:W-:Y:S01]  /*0430*/  STL [R1+0x138], RZ ;  /* 0x000138ff01007387 */ /* 0x000fe20000100800 */
[----:B------:R-:W-:Y:S01]  /*0440*/  @!P1 VIADD R3, R3, 0x1 ;  /* 0x0000000103039836 */ /* 0x000fe20000000000 */
[----:B------:R-:W-:-:S02]  /*0450*/  ISETP.NE.AND P1, PT, R4, RZ, PT ;  /* 0x000000ff0400720c */ /* 0x000fc40003f25270 */
[----:B------:R-:W-:Y:S01]  /*0460*/  STL [R1+0x13c], RZ ;  /* 0x00013cff01007387 */ /* 0x000fe20000100800 */
[----:B------:R-:W-:Y:S02]  /*0470*/  ISETP.GE.U32.AND P0, PT, R0, R7, PT ;  /* 0x000000070000720c */ /* 0x000fe40003f06070 */
[----:B------:R-:W-:Y:S01]  /*0480*/  LOP3.LUT R0, R5, R4, RZ, 0x3c, !PT ;  /* 0x0000000405007212 */ /* 0x000fe200078e3cff */
[----:B------:R-:W-:Y:S03]  /*0490*/  STL [R1+0x150], RZ ;  /* 0x000150ff01007387 */ /* 0x000fe60000100800 */
[----:B------:R-:W-:Y:S01]  /*04a0*/  ISETP.GE.AND P2, PT, R0, RZ, PT ;  /* 0x000000ff0000720c */ /* 0x000fe20003f46270 */
[----:B------:R-:W-:Y:S01]  /*04b0*/  STL [R1+0x154], RZ ;  /* 0x000154ff01007387 */ /* 0x000fe20000100800 */
[----:B------:R-:W-:-:S03]  /*04c0*/  VIADD R0, R58, 0x1ff ;  /* 0x000001ff3a007836 */ /* 0x000fc60000000000 */
[----:B------:R-:W-:Y:S02]  /*04d0*/  STL [R1+0x158], RZ ;  /* 0x000158ff01007387 */ /* 0x000fe40000100800 */
[----:B------:R-:W-:Y:S02]  /*04e0*/  @P0 VIADD R3, R3, 0x1 ;  /* 0x0000000103030836 */ /* 0x000fe40000000000 */
[----:B------:R-:W-:Y:S02]  /*04f0*/  STL [R1+0x15c], RZ ;  /* 0x00015cff01007387 */ /* 0x000fe40000100800 */
[----:B------:R-:W-:Y:S01]  /*0500*/  IMAD.MOV.U32 R2, RZ, RZ, R3 ;  /* 0x000000ffff027224 */ /* 0x000fe200078e0003 */
[----:B------:R-:W-:Y:S01]  /*0510*/  SHF.R.S32.HI R3, RZ, 0x1f, R0 ;  /* 0x0000001fff037819 */ /* 0x000fe20000011400 */
[----:B------:R-:W-:Y:S02]  /*0520*/  STL [R1+0x170], RZ ;  /* 0x000170ff01007387 */ /* 0x000fe40000100800 */
[----:B------:R-:W-:Y:S01]  /*0530*/  @!P2 IMAD.MOV R2, RZ, RZ, -R2 ;  /* 0x000000ffff02a224 */ /* 0x000fe200078e0a02 */
[----:B------:R-:W-:Y:S01]  /*0540*/  @!P1 LOP3.LUT R2, RZ, R4, RZ, 0x33, !PT ;  /* 0x00000004ff029212 */ /* 0x000fe200078e33ff */
[----:B------:R-:W-:Y:S01]  /*0550*/  STL [R1+0x174], RZ ;  /* 0x000174ff01007387 */ /* 0x000fe20000100800 */
[----:B------:R-:W-:-:S03]  /*0560*/  LEA.HI R3, R3, R0, RZ, 0x9 ;  /* 0x0000000003037211 */ /* 0x000fc600078f48ff */
[----:B------:R-:W-:Y:S01]  /*0570*/  STL [R1+0x178], RZ ;  /* 0x000178ff01007387 */ /* 0x000fe20000100800 */
[----:B------:R-:W-:Y:S02]  /*0580*/  IMAD.SHL.U32 R6, R2, 0x8, RZ ;  /* 0x0000000802067824 */ /* 0x000fe400078e00ff */
[----:B------:R-:W-:Y:S01]  /*0590*/  IMAD.MOV R2, RZ, RZ, -R2 ;  /* 0x000000ffff027224 */ /* 0x000fe200078e0a02 */
[----:B------:R-:W-:Y:S02]  /*05a0*/  STL [R1+0x17c], RZ ;  /* 0x00017cff01007387 */ /* 0x000fe40000100800 */
[----:B------:R-:W-:Y:S01]  /*05b0*/  LEA.HI.SX32 R3, R3, -R6, 0x17 ;  /* 0x8000000603037211 */ /* 0x000fe200078fbaff */
[----:B------:R-:W-:Y:S01]  /*05c0*/  IMAD R4, R4, R2, R5 ;  /* 0x0000000204047224 */ /* 0x000fe200078e0205 */
[----:B------:R-:W-:Y:S02]  /*05d0*/  STL [R1+0x190], RZ ;  /* 0x000190ff01007387 */ /* 0x000fe40000100800 */
[----:B------:R-:W-:-:S02]  /*05e0*/  VIMNMX R11, PT, PT, R3, 0x8, PT ;  /* 0x00000008030b7848 */ /* 0x000fc40003fe0100 */
[----:B------:R-:W-:Y:S01]  /*05f0*/  STL [R1+0x194], RZ ;  /* 0x000194ff01007387 */ /* 0x000fe20000100800 */
[----:B------:R-:W-:Y:S02]  /*0600*/  IABS R9, R4 ;  /* 0x0000000400097213 */ /* 0x000fe40000000000 */
[----:B------:R-:W-:Y:S01]  /*0610*/  IABS R7, R11 ;  /* 0x0000000b00077213 */ /* 0x000fe20000000000 */
[----:B------:R-:W-:Y:S03]  /*0620*/  STL [R1+0x198], RZ ;  /* 0x000198ff01007387 */ /* 0x000fe60000100800 */
        /* <DEDUP_REMOVED lines=11> */
[----:B------:R-:W-:Y:S04]  /*06e0*/  STL [R1+0x1dc], RZ ;  /* 0x0001dcff01007387 */ /* 0x000fe80000100800 */
[----:B------:R-:W-:Y:S01]  /*06f0*/  STL [R1+0x1e0], RZ ;  /* 0x0001e0ff01007387 */ /* 0x000fe20000100800 */
[----:B------:R-:W0:Y:S03]  /*0700*/  F2I.FTZ.U32.TRUNC.NTZ R3, R3 ;  /* 0x0000000300037305 */ /* 0x000e26000021f000 */
[----:B------:R-:W-:Y:S04]  /*0710*/  STL [R1+0x1e4], RZ ;  /* 0x0001e4ff01007387 */ /* 0x000fe80000100800 */
[----:B------:R-:W-:Y:S04]  /*0720*/  STL [R1+0x1e8], RZ ;  /* 0x0001e8ff01007387 */ /* 0x000fe80000100800 */
[----:B------:R-:W-:Y:S04]  /*0730*/  STL [R1+0x1ec], RZ ;  /* 0x0001ecff01007387 */ /* 0x000fe80000100800 */
[----:B------:R-:W-:Y:S01]  /*0740*/  STL [R1+0x220], RZ ;  /* 0x000220ff01007387 */ /* 0x000fe20000100800 */
[----:B0-----:R-:W-:-:S03]  /*0750*/  IMAD.MOV R8, RZ, RZ, -R3 ;  /* 0x000000ffff087224 */ /* 0x001fc600078e0a03 */
[----:B------:R-:W-:Y:S01]  /*0760*/  STL [R1+0x224], RZ ;  /* 0x000224ff01007387 */ /* 0x000fe20000100800 */
[----:B------:R-:W-:Y:S01]  /*0770*/  IMAD.MOV.U32 R2, RZ, RZ, R8 ;  /* 0x000000ffff027224 */ /* 0x000fe200078e0008 */
[----:B------:R-:W-:Y:S02]  /*0780*/  IABS R8, R11 ;  /* 0x0000000b00087213 */ /* 0x000fe40000000000 */
[----:B------:R-:W-:Y:S01]  /*0790*/  STL [R1+0x228], RZ ;  /* 0x000228ff01007387 */ /* 0x000fe20000100800 */
[----:B------:R-:W-:Y:S02]  /*07a0*/  IMAD R5, R2, R7, RZ ;  /* 0x0000000702057224 */ /* 0x000fe400078e02ff */
[----:B------:R-:W-:Y:S01]  /*07b0*/  IMAD.MOV.U32 R2, RZ, RZ, RZ ;  /* 0x000000ffff027224 */ /* 0x000fe200078e00ff */
[----:B------:R-:W-:Y:S03]  /*07c0*/  STL [R1+0x22c], RZ ;  /* 0x00022cff01007387 */ /* 0x000fe60000100800 */
[----:B------:R-:W-:Y:S01]  /*07d0*/  IMAD.HI.U32 R2, R3, R5, R2 ;  /* 0x0000000503027227 */ /* 0x000fe200078e0002 */
[----:B------:R-:W-:Y:S03]  /*07e0*/  STL [R1+0x210], RZ ;  /* 0x000210ff01007387 */ /* 0x000fe60000100800 */
[----:B------:R-:W-:Y:S01]  /*07f0*/  IMAD.MOV R3, RZ, RZ, -R8 ;  /* 0x000000ffff037224 */ /* 0x000fe200078e0a08 */
[----:B------:R-:W-:Y:S01]  /*0800*/  STL [R1+0x214], RZ ;  /* 0x000214ff01007387 */ /* 0x000fe20000100800 */
[----:B------:R-:W-:-:S03]  /*0810*/  IMAD.HI.U32 R0, R2, R9, RZ ;  /* 0x0000000902007227 */ /* 0x000fc600078e00ff */
[----:B------:R-:W-:Y:S01]  /*0820*/  STL [R1+0x218], RZ ;  /* 0x000218ff01007387 */ /* 0x000fe20000100800 */
[----:B------:R-:W-:Y:S01]  /*0830*/  IMAD R2, R0, R3, R9 ;  /* 0x0000000300027224 */ /* 0x000fe200078e0209 */
[----:B---3--:R-:W-:Y:S02]  /*0840*/  LOP3.LUT R3, R25, 0x1f, RZ, 0xc0, !PT ;  /* 0x0000001f19037812 */ /* 0x008fe400078ec0ff */
        /* <DEDUP_REMOVED lines=14> */
[----:B------:R-:W-:Y:S04]  /*0930*/  STL [R1+0x4c8], RZ ;  /* 0x0004c8ff01007387 */ /* 0x000fe80000100800 */
[----:B------:R-:W-:Y:S02]  /*0940*/  STL [R1+0x4cc], RZ ;  /* 0x0004ccff01007387 */ /* 0x000fe40000100800 */
[----:B------:R-:W-:-:S02]  /*0950*/  @P0 VIADD R0, R0, 0x1 ;  /* 0x0000000100000836 */ /* 0x000fc40000000000 */
[----:B------:R-:W-:Y:S04]  /*0960*/  STL [R1+0x4b0], RZ ;  /* 0x0004b0ff01007387 */ /* 0x000fe80000100800 */
[----:B------:R-:W-:Y:S01]  /*0970*/  STL [R1+0x4b4], RZ ;  /* 0x0004b4ff01007387 */ /* 0x000fe20000100800 */
[----:B------:R-:W-:Y:S01]  /*0980*/  @!P2 IMAD.MOV R0, RZ, RZ, -R0 ;  /* 0x000000ffff00a224 */ /* 0x000fe200078e0a00 */
[----:B------:R-:W-:Y:S02]  /*0990*/  @!P1 LOP3.LUT R0, RZ, R11, RZ, 0x33, !PT ;  /* 0x0000000bff009212 */ /* 0x000fe400078e33ff */
[----:B------:R-:W-:Y:S03]  /*09a0*/  STL [R1+0x4b8], RZ ;  /* 0x0004b8ff01007387 */ /* 0x000fe60000100800 */
[----:B------:R-:W-:Y:S01]  /*09b0*/  IMAD.MOV R2, RZ, RZ, -R0 ;  /* 0x000000ffff027224 */ /* 0x000fe200078e0a00 */
[----:B------:R-:W-:Y:S01]  /*09c0*/  STL [R1+0x4bc], RZ ;  /* 0x0004bcff01007387 */ /* 0x000fe20000100800 */
[----:B------:R-:W-:-:S02]  /*09d0*/  IMAD.SHL.U32 R18, R0, 0x80, RZ ;  /* 0x0000008000127824 */ /* 0x000fc400078e00ff */
[----:B------:R-:W-:Y:S01]  /*09e0*/  IMAD R2, R11, R2, R4 ;  /* 0x000000020b027224 */ /* 0x000fe200078e0204 */
[----:B------:R-:W-:Y:S01]  /*09f0*/  STL [R1+0x4a0], RZ ;  /* 0x0004a0ff01007387 */ /* 0x000fe20000100800 */
[----:B------:R-:W-:Y:S02]  /*0a00*/  VIADD R0, R18, 0x1 ;  /* 0x0000000112007836 */ /* 0x000fe40000000000 */
[----:B------:R-:W-:Y:S01]  /*0a10*/  IMAD.IADD R2, R6, 0x1, R2 ;  /* 0x0000000106027824 */ /* 0x000fe200078e0202 */
[----:B------:R-:W-:Y:S01]  /*0a20*/  STL [R1+0x4a4], RZ ;  /* 0x0004a4ff01007387 */ /* 0x000fe20000100800 */
[C---:B------:R-:W-:Y:S02]  /*0a30*/  VIADD R6, R18.reuse, 0x2 ;  /* 0x0000000212067836 */ /* 0x040fe40000000000 */
[C---:B------:R-:W-:Y:S01]  /*0a40*/  VIADD R5, R18.reuse, 0x3 ;  /* 0x0000000312057836 */ /* 0x040fe20000000000 */
[----:B------:R-:W-:Y:S01]  /*0a50*/  STL [R1+0x4a8], RZ ;  /* 0x0004a8ff01007387 */ /* 0x000fe20000100800 */
[----:B------:R-:W-:-:S02]  /*0a60*/  VIADD R57, R18, 0x5 ;  /* 0x0000000512397836 */ /* 0x000fc40000000000 */
[C---:B------:R-:W-:Y:S01]  /*0a70*/  VIADD R59, R18.reuse, 0x6 ;  /* 0x00000006123b7836 */ /* 0x040fe20000000000 */
[----:B------:R-:W-:Y:S01]  /*0a80*/  STL [R1+0x4ac], RZ ;  /* 0x0004acff01007387 */ /* 0x000fe20000100800 */
[C---:B------:R-:W-:Y:S02]  /*0a90*/  VIADD R60, R18.reuse, 0x7 ;  /* 0x00000007123c7836 */ /* 0x040fe40000000000 */
[C---:B------:R-:W-:Y:S01]  /*0aa0*/  VIADD R52, R18.reuse, 0xa ;  /* 0x0000000a12347836 */ /* 0x040fe20000000000 */
[----:B------:R-:W-:Y:S01]  /*0ab0*/  STL [R1+0x490], RZ ;  /* 0x000490ff01007387 */ /* 0x000fe20000100800 */
[----:B------:R-:W-:Y:S02]  /*0ac0*/  VIADD R53, R18, 0xb ;  /* 0x0000000b12357836 */ /* 0x000fe40000000000 */
[----:B------:R-:W-:Y:S01]  /*0ad0*/  IMAD R24, R2, 0x200, R3 ;  /* 0x0000020002187824 */ /* 0x000fe200078e0203 */
[----:B------:R-:W-:Y:S01]  /*0ae0*/  STL [R1+0x494], RZ ;  /* 0x000494ff01007387 */ /* 0x000fe20000100800 */
[----:B------:R-:W-:-:S02]  /*0af0*/  VIADD R54, R18, 0xc ;  /* 0x0000000c12367836 */ /* 0x000fc40000000000 */
[C---:B------:R-:W-:Y:S01]  /*0b00*/  VIADD R55, R18.reuse, 0xd ;  /* 0x0000000d12377836 */ /* 0x040fe20000000000 */
[----:B------:R-:W-:Y:S01]  /*0b10*/  STL [R1+0x498], RZ ;  /* 0x000498ff01007387 */ /* 0x000fe20000100800 */
[C---:B------:R-:W-:Y:S02]  /*0b20*/  VIADD R56, R18.reuse, 0xe ;  /* 0x0000000e12387836 */ /* 0x040fe40000000000 */
[C---:B------:R-:W-:Y:S01]  /*0b30*/  VIADD R47, R18.reuse, 0xf ;  /* 0x0000000f122f7836 */ /* 0x040fe20000000000 */
        /* <DEDUP_REMOVED lines=44> */
[----:B------:R-:W-:Y:S01]  /*0e00*/  VIADD R21, R18, 0x7f ;  /* 0x0000007f12157836 */ /* 0x000fe20000000000 */
        /* <DEDUP_REMOVED lines=19> */
[----:B------:R-:W-:-:S03]  /*0f40*/  VIADD R17, R24, 0x1e0 ;  /* 0x000001e018117836 */ /* 0x000fc60000000000 */
[----:B------:R-:W-:Y:S04]  /*0f50*/  STL [R1+0x434], RZ ;  /* 0x000434ff01007387 */ /* 0x000fe80000100800 */
        /* <DEDUP_REMOVED lines=1942> */
[----:B------:R-:W-:Y:S04]  /*88c0*/  STL [R1+0x2118], R18 ;  /* 0x0021181201007387 */ /* 0x000fe80000100800 */
[----:B------:R0:W-:Y:S04]  /*88d0*/  STL [R1+0x4fc0], R0 ;  /* 0x004fc00001007387 */ /* 0x0001e80000100800 */
[----:B------:R-:W-:Y:S04]  /*88e0*/  STL [R1+0x4fbc], R6 ;  /* 0x004fbc0601007387 */ /* 0x000fe80000100800 */
[----:B------:R-:W-:Y:S01]  /*88f0*/  STL [R1+0x4fb8], R5 ;  /* 0x004fb80501007387 */ /* 0x000fe20000100800 */
[----:B0-----:R-:W-:-:S05]  /*8900*/  VIADD R0, R18, 0x4 ;  /* 0x0000000412007836 */ /* 0x001fca0000000000 */
[----:B------:R0:W-:Y:S04]  /*8910*/  STL [R1+0x4fb4], R0 ;  /* 0x004fb40001007387 */ /* 0x0001e80000100800 */
[----:B------:R-:W-:Y:S04]  /*8920*/  STL [R1+0x4fb0], R57 ;  /* 0x004fb03901007387 */ /* 0x000fe80000100800 */
[----:B------:R-:W-:Y:S01]  /*8930*/  STL [R1+0x4fa8], R59 ;  /* 0x004fa83b01007387 */ /* 0x000fe20000100800 */
[----:B0-----:R-:W-:-:S05]  /*8940*/  VIADD R0, R18, 0x8 ;  /* 0x0000000812007836 */ /* 0x001fca0000000000 */
[----:B------:R0:W-:Y:S04]  /*8950*/  STL [R1+0x4fa0], R0 ;  /* 0x004fa00001007387 */ /* 0x0001e80000100800 */
[----:B------:R-:W-:Y:S01]  /*8960*/  STL [R1+0x4fa4], R60 ;  /* 0x004fa43c01007387 */ /* 0x000fe20000100800 */
[----:B0-----:R-:W-:-:S05]  /*8970*/  VIADD R0, R18, 0x9 ;  /* 0x0000000912007836 */ /* 0x001fca0000000000 */
[----:B------:R0:W-:Y:S04]  /*8980*/  STL [R1+0x4f9c], R0 ;  /* 0x004f9c0001007387 */ /* 0x0001e80000100800 */
[----:B------:R-:W-:Y:S04]  /*8990*/  STL [R1+0x4f98], R52 ;  /* 0x004f983401007387 */ /* 0x000fe80000100800 */
[----:B------:R-:W-:Y:S01]  /*89a0*/  STL [R1+0x4f94], R53 ;  /* 0x004f943501007387 */ /* 0x000fe20000100800 */
[----:B0-----:R-:W-:-:S03]  /*89b0*/  VIADD R0, R18, 0x27 ;  /* 0x0000002712007836 */ /* 0x001fc60000000000 */
[----:B------:R-:W-:Y:S04]  /*89c0*/  STL [R1+0x2178], R24 ;  /* 0x0021781801007387 */ /* 0x000fe80000100800 */
        /* <DEDUP_REMOVED lines=26> */
[----:B------:R0:W-:Y:S04]  /*8b70*/  STL [R1+0x4890], R2 ;  /* 0x0048900201007387 */ /* 0x0001e80000100800 */
[----:B------:R1:W-:Y:S04]  /*8b80*/  STL [R1+0x4884], R0 ;  /* 0x0048840001007387 */ /* 0x0003e80000100800 */
[----:B------:R2:W-:Y:S01]  /*8b90*/  STL [R1+0x4880], R3 ;  /* 0x0048800301007387 */ /* 0x0005e20000100800 */
[----:B0-----:R-:W-:-:S02]  /*8ba0*/  VIADD R2, R18, 0x29 ;  /* 0x0000002912027836 */ /* 0x001fc40000000000 */
[----:B-1----:R-:W-:-:S03]  /*8bb0*/  VIADD R0, R18, 0x2a ;  /* 0x0000002a12007836 */ /* 0x002fc60000000000 */
[----:B------:R0:W-:Y:S01]  /*8bc0*/  STL [R1+0x4874], R2 ;  /* 0x0048740201007387 */ /* 0x0001e20000100800 */
[----:B--2---:R-:W-:-:S03]  /*8bd0*/  VIADD R3, R18, 0x2b ;  /* 0x0000002b12037836 */ /* 0x004fc60000000000 */
[----:B------:R1:W-:Y:S04]  /*8be0*/  STL [R1+0x4870], R0 ;  /* 0x0048700001007387 */ /* 0x0003e80000100800 */
[----:B------:R2:W-:Y:S01]  /*8bf0*/  STL [R1+0x4864], R3 ;  /* 0x0048640301007387 */ /* 0x0005e20000100800 */
[C---:B0-----:R-:W-:Y:S02]  /*8c00*/  VIADD R2, R18.reuse, 0x2c ;  /* 0x0000002c12027836 */ /* 0x041fe40000000000 */
        /* <DEDUP_REMOVED lines=83> */
[----:B0-----:R-:W-:-:S03]  /*9140*/  VIADD R2, R18, 0x58 ;  /* 0x0000005812027836 */ /* 0x001fc60000000000 */
[----:B------:R-:W-:Y:S01]  /*9150*/  STL [R1+0x3d78], R28 ;  /* 0x003d781c01007387 */ /* 0x000fe20000100800 */
[C---:B-1----:R-:W-:Y:S02]  /*9160*/  VIADD R0, R18.reuse, 0x57 ;  /* 0x0000005712007836 */ /* 0x042fe40000000000 */
[----:B--2---:R-:W-:-:S03]  /*9170*/  VIADD R3, R18, 0x5a ;  /* 0x0000005a12037836 */ /* 0x004fc60000000000 */
[----:B------:R0:W-:Y:S04]  /*9180*/  STL [R1+0x46c0], R0 ;  /* 0x0046c00001007387 */ /* 0x0001e80000100800 */
[----:B------:R1:W-:Y:S01]  /*9190*/  STL [R1+0x46ac], R2 ;  /* 0x0046ac0201007387 */ /* 0x0003e20000100800 */
[C---:B0-----:R-:W-:Y:S02]  /*91a0*/  VIADD R0, R18.reuse, 0x59 ;  /* 0x0000005912007836 */ /* 0x041fe40000000000 */
[----:B-1----:R-:W-:-:S03]  /*91b0*/  VIADD R2, R18, 0x5b ;  /* 0x0000005b12027836 */ /* 0x002fc60000000000 */
[----:B------:R0:W-:Y:S04]  /*91c0*/  STL [R1+0x46a8], R0 ;  /* 0x0046a80001007387 */ /* 0x0001e80000100800 */
        /* <DEDUP_REMOVED lines=54> */
[----:B------:R-:W-:Y:S04]  /*9530*/  STL [R1+0x531c], R3 ;  /* 0x00531c0301007387 */ /* 0x000fe80000100800 */
[----:B------:R1:W-:Y:S01]  /*9540*/  STL [R1+0x5320], R2 ;  /* 0x0053200201007387 */ /* 0x0003e20000100800 */
[----:B0-----:R-:W-:-:S05]  /*9550*/  VIADD R0, R18, 0x77 ;  /* 0x0000007712007836 */ /* 0x001fca0000000000 */
[----:B------:R0:W-:Y:S01]  /*9560*/  STL [R1+0x5324], R0 ;  /* 0x0053240001007387 */ /* 0x0001e20000100800 */
[----:B-1----:R-:W-:-:S03]  /*9570*/  VIADD R2, R18, 0x7a ;  /* 0x0000007a12027836 */ /* 0x002fc60000000000 */
[----:B------:R-:W-:Y:S04]  /*9580*/  STL [R1+0x5328], R26 ;  /* 0x0053281a01007387 */ /* 0x000fe80000100800 */
[----:B------:R-:W-:Y:S01]  /*9590*/  STL [R1+0x5348], R2 ;  /* 0x0053480201007387 */ /* 0x000fe20000100800 */
[----:B0-----:R-:W-:-:S03]  /*95a0*/  VIADD R0, R18, 0x7b ;  /* 0x0000007b12007836 */ /* 0x001fc60000000000 */
[----:B------:R-:W-:Y:S04]  /*95b0*/  STL [R1+0x532c], R27 ;  /* 0x00532c1b01007387 */ /* 0x000fe80000100800 */
[----:B------:R0:W-:Y:S02]  /*95c0*/  STL [R1+0x5350], R0 ;  /* 0x0053500001007387 */ /* 0x0001e40000100800 */
[----:B0-----:R-:W-:-:S05]  /*95d0*/  VIADD R0, R18, 0x7c ;  /* 0x0000007c12007836 */ /* 0x001fca0000000000 */
[----:B------:R0:W-:Y:S04]  /*95e0*/  STL [R1+0x5368], R0 ;  /* 0x0053680001007387 */ /* 0x0001e80000100800 */
[----:B------:R-:W-:Y:S04]  /*95f0*/  STL [R1+0x537c], R23 ;  /* 0x00537c1701007387 */ /* 0x000fe80000100800 */
[----:B------:R-:W-:Y:S01]  /*9600*/  STL [R1+0x5384], R22 ;  /* 0x0053841601007387 */ /* 0x000fe20000100800 */
[----:B0-----:R-:W-:-:S05]  /*9610*/  VIADD R0, R24, 0x20 ;  /* 0x0000002018007836 */ /* 0x001fca0000000000 */
[----:B------:R0:W-:Y:S04]  /*9620*/  STL [R1+0x23ec], R0 ;  /* 0x0023ec0001007387 */ /* 0x0001e80000100800 */
[----:B------:R1:W-:Y:S04]  /*9630*/  STL [R1+0x5390], R21 ;  /* 0x0053901501007387 */ /* 0x0003e80000100800 */
[----:B------:R1:W-:Y:S01]  /*9640*/  STL [R1+0x23e8], R20 ;  /* 0x0023e81401007387 */ /* 0x0003e20000100800 */
[----:B0-----:R-:W-:-:S05]  /*9650*/  VIADD R0, R24, 0x80 ;  /* 0x0000008018007836 */ /* 0x001fca0000000000 */
[----:B------:R1:W-:Y:S04]  /*9660*/  STL [R1+0x23dc], R0 ;  /* 0x0023dc0001007387 */ /* 0x0003e80000100800 */
        /* <DEDUP_REMOVED lines=11> */
[----:B------:R1:W-:Y:S01]  /*9720*/  STL [R1+0x2380], R17 ;  /* 0x0023801101007387 */ /* 0x0003e20000100800 */
[----:B------:R-:W-:Y:S05]  /*9730*/  BRA.U !UP0, `(.L_x_0) ;  /* 0x0000071908a07547 */ /* 0x000fea000b800000 */
[----:B------:R-:W-:Y:S01]  /*9740*/  IABS R58, R58 ;  /* 0x0000003a003a7213 */ /* 0x000fe20000000000 */
[----:B------:R-:W0:Y:S01]  /*9750*/  S2R R4, SR_TID.X ;  /* 0x0000000000047919 */ /* 0x000e220000002100 */
[----:B------:R-:W-:Y:S01]  /*9760*/  IABS R61, R61 ;  /* 0x0000003d003d7213 */ /* 0x000fe20000000000 */
[----:B------:R-:W2:Y:S01]  /*9770*/  LDCU UR20, c[0x0][0x3ac] ;  /* 0x00007580ff1477ac */ /* 0x000ea20008000800 */
[----:B-1----:R-:W1:Y:S01]  /*9780*/  I2F.RP R0, R58 ;  /* 0x0000003a00007306 */ /* 0x002e620000209400 */
[----:B------:R-:W-:Y:S02]  /*9790*/  SHF.R.S32.HI R6, RZ, 0x2, R25 ;  /* 0x00000002ff067819 */ /* 0x000fe40000011419 */
[----:B------:R-:W-:Y:S01]  /*97a0*/  LOP3.LUT R25, R25, 0x3, RZ, 0xc0, !PT ;  /* 0x0000000319197812 */ /* 0x000fe200078ec0ff */
[----:B------:R-:W3:Y:S01]  /*97b0*/  LDCU.64 UR6, c[0x0][0x388] ;  /* 0x00007100ff0677ac */ /* 0x000ee20008000a00 */
[----:B------:R-:W-:Y:S02]  /*97c0*/  SGXT R6, R6, 0x1 ;  /* 0x000000010606781a */ /* 0x000fe40000000200 */
[----:B------:R-:W-:Y:S01]  /*97d0*/  IABS R16, R16 ;  /* 0x0000001000107213 */ /* 0x000fe20000000000 */
[----:B------:R-:W4:Y:S01]  /*97e0*/  I2F.RP R2, R61 ;  /* 0x0000003d00027306 */ /* 0x000f220000209400 */
[----:B------:R-:W-:Y:S01]  /*97f0*/  IMAD.SHL.U32 R25, R25, 0x20, RZ ;  /* 0x0000002019197824 */ /* 0x000fe200078e00ff */
[----:B------:R-:W-:Y:S01]  /*9800*/  IABS R11, R11 ;  /* 0x0000000b000b7213 */ /* 0x000fe20000000000 */
[----:B------:R-:W5:Y:S01]  /*9810*/  LDCU UR31, c[0x0][0x3b0] ;  /* 0x00007600ff1f77ac */ /* 0x000f620008000800 */
[----:B------:R-:W-:-:S02]  /*9820*/  IABS R18, R18 ;  /* 0x0000001200127213 */ /* 0x000fc40000000000 */
[----:B------:R-:W-:Y:S01]  /*9830*/  LOP3.LUT R6, R25, 0x90, R6, 0xf8, !PT ;  /* 0x0000009019067812 */ /* 0x000fe200078ef806 */
[----:B------:R-:W2:Y:S01]  /*9840*/  LDCU UR32, c[0x0][0x3a4] ;  /* 0x00007480ff2077ac */ /* 0x000ea20008000800 */
[----:B-1----:R-:W1:Y:S01]  /*9850*/  MUFU.RCP R0, R0 ;  /* 0x0000000000007308 */ /* 0x002e620000001000 */
[----:B------:R-:W-:Y:S02]  /*9860*/  IABS R7, R7 ;  /* 0x0000000700077213 */ /* 0x000fe40000000000 */
[----:B------:R-:W-:Y:S01]  /*9870*/  IABS R14, R14 ;  /* 0x0000000e000e7213 */ /* 0x000fe20000000000 */
[----:B------:R-:W2:Y:S01]  /*9880*/  LDCU UR19, c[0x0][0x3a8] ;  /* 0x00007500ff1377ac */ /* 0x000ea20008000800 */
[----:B------:R-:W-:Y:S02]  /*9890*/  IABS R17, R17 ;  /* 0x0000001100117213 */ /* 0x000fe40000000000 */
[----:B------:R-:W-:Y:S01]  /*98a0*/  IABS R15, R15 ;  /* 0x0000000f000f7213 */ /* 0x000fe20000000000 */
[----:B----4-:R-:W4:Y:S01]  /*98b0*/  MUFU.RCP R2, R2 ;  /* 0x0000000200027308 */ /* 0x010f220000001000 */
[----:B------:R-:W-:Y:S01]  /*98c0*/  IABS R13, R13 ;  /* 0x0000000d000d7213 */ /* 0x000fe20000000000 */
[----:B------:R-:W2:Y:S01]  /*98d0*/  LDCU UR18, c[0x0][0x3a8] ;  /* 0x00007500ff1277ac */ /* 0x000ea20008000800 */
[----:B0-----:R-:W-:Y:S01]  /*98e0*/  IMAD.SHL.U32 R4, R4, 0x2, RZ ;  /* 0x0000000204047824 */ /* 0x001fe200078e00ff */
[----:B------:R-:W-:Y:S01]  /*98f0*/  IABS R12, R12 ;  /* 0x0000000c000c7213 */ /* 0x000fe20000000000 */
[----:B------:R-:W0:Y:S01]  /*9900*/  LDCU UR17, c[0x0][0x3a8] ;  /* 0x00007500ff1177ac */ /* 0x000e220008000800 */
[----:B-1----:R-:W-:-:S02]  /*9910*/  VIADD R0, R0, 0xffffffe ;  /* 0x0ffffffe00007836 */ /* 0x002fc40000000000 */
[----:B------:R-:W-:Y:S01]  /*9920*/  LOP3.LUT R6, R6, 0x10, R4, 0x78, !PT ;  /* 0x0000001006067812 */ /* 0x000fe200078e7804 */
[----:B------:R-:W-:Y:S01]  /*9930*/  IMAD.MOV.U32 R4, RZ, RZ, RZ ;  /* 0x000000ffff047224 */ /* 0x000fe200078e00ff */
[----:B------:R-:W-:Y:S01]  /*9940*/  IABS R10, R10 ;  /* 0x0000000a000a7213 */ /* 0x000fe20000000000 */
[----:B------:R-:W1:Y:S01]  /*9950*/  F2I.FTZ.U32.TRUNC.NTZ R3, R0 ;  /* 0x0000000000037305 */ /* 0x000e62000021f000 */
[----:B------:R-:W-:Y:S01]  /*9960*/  IABS R9, R9 ;  /* 0x0000000900097213 */ /* 0x000fe20000000000 */
[----:B------:R0:W-:Y:S01]  /*9970*/  STL [R1+0x154], R6 ;  /* 0x0001540601007387 */ /* 0x0001e20000100800 */
[----:B------:R-:W-:Y:S01]  /*9980*/  IABS R8, R8 ;  /* 0x0000000800087213 */ /* 0x000fe20000000000 */
[----:B----4-:R-:W-:Y:S01]  /*9990*/  VIADD R2, R2, 0xffffffe ;  /* 0x0ffffffe02027836 */ /* 0x010fe20000000000 */
[----:B------:R-:W-:Y:S01]  /*99a0*/  IABS R21, R21 ;  /* 0x0000001500157213 */ /* 0x000fe20000000000 */
[----:B------:R-:W4:Y:S02]  /*99b0*/  LDCU UR16, c[0x0][0x3a8] ;  /* 0x00007500ff1077ac */ /* 0x000f240008000800 */
[----:B------:R1:W2:Y:S01]  /*99c0*/  F2I.FTZ.U32.TRUNC.NTZ R5, R2 ;  /* 0x0000000200057305 */ /* 0x0002a2000021f000 */
[----:B------:R-:W3:Y:S01]  /*99d0*/  LDCU UR15, c[0x0][0x3a8] ;  /* 0x00007500ff0f77ac */ /* 0x000ee20008000800 */
[----:B0-----:R-:W3:Y:S01]  /*99e0*/  LDL R6, [R1+0x23dc] ;  /* 0x0023dc0001067983 */ /* 0x001ee20000100800 */
[----:B------:R-:W0:Y:S01]  /*99f0*/  LDCU UR14, c[0x0][0x3a8] ;  /* 0x00007500ff0e77ac */ /* 0x000e220008000800 */
[----:B-1----:R-:W-:Y:S01]  /*9a00*/  IMAD.MOV R2, RZ, RZ, -R3 ;  /* 0x000000ffff027224 */ /* 0x002fe200078e0a03 */
[----:B------:R-:W1:Y:S03]  /*9a10*/  LDCU UR13, c[0x0][0x3a8] ;  /* 0x00007500ff0d77ac */ /* 0x000e660008000800 */
[----:B------:R-:W-:Y:S01]  /*9a20*/  IMAD R25, R2, R58, RZ ;  /* 0x0000003a02197224 */ /* 0x000fe200078e02ff */
[----:B------:R-:W0:Y:S01]  /*9a30*/  LDCU UR12, c[0x0][0x3a8] ;  /* 0x00007500ff0c77ac */ /* 0x000e220008000800 */
[----:B------:R-:W-:-:S02]  /*9a40*/  IMAD.MOV.U32 R2, RZ, RZ, RZ ;  /* 0x000000ffff027224 */ /* 0x000fc400078e00ff */
[----:B--2---:R-:W-:Y:S01]  /*9a50*/  IMAD.MOV R0, RZ, RZ, -R5 ;  /* 0x000000ffff007224 */ /* 0x004fe200078e0a05 */
[----:B------:R-:W2:Y:S01]  /*9a60*/  LDCU UR11, c[0x0][0x3a8] ;  /* 0x00007500ff0b77ac */ /* 0x000ea20008000800 */
[----:B------:R-:W-:Y:S01]  /*9a70*/  IMAD.HI.U32 R25, R3, R25, R2 ;  /* 0x0000001903197227 */ /* 0x000fe200078e0002 */
[----:B------:R-:W0:Y:S03]  /*9a80*/  LDCU UR59, c[0x0][0x3a8] ;  /* 0x00007500ff3b77ac */ /* 0x000e260008000800 */
[----:B------:R-:W-:Y:S01]  /*9a90*/  IMAD R0, R0, R61, RZ ;  /* 0x0000003d00007224 */ /* 0x000fe200078e02ff */
[----:B------:R-:W0:Y:S03]  /*9aa0*/  LDCU UR10, c[0x0][0x3a8] ;  /* 0x00007500ff0a77ac */ /* 0x000e260008000800 */
[----:B------:R-:W-:Y:S01]  /*9ab0*/  IMAD.HI.U32 R0, R5, R0, R4 ;  /* 0x0000000005007227 */ /* 0x000fe200078e0004 */
[----:B------:R-:W0:Y:S03]  /*9ac0*/  LDCU UR58, c[0x0][0x3a8] ;  /* 0x00007500ff3a77ac */ /* 0x000e260008000800 */
[----:B------:R-:W-:Y:S01]  /*9ad0*/  IMAD.HI.U32 R4, R25, R16, RZ ;  /* 0x0000001019047227 */ /* 0x000fe200078e00ff */
[----:B------:R-:W0:Y:S03]  /*9ae0*/  LDCU UR9, c[0x0][0x3a8] ;  /* 0x00007500ff0977ac */ /* 0x000e260008000800 */
[----:B------:R-:W-:-:S02]  /*9af0*/  IMAD.MOV R4, RZ, RZ, -R4 ;  /* 0x000000ffff047224 */ /* 0x000fc400078e0a04 */
[----:B------:R-:W-:Y:S01]  /*9b00*/  IMAD.HI.U32 R2, R0, R18, RZ ;  /* 0x0000001200027227 */ /* 0x000fe200078e00ff */
[----:B------:R-:W0:Y:S03]  /*9b10*/  LDCU UR8, c[0x0][0x3a8] ;  /* 0x00007500ff0877ac */ /* 0x000e260008000800 */
[C---:B------:R-:W-:Y:S01]  /*9b20*/  IMAD R16, R58.reuse, R4, R16 ;  /* 0x000000043a107224 */ /* 0x040fe200078e0210 */
[----:B------:R-:W0:Y:S01]  /*9b30*/  LDCU UR22, c[0x0][0x3a8] ;  /* 0x00007500ff1677ac */ /* 0x000e220008000800 */
[C---:B------:R-:W-:Y:S01]  /*9b40*/  IMAD.HI.U32 R4, R25.reuse, R11, RZ ;  /* 0x0000000b19047227 */ /* 0x040fe200078e00ff */
[----:B------:R-:W0:Y:S03]  /*9b50*/  LDCU UR23, c[0x0][0x3a8] ;  /* 0x00007500ff1777ac */ /* 0x000e260008000800 */
[----:B------:R-:W-:Y:S01]  /*9b60*/  IMAD.MOV R4, RZ, RZ, -R4 ;  /* 0x000000ffff047224 */ /* 0x000fe200078e0a04 */
[----:B------:R-:W0:Y:S03]  /*9b70*/  LDCU UR24, c[0x0][0x3a8] ;  /* 0x00007500ff1877ac */ /* 0x000e260008000800 */
[C---:B------:R-:W-:Y:S01]  /*9b80*/  IMAD R11, R58.reuse, R4, R11 ;  /* 0x000000043a0b7224 */ /* 0x040fe200078e020b */
[----:B------:R-:W-:Y:S01]  /*9b90*/  IABS R4, R20 ;  /* 0x0000001400047213 */ /* 0x000fe20000000000 */
[----:B------:R-:W-:Y:S01]  /*9ba0*/  IMAD.HI.U32 R20, R25, R7, RZ ;  /* 0x0000000719147227 */ /* 0x000fe200078e00ff */
[----:B------:R-:W0:Y:S03]  /*9bb0*/  LDCU UR25, c[0x0][0x3a8] ;  /* 0x00007500ff1977ac */ /* 0x000e260008000800 */
[----:B------:R-:W-:Y:S01]  /*9bc0*/  IMAD.MOV R20, RZ, RZ, -R20 ;  /* 0x000000ffff147224 */ /* 0x000fe200078e0a14 */
[----:B------:R-:W0:Y:S03]  /*9bd0*/  LDCU UR26, c[0x0][0x3a8] ;  /* 0x00007500ff1a77ac */ /* 0x000e260008000800 */
[----:B------:R-:W-:Y:S01]  /*9be0*/  IMAD R7, R58, R20, R7 ;  /* 0x000000143a077224 */ /* 0x000fe200078e0207 */
[----:B------:R-:W0:Y:S01]  /*9bf0*/  LDCU UR27, c[0x0][0x3a8] ;  /* 0x00007500ff1b77ac */ /* 0x000e220008000800 */
[----:B------:R-:W2:Y:S01]  /*9c00*/  LDL R20, [R1+0x23ec] ;  /* 0x0023ec0001147983 */ /* 0x000ea20000100800 */
[----:B------:R-:W-:Y:S01]  /*9c10*/  IMAD.MOV R2, RZ, RZ, -R2 ;  /* 0x000000ffff027224 */ /* 0x000fe200078e0a02 */
[----:B------:R-:W0:Y:S03]  /*9c20*/  LDCU UR28, c[0x0][0x3a8] ;  /* 0x00007500ff1c77ac */ /* 0x000e260008000800 */
[----:B------:R-:W-:-:S02]  /*9c30*/  IMAD R18, R61, R2, R18 ;  /* 0x000000023d127224 */ /* 0x000fc400078e0212 */
[C---:B------:R-:W-:Y:S01]  /*9c40*/  IMAD.HI.U32 R2, R25.reuse, R14, RZ ;  /* 0x0000000e19027227 */ /* 0x040fe200078e00ff */
[----:B------:R-:W0:Y:S03]  /*9c50*/  LDCU UR51, c[0x0][0x3a8] ;  /* 0x00007500ff3377ac */ /* 0x000e260008000800 */
[C---:B------:R-:W-:Y:S01]  /*9c60*/  IMAD.HI.U32 R5, R25.reuse, R17, RZ ;  /* 0x0000001119057227 */ /* 0x040fe200078e00ff */
[----:B------:R-:W0:Y:S03]  /*9c70*/  LDCU UR50, c[0x0][0x3a8] ;  /* 0x00007500ff3277ac */ /* 0x000e260008000800 */
[----:B------:R-:W-:Y:S01]  /*9c80*/  IMAD.MOV R2, RZ, RZ, -R2 ;  /* 0x000000ffff027224 */ /* 0x000fe200078e0a02 */
[----:B------:R-:W0:Y:S01]  /*9c90*/  LDCU UR49, c[0x0][0x3a8] ;  /* 0x00007500ff3177ac */ /* 0x000e220008000800 */
[----:B------:R-:W-:Y:S01]  /*9ca0*/  IMAD.HI.U32 R3, R25, R15, RZ ;  /* 0x0000000f19037227 */ /* 0x000fe200078e00ff */
[----:B------:R-:W0:Y:S03]  /*9cb0*/  LDCU UR48, c[0x0][0x3a8] ;  /* 0x00007500ff3077ac */ /* 0x000e260008000800 */
[----:B------:R-:W-:-:S02]  /*9cc0*/  IMAD.MOV R5, RZ, RZ, -R5 ;  /* 0x000000ffff057224 */ /* 0x000fc400078e0a05 */
[C---:B------:R-:W-:Y:S01]  /*9cd0*/  IMAD R14, R58.reuse, R2, R14 ;  /* 0x000000023a0e7224 */ /* 0x040fe200078e020e */
[----:B------:R-:W0:Y:S01]  /*9ce0*/  LDCU UR47, c[0x0][0x3a8] ;  /* 0x00007500ff2f77ac */ /* 0x000e220008000800 */
[C---:B------:R-:W-:Y:S01]  /*9cf0*/  IMAD.HI.U32 R2, R25.reuse, R13, RZ ;  /* 0x0000000d19027227 */ /* 0x040fe200078e00ff */
[----:B------:R-:W0:Y:S03]  /*9d00*/  LDCU UR29, c[0x0][0x3a8] ;  /* 0x00007500ff1d77ac */ /* 0x000e260008000800 */
[----:B------:R-:W-:Y:S02]  /*9d10*/  IMAD.MOV R3, RZ, RZ, -R3 ;  /* 0x000000ffff037224 */ /* 0x000fe400078e0a03 */
[----:B------:R-:W-:Y:S01]  /*9d20*/  IMAD R17, R58, R5, R17 ;  /* 0x000000053a117224 */ /* 0x000fe200078e0211 */
        /* <DEDUP_REMOVED lines=15> */
[----:B------:R-:W-:Y:S01]  /*9e20*/  IABS R5, R19 ;  /* 0x0000001300057213 */ /* 0x000fe20000000000 */
[----:B------:R-:W-:Y:S01]  /*9e30*/  IMAD.MOV R2, RZ, RZ, -R2 ;  /* 0x000000ffff027224 */ /* 0x000fe200078e0a02 */
[----:B------:R-:W0:Y:S01]  /*9e40*/  LDCU UR40, c[0x0][0x3a8] ;  /* 0x00007500ff2877ac */ /* 0x000e220008000800 */
[C---:B------:R-:W-:Y:S02]  /*9e50*/  IMAD R10, R58.reuse, R3, R10 ;  /* 0x000000033a0a7224 */ /* 0x040fe400078e020a */
[----:B------:R-:W-:Y:S01]  /*9e60*/  IMAD R9, R58, R2, R9 ;  /* 0x000000023a097224 */ /* 0x000fe200078e0209 */
[----:B------:R-:W0:Y:S01]  /*9e70*/  LDCU UR39, c[0x0][0x3a8] ;  /* 0x00007500ff2777ac */ /* 0x000e220008000800 */
[C---:B------:R-:W-:Y:S01]  /*9e80*/  IMAD.HI.U32 R2, R25.reuse, R5, RZ ;  /* 0x0000000519027227 */ /* 0x040fe200078e00ff */
[----:B------:R-:W0:Y:S03]  /*9e90*/  LDCU UR38, c[0x0][0x3a8] ;  /* 0x00007500ff2677ac */ /* 0x000e260008000800 */
[----:B------:R-:W-:Y:S01]  /*9ea0*/  IMAD.HI.U32 R19, R25, R8, RZ ;  /* 0x0000000819137227 */ /* 0x000fe200078e00ff */
[----:B------:R-:W0:Y:S03]  /*9eb0*/  LDCU UR37, c[0x0][0x3a8] ;  /* 0x00007500ff2577ac */ /* 0x000e260008000800 */
[----:B------:R-:W-:-:S02]  /*9ec0*/  IMAD.MOV R2, RZ, RZ, -R2 ;  /* 0x000000ffff027224 */ /* 0x000fc400078e0a02 */
[----:B------:R-:W-:Y:S01]  /*9ed0*/  IMAD.MOV R19, RZ, RZ, -R19 ;  /* 0x000000ffff137224 */ /* 0x000fe200078e0a13 */
[----:B------:R-:W0:Y:S01]  /*9ee0*/  LDCU UR36, c[0x0][0x3a8] ;  /* 0x00007500ff2477ac */ /* 0x000e220008000800 */
[C---:B------:R-:W-:Y:S01]  /*9ef0*/  IMAD R5, R58.reuse, R2, R5 ;  /* 0x000000023a057224 */ /* 0x040fe200078e0205 */
[----:B------:R-:W-:Y:S01]  /*9f00*/  IABS R2, R24 ;  /* 0x0000001800027213 */ /* 0x000fe20000000000 */
[----:B------:R-:W-:Y:S02]  /*9f10*/  IMAD R8, R58, R19, R8 ;  /* 0x000000133a087224 */ /* 0x000fe400078e0208 */
[----:B------:R-:W-:-:S04]  /*9f20*/  IMAD.HI.U32 R19, R25, R4, RZ ;  /* 0x0000000419137227 */ /* 0x000fc800078e00ff */
[----:B------:R-:W-:-:S04]  /*9f30*/  IMAD.HI.U32 R24, R0, R21, RZ ;  /* 0x0000001500187227 */ /* 0x000fc800078e00ff */
[----:B------:R-:W-:-:S04]  /*9f40*/  IMAD.MOV R24, RZ, RZ, -R24 ;  /* 0x000000ffff187224 */ /* 0x000fc800078e0a18 */
[----:B------:R-:W-:Y:S02]  /*9f50*/  IMAD R24, R61, R24, R21 ;  /* 0x000000183d187224 */ /* 0x000fe400078e0215 */
[----:B------:R-:W4:Y:S01]  /*9f60*/  LDL R21, [R1+0x5368] ;  /* 0x0053680001157983 */ /* 0x000f220000100800 */
[----:B---3--:R-:W-:-:S05]  /*9f70*/  IABS R6, R6 ;  /* 0x0000000600067213 */ /* 0x008fca0000000000 */
[----:B------:R-:W-:-:S04]  /*9f80*/  IMAD.HI.U32 R3, R25, R6, RZ ;  /* 0x0000000619037227 */ /* 0x000fc800078e00ff */
[----:B------:R-:W-:-:S04]  /*9f90*/  IMAD.MOV R3, RZ, RZ, -R3 ;  /* 0x000000ffff037224 */ /* 0x000fc800078e0a03 */
[----:B------:R-:W-:Y:S01]  /*9fa0*/  IMAD R6, R58, R3, R6 ;  /* 0x000000033a067224 */ /* 0x000fe200078e0206 */
[----:B--2---:R-:W-:Y:S02]  /*9fb0*/  IABS R3, R20 ;  /* 0x0000001400037213 */ /* 0x004fe40000000000 */
[----:B------:R-:W-:-:S03]  /*9fc0*/  IABS R20, R22 ;  /* 0x0000001600147213 */ /* 0x000fc60000000000 */
[----:B------:R-:W-:-:S04]  /*9fd0*/  IMAD.HI.U32 R22, R25, R3, RZ ;  /* 0x0000000319167227 */ /* 0x000fc800078e00ff */
[----:B------:R-:W-:-:S04]  /*9fe0*/  IMAD.HI.U32 R25, R25, R2, RZ ;  /* 0x0000000219197227 */ /* 0x000fc800078e00ff */
[----:B------:R-:W-:-:S04]  /*9ff0*/  IMAD.MOV R25, RZ, RZ, -R25 ;  /* 0x000000ffff197224 */ /* 0x000fc800078e0a19 */
[----:B------:R-:W-:Y:S02]  /*a000*/  IMAD R2, R58, R25, R2 ;  /* 0x000000193a027224 */ /* 0x000fe400078e0202 */
[----:B------:R-:W2:Y:S04]  /*a010*/  LDL R25, [R1+0x5350] ;  /* 0x0053500001197983 */ /* 0x000ea80000100800 */
[----:B------:R3:W-:Y:S04]  /*a020*/  STL [R1+0x150], R24 ;  /* 0x0001501801007387 */ /* 0x0007e80000100800 */
[----:B---3--:R-:W3:Y:S01]  /*a030*/  LDL R24, [R1+0x5348] ;  /* 0x0053480001187983 */ /* 0x008ee20000100800 */
[----:B------:R-:W-:-:S02]  /*a040*/  IMAD.MOV R19, RZ, RZ, -R19 ;  /* 0x000000ffff137224 */ /* 0x000fc400078e0a13 */
[----:B------:R-:W-:Y:S02]  /*a050*/  IMAD.MOV R22, RZ, RZ, -R22 ;  /* 0x000000ffff167224 */ /* 0x000fe400078e0a16 */
[----:B------:R-:W-:Y:S01]  /*a060*/  IMAD R4, R58, R19, R4 ;  /* 0x000000133a047224 */ /* 0x000fe200078e0204 */
[----:B------:R-:W-:Y:S01]  /*a070*/  IABS R19, R23 ;  /* 0x0000001700137213 */ /* 0x000fe20000000000 */
[----:B------:R-:W-:-:S04]  /*a080*/  IMAD.HI.U32 R23, R0, R20, RZ ;  /* 0x0000001400177227 */ /* 0x000fc800078e00ff */
[----:B------:R-:W-:Y:S02]  /*a090*/  IMAD R3, R58, R22, R3 ;  /* 0x000000163a037224 */ /* 0x000fe400078e0203 */
[----:B------:R-:W-:-:S04]  /*a0a0*/  IMAD.HI.U32 R22, R0, R19, RZ ;  /* 0x0000001300167227 */ /* 0x000fc800078e00ff */
[----:B------:R-:W-:Y:S02]  /*a0b0*/  IMAD.MOV R23, RZ, RZ, -R23 ;  /* 0x000000ffff177224 */ /* 0x000fe400078e0a17 */
[----:B------:R-:W-:Y:S02]  /*a0c0*/  IMAD.MOV R22, RZ, RZ, -R22 ;  /* 0x000000ffff167224 */ /* 0x000fe400078e0a16 */
[C---:B------:R-:W-:Y:S02]  /*a0d0*/  IMAD R23, R61.reuse, R23, R20 ;  /* 0x000000173d177224 */ /* 0x040fe400078e0214 */
[----:B------:R-:W-:Y:S01]  /*a0e0*/  IMAD R19, R61, R22, R19 ;  /* 0x000000163d137224 */ /* 0x000fe200078e0213 */
[----:B------:R-:W-:Y:S02]  /*a0f0*/  IABS R22, R27 ;  /* 0x0000001b00167213 */ /* 0x000fe40000000000 */
[----:B------:R-:W-:Y:S04]  /*a100*/  STL [R1+0x14c], R23 ;  /* 0x00014c1701007387 */ /* 0x000fe80000100800 */
[----:B------:R0:W-:Y:S02]  /*a110*/  STL [R1+0x148], R19 ;  /* 0x0001481301007387 */ /* 0x0001e40000100800 */
[----:B0-----:R-:W-:-:S02]  /*a120*/  IABS R19, R26 ;  /* 0x0000001a00137213 */ /* 0x001fc40000000000 */
[----:B----4-:R-:W-:-:S05]  /*a130*/  IABS R21, R21 ;  /* 0x0000001500157213 */ /* 0x010fca0000000000 */
[----:B------:R-:W-:-:S04]  /*a140*/  IMAD.HI.U32 R27, R0, R21, RZ ;  /* 0x00000015001b7227 */ /* 0x000fc800078e00ff */
[----:B------:R-:W-:-:S04]  /*a150*/  IMAD.MOV R27, RZ, RZ, -R27 ;  /* 0x000000ffff1b7224 */ /* 0x000fc800078e0a1b */
[----:B------:R-:W-:Y:S02]  /*a160*/  IMAD R21, R61, R27, R21 ;  /* 0x0000001b3d157224 */ /* 0x000fe400078e0215 */
[----:B------:R-:W4:Y:S04]  /*a170*/  LDL R27, [R1+0x5310] ;  /* 0x00531000011b7983 */ /* 0x000f280000100800 */
[----:B------:R-:W-:Y:S01]  /*a180*/  STL [R1+0x144], R21 ;  /* 0x0001441501007387 */ /* 0x000fe20000100800 */
[----:B--2---:R-:W-:-:S05]  /*a190*/  IABS R25, R25 ;  /* 0x0000001900197213 */ /* 0x004fca0000000000 */
[----:B------:R-:W-:-:S04]  /*a1a0*/  IMAD.HI.U32 R26, R0, R25, RZ ;  /* 0x00000019001a7227 */ /* 0x000fc800078e00ff */
[----:B------:R-:W-:Y:S01]  /*a1b0*/  IMAD.MOV R26, RZ, RZ, -R26 ;  /* 0x000000ffff1a7224 */ /* 0x000fe200078e0a1a */
[----:B---3--:R-:W-:-:S03]  /*a1c0*/  IABS R20, R24 ;  /* 0x0000001800147213 */ /* 0x008fc60000000000 */
[----:B------:R-:W-:Y:S02]  /*a1d0*/  IMAD R26, R61, R26, R25 ;  /* 0x0000001a3d1a7224 */ /* 0x000fe400078e0219 */
[----:B------:R-:W2:Y:S01]  /*a1e0*/  LDL R25, [R1+0x5320] ;  /* 0x0053200001197983 */ /* 0x000ea20000100800 */
[----:B------:R-:W-:-:S04]  /*a1f0*/  IMAD.HI.U32 R24, R0, R20, RZ ;  /* 0x0000001400187227 */ /* 0x000fc800078e00ff */
[----:B------:R-:W-:Y:S01]  /*a200*/  IMAD.MOV R24, RZ, RZ, -R24 ;  /* 0x000000ffff187224 */ /* 0x000fe200078e0a18 */
[----:B------:R0:W-:Y:S03]  /*a210*/  STL [R1+0x140], R26 ;  /* 0x0001401a01007387 */ /* 0x0001e60000100800 */
[----:B------:R-:W-:Y:S02]  /*a220*/  IMAD R24, R61, R24, R20 ;  /* 0x000000183d187224 */ /* 0x000fe400078e0214 */
[----:B------:R-:W3:Y:S04]  /*a230*/  LDL R20, [R1+0x5324] ;  /* 0x0053240001147983 */ /* 0x000ee80000100800 */
[----:B0-----:R-:W5:Y:S04]  /*a240*/  LDL R26, [R1+0x530c] ;  /* 0x00530c00011a7983 */ /* 0x001f680000100800 */
[----:B------:R0:W-:Y:S04]  /*a250*/  STL [R1+0x13c], R24 ;  /* 0x00013c1801007387 */ /* 0x0001e80000100800 */
[----:B0-----:R-:W5:Y:S01]  /*a260*/  LDL R24, [R1+0x531c] ;  /* 0x00531c0001187983 */ /* 0x001f620000100800 */
[----:B------:R-:W-:-:S04]  /*a270*/  IMAD.HI.U32 R23, R0, R22, RZ ;  /* 0x0000001600177227 */ /* 0x000fc800078e00ff */
[----:B------:R-:W-:-:S04]  /*a280*/  IMAD.HI.U32 R21, R0, R19, RZ ;  /* 0x0000001300157227 */ /* 0x000fc800078e00ff */
[----:B------:R-:W-:Y:S02]  /*a290*/  IMAD.MOV R23, RZ, RZ, -R23 ;  /* 0x000000ffff177224 */ /* 0x000fe400078e0a17 */
[----:B------:R-:W-:Y:S02]  /*a2a0*/  IMAD.MOV R21, RZ, RZ, -R21 ;  /* 0x000000ffff157224 */ /* 0x000fe400078e0a15 */
[C---:B------:R-:W-:Y:S02]  /*a2b0*/  IMAD R23, R61.reuse, R23, R22 ;  /* 0x000000173d177224 */ /* 0x040fe400078e0216 */
[----:B------:R-:W-:-:S03]  /*a2c0*/  IMAD R19, R61, R21, R19 ;  /* 0x000000153d137224 */ /* 0x000fc600078e0213 */
[----:B------:R-:W-:Y:S04]  /*a2d0*/  STL [R1+0x138], R23 ;  /* 0x0001381701007387 */ /* 0x000fe80000100800 */
[----:B------:R5:W-:Y:S01]  /*a2e0*/  STL [R1+0x134], R19 ;  /* 0x0001341301007387 */ /* 0x000be20000100800 */
[----:B----4-:R-:W-:Y:S02]  /*a2f0*/  IABS R21, R27 ;  /* 0x0000001b00157213 */ /* 0x010fe40000000000 */
[----:B--2---:R-:W-:Y:S02]  /*a300*/  IABS R25, R25 ;  /* 0x0000001900197213 */ /* 0x004fe40000000000 */
[----:B---3--:R-:W-:-:S05]  /*a310*/  IABS R20, R20 ;  /* 0x0000001400147213 */ /* 0x008fca0000000000 */
[----:B------:R-:W-:Y:S01]  /*a320*/  IMAD.HI.U32 R27, R0, R20, RZ ;  /* 0x00000014001b7227 */ /* 0x000fe200078e00ff */
[----:B-----5:R-:W-:-:S03]  /*a330*/  IABS R19, R26 ;  /* 0x0000001a00137213 */ /* 0x020fc60000000000 */
[----:B------:R-:W-:-:S04]  /*a340*/  IMAD.HI.U32 R26, R0, R25, RZ ;  /* 0x00000019001a7227 */ /* 0x000fc800078e00ff */
[----:B------:R-:W-:Y:S02]  /*a350*/  IMAD.MOV R27, RZ, RZ, -R27 ;  /* 0x000000ffff1b7224 */ /* 0x000fe400078e0a1b */
[----:B------:R-:W-:Y:S01]  /*a360*/  IMAD.MOV R26, RZ, RZ, -R26 ;  /* 0x000000ffff1a7224 */ /* 0x000fe200078e0a1a */
[----:B------:R-:W-:Y:S01]  /*a370*/  IABS R22, R24 ;  /* 0x0000001800167213 */ /* 0x000fe20000000000 */
[C---:B------:R-:W-:Y:S02]  /*a380*/  IMAD R20, R61.reuse, R27, R20 ;  /* 0x0000001b3d147224 */ /* 0x040fe400078e0214 */
[----:B------:R-:W-:Y:S01]  /*a390*/  IMAD R26, R61, R26, R25 ;  /* 0x0000001a3d1a7224 */ /* 0x000fe200078e0219 */
[----:B------:R-:W2:Y:S01]  /*a3a0*/  LDL R27, [R1+0x52e4] ;  /* 0x0052e400011b7983 */ /* 0x000ea20000100800 */
[----:B------:R-:W-:-:S04]  /*a3b0*/  IMAD.HI.U32 R24, R0, R22, RZ ;  /* 0x0000001600187227 */ /* 0x000fc800078e00ff */
[----:B------:R-:W-:Y:S01]  /*a3c0*/  IMAD.MOV R24, RZ, RZ, -R24 ;  /* 0x000000ffff187224 */ /* 0x000fe200078e0a18 */
[----:B------:R-:W-:Y:S03]  /*a3d0*/  STL [R1+0x130], R20 ;  /* 0x0001301401007387 */ /* 0x000fe60000100800 */
[----:B------:R-:W-:Y:S01]  /*a3e0*/  IMAD R24, R61, R24, R22 ;  /* 0x000000183d187224 */ /* 0x000fe200078e0216 */
[----:B------:R-:W3:Y:S04]  /*a3f0*/  LDL R25, [R1+0x52fc] ;  /* 0x0052fc0001197983 */ /* 0x000ee80000100800 */
[----:B------:R0:W-:Y:S04]  /*a400*/  STL [R1+0x12c], R26 ;  /* 0x00012c1a01007387 */ /* 0x0001e80000100800 */
[----:B------:R-:W4:Y:S04]  /*a410*/  LDL R22, [R1+0x5304] ;  /* 0x0053040001167983 */ /* 0x000f280000100800 */
        /* <DEDUP_REMOVED lines=11> */
[----:B--2---:R-:W-:Y:S02]  /*a4d0*/  IABS R20, R27 ;  /* 0x0000001b00147213 */ /* 0x004fe40000000000 */
[----:B---3--:R-:W-:Y:S02]  /*a4e0*/  IABS R25, R25 ;  /* 0x0000001900197213 */ /* 0x008fe40000000000 */
[----:B----4-:R-:W-:-:S05]  /*a4f0*/  IABS R22, R22 ;  /* 0x0000001600167213 */ /* 0x010fca0000000000 */
        /* <DEDUP_REMOVED lines=108> */
[----:B0-----:R-:W2:Y:S01]  /*abc0*/  LDL R23, [R1+0x468c] ;  /* 0x00468c0001177983 */ /* 0x001ea20000100800 */
[----:B------:R-:W-:-:S04]  /*abd0*/  IMAD.HI.U32 R21, R0, R20, RZ ;  /* 0x0000001400157227 */ /* 0x000fc800078e00ff */
[----:B------:R-:W-:Y:S02]  /*abe0*/  IMAD.MOV R21, RZ, RZ, -R21 ;  /* 0x000000ffff157224 */ /* 0x000fe400078e0a15 */
[----:B------:R-:W-:-:S04]  /*abf0*/  IMAD.HI.U32 R22, R0, R19, RZ ;  /* 0x0000001300167227 */ /* 0x000fc800078e00ff */
[----:B------:R-:W-:Y:S02]  /*ac00*/  IMAD R20, R61, R21, R20 ;  /* 0x000000153d147224 */ /* 0x000fe400078e0214 */
[----:B------:R-:W-:-:S03]  /*ac10*/  IMAD.MOV R22, RZ, RZ, -R22 ;  /* 0x000000ffff167224 */ /* 0x000fc600078e0a16 */
[----:B------:R-:W-:Y:S01]  /*ac20*/  STL [R1+0xd4], R20 ;  /* 0x0000d41401007387 */ /* 0x000fe20000100800 */
[----:B------:R-:W-:-:S05]  /*ac30*/  IMAD R19, R61, R22, R19 ;  /* 0x000000163d137224 */ /* 0x000fca00078e0213 */
[----:B------:R2:W-:Y:S01]  /*ac40*/  STL [R1+0xd0], R19 ;  /* 0x0000d01301007387 */ /* 0x0005e20000100800 */
[----:B---3--:R-:W-:Y:S02]  /*ac50*/  IABS R25, R25 ;  /* 0x0000001900197213 */ /* 0x008fe40000000000 */
[----:B----4-:R-:W-:-:S03]  /*ac60*/  IABS R21, R24 ;  /* 0x0000001800157213 */ /* 0x010fc60000000000 */
[----:B------:R-:W-:-:S04]  /*ac70*/  IMAD.HI.U32 R24, R0, R25, RZ ;  /* 0x0000001900187227 */ /* 0x000fc800078e00ff */
[----:B------:R-:W-:Y:S01]  /*ac80*/  IMAD.MOV R24, RZ, RZ, -R24 ;  /* 0x000000ffff187224 */ /* 0x000fe200078e0a18 */
[----:B-----5:R-:W-:Y:S02]  /*ac90*/  IABS R22, R26 ;  /* 0x0000001a00167213 */ /* 0x020fe40000000000 */
[----:B--2---:R-:W-:Y:S01]  /*aca0*/  IABS R19, R27 ;  /* 0x0000001b00137213 */ /* 0x004fe20000000000 */
[----:B------:R-:W-:Y:S02]  /*acb0*/  IMAD R25, R61, R24, R25 ;  /* 0x000000183d197224 */ /* 0x000fe400078e0219 */
[----:B------:R-:W-:Y:S01]  /*acc0*/  IMAD.HI.U32 R27, R0, R22, RZ ;  /* 0x00000016001b7227 */ /* 0x000fe200078e00ff */
[----:B------:R-:W-:-:S03]  /*acd0*/  IABS R20, R23 ;  /* 0x0000001700147213 */ /* 0x000fc60000000000 */
[----:B------:R-:W-:-:S04]  /*ace0*/  IMAD.HI.U32 R23, R0, R21, RZ ;  /* 0x0000001500177227 */ /* 0x000fc800078e00ff */
[----:B------:R-:W-:Y:S02]  /*acf0*/  IMAD.MOV R23, RZ, RZ, -R23 ;  /* 0x000000ffff177224 */ /* 0x000fe400078e0a17 */
[----:B------:R-:W-:Y:S01]  /*ad00*/  IMAD.HI.U32 R26, R0, R20, RZ ;  /* 0x00000014001a7227 */ /* 0x000fe200078e00ff */
[----:B------:R0:W-:Y:S03]  /*ad10*/  STL [R1+0xcc], R25 ;  /* 0x0000cc1901007387 */ /* 0x0001e60000100800 */
[----:B------:R-:W-:Y:S02]  /*ad20*/  IMAD R23, R61, R23, R21 ;  /* 0x000000173d177224 */ /* 0x000fe400078e0215 */
[----:B------:R-:W-:Y:S01]  /*ad30*/  IMAD.MOV R26, RZ, RZ, -R26 ;  /* 0x000000ffff1a7224 */ /* 0x000fe200078e0a1a */
[----:B------:R-:W2:Y:S01]  /*ad40*/  LDL R21, [R1+0x46a8] ;  /* 0x0046a80001157983 */ /* 0x000ea20000100800 */
[----:B0-----:R-:W-:-:S03]  /*ad50*/  IMAD.MOV R25, RZ, RZ, -R27 ;  /* 0x000000ffff197224 */ /* 0x001fc600078e0a1b */
[----:B------:R-:W3:Y:S01]  /*ad60*/  LDL R27, [R1+0x46c4] ;  /* 0x0046c400011b7983 */ /* 0x000ee20000100800 */
[----:B------:R-:W-:-:S03]  /*ad70*/  IMAD R20, R61, R26, R20 ;  /* 0x0000001a3d147224 */ /* 0x000fc600078e0214 */
[----:B------:R0:W-:Y:S04]  /*ad80*/  STL [R1+0xc8], R23 ;  /* 0x0000c81701007387 */ /* 0x0001e80000100800 */
[----:B------:R-:W4:Y:S04]  /*ad90*/  LDL R26, [R1+0x46c0] ;  /* 0x0046c000011a7983 */ /* 0x000f280000100800 */
[----:B0-----:R-:W5:Y:S01]  /*ada0*/  LDL R23, [R1+0x46ac] ;  /* 0x0046ac0001177983 */ /* 0x001f620000100800 */
[----:B------:R-:W-:-:S03]  /*adb0*/  IMAD.HI.U32 R24, R0, R19, RZ ;  /* 0x0000001300187227 */ /* 0x000fc600078e00ff */
[----:B------:R0:W-:Y:S01]  /*adc0*/  STL [R1+0xc4], R20 ;  /* 0x0000c41401007387 */ /* 0x0001e20000100800 */
[----:B------:R-:W-:Y:S02]  /*add0*/  IMAD R22, R61, R25, R22 ;  /* 0x000000193d167224 */ /* 0x000fe400078e0216 */
[----:B0-----:R-:W-:-:S04]  /*ade0*/  IMAD.MOV R20, RZ, RZ, -R24 ;  /* 0x000000ffff147224 */ /* 0x001fc800078e0a18 */
[----:B------:R-:W-:Y:S01]  /*adf0*/  IMAD R19, R61, R20, R19 ;  /* 0x000000143d137224 */ /* 0x000fe200078e0213 */
[----:B------:R3:W-:Y:S04]  /*ae00*/  STL [R1+0xc0], R22 ;  /* 0x0000c01601007387 */ /* 0x0007e80000100800 */
[----:B------:R0:W-:Y:S01]  /*ae10*/  STL [R1+0xbc], R19 ;  /* 0x0000bc1301007387 */ /* 0x0001e20000100800 */
[----:B--2---:R-:W-:-:S05]  /*ae20*/  IABS R21, R21 ;  /* 0x0000001500157213 */ /* 0x004fca0000000000 */
[----:B------:R-:W-:Y:S01]  /*ae30*/  IMAD.HI.U32 R25, R0, R21, RZ ;  /* 0x0000001500197227 */ /* 0x000fe200078e00ff */
[----:B---3--:R-:W-:Y:S02]  /*ae40*/  IABS R22, R27 ;  /* 0x0000001b00167213 */ /* 0x008fe40000000000 */
[----:B----4-:R-:W-:Y:S02]  /*ae50*/  IABS R24, R26 ;  /* 0x0000001a00187213 */ /* 0x010fe40000000000 */
[----:B-----5:R-:W-:-:S03]  /*ae60*/  IABS R23, R23 ;  /* 0x0000001700177213 */ /* 0x020fc60000000000 */
[----:B0-----:R-:W-:Y:S02]  /*ae70*/  IMAD.MOV.U32 R19, RZ, RZ, R24 ;  /* 0x000000ffff137224 */ /* 0x001fe400078e0018 */
[----:B------:R-:W-:Y:S02]  /*ae80*/  IMAD.MOV.U32 R20, RZ, RZ, R23 ;  /* 0x000000ffff147224 */ /* 0x000fe400078e0017 */
[----:B------:R-:W-:Y:S02]  /*ae90*/  IMAD.MOV R26, RZ, RZ, -R25 ;  /* 0x000000ffff1a7224 */ /* 0x000fe400078e0a19 */
[----:B------:R-:W-:Y:S01]  /*aea0*/  IMAD.HI.U32 R24, R0, R20, RZ ;  /* 0x0000001400187227 */ /* 0x000fe200078e00ff */
[----:B------:R-:W-:-:S03]  /*aeb0*/  IABS R23, R28 ;  /* 0x0000001c00177213 */ /* 0x000fc60000000000 */
[----:B------:R-:W-:-:S04]  /*aec0*/  IMAD.HI.U32 R27, R0, R19, RZ ;  /* 0x00000013001b7227 */ /* 0x000fc800078e00ff */
[----:B------:R-:W-:Y:S02]  /*aed0*/  IMAD.MOV R24, RZ, RZ, -R24 ;  /* 0x000000ffff187224 */ /* 0x000fe400078e0a18 */
[----:B------:R-:W-:Y:S02]  /*aee0*/  IMAD R26, R61, R26, R21 ;  /* 0x0000001a3d1a7224 */ /* 0x000fe400078e0215 */
[----:B------:R-:W-:-:S04]  /*aef0*/  IMAD.HI.U32 R28, R0, R22, RZ ;  /* 0x00000016001c7227 */ /* 0x000fc800078e00ff */
[----:B------:R-:W-:Y:S02]  /*af00*/  IMAD.MOV R25, RZ, RZ, -R27 ;  /* 0x000000ffff197224 */ /* 0x000fe400078e0a1b */
[C---:B------:R-:W-:Y:S01]  /*af10*/  IMAD R24, R61.reuse, R24, R20 ;  /* 0x000000183d187224 */ /* 0x040fe200078e0214 */
[----:B------:R-:W2:Y:S01]  /*af20*/  LDL R27, [R1+0x46f0] ;  /* 0x0046f000011b7983 */ /* 0x000ea20000100800 */
[----:B------:R-:W-:-:S03]  /*af30*/  IMAD R19, R61, R25, R19 ;  /* 0x000000193d137224 */ /* 0x000fc600078e0213 */
[----:B------:R0:W-:Y:S04]  /*af40*/  STL [R1+0xb8], R26 ;  /* 0x0000b81a01007387 */ /* 0x0001e80000100800 */
[----:B------:R-:W3:Y:S01]  /*af50*/  LDL R20, [R1+0x3d7c] ;  /* 0x003d7c0001147983 */ /* 0x000ee20000100800 */
[----:B0-----:R-:W-:-:S03]  /*af60*/  IMAD.MOV R26, RZ, RZ, -R28 ;  /* 0x000000ffff1a7224 */ /* 0x001fc600078e0a1c */
[----:B------:R-:W4:Y:S04]  /*af70*/  LDL R28, [R1+0x46dc] ;  /* 0x0046dc00011c7983 */ /* 0x000f280000100800 */
[----:B------:R0:W-:Y:S04]  /*af80*/  STL [R1+0xb4], R24 ;  /* 0x0000b41801007387 */ /* 0x0001e80000100800 */
[----:B------:R-:W5:Y:S04]  /*af90*/  LDL R25, [R1+0x46c8] ;  /* 0x0046c80001197983 */ /* 0x000f680000100800 */
[----:B0-----:R-:W2:Y:S01]  /*afa0*/  LDL R24, [R1+0x46d8] ;  /* 0x0046d80001187983 */ /* 0x001ea20000100800 */
[----:B------:R-:W-:-:S03]  /*afb0*/  IMAD.HI.U32 R21, R0, R23, RZ ;  /* 0x0000001700157227 */ /* 0x000fc600078e00ff */
[----:B------:R3:W-:Y:S01]  /*afc0*/  STL [R1+0xb0], R19 ;  /* 0x0000b01301007387 */ /* 0x0007e20000100800 */
[----:B------:R-:W-:-:S05]  /*afd0*/  IMAD R22, R61, R26, R22 ;  /* 0x0000001a3d167224 */ /* 0x000fca00078e0216 */
[----:B------:R4:W-:Y:S01]  /*afe0*/  STL [R1+0xac], R22 ;  /* 0x0000ac1601007387 */ /* 0x0009e20000100800 */
[----:B---3--:R-:W-:Y:S01]  /*aff0*/  IABS R19, R20 ;  /* 0x0000001400137213 */ /* 0x008fe20000000000 */
[----:B------:R-:W-:-:S04]  /*b000*/  IMAD.MOV R20, RZ, RZ, -R21 ;  /* 0x000000ffff147224 */ /* 0x000fc800078e0a15 */
[----:B------:R-:W-:Y:S01]  /*b010*/  IMAD R23, R61, R20, R23 ;  /* 0x000000143d177224 */ /* 0x000fe200078e0217 */
[----:B-----5:R-:W-:Y:S02]  /*b020*/  IABS R21, R25 ;  /* 0x0000001900157213 */ /* 0x020fe40000000000 */
[----:B--2---:R-:W-:-:S03]  /*b030*/  IABS R24, R24 ;  /* 0x0000001800187213 */ /* 0x004fc60000000000 */
[----:B------:R-:W-:Y:S01]  /*b040*/  IMAD.MOV.U32 R20, RZ, RZ, R21 ;  /* 0x000000ffff147224 */ /* 0x000fe200078e0015 */
[----:B------:R0:W-:Y:S01]  /*b050*/  STL [R1+0xa8], R23 ;  /* 0x0000a81701007387 */ /* 0x0001e20000100800 */
[----:B------:R-:W-:-:S04]  /*b060*/  IMAD.HI.U32 R25, R0, R19, RZ ;  /* 0x0000001300197227 */ /* 0x000fc800078e00ff */
[----:B------:R-:W-:Y:S01]  /*b070*/  IMAD.MOV.U32 R21, RZ, RZ, R24 ;  /* 0x000000ffff157224 */ /* 0x000fe200078e0018 */
[----:B----4-:R-:W-:Y:S01]  /*b080*/  IABS R22, R28 ;  /* 0x0000001c00167213 */ /* 0x010fe20000000000 */
[----:B------:R-:W-:Y:S01]  /*b090*/  IMAD.HI.U32 R24, R0, R20, RZ ;  /* 0x0000001400187227 */ /* 0x000fe200078e00ff */
[----:B0-----:R-:W-:-:S03]  /*b0a0*/  IABS R23, R27 ;  /* 0x0000001b00177213 */ /* 0x001fc60000000000 */
[----:B------:R-:W-:-:S04]  /*b0b0*/  IMAD.HI.U32 R27, R0, R21, RZ ;  /* 0x00000015001b7227 */ /* 0x000fc800078e00ff */
[----:B------:R-:W-:Y:S02]  /*b0c0*/  IMAD.MOV R26, RZ, RZ, -R25 ;  /* 0x000000ffff1a7224 */ /* 0x000fe400078e0a19 */
[----:B------:R-:W-:Y:S02]  /*b0d0*/  IMAD.MOV R24, RZ, RZ, -R24 ;  /* 0x000000ffff187224 */ /* 0x000fe400078e0a18 */
[----:B------:R-:W-:Y:S02]  /*b0e0*/  IMAD.MOV R25, RZ, RZ, -R27 ;  /* 0x000000ffff197224 */ /* 0x000fe400078e0a1b */
[C---:B------:R-:W-:Y:S02]  /*b0f0*/  IMAD R27, R61.reuse, R26, R19 ;  /* 0x0000001a3d1b7224 */ /* 0x040fe400078e0213 */
[----:B------:R-:W-:Y:S01]  /*b100*/  IMAD.HI.U32 R28, R0, R22, RZ ;  /* 0x00000016001c7227 */ /* 0x000fe200078e00ff */
[----:B------:R-:W2:Y:S03]  /*b110*/  LDL R19, [R1+0x46f4] ;  /* 0x0046f40001137983 */ /* 0x000ea60000100800 */
[----:B------:R-:W-:Y:S01]  /*b120*/  IMAD R20, R61, R24, R20 ;  /* 0x000000183d147224 */ /* 0x000fe200078e0214 */
[----:B------:R0:W-:Y:S04]  /*b130*/  STL [R1+0xa4], R27 ;  /* 0x0000a41b01007387 */ /* 0x0001e80000100800 */
[----:B------:R-:W3:Y:S01]  /*b140*/  LDL R24, [R1+0x470c] ;  /* 0x00470c0001187983 */ /* 0x000ee20000100800 */
[----:B0-----:R-:W-:-:S03]  /*b150*/  IMAD.MOV R27, RZ, RZ, -R28 ;  /* 0x000000ffff1b7224 */ /* 0x001fc600078e0a1c */
[----:B------:R-:W4:Y:S04]  /*b160*/  LDL R28, [R1+0x471c] ;  /* 0x00471c00011c7983 */ /* 0x000f280000100800 */
[----:B------:R0:W-:Y:S02]  /*b170*/  STL [R1+0xa0], R20 ;  /* 0x0000a01401007387 */ /* 0x0001e40000100800 */
[----:B0-----:R-:W-:Y:S02]  /*b180*/  IMAD R20, R61, R25, R21 ;  /* 0x000000193d147224 */ /* 0x001fe400078e0215 */
[----:B------:R-:W5:Y:S04]  /*b190*/  LDL R21, [R1+0x4708] ;  /* 0x0047080001157983 */ /* 0x000f680000100800 */
[----:B------:R-:W5:Y:S01]  /*b1a0*/  LDL R25, [R1+0x4718] ;  /* 0x0047180001197983 */ /* 0x000f620000100800 */
[----:B------:R-:W-:-:S03]  /*b1b0*/  IMAD.HI.U32 R26, R0, R23, RZ ;  /* 0x00000017001a7227 */ /* 0x000fc600078e00ff */
[----:B------:R0:W-:Y:S01]  /*b1c0*/  STL [R1+0x9c], R20 ;  /* 0x00009c1401007387 */ /* 0x0001e20000100800 */
[----:B------:R-:W-:Y:S02]  /*b1d0*/  IMAD R22, R61, R27, R22 ;  /* 0x0000001b3d167224 */ /* 0x000fe400078e0216 */
[----:B0-----:R-:W-:-:S03]  /*b1e0*/  IMAD.MOV R20, RZ, RZ, -R26 ;  /* 0x000000ffff147224 */ /* 0x001fc600078e0a1a */
[----:B------:R-:W-:Y:S01]  /*b1f0*/  STL [R1+0x98], R22 ;  /* 0x0000981601007387 */ /* 0x000fe20000100800 */
[----:B------:R-:W-:-:S05]  /*b200*/  IMAD R23, R61, R20, R23 ;  /* 0x000000143d177224 */ /* 0x000fca00078e0217 */
[----:B------:R4:W-:Y:S01]  /*b210*/  STL [R1+0x94], R23 ;  /* 0x0000941701007387 */ /* 0x0009e20000100800 */
[----:B--2---:R-:W-:Y:S02]  /*b220*/  IABS R19, R19 ;  /* 0x0000001300137213 */ /* 0x004fe40000000000 */
[----:B---3--:R-:W-:Y:S02]  /*b230*/  IABS R24, R24 ;  /* 0x0000001800187213 */ /* 0x008fe40000000000 */
[----:B----4-:R-:W-:Y:S02]  /*b240*/  IABS R23, R28 ;  /* 0x0000001c00177213 */ /* 0x010fe40000000000 */
[----:B-----5:R-:W-:Y:S02]  /*b250*/  IABS R21, R21 ;  /* 0x0000001500157213 */ /* 0x020fe40000000000 */
[----:B------:R-:W-:-:S03]  /*b260*/  IABS R22, R25 ;  /* 0x0000001900167213 */ /* 0x000fc60000000000 */
[----:B------:R-:W-:Y:S02]  /*b270*/  IMAD.MOV.U32 R20, RZ, RZ, R21 ;  /* 0x000000ffff147224 */ /* 0x000fe400078e0015 */
[----:B------:R-:W-:Y:S02]  /*b280*/  IMAD.MOV.U32 R21, RZ, RZ, R24 ;  /* 0x000000ffff157224 */ /* 0x000fe400078e0018 */
[----:B------:R-:W-:-:S04]  /*b290*/  IMAD.HI.U32 R25, R0, R19, RZ ;  /* 0x0000001300197227 */ /* 0x000fc800078e00ff */
[----:B------:R-:W-:-:S04]  /*b2a0*/  IMAD.HI.U32 R24, R0, R20, RZ ;  /* 0x0000001400187227 */ /* 0x000fc800078e00ff */
        /* <DEDUP_REMOVED lines=207> */
[----:B------:R-:W4:Y:S01]  /*bfa0*/  LDL R25, [R1+0x4874] ;  /* 0x0048740001197983 */ /* 0x000f220000100800 */
[----:B------:R-:W-:-:S04]  /*bfb0*/  IMAD.HI.U32 R26, R0, R23, RZ ;  /* 0x00000017001a7227 */ /* 0x000fc800078e00ff */
[----:B------:R-:W-:Y:S01]  /*bfc0*/  IMAD R22, R61, R27, R22 ;  /* 0x0000001b3d167224 */ /* 0x000fe200078e0216 */
[----:B------:R0:W-:Y:S04]  /*bfd0*/  STL [R1+0x10], R20 ;  /* 0x0000101401007387 */ /* 0x0001e80000100800 */
[----:B------:R4:W-:Y:S01]  /*bfe0*/  STL [R1+0xc], R22 ;  /* 0x00000c1601007387 */ /* 0x0009e20000100800 */
[----:B0-----:R-:W-:-:S04]  /*bff0*/  IMAD.MOV R20, RZ, RZ, -R26 ;  /* 0x000000ffff147224 */ /* 0x001fc800078e0a1a */
[----:B------:R-:W-:-:S05]  /*c000*/  IMAD R23, R61, R20, R23 ;  /* 0x000000143d177224 */ /* 0x000fca00078e0217 */
[----:B------:R0:W-:Y:S01]  /*c010*/  STL [R1+0x8], R23 ;  /* 0x0000081701007387 */ /* 0x0001e20000100800 */
[----:B--2---:R-:W-:Y:S02]  /*c020*/  IABS R19, R19 ;  /* 0x0000001300137213 */ /* 0x004fe40000000000 */
[----:B---3--:R-:W-:Y:S02]  /*c030*/  IABS R24, R24 ;  /* 0x0000001800187213 */ /* 0x008fe40000000000 */
[----:B-----5:R-:W-:Y:S02]  /*c040*/  IABS R21, R21 ;  /* 0x0000001500157213 */ /* 0x020fe40000000000 */
[----:B----4-:R-:W-:Y:S01]  /*c050*/  IABS R22, R25 ;  /* 0x0000001900167213 */ /* 0x010fe20000000000 */
[----:B------:R-:W-:-:S04]  /*c060*/  IMAD.HI.U32 R25, R0, R19, RZ ;  /* 0x0000001300197227 */ /* 0x000fc800078e00ff */
[----:B------:R-:W-:Y:S02]  /*c070*/  IMAD.MOV.U32 R20, RZ, RZ, R21 ;  /* 0x000000ffff147224 */ /* 0x000fe400078e0015 */
[----:B------:R-:W-:Y:S02]  /*c080*/  IMAD.MOV.U32 R21, RZ, RZ, R24 ;  /* 0x000000ffff157224 */ /* 0x000fe400078e0018 */
[----:B------:R-:W-:Y:S02]  /*c090*/  IMAD.MOV R26, RZ, RZ, -R25 ;  /* 0x000000ffff1a7224 */ /* 0x000fe400078e0a19 */
[----:B------:R-:W-:-:S04]  /*c0a0*/  IMAD.HI.U32 R24, R0, R20, RZ ;  /* 0x0000001400187227 */ /* 0x000fc800078e00ff */
[C---:B------:R-:W-:Y:S02]  /*c0b0*/  IMAD R19, R61.reuse, R26, R19 ;  /* 0x0000001a3d137224 */ /* 0x040fe400078e0213 */
[----:B------:R-:W-:Y:S01]  /*c0c0*/  IMAD.MOV R24, RZ, RZ, -R24 ;  /* 0x000000ffff187224 */ /* 0x000fe200078e0a18 */
[----:B0-----:R-:W-:Y:S01]  /*c0d0*/  IABS R23, R28 ;  /* 0x0000001c00177213 */ /* 0x001fe20000000000 */
[C---:B------:R-:W-:Y:S01]  /*c0e0*/  IMAD.HI.U32 R27, R0.reuse, R21, RZ ;  /* 0x00000015001b7227 */ /* 0x040fe200078e00ff */
[----:B------:R0:W-:Y:S03]  /*c0f0*/  STL [R1+0x4], R19 ;  /* 0x0000041301007387 */ /* 0x0001e60000100800 */
[----:B------:R-:W-:Y:S02]  /*c100*/  IMAD R24, R61, R24, R20 ;  /* 0x000000183d187224 */ /* 0x000fe400078e0214 */
[----:B------:R-:W-:Y:S01]  /*c110*/  IMAD.HI.U32 R28, R0, R22, RZ ;  /* 0x00000016001c7227 */ /* 0x000fe200078e00ff */
[----:B------:R-:W2:Y:S03]  /*c120*/  LDL R20, [R1+0x4884] ;  /* 0x0048840001147983 */ /* 0x000ea60000100800 */
[----:B------:R-:W-:-:S02]  /*c130*/  IMAD.MOV R25, RZ, RZ, -R27 ;  /* 0x000000ffff197224 */ /* 0x000fc400078e0a1b */
[----:B------:R-:W-:Y:S02]  /*c140*/  IMAD.MOV R27, RZ, RZ, -R28 ;  /* 0x000000ffff1b7224 */ /* 0x000fe400078e0a1c */
[----:B------:R-:W3:Y:S01]  /*c150*/  LDL R28, [R1+0x4890] ;  /* 0x00489000011c7983 */ /* 0x000ee20000100800 */
[C---:B0-----:R-:W-:Y:S02]  /*c160*/  IMAD R19, R61.reuse, R25, R21 ;  /* 0x000000193d137224 */ /* 0x041fe400078e0215 */
[----:B------:R-:W-:Y:S01]  /*c170*/  IMAD.HI.U32 R26, R0, R23, RZ ;  /* 0x00000017001a7227 */ /* 0x000fe200078e00ff */
[----:B------:R0:W-:Y:S01]  /*c180*/  STL [R1], R24 ;  /* 0x0000001801007387 */ /* 0x0001e20000100800 */
[----:B------:R-:W-:Y:S02]  /*c190*/  IABS R25, R30 ;  /* 0x0000001e00197213 */ /* 0x000fe40000000000 */
[----:B0-----:R-:W-:Y:S01]  /*c1a0*/  IMAD.MOV R24, RZ, RZ, -R26 ;  /* 0x000000ffff187224 */ /* 0x001fe200078e0a1a */
[----:B------:R-:W-:Y:S01]  /*c1b0*/  STL [R1+0x56a0], R19 ;  /* 0x0056a01301007387 */ /* 0x000fe20000100800 */
[----:B--2---:R-:W-:Y:S01]  /*c1c0*/  IABS R21, R20 ;  /* 0x0000001400157213 */ /* 0x004fe20000000000 */
[----:B------:R-:W-:Y:S01]  /*c1d0*/  IMAD R20, R61, R27, R22 ;  /* 0x0000001b3d147224 */ /* 0x000fe200078e0216 */
[----:B------:R-:W-:-:S03]  /*c1e0*/  IABS R27, R31 ;  /* 0x0000001f001b7213 */ /* 0x000fc60000000000 */
[----:B------:R-:W-:Y:S01]  /*c1f0*/  IMAD.MOV.U32 R22, RZ, RZ, R21 ;  /* 0x000000ffff167224 */ /* 0x000fe200078e0015 */
[----:B---3--:R-:W-:Y:S01]  /*c200*/  IABS R26, R28 ;  /* 0x0000001c001a7213 */ /* 0x008fe20000000000 */
[----:B------:R-:W-:Y:S02]  /*c210*/  IMAD R21, R61, R24, R23 ;  /* 0x000000183d157224 */ /* 0x000fe400078e0217 */
[----:B------:R-:W-:Y:S02]  /*c220*/  IMAD.MOV.U32 R24, RZ, RZ, R27 ;  /* 0x000000ffff187224 */ /* 0x000fe400078e001b */
[----:B------:R-:W-:-:S04]  /*c230*/  IMAD.HI.U32 R28, R0, R22, RZ ;  /* 0x00000016001c7227 */ /* 0x000fc800078e00ff */
[----:B------:R-:W-:Y:S01]  /*c240*/  IMAD.MOV.U32 R23, RZ, RZ, R26 ;  /* 0x000000ffff177224 */ /* 0x000fe200078e001a */
[----:B------:R-:W-:Y:S01]  /*c250*/  IABS R26, R29 ;  /* 0x0000001d001a7213 */ /* 0x000fe20000000000 */
[----:B------:R-:W-:-:S04]  /*c260*/  IMAD.HI.U32 R30, R0, R24, RZ ;  /* 0x00000018001e7227 */ /* 0x000fc800078e00ff */
[----:B------:R-:W-:Y:S02]  /*c270*/  IMAD.MOV R29, RZ, RZ, -R28 ;  /* 0x000000ffff1d7224 */ /* 0x000fe400078e0a1c */
[----:B------:R-:W-:-:S04]  /*c280*/  IMAD.HI.U32 R27, R0, R23, RZ ;  /* 0x00000017001b7227 */ /* 0x000fc800078e00ff */
[----:B------:R-:W-:Y:S02]  /*c290*/  IMAD.MOV R28, RZ, RZ, -R30 ;  /* 0x000000ffff1c7224 */ /* 0x000fe400078e0a1e */
[----:B------:R-:W-:Y:S02]  /*c2a0*/  IMAD R22, R61, R29, R22 ;  /* 0x0000001d3d167224 */ /* 0x000fe400078e0216 */
[----:B------:R-:W-:-:S04]  /*c2b0*/  IMAD.HI.U32 R29, R0, R26, RZ ;  /* 0x0000001a001d7227 */ /* 0x000fc800078e00ff */
[----:B------:R-:W-:-:S04]  /*c2c0*/  IMAD.HI.U32 R31, R0, R25, RZ ;  /* 0x00000019001f7227 */ /* 0x000fc800078e00ff */
[----:B------:R-:W-:Y:S02]  /*c2d0*/  IMAD.MOV R27, RZ, RZ, -R27 ;  /* 0x000000ffff1b7224 */ /* 0x000fe400078e0a1b */
[C---:B------:R-:W-:Y:S02]  /*c2e0*/  IMAD R24, R61.reuse, R28, R24 ;  /* 0x0000001c3d187224 */ /* 0x040fe400078e0218 */
[----:B------:R-:W-:Y:S01]  /*c2f0*/  IMAD.MOV R28, RZ, RZ, -R29 ;  /* 0x000000ffff1c7224 */ /* 0x000fe200078e0a1d */
[----:B------:R-:W-:Y:S01]  /*c300*/  IABS R29, R35 ;  /* 0x00000023001d7213 */ /* 0x000fe20000000000 */
[----:B------:R-:W-:Y:S01]  /*c310*/  IMAD.MOV R30, RZ, RZ, -R31 ;  /* 0x000000ffff1e7224 */ /* 0x000fe200078e0a1f */
[----:B------:R-:W-:Y:S01]  /*c320*/  IABS R31, R34 ;  /* 0x00000022001f7213 */ /* 0x000fe20000000000 */
[C---:B------:R-:W-:Y:S01]  /*c330*/  IMAD R23, R61.reuse, R27, R23 ;  /* 0x0000001b3d177224 */ /* 0x040fe200078e0217 */
[----:B------:R-:W-:Y:S01]  /*c340*/  IABS R27, R36 ;  /* 0x00000024001b7213 */ /* 0x000fe20000000000 */
[----:B------:R-:W-:-:S02]  /*c350*/  IMAD R26, R61, R28, R26 ;  /* 0x0000001c3d1a7224 */ /* 0x000fc400078e021a */
[----:B------:R-:W-:Y:S02]  /*c360*/  IMAD.MOV.U32 R28, RZ, RZ, R29 ;  /* 0x000000ffff1c7224 */ /* 0x000fe400078e001d */
[----:B------:R-:W-:Y:S01]  /*c370*/  IMAD R25, R61, R30, R25 ;  /* 0x0000001e3d197224 */ /* 0x000fe200078e0219 */
[----:B------:R-:W-:Y:S01]  /*c380*/  IABS R30, R33 ;  /* 0x00000021001e7213 */ /* 0x000fe20000000000 */
[----:B------:R-:W-:Y:S01]  /*c390*/  IMAD.MOV.U32 R29, RZ, RZ, R31 ;  /* 0x000000ffff1d7224 */ /* 0x000fe200078e001f */
[----:B------:R-:W-:Y:S01]  /*c3a0*/  IABS R31, R32 ;  /* 0x00000020001f7213 */ /* 0x000fe20000000000 */
[----:B------:R-:W-:-:S04]  /*c3b0*/  IMAD.HI.U32 R33, R0, R27, RZ ;  /* 0x0000001b00217227 */ /* 0x000fc800078e00ff */
[----:B------:R-:W-:-:S04]  /*c3c0*/  IMAD.HI.U32 R32, R0, R28, RZ ;  /* 0x0000001c00207227 */ /* 0x000fc800078e00ff */
[----:B------:R-:W-:Y:S01]  /*c3d0*/  IMAD.HI.U32 R35, R0, R29, RZ ;  /* 0x0000001d00237227 */ /* 0x000fe200078e00ff */
[----:B------:R-:W-:Y:S03]  /*c3e0*/  STL [R1+0x56a4], R20 ;  /* 0x0056a41401007387 */ /* 0x000fe60000100800 */
[----:B------:R-:W-:Y:S02]  /*c3f0*/  IMAD.MOV R34, RZ, RZ, -R33 ;  /* 0x000000ffff227224 */ /* 0x000fe400078e0a21 */
[----:B------:R-:W-:Y:S01]  /*c400*/  IMAD.MOV R32, RZ, RZ, -R32 ;  /* 0x000000ffff207224 */ /* 0x000fe200078e0a20 */
[----:B------:R0:W-:Y:S01]  /*c410*/  STL [R1+0x56a8], R21 ;  /* 0x0056a81501007387 */ /* 0x0001e20000100800 */
[----:B------:R-:W-:Y:S02]  /*c420*/  IMAD.MOV R33, RZ, RZ, -R35 ;  /* 0x000000ffff217224 */ /* 0x000fe400078e0a23 */
[C---:B------:R-:W-:Y:S01]  /*c430*/  IMAD R27, R61.reuse, R34, R27 ;  /* 0x000000223d1b7224 */ /* 0x040fe200078e021b */
[----:B------:R-:W-:Y:S01]  /*c440*/  STL [R1+0x56ac], R22 ;  /* 0x0056ac1601007387 */ /* 0x000fe20000100800 */
[----:B------:R-:W-:-:S02]  /*c450*/  IMAD R28, R61, R32, R28 ;  /* 0x000000203d1c7224 */ /* 0x000fc400078e021c */
[----:B------:R-:W-:Y:S01]  /*c460*/  IMAD R29, R61, R33, R29 ;  /* 0x000000213d1d7224 */ /* 0x000fe200078e021d */
[----:B------:R-:W-:Y:S04]  /*c470*/  STL [R1+0x56b0], R23 ;  /* 0x0056b01701007387 */ /* 0x000fe80000100800 */
[----:B------:R-:W-:Y:S04]  /*c480*/  STL [R1+0x56b4], R24 ;  /* 0x0056b41801007387 */ /* 0x000fe80000100800 */
[----:B------:R-:W-:Y:S04]  /*c490*/  STL [R1+0x56b8], R25 ;  /* 0x0056b81901007387 */ /* 0x000fe80000100800 */
[----:B------:R-:W-:Y:S04]  /*c4a0*/  STL [R1+0x56bc], R26 ;  /* 0x0056bc1a01007387 */ /* 0x000fe80000100800 */
[----:B------:R-:W-:Y:S04]  /*c4b0*/  STL [R1+0x56c0], R27 ;  /* 0x0056c01b01007387 */ /* 0x000fe80000100800 */
[----:B------:R-:W-:Y:S04]  /*c4c0*/  STL [R1+0x56c4], R28 ;  /* 0x0056c41c01007387 */ /* 0x000fe80000100800 */
[----:B------:R2:W-:Y:S04]  /*c4d0*/  STL [R1+0x56c8], R29 ;  /* 0x0056c81d01007387 */ /* 0x0005e80000100800 */
[----:B0-----:R-:W3:Y:S04]  /*c4e0*/  LDL R21, [R1+0x4f9c] ;  /* 0x004f9c0001157983 */ /* 0x001ee80000100800 */
[----:B------:R-:W4:Y:S04]  /*c4f0*/  LDL R20, [R1+0x4fa0] ;  /* 0x004fa00001147983 */ /* 0x000f280000100800 */
[----:B------:R-:W5:Y:S01]  /*c500*/  LDL R19, [R1+0x4fb4] ;  /* 0x004fb40001137983 */ /* 0x000f620000100800 */
[----:B------:R-:W-:-:S04]  /*c510*/  IMAD.HI.U32 R34, R0, R31, RZ ;  /* 0x0000001f00227227 */ /* 0x000fc800078e00ff */
[----:B------:R-:W-:Y:S01]  /*c520*/  IMAD.HI.U32 R36, R0, R30, RZ ;  /* 0x0000001e00247227 */ /* 0x000fe200078e00ff */
[----:B------:R-:W-:-:S03]  /*c530*/  IABS R32, R41 ;  /* 0x0000002900207213 */ /* 0x000fc60000000000 */
[----:B------:R-:W-:Y:S01]  /*c540*/  IMAD.MOV R33, RZ, RZ, -R34 ;  /* 0x000000ffff217224 */ /* 0x000fe200078e0a22 */
[----:B------:R-:W-:Y:S01]  /*c550*/  IABS R34, R40 ;  /* 0x0000002800227213 */ /* 0x000fe20000000000 */
[----:B------:R-:W-:Y:S01]  /*c560*/  IMAD.MOV R35, RZ, RZ, -R36 ;  /* 0x000000ffff237224 */ /* 0x000fe200078e0a24 */
[----:B------:R-:W-:Y:S01]  /*c570*/  IABS R36, R39 ;  /* 0x0000002700247213 */ /* 0x000fe20000000000 */
[C---:B------:R-:W-:Y:S02]  /*c580*/  IMAD R31, R61.reuse, R33, R31 ;  /* 0x000000213d1f7224 */ /* 0x040fe400078e021f */
[----:B------:R-:W-:Y:S01]  /*c590*/  IMAD R30, R61, R35, R30 ;  /* 0x000000233d1e7224 */ /* 0x000fe200078e021e */
[----:B------:R-:W-:Y:S01]  /*c5a0*/  IABS R35, R38 ;  /* 0x0000002600237213 */ /* 0x000fe20000000000 */
[----:B------:R-:W-:Y:S02]  /*c5b0*/  IMAD.MOV.U32 R33, RZ, RZ, R34 ;  /* 0x000000ffff217224 */ /* 0x000fe400078e0022 */
[----:B------:R-:W-:-:S02]  /*c5c0*/  IMAD.MOV.U32 R34, RZ, RZ, R36 ;  /* 0x000000ffff227224 */ /* 0x000fc400078e0024 */
[----:B------:R-:W-:Y:S01]  /*c5d0*/  IMAD.HI.U32 R38, R0, R32, RZ ;  /* 0x0000002000267227 */ /* 0x000fe200078e00ff */
[----:B------:R-:W-:-:S03]  /*c5e0*/  IABS R36, R37 ;  /* 0x0000002500247213 */ /* 0x000fc60000000000 */
        /* <DEDUP_REMOVED lines=15> */
[C---:B------:R-:W-:Y:S01]  /*c6e0*/  IMAD R35, R61.reuse, R40, R35 ;  /* 0x000000283d237224 */ /* 0x040fe200078e0223 */
[----:B------:R-:W-:Y:S01]  /*c6f0*/  IABS R40, R43 ;  /* 0x0000002b00287213 */ /* 0x000fe20000000000 */
[----:B------:R-:W-:-:S02]  /*c700*/  IMAD R36, R61, R38, R36 ;  /* 0x000000263d247224 */ /* 0x000fc400078e0224 */
[----:B------:R-:W-:Y:S02]  /*c710*/  IMAD.MOV.U32 R38, RZ, RZ, R39 ;  /* 0x000000ffff267224 */ /* 0x000fe400078e0027 */
[----:B------:R-:W-:Y:S02]  /*c720*/  IMAD.MOV.U32 R39, RZ, RZ, R41 ;  /* 0x000000ffff277224 */ /* 0x000fe400078e0029 */
        /* <DEDUP_REMOVED lines=18> */
[----:B------:R-:W-:Y:S01]  /*c850*/  ISETP.GT.U32.AND P1, PT, R58, R16, PT ;  /* 0x000000103a00720c */ /* 0x000fe20003f24070 */
[----:B------:R-:W-:Y:S01]  /*c860*/  IMAD R41, R61, R43, R41 ;  /* 0x0000002b3d297224 */ /* 0x000fe200078e0229 */
[----:B------:R-:W-:Y:S01]  /*c870*/  IABS R45, R48 ;  /* 0x00000030002d7213 */ /* 0x000fe20000000000 */
[----:B------:R-:W-:-:S02]  /*c880*/  IMAD.MOV.U32 R43, RZ, RZ, R44 ;  /* 0x000000ffff2b7224 */ /* 0x000fc400078e002c */
[----:B------:R-:W-:Y:S02]  /*c890*/  IMAD.MOV.U32 R44, RZ, RZ, R46 ;  /* 0x000000ffff2c7224 */ /* 0x000fe400078e002e */
[----:B------:R-:W-:Y:S01]  /*c8a0*/  IMAD.HI.U32 R48, R0, R42, RZ ;  /* 0x0000002a00307227 */ /* 0x000fe200078e00ff */
[----:B------:R-:W-:-:S03]  /*c8b0*/  IABS R46, R47 ;  /* 0x0000002f002e7213 */ /* 0x000fc60000000000 */
[----:B------:R-:W-:-:S04]  /*c8c0*/  IMAD.HI.U32 R47, R0, R43, RZ ;  /* 0x0000002b002f7227 */ /* 0x000fc800078e00ff */
[----:B------:R-:W-:-:S04]  /*c8d0*/  IMAD.HI.U32 R50, R0, R44, RZ ;  /* 0x0000002c00327227 */ /* 0x000fc800078e00ff */
[----:B------:R-:W-:Y:S02]  /*c8e0*/  IMAD.MOV R49, RZ, RZ, -R48 ;  /* 0x000000ffff317224 */ /* 0x000fe400078e0a30 */
[----:B------:R-:W-:-:S04]  /*c8f0*/  IMAD.HI.U32 R51, R0, R45, RZ ;  /* 0x0000002d00337227 */ /* 0x000fc800078e00ff */
[----:B------:R-:W-:Y:S02]  /*c900*/  IMAD.MOV R47, RZ, RZ, -R47 ;  /* 0x000000ffff2f7224 */ /* 0x000fe400078e0a2f */
[----:B------:R-:W-:Y:S02]  /*c910*/  IMAD.MOV R48, RZ, RZ, -R50 ;  /* 0x000000ffff307224 */ /* 0x000fe400078e0a32 */
[----:B------:R-:W-:Y:S02]  /*c920*/  IMAD R42, R61, R49, R42 ;  /* 0x000000313d2a7224 */ /* 0x000fe400078e022a */
[----:B------:R-:W-:-:S04]  /*c930*/  IMAD.HI.U32 R49, R0, R46, RZ ;  /* 0x0000002e00317227 */ /* 0x000fc800078e00ff */
[----:B------:R-:W-:Y:S02]  /*c940*/  @!P1 IMAD.IADD R16, R16, 0x1, -R58 ;  /* 0x0000000110109824 */ /* 0x000fe400078e0a3a */
[----:B------:R-:W-:Y:S02]  /*c950*/  IMAD.MOV R50, RZ, RZ, -R51 ;  /* 0x000000ffff327224 */ /* 0x000fe400078e0a33 */
[C---:B------:R-:W-:Y:S01]  /*c960*/  IMAD R43, R61.reuse, R47, R43 ;  /* 0x0000002f3d2b7224 */ /* 0x040fe200078e022b */
[----:B------:R-:W-:Y:S01]  /*c970*/  IABS R47, R56 ;  /* 0x00000038002f7213 */ /* 0x000fe20000000000 */
[C---:B------:R-:W-:Y:S02]  /*c980*/  IMAD R44, R61.reuse, R48, R44 ;  /* 0x000000303d2c7224 */ /* 0x040fe400078e022c */
[----:B------:R-:W-:Y:S01]  /*c990*/  IMAD.MOV R48, RZ, RZ, -R49 ;  /* 0x000000ffff307224 */ /* 0x000fe200078e0a31 */
[----:B------:R-:W-:Y:S01]  /*c9a0*/  IABS R49, R55 ;  /* 0x0000003700317213 */ /* 0x000fe20000000000 */
[----:B------:R-:W-:Y:S01]  /*c9b0*/  IMAD R45, R61, R50, R45 ;  /* 0x000000323d2d7224 */ /* 0x000fe200078e022d */
[----:B------:R-:W-:-:S02]  /*c9c0*/  IABS R51, R54 ;  /* 0x0000003600337213 */ /* 0x000fc40000000000 */
[----:B------:R-:W-:Y:S01]  /*c9d0*/  ISETP.GT.U32.AND P6, PT, R58, R16, PT ;  /* 0x000000103a00720c */ /* 0x000fe20003fc4070 */
[----:B------:R-:W-:Y:S01]  /*c9e0*/  IMAD R46, R61, R48, R46 ;  /* 0x000000303d2e7224 */ /* 0x000fe200078e022e */
[----:B------:R-:W-:Y:S01]  /*c9f0*/  IABS R50, R53 ;  /* 0x0000003500327213 */ /* 0x000fe20000000000 */
[----:B------:R-:W-:Y:S01]  /*ca00*/  IMAD.HI.U32 R53, R0, R47, RZ ;  /* 0x0000002f00357227 */ /* 0x000fe200078e00ff */
[----:B------:R-:W-:-:S03]  /*ca10*/  ISETP.GT.U32.AND P3, PT, R58, R2, PT ;  /* 0x000000023a00720c */ /* 0x000fc60003f64070 */
[----:B------:R-:W-:Y:S02]  /*ca20*/  IMAD.MOV.U32 R48, RZ, RZ, R49 ;  /* 0x000000ffff307224 */ /* 0x000fe400078e0031 */
[----:B------:R-:W-:Y:S01]  /*ca30*/  IMAD.MOV.U32 R49, RZ, RZ, R51 ;  /* 0x000000ffff317224 */ /* 0x000fe200078e0033 */
[----:B------:R-:W-:Y:S01]  /*ca40*/  IABS R51, R52 ;  /* 0x0000003400337213 */ /* 0x000fe20000000000 */
[----:B------:R-:W-:Y:S01]  /*ca50*/  IMAD.MOV R54, RZ, RZ, -R53 ;  /* 0x000000ffff367224 */ /* 0x000fe200078e0a35 */
[----:B------:R-:W-:Y:S01]  /*ca60*/  ISETP.GT.U32.AND P0, PT, R58, R17, PT ;  /* 0x000000113a00720c */ /* 0x000fe20003f04070 */
[----:B------:R-:W-:Y:S01]  /*ca70*/  IMAD.HI.U32 R52, R0, R48, RZ ;  /* 0x0000003000347227 */ /* 0x000fe200078e00ff */
[----:B------:R-:W-:-:S03]  /*ca80*/  ISETP.GT.U32.AND P4, PT, R58, R14, PT ;  /* 0x0000000e3a00720c */ /* 0x000fc60003f84070 */
[----:B------:R-:W-:-:S04]  /*ca90*/  IMAD.HI.U32 R55, R0, R49, RZ ;  /* 0x0000003100377227 */ /* 0x000fc800078e00ff */
[----:B------:R-:W-:-:S04]  /*caa0*/  IMAD.HI.U32 R56, R0, R50, RZ ;  /* 0x0000003200387227 */ /* 0x000fc800078e00ff */
[----:B------:R-:W-:Y:S02]  /*cab0*/  IMAD R47, R61, R54, R47 ;  /* 0x000000363d2f7224 */ /* 0x000fe400078e022f */
[----:B------:R-:W-:Y:S02]  /*cac0*/  IMAD.MOV R52, RZ, RZ, -R52 ;  /* 0x000000ffff347224 */ /* 0x000fe400078e0a34 */
[----:B------:R-:W-:-:S04]  /*cad0*/  IMAD.HI.U32 R54, R0, R51, RZ ;  /* 0x0000003300367227 */ /* 0x000fc800078e00ff */
[----:B------:R-:W-:Y:S02]  /*cae0*/  IMAD.MOV R53, RZ, RZ, -R55 ;  /* 0x000000ffff357224 */ /* 0x000fe400078e0a37 */
[----:B------:R-:W-:Y:S01]  /*caf0*/  @!P6 IMAD.IADD R16, R16, 0x1, -R58 ;  /* 0x000000011010e824 */ /* 0x000fe200078e0a3a */
[----:B------:R-:W-:Y:S01]  /*cb00*/  ISETP.GT.U32.AND P6, PT, R58, R9, PT ;  /* 0x000000093a00720c */ /* 0x000fe20003fc4070 */
[----:B------:R-:W-:Y:S01]  /*cb10*/  IMAD.MOV R55, RZ, RZ, -R56 ;  /* 0x000000ffff377224 */ /* 0x000fe200078e0a38 */
[----:B------:R-:W-:Y:S01]  /*cb20*/  IABS R56, R60 ;  /* 0x0000003c00387213 */ /* 0x000fe20000000000 */
[----:B------:R-:W-:Y:S02]  /*cb30*/  IMAD R48, R61, R52, R48 ;  /* 0x000000343d307224 */ /* 0x000fe400078e0230 */
[----:B------:R-:W-:Y:S02]  /*cb40*/  IMAD.MOV R54, RZ, RZ, -R54 ;  /* 0x000000ffff367224 */ /* 0x000fe400078e0a36 */
[----:B------:R-:W-:-:S02]  /*cb50*/  @!P3 IMAD.IADD R2, R2, 0x1, -R58 ;  /* 0x000000010202b824 */ /* 0x000fc400078e0a3a */
[----:B------:R-:W-:Y:S02]  /*cb60*/  IMAD R51, R61, R54, R51 ;  /* 0x000000363d337224 */ /* 0x000fe400078e0233 */
[----:B------:R-:W-:Y:S02]  /*cb70*/  IMAD.MOV.U32 R54, RZ, RZ, R56 ;  /* 0x000000ffff367224 */ /* 0x000fe400078e0038 */
[--C-:B------:R-:W-:Y:S01]  /*cb80*/  @!P0 IMAD.IADD R17, R17, 0x1, -R58.reuse ;  /* 0x0000000111118824 */ /* 0x100fe200078e0a3a */
[----:B------:R-:W-:Y:S01]  /*cb90*/  ISETP.GT.U32.AND P1, PT, R58, R2, PT ;  /* 0x000000023a00720c */ /* 0x000fe20003f24070 */
[----:B------:R-:W-:Y:S01]  /*cba0*/  @!P4 IMAD.IADD R14, R14, 0x1, -R58 ;  /* 0x000000010e0ec824 */ /* 0x000fe200078e0a3a */
[----:B------:R-:W-:Y:S01]  /*cbb0*/  IABS R60, R57 ;  /* 0x00000039003c7213 */ /* 0x000fe20000000000 */
[----:B------:R-:W-:Y:S01]  /*cbc0*/  IMAD R50, R61, R55, R50 ;  /* 0x000000373d327224 */ /* 0x000fe200078e0232 */
[----:B------:R-:W-:Y:S01]  /*cbd0*/  IABS R55, R59 ;  /* 0x0000003b00377213 */ /* 0x000fe20000000000 */
[----:B------:R-:W-:Y:S01]  /*cbe0*/  IMAD.HI.U32 R57, R0, R54, RZ ;  /* 0x0000003600397227 */ /* 0x000fe200078e00ff */
[----:B------:R-:W-:-:S03]  /*cbf0*/  ISETP.GT.U32.AND P0, PT, R58, R17, PT ;  /* 0x000000113a00720c */ /* 0x000fc60003f04070 */
[----:B------:R-:W-:Y:S01]  /*cc00*/  @!P6 IMAD.IADD R9, R9, 0x1, -R58 ;  /* 0x000000010909e824 */ /* 0x000fe200078e0a3a */
[----:B------:R-:W-:Y:S01]  /*cc10*/  ISETP.GT.U32.AND P6, PT, R58, R14, PT ;  /* 0x0000000e3a00720c */ /* 0x000fe20003fc4070 */
[----:B------:R-:W-:Y:S02]  /*cc20*/  IMAD.MOV R57, RZ, RZ, -R57 ;  /* 0x000000ffff397224 */ /* 0x000fe400078e0a39 */
[C---:B------:R-:W-:Y:S02]  /*cc30*/  IMAD R49, R61.reuse, R53, R49 ;  /* 0x000000353d317224 */ /* 0x040fe400078e0231 */
[----:B------:R-:W-:Y:S02]  /*cc40*/  IMAD R54, R61, R57, R54 ;  /* 0x000000393d367224 */ /* 0x000fe400078e0236 */
[--C-:B------:R-:W-:Y:S02]  /*cc50*/  @!P1 IMAD.IADD R2, R2, 0x1, -R58.reuse ;  /* 0x0000000102029824 */ /* 0x100fe400078e0a3a */
[----:B------:R-:W-:-:S04]  /*cc60*/  @!P0 IMAD.IADD R17, R17, 0x1, -R58 ;  /* 0x0000000111118824 */ /* 0x000fc800078e0a3a */
[----:B------:R-:W-:Y:S01]  /*cc70*/  @!P6 IMAD.IADD R14, R14, 0x1, -R58 ;  /* 0x000000010e0ee824 */ /* 0x000fe200078e0a3a */
[----:B---3--:R-:W-:-:S05]  /*cc80*/  IABS R52, R21 ;  /* 0x0000001500347213 */ /* 0x008fca0000000000 */
[----:B------:R-:W-:-:S04]  /*cc90*/  IMAD.HI.U32 R56, R0, R52, RZ ;  /* 0x0000003400387227 */ /* 0x000fc800078e00ff */
[----:B------:R-:W-:-:S04]  /*cca0*/  IMAD.MOV R56, RZ, RZ, -R56 ;  /* 0x000000ffff387224 */ /* 0x000fc800078e0a38 */
[C---:B------:R-:W-:Y:S02]  /*ccb0*/  IMAD R52, R61.reuse, R56, R52 ;  /* 0x000000383d347224 */ /* 0x040fe400078e0234 */
[----:B------:R-:W-:Y:S02]  /*ccc0*/  IMAD.MOV.U32 R56, RZ, RZ, R60 ;  /* 0x000000ffff387224 */ /* 0x000fe400078e003c */
[----:B------:R-:W-:Y:S01]  /*ccd0*/  IMAD.HI.U32 R60, R0, R55, RZ ;  /* 0x00000037003c7227 */ /* 0x000fe200078e00ff */
[----:B----4-:R-:W-:Y:S02]  /*cce0*/  IABS R53, R20 ;  /* 0x0000001400357213 */ /* 0x010fe40000000000 */
[----:B------:R-:W3:Y:S01]  /*ccf0*/  LDL R20, [R1+0x4fb8] ;  /* 0x004fb80001147983 */ /* 0x000ee20000100800 */
[----:B------:R-:W-:Y:S01]  /*cd00*/  IMAD.MOV R60, RZ, RZ, -R60 ;  /* 0x000000ffff3c7224 */ /* 0x000fe200078e0a3c */
[----:B-----5:R-:W-:Y:S02]  /*cd10*/  IABS R57, R19 ;  /* 0x0000001300397213 */ /* 0x020fe40000000000 */
[----:B------:R-:W4:Y:S01]  /*cd20*/  LDL.LU R21, [R1+0x14c] ;  /* 0x00014c0001157983 */ /* 0x000f220000300800 */
[----:B------:R-:W-:-:S03]  /*cd30*/  IMAD R55, R61, R60, R55 ;  /* 0x0000003c3d377224 */ /* 0x000fc600078e0237 */
[----:B------:R-:W5:Y:S04]  /*cd40*/  LDL.LU R19, [R1+0x148] ;  /* 0x0001480001137983 */ /* 0x000f680000300800 */
[----:B--2---:R-:W2:Y:S04]  /*cd50*/  LDL.LU R29, [R1+0x134] ;  /* 0x00013400011d7983 */ /* 0x004ea80000300800 */
[----:B------:R-:W2:Y:S04]  /*cd60*/  LDL.LU R28, [R1+0x130] ;  /* 0x00013000011c7983 */ /* 0x000ea80000300800 */
[----:B------:R-:W2:Y:S04]  /*cd70*/  LDL.LU R27, [R1+0x12c] ;  /* 0x00012c00011b7983 */ /* 0x000ea80000300800 */
[----:B------:R-:W2:Y:S04]  /*cd80*/  LDL.LU R60, [R1+0x138] ;  /* 0x00013800013c7983 */ /* 0x000ea80000300800 */
[----:B------:R0:W-:Y:S04]  /*cd90*/  STL [R1+0x5678], R2 ;  /* 0x0056780201007387 */ /* 0x0001e80000100800 */
[----:B0-----:R-:W2:Y:S04]  /*cda0*/  LDL.LU R2, [R1+0x13c] ;  /* 0x00013c0001027983 */ /* 0x001ea80000300800 */
[----:B------:R0:W-:Y:S04]  /*cdb0*/  STL [R1+0x569c], R17 ;  /* 0x00569c1101007387 */ /* 0x0001e80000100800 */
[----:B0-----:R-:W2:Y:S04]  /*cdc0*/  LDL.LU R17, [R1+0x140] ;  /* 0x0001400001117983 */ /* 0x001ea80000300800 */
[----:B------:R0:W-:Y:S04]  /*cdd0*/  STL [R1+0x5698], R14 ;  /* 0x0056980e01007387 */ /* 0x0001e80000100800 */
[----:B0-----:R-:W2:Y:S01]  /*cde0*/  LDL.LU R14, [R1+0x150] ;  /* 0x00015000010e7983 */ /* 0x001ea20000300800 */
[----:B------:R-:W-:-:S02]  /*cdf0*/  ISETP.GT.U32.AND P2, PT, R58, R15, PT ;  /* 0x0000000f3a00720c */ /* 0x000fc40003f44070 */
[C---:B------:R-:W-:Y:S02]  /*ce00*/  ISETP.GT.U32.AND P3, PT, R58.reuse, R13, PT ;  /* 0x0000000d3a00720c */ /* 0x040fe40003f64070 */
[----:B------:R-:W-:-:S09]  /*ce10*/  ISETP.GT.U32.AND P1, PT, R58, R11, PT ;  /* 0x0000000b3a00720c */ /* 0x000fd20003f24070 */
[----:B------:R-:W-:Y:S01]  /*ce20*/  @!P2 IMAD.IADD R15, R15, 0x1, -R58 ;  /* 0x000000010f0fa824 */ /* 0x000fe200078e0a3a */
[----:B------:R-:W-:-:S04]  /*ce30*/  ISETP.GT.U32.AND P2, PT, R58, R12, PT ;  /* 0x0000000c3a00720c */ /* 0x000fc80003f44070 */
[C---:B------:R-:W-:Y:S02]  /*ce40*/  ISETP.GT.U32.AND P5, PT, R58.reuse, R15, PT ;  /* 0x0000000f3a00720c */ /* 0x040fe40003fa4070 */
[C---:B------:R-:W-:Y:S01]  /*ce50*/  ISETP.GT.U32.AND P0, PT, R58.reuse, R10, PT ;  /* 0x0000000a3a00720c */ /* 0x040fe20003f04070 */
[--C-:B------:R-:W-:Y:S01]  /*ce60*/  @!P3 IMAD.IADD R13, R13, 0x1, -R58.reuse ;  /* 0x000000010d0db824 */ /* 0x100fe200078e0a3a */
[C---:B------:R-:W-:Y:S01]  /*ce70*/  ISETP.GT.U32.AND P3, PT, R58.reuse, R6, PT ;  /* 0x000000063a00720c */ /* 0x040fe20003f64070 */
[----:B------:R-:W-:Y:S01]  /*ce80*/  @!P1 IMAD.IADD R11, R11, 0x1, -R58 ;  /* 0x000000010b0b9824 */ /* 0x000fe200078e0a3a */
[----:B------:R-:W-:-:S03]  /*ce90*/  ISETP.GT.U32.AND P1, PT, R58, R4, PT ;  /* 0x000000043a00720c */ /* 0x000fc60003f24070 */
[----:B------:R-:W-:Y:S01]  /*cea0*/  @!P2 IMAD.IADD R12, R12, 0x1, -R58 ;  /* 0x000000010c0ca824 */ /* 0x000fe200078e0a3a */
[----:B------:R-:W-:-:S03]  /*ceb0*/  ISETP.GT.U32.AND P2, PT, R58, R5, PT ;  /* 0x000000053a00720c */ /* 0x000fc60003f44070 */
[--C-:B------:R-:W-:Y:S01]  /*cec0*/  @!P5 IMAD.IADD R15, R15, 0x1, -R58.reuse ;  /* 0x000000010f0fd824 */ /* 0x100fe200078e0a3a */
[----:B------:R-:W-:Y:S01]  /*ced0*/  ISETP.GT.U32.AND P5, PT, R58, R8, PT ;  /* 0x000000083a00720c */ /* 0x000fe20003fa4070 */
[--C-:B------:R-:W-:Y:S02]  /*cee0*/  @!P0 IMAD.IADD R10, R10, 0x1, -R58.reuse ;  /* 0x000000010a0a8824 */ /* 0x100fe400078e0a3a */
[--C-:B------:R-:W-:Y:S01]  /*cef0*/  @!P3 IMAD.IADD R6, R6, 0x1, -R58.reuse ;  /* 0x000000010606b824 */ /* 0x100fe200078e0a3a */
[----:B------:R-:W-:Y:S01]  /*cf00*/  ISETP.GT.U32.AND P3, PT, R58, R11, PT ;  /* 0x0000000b3a00720c */ /* 0x000fe20003f64070 */
[----:B------:R-:W-:Y:S01]  /*cf10*/  @!P1 IMAD.IADD R4, R4, 0x1, -R58 ;  /* 0x0000000104049824 */ /* 0x000fe200078e0a3a */
[----:B------:R-:W-:-:S03]  /*cf20*/  ISETP.GT.U32.AND P1, PT, R58, R9, PT ;  /* 0x000000093a00720c */ /* 0x000fc60003f24070 */
[----:B------:R-:W-:Y:S01]  /*cf30*/  @!P2 IMAD.IADD R5, R5, 0x1, -R58 ;  /* 0x000000010505a824 */ /* 0x000fe200078e0a3a */
[----:B------:R-:W-:-:S03]  /*cf40*/  ISETP.GT.U32.AND P2, PT, R58, R10, PT ;  /* 0x0000000a3a00720c */ /* 0x000fc60003f44070 */
[--C-:B------:R-:W-:Y:S01]  /*cf50*/  @!P5 IMAD.IADD R8, R8, 0x1, -R58.reuse ;  /* 0x000000010808d824 */ /* 0x100fe200078e0a3a */
[C---:B------:R-:W-:Y:S02]  /*cf60*/  ISETP.GT.U32.AND P5, PT, R58.reuse, R13, PT ;  /* 0x0000000d3a00720c */ /* 0x040fe40003fa4070 */
[C---:B------:R-:W-:Y:S02]  /*cf70*/  ISETP.GT.U32.AND P0, PT, R58.reuse, R3, PT ;  /* 0x000000033a00720c */ /* 0x040fe40003f04070 */
[----:B------:R-:W-:Y:S01]  /*cf80*/  ISETP.GT.U32.AND P4, PT, R58, R7, PT ;  /* 0x000000073a00720c */ /* 0x000fe20003f84070 */
[--C-:B------:R-:W-:Y:S02]  /*cf90*/  @!P3 IMAD.IADD R11, R11, 0x1, -R58.reuse ;  /* 0x000000010b0bb824 */ /* 0x100fe400078e0a3a */
[--C-:B------:R-:W-:Y:S02]  /*cfa0*/  @!P1 IMAD.IADD R9, R9, 0x1, -R58.reuse ;  /* 0x0000000109099824 */ /* 0x100fe400078e0a3a */
[----:B------:R-:W-:-:S04]  /*cfb0*/  @!P2 IMAD.IADD R10, R10, 0x1, -R58 ;  /* 0x000000010a0aa824 */ /* 0x000fc800078e0a3a */
[--C-:B------:R-:W-:Y:S02]  /*cfc0*/  @!P5 IMAD.IADD R13, R13, 0x1, -R58.reuse ;  /* 0x000000010d0dd824 */ /* 0x100fe400078e0a3a */
[--C-:B------:R-:W-:Y:S01]  /*cfd0*/  @!P0 IMAD.IADD R3, R3, 0x1, -R58.reuse ;  /* 0x0000000103038824 */ /* 0x100fe200078e0a3a */
[C---:B------:R-:W-:Y:S02]  /*cfe0*/  ISETP.GT.U32.AND P0, PT, R58.reuse, R8, PT ;  /* 0x000000083a00720c */ /* 0x040fe40003f04070 */
[----:B------:R-:W-:Y:S01]  /*cff0*/  STL [R1+0x5694], R13 ;  /* 0x0056940d01007387 */ /* 0x000fe20000100800 */
[----:B------:R-:W-:Y:S01]  /*d000*/  @!P4 IMAD.IADD R7, R7, 0x1, -R58 ;  /* 0x000000010707c824 */ /* 0x000fe200078e0a3a */
[C---:B------:R-:W-:Y:S02]  /*d010*/  ISETP.GT.U32.AND P4, PT, R58.reuse, R12, PT ;  /* 0x0000000c3a00720c */ /* 0x040fe40003f84070 */
[----:B------:R-:W-:Y:S01]  /*d020*/  STL [R1+0x5690], R11 ;  /* 0x0056900b01007387 */ /* 0x000fe20000100800 */
[----:B------:R-:W-:-:S03]  /*d030*/  ISETP.GT.U32.AND P2, PT, R58, R4, PT ;  /* 0x000000043a00720c */ /* 0x000fc60003f44070 */
[----:B------:R-:W-:Y:S04]  /*d040*/  STL [R1+0x568c], R10 ;  /* 0x00568c0a01007387 */ /* 0x000fe80000100800 */
[----:B------:R0:W-:Y:S01]  /*d050*/  STL [R1+0x5688], R9 ;  /* 0x0056880901007387 */ /* 0x0001e20000100800 */
[C---:B------:R-:W-:Y:S02]  /*d060*/  ISETP.GT.U32.AND P6, PT, R58.reuse, R7, PT ;  /* 0x000000073a00720c */ /* 0x040fe40003fc4070 */
[C---:B------:R-:W-:Y:S01]  /*d070*/  ISETP.GT.U32.AND P5, PT, R58.reuse, R6, PT ;  /* 0x000000063a00720c */ /* 0x040fe20003fa4070 */
[----:B0-----:R-:W2:Y:S01]  /*d080*/  LDL.LU R9, [R1+0x144] ;  /* 0x0001440001097983 */ /* 0x001ea20000300800 */
[----:B------:R-:W-:Y:S01]  /*d090*/  ISETP.GT.U32.AND P3, PT, R58, R3, PT ;  /* 0x000000033a00720c */ /* 0x000fe20003f64070 */
[--C-:B------:R-:W-:Y:S01]  /*d0a0*/  @!P0 IMAD.IADD R8, R8, 0x1, -R58.reuse ;  /* 0x0000000108088824 */ /* 0x100fe200078e0a3a */
[----:B------:R-:W-:Y:S01]  /*d0b0*/  ISETP.GT.U32.AND P1, PT, R61, R18, PT ;  /* 0x000000123d00720c */ /* 0x000fe20003f24070 */
[--C-:B------:R-:W-:Y:S01]  /*d0c0*/  @!P4 IMAD.IADD R12, R12, 0x1, -R58.reuse ;  /* 0x000000010c0cc824 */ /* 0x100fe200078e0a3a */
[----:B------:R-:W-:Y:S01]  /*d0d0*/  ISETP.GT.U32.AND P4, PT, R58, R5, PT ;  /* 0x000000053a00720c */ /* 0x000fe20003f84070 */
[----:B------:R-:W-:-:S04]  /*d0e0*/  @!P2 IMAD.IADD R4, R4, 0x1, -R58 ;  /* 0x000000010404a824 */ /* 0x000fc800078e0a3a */
[--C-:B------:R-:W-:Y:S02]  /*d0f0*/  @!P6 IMAD.IADD R7, R7, 0x1, -R58.reuse ;  /* 0x000000010707e824 */ /* 0x100fe400078e0a3a */
[--C-:B------:R-:W-:Y:S02]  /*d100*/  @!P5 IMAD.IADD R6, R6, 0x1, -R58.reuse ;  /* 0x000000010606d824 */ /* 0x100fe400078e0a3a */
[--C-:B------:R-:W-:Y:S02]  /*d110*/  @!P3 IMAD.IADD R3, R3, 0x1, -R58.reuse ;  /* 0x000000010303b824 */ /* 0x100fe400078e0a3a */
[----:B------:R-:W-:Y:S02]  /*d120*/  @!P1 IMAD.IADD R18, R18, 0x1, -R61 ;  /* 0x0000000112129824 */ /* 0x000fe400078e0a3d */
[----:B------:R-:W-:Y:S01]  /*d130*/  @!P4 IMAD.IADD R5, R5, 0x1, -R58 ;  /* 0x000000010505c824 */ /* 0x000fe200078e0a3a */
[----:B------:R0:W-:Y:S04]  /*d140*/  STL [R1+0x5684], R8 ;  /* 0x0056840801007387 */ /* 0x0001e80000100800 */
[----:B------:R-:W-:Y:S04]  /*d150*/  STL [R1+0x5680], R7 ;  /* 0x0056800701007387 */ /* 0x000fe80000100800 */
[----:B------:R-:W-:Y:S01]  /*d160*/  STL [R1+0x567c], R5 ;  /* 0x00567c0501007387 */ /* 0x000fe20000100800 */
[----:B----4-:R-:W-:-:S02]  /*d170*/  ISETP.GT.U32.AND P6, PT, R61, R21, PT ;  /* 0x000000153d00720c */ /* 0x010fc40003fc4070 */
[C---:B-----5:R-:W-:Y:S02]  /*d180*/  ISETP.GT.U32.AND P5, PT, R61.reuse, R19, PT ;  /* 0x000000133d00720c */ /* 0x060fe40003fa4070 */
[----:B---3--:R-:W-:Y:S02]  /*d190*/  IABS R58, R20 ;  /* 0x00000014003a7213 */ /* 0x008fe40000000000 */
[----:B------:R-:W3:Y:S04]  /*d1a0*/  LDL.LU R20, [R1+0x128] ;  /* 0x0001280001147983 */ /* 0x000ee80000300800 */
[----:B------:R-:W4:Y:S01]  /*d1b0*/  LDL.LU R26, [R1+0x124] ;  /* 0x00012400011a7983 */ /* 0x000f220000300800 */
[----:B--2---:R-:W-:Y:S02]  /*d1c0*/  ISETP.GT.U32.AND P1, PT, R61, R60, PT ;  /* 0x0000003c3d00720c */ /* 0x004fe40003f24070 */
[--C-:B------:R-:W-:Y:S01]  /*d1d0*/  @!P6 IMAD.IADD R21, R21, 0x1, -R61.reuse ;  /* 0x000000011515e824 */ /* 0x100fe200078e0a3d */
[----:B------:R-:W2:Y:S01]  /*d1e0*/  LDL.LU R25, [R1+0x120] ;  /* 0x0001200001197983 */ /* 0x000ea20000300800 */
[----:B------:R-:W-:-:S03]  /*d1f0*/  @!P5 IMAD.IADD R19, R19, 0x1, -R61 ;  /* 0x000000011313d824 */ /* 0x000fc600078e0a3d */
[----:B------:R-:W5:Y:S04]  /*d200*/  LDL.LU R24, [R1+0x11c] ;  /* 0x00011c0001187983 */ /* 0x000f680000300800 */
[----:B------:R-:W5:Y:S01]  /*d210*/  LDL.LU R23, [R1+0x118] ;  /* 0x0001180001177983 */ /* 0x000f620000300800 */
[C---:B------:R-:W-:Y:S02]  /*d220*/  ISETP.GT.U32.AND P3, PT, R61.reuse, R2, PT ;  /* 0x000000023d00720c */ /* 0x040fe40003f64070 */
[C---:B------:R-:W-:Y:S02]  /*d230*/  ISETP.GT.U32.AND P2, PT, R61.reuse, R17, PT ;  /* 0x000000113d00720c */ /* 0x040fe40003f44070 */
[----:B------:R-:W-:-:S11]  /*d240*/  ISETP.GT.U32.AND P0, PT, R61, R14, PT ;  /* 0x0000000e3d00720c */ /* 0x000fd60003f04070 */
[--C-:B------:R-:W-:Y:S01]  /*d250*/  @!P2 IMAD.IADD R17, R17, 0x1, -R61.reuse ;  /* 0x000000011111a824 */ /* 0x100fe200078e0a3d */
[----:B------:R-:W5:Y:S01]  /*d260*/  LDL.LU R22, [R1+0x114] ;  /* 0x0001140001167983 */ /* 0x000f620000300800 */
[--C-:B------:R-:W-:Y:S02]  /*d270*/  @!P3 IMAD.IADD R2, R2, 0x1, -R61.reuse ;  /* 0x000000010202b824 */ /* 0x100fe400078e0a3d */
[--C-:B------:R-:W-:Y:S01]  /*d280*/  @!P0 IMAD.IADD R14, R14, 0x1, -R61.reuse ;  /* 0x000000010e0e8824 */ /* 0x100fe200078e0a3d */
[----:B0-----:R-:W5:Y:S04]  /*d290*/  LDL.LU R8, [R1+0x110] ;  /* 0x0001100001087983 */ /* 0x001f680000300800 */
[C---:B------:R-:W-:Y:S01]  /*d2a0*/  ISETP.GT.U32.AND P2, PT, R61.reuse, R14, PT ;  /* 0x0000000e3d00720c */ /* 0x040fe20003f44070 */
[----:B------:R-:W-:Y:S01]  /*d2b0*/  @!P1 IMAD.IADD R60, R60, 0x1, -R61 ;  /* 0x000000013c3c9824 */ /* 0x000fe200078e0a3d */
[C---:B------:R-:W-:Y:S01]  /*d2c0*/  ISETP.GT.U32.AND P3, PT, R61.reuse, R21, PT ;  /* 0x000000153d00720c */ /* 0x040fe20003f64070 */
[----:B------:R-:W5:Y:S01]  /*d2d0*/  LDL.LU R10, [R1+0x10c] ;  /* 0x00010c00010a7983 */ /* 0x000f620000300800 */
[----:B------:R-:W-:-:S09]  /*d2e0*/  ISETP.GT.U32.AND P1, PT, R61, R19, PT ;  /* 0x000000133d00720c */ /* 0x000fd20003f24070 */
[----:B------:R-:W-:-:S05]  /*d2f0*/  @!P2 IMAD.IADD R14, R14, 0x1, -R61 ;  /* 0x000000010e0ea824 */ /* 0x000fca00078e0a3d */
[----:B------:R-:W-:Y:S01]  /*d300*/  STL [R1+0x150], R14 ;  /* 0x0001500e01007387 */ /* 0x000fe20000100800 */
[----:B------:R-:W-:-:S03]  /*d310*/  @!P3 IMAD.IADD R21, R21, 0x1, -R61 ;  /* 0x000000011515b824 */ /* 0x000fc600078e0a3d */
[----:B------:R-:W5:Y:S01]  /*d320*/  LDL.LU R11, [R1+0x108] ;  /* 0x00010800010b7983 */ /* 0x000f620000300800 */
[----:B------:R-:W-:-:S03]  /*d330*/  @!P1 IMAD.IADD R19, R19, 0x1, -R61 ;  /* 0x0000000113139824 */ /* 0x000fc600078e0a3d */
[----:B------:R-:W5:Y:S04]  /*d340*/  LDL.LU R13, [R1+0x104] ;  /* 0x00010400010d7983 */ /* 0x000f680000300800 */
[----:B------:R-:W-:Y:S04]  /*d350*/  STL [R1+0x14c], R21 ;  /* 0x00014c1501007387 */ /* 0x000fe80000100800 */
[----:B------:R0:W-:Y:S04]  /*d360*/  STL [R1+0x148], R19 ;  /* 0x0001481301007387 */ /* 0x0001e80000100800 */
[----:B0-----:R-:W5:Y:S04]  /*d370*/  LDL.LU R19, [R1+0x100] ;  /* 0x0001000001137983 */ /* 0x001f680000300800 */
[----:B------:R-:W5:Y:S04]  /*d380*/  LDL.LU R14, [R1+0xfc] ;  /* 0x0000fc00010e7983 */ /* 0x000f680000300800 */
[----:B------:R-:W5:Y:S01]  /*d390*/  LDL.LU R21, [R1+0xf8] ;  /* 0x0000f80001157983 */ /* 0x000f620000300800 */
[----:B------:R-:W-:-:S02]  /*d3a0*/  ISETP.GT.U32.AND P0, PT, R61, R29, PT ;  /* 0x0000001d3d00720c */ /* 0x000fc40003f04070 */
[C---:B------:R-:W-:Y:S02]  /*d3b0*/  ISETP.GT.U32.AND P5, PT, R61.reuse, R27, PT ;  /* 0x0000001b3d00720c */ /* 0x040fe40003fa4070 */
[C---:B------:R-:W-:Y:S02]  /*d3c0*/  ISETP.GT.U32.AND P4, PT, R61.reuse, R9, PT ;  /* 0x000000093d00720c */ /* 0x040fe40003f84070 */
[----:B------:R-:W-:-:S07]  /*d3d0*/  ISETP.GT.U32.AND P6, PT, R61, R28, PT ;  /* 0x0000001c3d00720c */ /* 0x000fce0003fc4070 */
[--C-:B------:R-:W-:Y:S02]  /*d3e0*/  @!P0 IMAD.IADD R29, R29, 0x1, -R61.reuse ;  /* 0x000000011d1d8824 */ /* 0x100fe400078e0a3d */
[--C-:B------:R-:W-:Y:S01]  /*d3f0*/  @!P5 IMAD.IADD R27, R27, 0x1, -R61.reuse ;  /* 0x000000011b1bd824 */ /* 0x100fe200078e0a3d */
[----:B------:R-:W-:Y:S01]  /*d400*/  ISETP.GT.U32.AND P5, PT, R61, R17, PT ;  /* 0x000000113d00720c */ /* 0x000fe20003fa4070 */
[----:B------:R-:W-:Y:S01]  /*d410*/  @!P4 IMAD.IADD R9, R9, 0x1, -R61 ;  /* 0x000000010909c824 */ /* 0x000fe200078e0a3d */
[----:B------:R-:W-:-:S04]  /*d420*/  ISETP.GT.U32.AND P4, PT, R61, R18, PT ;  /* 0x000000123d00720c */ /* 0x000fc80003f84070 */
[C---:B------:R-:W-:Y:S01]  /*d430*/  ISETP.GT.U32.AND P0, PT, R61.reuse, R9, PT ;  /* 0x000000093d00720c */ /* 0x040fe20003f04070 */
[----:B------:R-:W-:Y:S01]  /*d440*/  @!P6 IMAD.IADD R28, R28, 0x1, -R61 ;  /* 0x000000011c1ce824 */ /* 0x000fe200078e0a3d */
[C---:B------:R-:W-:Y:S02]  /*d450*/  ISETP.GT.U32.AND P6, PT, R61.reuse, R27, PT ;  /* 0x0000001b3d00720c */ /* 0x040fe40003fc4070 */
[----:B------:R-:W-:-:S03]  /*d460*/  ISETP.GT.U32.AND P2, PT, R61, R60, PT ;  /* 0x0000003c3d00720c */ /* 0x000fc60003f44070 */
[--C-:B------:R-:W-:Y:S02]  /*d470*/  @!P5 IMAD.IADD R17, R17, 0x1, -R61.reuse ;  /* 0x000000011111d824 */ /* 0x100fe400078e0a3d */
[----:B------:R-:W-:Y:S01]  /*d480*/  @!P4 IMAD.IADD R18, R18, 0x1, -R61 ;  /* 0x000000011212c824 */ /* 0x000fe200078e0a3d */
[----:B------:R-:W-:-:S03]  /*d490*/  ISETP.GT.U32.AND P4, PT, R61, R2, PT ;  /* 0x000000023d00720c */ /* 0x000fc60003f84070 */
[--C-:B------:R-:W-:Y:S01]  /*d4a0*/  @!P0 IMAD.IADD R9, R9, 0x1, -R61.reuse ;  /* 0x0000000109098824 */ /* 0x100fe200078e0a3d */
[----:B------:R-:W-:Y:S01]  /*d4b0*/  ISETP.GT.U32.AND P3, PT, R61, R29, PT ;  /* 0x0000001d3d00720c */ /* 0x000fe20003f64070 */
[--C-:B------:R-:W-:Y:S01]  /*d4c0*/  @!P6 IMAD.IADD R27, R27, 0x1, -R61.reuse ;  /* 0x000000011b1be824 */ /* 0x100fe200078e0a3d */
[----:B------:R-:W-:Y:S01]  /*d4d0*/  ISETP.GT.U32.AND P1, PT, R61, R28, PT ;  /* 0x0000001c3d00720c */ /* 0x000fe20003f24070 */
[----:B------:R-:W-:-:S06]  /*d4e0*/  @!P2 IMAD.IADD R60, R60, 0x1, -R61 ;  /* 0x000000013c3ca824 */ /* 0x000fcc00078e0a3d */
[----:B------:R-:W-:-:S04]  /*d4f0*/  @!P4 IMAD.IADD R2, R2, 0x1, -R61 ;  /* 0x000000010202c824 */ /* 0x000fc800078e0a3d */
[--C-:B------:R-:W-:Y:S02]  /*d500*/  @!P3 IMAD.IADD R29, R29, 0x1, -R61.reuse ;  /* 0x000000011d1db824 */ /* 0x100fe400078e0a3d */
[----:B------:R-:W-:Y:S01]  /*d510*/  @!P1 IMAD.IADD R28, R28, 0x1, -R61 ;  /* 0x000000011c1c9824 */ /* 0x000fe200078e0a3d */
[----:B------:R-:W-:Y:S04]  /*d520*/  STL [R1+0x144], R9 ;  /* 0x0001440901007387 */ /* 0x000fe80000100800 */
[----:B------:R0:W-:Y:S04]  /*d530*/  STL [R1+0x140], R17 ;  /* 0x0001401101007387 */ /* 0x0001e80000100800 */
[----:B------:R0:W-:Y:S04]  /*d540*/  STL [R1+0x13c], R2 ;  /* 0x00013c0201007387 */ /* 0x0001e80000100800 */
[----:B------:R-:W-:Y:S04]  /*d550*/  STL [R1+0x138], R60 ;  /* 0x0001383c01007387 */ /* 0x000fe80000100800 */
[----:B------:R1:W-:Y:S04]  /*d560*/  STL [R1+0x134], R29 ;  /* 0x0001341d01007387 */ /* 0x0003e80000100800 */
[----:B0-----:R-:W5:Y:S04]  /*d570*/  LDL.LU R17, [R1+0xf4] ;  /* 0x0000f40001117983 */ /* 0x001f680000300800 */
[----:B------:R0:W-:Y:S04]  /*d580*/  STL [R1+0x130], R28 ;  /* 0x0001301c01007387 */ /* 0x0001e80000100800 */
[----:B------:R-:W5:Y:S04]  /*d590*/  LDL.LU R2, [R1+0xf0] ;  /* 0x0000f00001027983 */ /* 0x000f680000300800 */
[----:B-1----:R-:W5:Y:S04]  /*d5a0*/  LDL.LU R29, [R1+0xec] ;  /* 0x0000ec00011d7983 */ /* 0x002f680000300800 */
[----:B------:R1:W-:Y:S04]  /*d5b0*/  STL [R1+0x12c], R27 ;  /* 0x00012c1b01007387 */ /* 0x0003e80000100800 */
[----:B0-----:R-:W5:Y:S04]  /*d5c0*/  LDL.LU R28, [R1+0xe8] ;  /* 0x0000e800011c7983 */ /* 0x001f680000300800 */
[----:B-1----:R-:W5:Y:S01]  /*d5d0*/  LDL.LU R27, [R1+0xe4] ;  /* 0x0000e400011b7983 */ /* 0x002f620000300800 */
[----:B---3--:R-:W-:-:S02]  /*d5e0*/  ISETP.GT.U32.AND P0, PT, R61, R20, PT ;  /* 0x000000143d00720c */ /* 0x008fc40003f04070 */
[----:B----4-:R-:W-:-:S11]  /*d5f0*/  ISETP.GT.U32.AND P5, PT, R61, R26, PT ;  /* 0x0000001a3d00720c */ /* 0x010fd60003fa4070 */
[--C-:B------:R-:W-:Y:S01]  /*d600*/  @!P0 IMAD.IADD R20, R20, 0x1, -R61.reuse ;  /* 0x0000000114148824 */ /* 0x100fe200078e0a3d */
[C---:B--2---:R-:W-:Y:S02]  /*d610*/  ISETP.GT.U32.AND P4, PT, R61.reuse, R25, PT ;  /* 0x000000193d00720c */ /* 0x044fe40003f84070 */
[C---:B-----5:R-:W-:Y:S01]  /*d620*/  ISETP.GT.U32.AND P2, PT, R61.reuse, R24, PT ;  /* 0x000000183d00720c */ /* 0x060fe20003f44070 */
[----:B------:R-:W-:Y:S01]  /*d630*/  @!P5 IMAD.IADD R26, R26, 0x1, -R61 ;  /* 0x000000011a1ad824 */ /* 0x000fe200078e0a3d */
[----:B------:R-:W-:-:S09]  /*d640*/  ISETP.GT.U32.AND P3, PT, R61, R23, PT ;  /* 0x000000173d00720c */ /* 0x000fd20003f64070 */
[--C-:B------:R-:W-:Y:S02]  /*d650*/  @!P4 IMAD.IADD R25, R25, 0x1, -R61.reuse ;  /* 0x000000011919c824 */ /* 0x100fe400078e0a3d */
[--C-:B------:R-:W-:Y:S02]  /*d660*/  @!P2 IMAD.IADD R24, R24, 0x1, -R61.reuse ;  /* 0x000000011818a824 */ /* 0x100fe400078e0a3d */
[----:B------:R-:W-:Y:S01]  /*d670*/  @!P3 IMAD.IADD R23, R23, 0x1, -R61 ;  /* 0x000000011717b824 */ /* 0x000fe200078e0a3d */
[C---:B------:R-:W-:Y:S02]  /*d680*/  ISETP.GT.U32.AND P1, PT, R61.reuse, R22, PT ;  /* 0x000000163d00720c */ /* 0x040fe40003f24070 */
[C---:B------:R-:W-:Y:S02]  /*d690*/  ISETP.GT.U32.AND P6, PT, R61.reuse, R8, PT ;  /* 0x000000083d00720c */ /* 0x040fe40003fc4070 */
[----:B------:R-:W-:-:S11]  /*d6a0*/  ISETP.GT.U32.AND P0, PT, R61, R10, PT ;  /* 0x0000000a3d00720c */ /* 0x000fd60003f04070 */
[--C-:B------:R-:W-:Y:S01]  /*d6b0*/  @!P6 IMAD.IADD R8, R8, 0x1, -R61.reuse ;  /* 0x000000010808e824 */ /* 0x100fe200078e0a3d */
[C---:B------:R-:W-:Y:S02]  /*d6c0*/  ISETP.GT.U32.AND P6, PT, R61.reuse, R20, PT ;  /* 0x000000143d00720c */ /* 0x040fe40003fc4070 */
[C---:B------:R-:W-:Y:S01]  /*d6d0*/  ISETP.GT.U32.AND P5, PT, R61.reuse, R11, PT ;  /* 0x0000000b3d00720c */ /* 0x040fe20003fa4070 */
[--C-:B------:R-:W-:Y:S01]  /*d6e0*/  @!P0 IMAD.IADD R10, R10, 0x1, -R61.reuse ;  /* 0x000000010a0a8824 */ /* 0x100fe200078e0a3d */
[C---:B------:R-:W-:Y:S02]  /*d6f0*/  ISETP.GT.U32.AND P0, PT, R61.reuse, R26, PT ;  /* 0x0000001a3d00720c */ /* 0x040fe40003f04070 */
[----:B------:R-:W-:Y:S01]  /*d700*/  ISETP.GT.U32.AND P4, PT, R61, R13, PT ;  /* 0x0000000d3d00720c */ /* 0x000fe20003f84070 */
[----:B------:R-:W-:-:S08]  /*d710*/  @!P1 IMAD.IADD R22, R22, 0x1, -R61 ;  /* 0x0000000116169824 */ /* 0x000fd000078e0a3d */
[--C-:B------:R-:W-:Y:S01]  /*d720*/  @!P5 IMAD.IADD R11, R11, 0x1, -R61.reuse ;  /* 0x000000010b0bd824 */ /* 0x100fe200078e0a3d */
[C---:B------:R-:W-:Y:S02]  /*d730*/  ISETP.GT.U32.AND P5, PT, R61.reuse, R25, PT ;  /* 0x000000193d00720c */ /* 0x040fe40003fa4070 */
[C---:B------:R-:W-:Y:S01]  /*d740*/  ISETP.GT.U32.AND P2, PT, R61.reuse, R19, PT ;  /* 0x000000133d00720c */ /* 0x040fe20003f44070 */
[--C-:B------:R-:W-:Y:S01]  /*d750*/  @!P6 IMAD.IADD R20, R20, 0x1, -R61.reuse ;  /* 0x000000011414e824 */ /* 0x100fe200078e0a3d */
[----:B------:R-:W-:Y:S01]  /*d760*/  ISETP.GT.U32.AND P3, PT, R61, R14, PT ;  /* 0x0000000e3d00720c */ /* 0x000fe20003f64070 */
[--C-:B------:R-:W-:Y:S01]  /*d770*/  @!P4 IMAD.IADD R13, R13, 0x1, -R61.reuse ;  /* 0x000000010d0dc824 */ /* 0x100fe200078e0a3d */
[C---:B------:R-:W-:Y:S01]  /*d780*/  ISETP.GT.U32.AND P1, PT, R61.reuse, R21, PT ;  /* 0x000000153d00720c */ /* 0x040fe20003f24070 */
[----:B------:R-:W-:Y:S01]  /*d790*/  @!P0 IMAD.IADD R26, R26, 0x1, -R61 ;  /* 0x000000011a1a8824 */ /* 0x000fe200078e0a3d */
[----:B------:R-:W-:-:S07]  /*d7a0*/  ISETP.GT.U32.AND P4, PT, R61, R24, PT ;  /* 0x000000183d00720c */ /* 0x000fce0003f84070 */
[--C-:B------:R-:W-:Y:S01]  /*d7b0*/  @!P2 IMAD.IADD R19, R19, 0x1, -R61.reuse ;  /* 0x000000011313a824 */ /* 0x100fe200078e0a3d */
[----:B------:R-:W-:Y:S01]  /*d7c0*/  ISETP.GT.U32.AND P2, PT, R61, R23, PT ;  /* 0x000000173d00720c */ /* 0x000fe20003f44070 */
[----:B------:R0:W-:Y:S01]  /*d7d0*/  STL [R1+0x128], R20 ;  /* 0x0001281401007387 */ /* 0x0001e20000100800 */
[--C-:B------:R-:W-:Y:S02]  /*d7e0*/  @!P5 IMAD.IADD R25, R25, 0x1, -R61.reuse ;  /* 0x000000011919d824 */ /* 0x100fe400078e0a3d */
[--C-:B------:R-:W-:Y:S01]  /*d7f0*/  @!P3 IMAD.IADD R14, R14, 0x1, -R61.reuse ;  /* 0x000000010e0eb824 */ /* 0x100fe200078e0a3d */
[----:B------:R-:W-:Y:S01]  /*d800*/  ISETP.GT.U32.AND P3, PT, R61, R22, PT ;  /* 0x000000163d00720c */ /* 0x000fe20003f64070 */
[----:B0-----:R-:W2:Y:S04]  /*d810*/  LDL.LU R20, [R1+0xe0] ;  /* 0x0000e00001147983 */ /* 0x001ea80000300800 */
[----:B------:R-:W3:Y:S04]  /*d820*/  LDL.LU R9, [R1+0xdc] ;  /* 0x0000dc0001097983 */ /* 0x000ee80000300800 */
[----:B------:R0:W-:Y:S01]  /*d830*/  STL [R1+0x124], R26 ;  /* 0x0001241a01007387 */ /* 0x0001e20000100800 */
[----:B------:R-:W-:-:S03]  /*d840*/  @!P1 IMAD.IADD R21, R21, 0x1, -R61 ;  /* 0x0000000115159824 */ /* 0x000fc600078e0a3d */
[----:B------:R-:W4:Y:S01]  /*d850*/  LDL.LU R60, [R1+0xd8] ;  /* 0x0000d800013c7983 */ /* 0x000f220000300800 */
[----:B------:R-:W-:-:S03]  /*d860*/  ISETP.GT.U32.AND P1, PT, R61, R8, PT ;  /* 0x000000083d00720c */ /* 0x000fc60003f24070 */
[----:B------:R1:W-:Y:S01]  /*d870*/  STL [R1+0x120], R25 ;  /* 0x0001201901007387 */ /* 0x0003e20000100800 */
[----:B------:R-:W-:-:S03]  /*d880*/  ISETP.GT.U32.AND P0, PT, R61, R10, PT ;  /* 0x0000000a3d00720c */ /* 0x000fc60003f04070 */
[----:B0-----:R-:W5:Y:S01]  /*d890*/  LDL.LU R26, [R1+0xd4] ;  /* 0x0000d400011a7983 */ /* 0x001f620000300800 */
[----:B------:R-:W-:Y:S01]  /*d8a0*/  ISETP.GT.U32.AND P5, PT, R61, R11, PT ;  /* 0x0000000b3d00720c */ /* 0x000fe20003fa4070 */
[--C-:B------:R-:W-:Y:S02]  /*d8b0*/  @!P4 IMAD.IADD R24, R24, 0x1, -R61.reuse ;  /* 0x000000011818c824 */ /* 0x100fe400078e0a3d */
[--C-:B------:R-:W-:Y:S01]  /*d8c0*/  @!P2 IMAD.IADD R23, R23, 0x1, -R61.reuse ;  /* 0x000000011717a824 */ /* 0x100fe200078e0a3d */
[----:B-1----:R-:W2:Y:S01]  /*d8d0*/  LDL.LU R25, [R1+0xd0] ;  /* 0x0000d00001197983 */ /* 0x002ea20000300800 */
[C---:B------:R-:W-:Y:S02]  /*d8e0*/  ISETP.GT.U32.AND P2, PT, R61.reuse, R19, PT ;  /* 0x000000133d00720c */ /* 0x040fe40003f44070 */
[----:B------:R-:W-:Y:S01]  /*d8f0*/  ISETP.GT.U32.AND P4, PT, R61, R13, PT ;  /* 0x0000000d3d00720c */ /* 0x000fe20003f84070 */
[----:B------:R0:W-:Y:S01]  /*d900*/  STL [R1+0x11c], R24 ;  /* 0x00011c1801007387 */ /* 0x0001e20000100800 */
[----:B------:R-:W-:-:S02]  /*d910*/  @!P3 IMAD.IADD R22, R22, 0x1, -R61 ;  /* 0x000000011616b824 */ /* 0x000fc400078e0a3d */
[--C-:B------:R-:W-:Y:S01]  /*d920*/  @!P1 IMAD.IADD R8, R8, 0x1, -R61.reuse ;  /* 0x0000000108089824 */ /* 0x100fe200078e0a3d */
[----:B0-----:R-:W2:Y:S01]  /*d930*/  LDL.LU R24, [R1+0xcc] ;  /* 0x0000cc0001187983 */ /* 0x001ea20000300800 */
[--C-:B------:R-:W-:Y:S02]  /*d940*/  @!P0 IMAD.IADD R10, R10, 0x1, -R61.reuse ;  /* 0x000000010a0a8824 */ /* 0x100fe400078e0a3d */
[--C-:B------:R-:W-:Y:S01]  /*d950*/  @!P5 IMAD.IADD R11, R11, 0x1, -R61.reuse ;  /* 0x000000010b0bd824 */ /* 0x100fe200078e0a3d */
[----:B------:R0:W-:Y:S02]  /*d960*/  STL [R1+0x118], R23 ;  /* 0x0001181701007387 */ /* 0x0001e40000100800 */
[--C-:B------:R-:W-:Y:S02]  /*d970*/  @!P2 IMAD.IADD R19, R19, 0x1, -R61.reuse ;  /* 0x000000011313a824 */ /* 0x100fe400078e0a3d */
[----:B------:R-:W-:Y:S01]  /*d980*/  @!P4 IMAD.IADD R13, R13, 0x1, -R61 ;  /* 0x000000010d0dc824 */ /* 0x000fe200078e0a3d */
[----:B0-----:R-:W2:Y:S04]  /*d990*/  LDL.LU R23, [R1+0xc8] ;  /* 0x0000c80001177983 */ /* 0x001ea80000300800 */
[----:B------:R0:W-:Y:S04]  /*d9a0*/  STL [R1+0x114], R22 ;  /* 0x0001141601007387 */ /* 0x0001e80000100800 */
[----:B0-----:R-:W2:Y:S04]  /*d9b0*/  LDL.LU R22, [R1+0xc4] ;  /* 0x0000c40001167983 */ /* 0x001ea80000300800 */
[----:B------:R-:W-:Y:S04]  /*d9c0*/  STL [R1+0x110], R8 ;  /* 0x0001100801007387 */ /* 0x000fe80000100800 */
[----:B------:R-:W-:Y:S04]  /*d9d0*/  STL [R1+0x10c], R10 ;  /* 0x00010c0a01007387 */ /* 0x000fe80000100800 */
[----:B------:R-:W-:Y:S04]  /*d9e0*/  STL [R1+0x108], R11 ;  /* 0x0001080b01007387 */ /* 0x000fe80000100800 */
[----:B------:R0:W-:Y:S04]  /*d9f0*/  STL [R1+0x100], R19 ;  /* 0x0001001301007387 */ /* 0x0001e80000100800 */
[----:B------:R-:W-:Y:S04]  /*da00*/  STL [R1+0x104], R13 ;  /* 0x0001040d01007387 */ /* 0x000fe80000100800 */
[----:B0-----:R-:W2:Y:S01]  /*da10*/  LDL R19, [R1+0x4fbc] ;  /* 0x004fbc0001137983 */ /* 0x001ea20000100800 */
[----:B------:R-:W-:-:S02]  /*da20*/  ISETP.GT.U32.AND P6, PT, R61, R21, PT ;  /* 0x000000153d00720c */ /* 0x000fc40003fc4070 */
[C---:B------:R-:W-:Y:S02]  /*da30*/  ISETP.GT.U32.AND P1, PT, R61.reuse, R17, PT ;  /* 0x000000113d00720c */ /* 0x040fe40003f24070 */
[C---:B------:R-:W-:Y:S01]  /*da40*/  ISETP.GT.U32.AND P0, PT, R61.reuse, R2, PT ;  /* 0x000000023d00720c */ /* 0x040fe20003f04070 */
[----:B------:R-:W-:Y:S01]  /*da50*/  IMAD.HI.U32 R59, R0, R53, RZ ;  /* 0x00000035003b7227 */ /* 0x000fe200078e00ff */
[----:B------:R-:W-:-:S03]  /*da60*/  ISETP.GT.U32.AND P5, PT, R61, R29, PT ;  /* 0x0000001d3d00720c */ /* 0x000fc60003fa4070 */
[----:B------:R-:W-:Y:S01]  /*da70*/  IMAD.MOV R59, RZ, RZ, -R59 ;  /* 0x000000ffff3b7224 */ /* 0x000fe200078e0a3b */
[----:B------:R-:W-:-:S03]  /*da80*/  ISETP.GT.U32.AND P4, PT, R61, R28, PT ;  /* 0x0000001c3d00720c */ /* 0x000fc60003f84070 */
[----:B------:R-:W-:Y:S02]  /*da90*/  @!P6 IMAD.IADD R21, R21, 0x1, -R61 ;  /* 0x000000011515e824 */ /* 0x000fe400078e0a3d */
[----:B------:R-:W-:Y:S02]  /*daa0*/  IMAD R53, R61, R59, R53 ;  /* 0x0000003b3d357224 */ /* 0x000fe400078e0235 */
[----:B------:R-:W-:Y:S02]  /*dab0*/  @!P1 IMAD.IADD R17, R17, 0x1, -R61 ;  /* 0x0000000111119824 */ /* 0x000fe400078e0a3d */
[----:B------:R-:W-:Y:S01]  /*dac0*/  IMAD.HI.U32 R59, R0, R56, RZ ;  /* 0x00000038003b7227 */ /* 0x000fe200078e00ff */
[----:B------:R-:W-:-:S03]  /*dad0*/  ISETP.GT.U32.AND P3, PT, R61, R14, PT ;  /* 0x0000000e3d00720c */ /* 0x000fc60003f64070 */
[--C-:B------:R-:W-:Y:S02]  /*dae0*/  @!P0 IMAD.IADD R2, R2, 0x1, -R61.reuse ;  /* 0x0000000102028824 */ /* 0x100fe400078e0a3d */
[----:B------:R-:W-:Y:S02]  /*daf0*/  @!P5 IMAD.IADD R29, R29, 0x1, -R61 ;  /* 0x000000011d1dd824 */ /* 0x000fe400078e0a3d */
[----:B------:R-:W-:Y:S01]  /*db00*/  IMAD.MOV R59, RZ, RZ, -R59 ;  /* 0x000000ffff3b7224 */ /* 0x000fe200078e0a3b */
[----:B------:R-:W-:-:S03]  /*db10*/  ISETP.GT.U32.AND P2, PT, R61, R27, PT ;  /* 0x0000001b3d00720c */ /* 0x000fc60003f44070 */
[----:B------:R-:W-:Y:S02]  /*db20*/  IMAD R56, R61, R59, R56 ;  /* 0x0000003b3d387224 */ /* 0x000fe400078e0238 */
[----:B------:R-:W-:-:S04]  /*db30*/  IMAD.HI.U32 R59, R0, R57, RZ ;  /* 0x00000039003b7227 */ /* 0x000fc800078e00ff */
[----:B------:R-:W-:Y:S02]  /*db40*/  @!P4 IMAD.IADD R28, R28, 0x1, -R61 ;  /* 0x000000011c1cc824 */ /* 0x000fe400078e0a3d */
[----:B------:R-:W-:Y:S02]  /*db50*/  IMAD.MOV R59, RZ, RZ, -R59 ;  /* 0x000000ffff3b7224 */ /* 0x000fe400078e0a3b */
[----:B------:R-:W-:Y:S02]  /*db60*/  @!P3 IMAD.IADD R14, R14, 0x1, -R61 ;  /* 0x000000010e0eb824 */ /* 0x000fe400078e0a3d */
[----:B------:R-:W-:Y:S02]  /*db70*/  IMAD R57, R61, R59, R57 ;  /* 0x0000003b3d397224 */ /* 0x000fe400078e0239 */
[----:B------:R-:W-:Y:S01]  /*db80*/  IMAD.HI.U32 R59, R0, R58, RZ ;  /* 0x0000003a003b7227 */ /* 0x000fe200078e00ff */
[----:B------:R0:W-:Y:S03]  /*db90*/  STL [R1+0xf8], R21 ;  /* 0x0000f81501007387 */ /* 0x0001e60000100800 */
[----:B------:R-:W-:Y:S01]  /*dba0*/  @!P2 IMAD.IADD R27, R27, 0x1, -R61 ;  /* 0x000000011b1ba824 */ /* 0x000fe200078e0a3d */
[----:B------:R1:W-:Y:S01]  /*dbb0*/  STL [R1+0xfc], R14 ;  /* 0x0000fc0e01007387 */ /* 0x0003e20000100800 */
[----:B------:R-:W-:-:S03]  /*dbc0*/  IMAD.MOV R59, RZ, RZ, -R59 ;  /* 0x000000ffff3b7224 */ /* 0x000fc600078e0a3b */
[----:B0-----:R-:W2:Y:S01]  /*dbd0*/  LDL.LU R21, [R1+0xc0] ;  /* 0x0000c00001157983 */ /* 0x001ea20000300800 */
[----:B------:R-:W-:-:S03]  /*dbe0*/  IMAD R58, R61, R59, R58 ;  /* 0x0000003b3d3a7224 */ /* 0x000fc600078e023a */
[----:B------:R-:W2:Y:S04]  /*dbf0*/  LDL.LU R10, [R1+0xbc] ;  /* 0x0000bc00010a7983 */ /* 0x000ea80000300800 */
[----:B------:R-:W2:Y:S01]  /*dc00*/  LDL.LU R11, [R1+0xb8] ;  /* 0x0000b800010b7983 */ /* 0x000ea20000300800 */
[C---:B---3--:R-:W-:Y:S02]  /*dc10*/  ISETP.GT.U32.AND P6, PT, R61.reuse, R9, PT ;  /* 0x000000093d00720c */ /* 0x048fe40003fc4070 */
[C---:B----4-:R-:W-:Y:S02]  /*dc20*/  ISETP.GT.U32.AND P1, PT, R61.reuse, R60, PT ;  /* 0x0000003c3d00720c */ /* 0x050fe40003f24070 */
[C---:B-----5:R-:W-:Y:S02]  /*dc30*/  ISETP.GT.U32.AND P0, PT, R61.reuse, R26, PT ;  /* 0x0000001a3d00720c */ /* 0x060fe40003f04070 */
[----:B--2---:R-:W-:-:S07]  /*dc40*/  ISETP.GT.U32.AND P5, PT, R61, R25, PT ;  /* 0x000000193d00720c */ /* 0x004fce0003fa4070 */
[--C-:B------:R-:W-:Y:S01]  /*dc50*/  @!P6 IMAD.IADD R9, R9, 0x1, -R61.reuse ;  /* 0x000000010909e824 */ /* 0x100fe200078e0a3d */
[C---:B------:R-:W-:Y:S01]  /*dc60*/  ISETP.GT.U32.AND P6, PT, R61.reuse, R17, PT ;  /* 0x000000113d00720c */ /* 0x040fe20003fc4070 */
[--C-:B------:R-:W-:Y:S01]  /*dc70*/  @!P1 IMAD.IADD R60, R60, 0x1, -R61.reuse ;  /* 0x000000013c3c9824 */ /* 0x100fe200078e0a3d */
[C---:B------:R-:W-:Y:S01]  /*dc80*/  ISETP.GT.U32.AND P1, PT, R61.reuse, R2, PT ;  /* 0x000000023d00720c */ /* 0x040fe20003f24070 */
[--C-:B------:R-:W-:Y:S01]  /*dc90*/  @!P0 IMAD.IADD R26, R26, 0x1, -R61.reuse ;  /* 0x000000011a1a8824 */ /* 0x100fe200078e0a3d */
[C---:B------:R-:W-:Y:S02]  /*dca0*/  ISETP.GT.U32.AND P0, PT, R61.reuse, R29, PT ;  /* 0x0000001d3d00720c */ /* 0x040fe40003f04070 */
[----:B------:R-:W-:Y:S01]  /*dcb0*/  ISETP.GT.U32.AND P4, PT, R61, R24, PT ;  /* 0x000000183d00720c */ /* 0x000fe20003f84070 */
[----:B------:R-:W-:Y:S01]  /*dcc0*/  @!P5 IMAD.IADD R25, R25, 0x1, -R61 ;  /* 0x000000011919d824 */ /* 0x000fe200078e0a3d */
[----:B------:R-:W-:-:S05]  /*dcd0*/  ISETP.GT.U32.AND P5, PT, R61, R28, PT ;  /* 0x0000001c3d00720c */ /* 0x000fca0003fa4070 */
[--C-:B------:R-:W-:Y:S02]  /*dce0*/  @!P6 IMAD.IADD R17, R17, 0x1, -R61.reuse ;  /* 0x000000011111e824 */ /* 0x100fe400078e0a3d */
[--C-:B------:R-:W-:Y:S02]  /*dcf0*/  @!P1 IMAD.IADD R2, R2, 0x1, -R61.reuse ;  /* 0x0000000102029824 */ /* 0x100fe400078e0a3d */
[--C-:B------:R-:W-:Y:S02]  /*dd00*/  @!P0 IMAD.IADD R29, R29, 0x1, -R61.reuse ;  /* 0x000000011d1d8824 */ /* 0x100fe400078e0a3d */
[--C-:B------:R-:W-:Y:S01]  /*dd10*/  @!P4 IMAD.IADD R24, R24, 0x1, -R61.reuse ;  /* 0x000000011818c824 */ /* 0x100fe200078e0a3d */
[C---:B------:R-:W-:Y:S01]  /*dd20*/  ISETP.GT.U32.AND P4, PT, R61.reuse, R27, PT ;  /* 0x0000001b3d00720c */ /* 0x040fe20003f84070 */
[----:B------:R-:W-:Y:S01]  /*dd30*/  @!P5 IMAD.IADD R28, R28, 0x1, -R61 ;  /* 0x000000011c1cd824 */ /* 0x000fe200078e0a3d */
[C---:B------:R-:W-:Y:S02]  /*dd40*/  ISETP.GT.U32.AND P3, PT, R61.reuse, R20, PT ;  /* 0x000000143d00720c */ /* 0x040fe40003f64070 */
[----:B------:R-:W-:-:S09]  /*dd50*/  ISETP.GT.U32.AND P2, PT, R61, R23, PT ;  /* 0x000000173d00720c */ /* 0x000fd20003f44070 */
[--C-:B------:R-:W-:Y:S01]  /*dd60*/  @!P4 IMAD.IADD R27, R27, 0x1, -R61.reuse ;  /* 0x000000011b1bc824 */ /* 0x100fe200078e0a3d */
[----:B------:R-:W-:Y:S02]  /*dd70*/  IABS R59, R19 ;  /* 0x00000013003b7213 */ /* 0x000fe40000000000 */
[----:B------:R-:W2:Y:S04]  /*dd80*/  LDL.LU R19, [R1+0xb4] ;  /* 0x0000b40001137983 */ /* 0x000ea80000300800 */
[----:B------:R-:W3:Y:S04]  /*dd90*/  LDL.LU R13, [R1+0xb0] ;  /* 0x0000b000010d7983 */ /* 0x000ee80000300800 */
[----:B-1----:R-:W4:Y:S04]  /*dda0*/  LDL.LU R14, [R1+0xac] ;  /* 0x0000ac00010e7983 */ /* 0x002f280000300800 */
[----:B------:R0:W-:Y:S04]  /*ddb0*/  STL [R1+0xf4], R17 ;  /* 0x0000f41101007387 */ /* 0x0001e80000100800 */
[----:B------:R1:W-:Y:S04]  /*ddc0*/  STL [R1+0xf0], R2 ;  /* 0x0000f00201007387 */ /* 0x0003e80000100800 */
[----:B------:R-:W5:Y:S04]  /*ddd0*/  LDL.LU R7, [R1+0xa8] ;  /* 0x0000a80001077983 */ /* 0x000f680000300800 */
[----:B------:R1:W-:Y:S04]  /*dde0*/  STL [R1+0xec], R29 ;  /* 0x0000ec1d01007387 */ /* 0x0003e80000100800 */
[----:B0-----:R-:W4:Y:S04]  /*ddf0*/  LDL.LU R17, [R1+0xa4] ;  /* 0x0000a40001117983 */ /* 0x001f280000300800 */
[----:B------:R0:W-:Y:S04]  /*de00*/  STL [R1+0xe8], R28 ;  /* 0x0000e81c01007387 */ /* 0x0001e80000100800 */
[----:B-1----:R-:W4:Y:S04]  /*de10*/  LDL.LU R2, [R1+0xa0] ;  /* 0x0000a00001027983 */ /* 0x002f280000300800 */
[----:B------:R-:W4:Y:S04]  /*de20*/  LDL.LU R29, [R1+0x9c] ;  /* 0x00009c00011d7983 */ /* 0x000f280000300800 */
[----:B------:R1:W-:Y:S04]  /*de30*/  STL [R1+0xe4], R27 ;  /* 0x0000e41b01007387 */ /* 0x0003e80000100800 */
[----:B0-----:R-:W4:Y:S01]  /*de40*/  LDL.LU R28, [R1+0x98] ;  /* 0x00009800011c7983 */ /* 0x001f220000300800 */
[----:B------:R-:W-:-:S02]  /*de50*/  @!P3 IMAD.IADD R20, R20, 0x1, -R61 ;  /* 0x000000011414b824 */ /* 0x000fc400078e0a3d */
[----:B------:R-:W-:Y:S01]  /*de60*/  @!P2 IMAD.IADD R23, R23, 0x1, -R61 ;  /* 0x000000011717a824 */ /* 0x000fe200078e0a3d */
[----:B-1----:R-:W4:Y:S02]  /*de70*/  LDL.LU R27, [R1+0x94] ;  /* 0x00009400011b7983 */ /* 0x002f240000300800 */
[----:B------:R-:W-:-:S13]  /*de80*/  ISETP.GT.U32.AND P2, PT, R61, R20, PT ;  /* 0x000000143d00720c */ /* 0x000fda0003f44070 */
[----:B------:R-:W-:-:S05]  /*de90*/  @!P2 IMAD.IADD R20, R20, 0x1, -R61 ;  /* 0x000000011414a824 */ /* 0x000fca00078e0a3d */
[----:B------:R0:W-:Y:S04]  /*dea0*/  STL [R1+0xe0], R20 ;  /* 0x0000e01401007387 */ /* 0x0001e80000100800 */
[----:B0-----:R-:W4:Y:S01]  /*deb0*/  LDL.LU R20, [R1+0x90] ;  /* 0x0000900001147983 */ /* 0x001f220000300800 */
[C---:B------:R-:W-:Y:S02]  /*dec0*/  ISETP.GT.U32.AND P3, PT, R61.reuse, R22, PT ;  /* 0x000000163d00720c */ /* 0x040fe40003f64070 */
[C---:B------:R-:W-:Y:S02]  /*ded0*/  ISETP.GT.U32.AND P0, PT, R61.reuse, R26, PT ;  /* 0x0000001a3d00720c */ /* 0x040fe40003f04070 */
[----:B------:R-:W-:-:S09]  /*dee0*/  ISETP.GT.U32.AND P1, PT, R61, R60, PT ;  /* 0x0000003c3d00720c */ /* 0x000fd20003f24070 */
[--C-:B------:R-:W-:Y:S01]  /*def0*/  @!P3 IMAD.IADD R22, R22, 0x1, -R61.reuse ;  /* 0x000000011616b824 */ /* 0x100fe200078e0a3d */
[C---:B------:R-:W-:Y:S02]  /*df00*/  ISETP.GT.U32.AND P3, PT, R61.reuse, R9, PT ;  /* 0x000000093d00720c */ /* 0x040fe40003f64070 */
[C---:B------:R-:W-:Y:S02]  /*df10*/  ISETP.GT.U32.AND P5, PT, R61.reuse, R25, PT ;  /* 0x000000193d00720c */ /* 0x040fe40003fa4070 */
[C---:B------:R-:W-:Y:S01]  /*df20*/  ISETP.GT.U32.AND P6, PT, R61.reuse, R22, PT ;  /* 0x000000163d00720c */ /* 0x040fe20003fc4070 */
[--C-:B------:R-:W-:Y:S01]  /*df30*/  @!P0 IMAD.IADD R26, R26, 0x1, -R61.reuse ;  /* 0x000000011a1a8824 */ /* 0x100fe200078e0a3d */
[C---:B------:R-:W-:Y:S01]  /*df40*/  ISETP.GT.U32.AND P0, PT, R61.reuse, R11, PT ;  /* 0x0000000b3d00720c */ /* 0x040fe20003f04070 */
[----:B------:R-:W-:Y:S01]  /*df50*/  @!P1 IMAD.IADD R60, R60, 0x1, -R61 ;  /* 0x000000013c3c9824 */ /* 0x000fe200078e0a3d */
[----:B------:R-:W-:-:S05]  /*df60*/  ISETP.GT.U32.AND P1, PT, R61, R10, PT ;  /* 0x0000000a3d00720c */ /* 0x000fca0003f24070 */
[--C-:B------:R-:W-:Y:S01]  /*df70*/  @!P3 IMAD.IADD R9, R9, 0x1, -R61.reuse ;  /* 0x000000010909b824 */ /* 0x100fe200078e0a3d */
[C---:B------:R-:W-:Y:S02]  /*df80*/  ISETP.GT.U32.AND P3, PT, R61.reuse, R21, PT ;  /* 0x000000153d00720c */ /* 0x040fe40003f64070 */
[----:B------:R-:W-:Y:S01]  /*df90*/  ISETP.GT.U32.AND P4, PT, R61, R24, PT ;  /* 0x000000183d00720c */ /* 0x000fe20003f84070 */
[--C-:B------:R-:W-:Y:S02]  /*dfa0*/  @!P5 IMAD.IADD R25, R25, 0x1, -R61.reuse ;  /* 0x000000011919d824 */ /* 0x100fe400078e0a3d */
[--C-:B------:R-:W-:Y:S02]  /*dfb0*/  @!P6 IMAD.IADD R22, R22, 0x1, -R61.reuse ;  /* 0x000000011616e824 */ /* 0x100fe400078e0a3d */
[--C-:B------:R-:W-:Y:S01]  /*dfc0*/  @!P0 IMAD.IADD R11, R11, 0x1, -R61.reuse ;  /* 0x000000010b0b8824 */ /* 0x100fe200078e0a3d */
[----:B------:R-:W-:Y:S01]  /*dfd0*/  ISETP.GT.U32.AND P2, PT, R61, R23, PT ;  /* 0x000000173d00720c */ /* 0x000fe20003f44070 */
[----:B------:R-:W-:-:S04]  /*dfe0*/  @!P1 IMAD.IADD R10, R10, 0x1, -R61 ;  /* 0x000000010a0a9824 */ /* 0x000fc800078e0a3d */
[--C-:B------:R-:W-:Y:S02]  /*dff0*/  @!P3 IMAD.IADD R21, R21, 0x1, -R61.reuse ;  /* 0x000000011515b824 */ /* 0x100fe400078e0a3d */
[--C-:B------:R-:W-:Y:S01]  /*e000*/  @!P4 IMAD.IADD R24, R24, 0x1, -R61.reuse ;  /* 0x000000011818c824 */ /* 0x100fe200078e0a3d */
[----:B------:R-:W-:Y:S05]  /*e010*/  STL [R1+0xdc], R9 ;  /* 0x0000dc0901007387 */ /* 0x000fea0000100800 */
[----:B------:R-:W-:Y:S01]  /*e020*/  @!P2 IMAD.IADD R23, R23, 0x1, -R61 ;  /* 0x000000011717a824 */ /* 0x000fe200078e0a3d */
[----:B------:R-:W-:Y:S04]  /*e030*/  STL [R1+0xd8], R60 ;  /* 0x0000d83c01007387 */ /* 0x000fe80000100800 */
[----:B------:R0:W-:Y:S04]  /*e040*/  STL [R1+0xd4], R26 ;  /* 0x0000d41a01007387 */ /* 0x0001e80000100800 */
[----:B------:R1:W-:Y:S04]  /*e050*/  STL [R1+0xd0], R25 ;  /* 0x0000d01901007387 */ /* 0x0003e80000100800 */
[----:B------:R1:W-:Y:S04]  /*e060*/  STL [R1+0xcc], R24 ;  /* 0x0000cc1801007387 */ /* 0x0003e80000100800 */
[----:B0-----:R-:W4:Y:S04]  /*e070*/  LDL.LU R26, [R1+0x8c] ;  /* 0x00008c00011a7983 */ /* 0x001f280000300800 */
[----:B------:R0:W-:Y:S04]  /*e080*/  STL [R1+0xc8], R23 ;  /* 0x0000c81701007387 */ /* 0x0001e80000100800 */
[----:B-1----:R-:W4:Y:S04]  /*e090*/  LDL.LU R25, [R1+0x88] ;  /* 0x0000880001197983 */ /* 0x002f280000300800 */
[----:B------:R-:W4:Y:S04]  /*e0a0*/  LDL.LU R24, [R1+0x84] ;  /* 0x0000840001187983 */ /* 0x000f280000300800 */
[----:B------:R1:W-:Y:S04]  /*e0b0*/  STL [R1+0xc4], R22 ;  /* 0x0000c41601007387 */ /* 0x0003e80000100800 */
[----:B0-----:R-:W4:Y:S04]  /*e0c0*/  LDL.LU R23, [R1+0x80] ;  /* 0x0000800001177983 */ /* 0x001f280000300800 */
[----:B-1----:R-:W4:Y:S01]  /*e0d0*/  LDL.LU R22, [R1+0x7c] ;  /* 0x00007c0001167983 */ /* 0x002f220000300800 */
[----:B--2---:R-:W-:-:S02]  /*e0e0*/  ISETP.GT.U32.AND P5, PT, R61, R19, PT ;  /* 0x000000133d00720c */ /* 0x004fc40003fa4070 */
[C---:B---3--:R-:W-:Y:S02]  /*e0f0*/  ISETP.GT.U32.AND P4, PT, R61.reuse, R13, PT ;  /* 0x0000000d3d00720c */ /* 0x048fe40003f84070 */
[----:B-----5:R-:W-:-:S09]  /*e100*/  ISETP.GT.U32.AND P6, PT, R61, R7, PT ;  /* 0x000000073d00720c */ /* 0x020fd20003fc4070 */
[--C-:B------:R-:W-:Y:S01]  /*e110*/  @!P5 IMAD.IADD R19, R19, 0x1, -R61.reuse ;  /* 0x000000011313d824 */ /* 0x100fe200078e0a3d */
[C---:B----4-:R-:W-:Y:S02]  /*e120*/  ISETP.GT.U32.AND P3, PT, R61.reuse, R17, PT ;  /* 0x000000113d00720c */ /* 0x050fe40003f64070 */
[C---:B------:R-:W-:Y:S02]  /*e130*/  ISETP.GT.U32.AND P1, PT, R61.reuse, R2, PT ;  /* 0x000000023d00720c */ /* 0x040fe40003f24070 */
[----:B------:R-:W-:Y:S01]  /*e140*/  ISETP.GT.U32.AND P0, PT, R61, R29, PT ;  /* 0x0000001d3d00720c */ /* 0x000fe20003f04070 */
[----:B------:R-:W-:Y:S01]  /*e150*/  @!P6 IMAD.IADD R7, R7, 0x1, -R61 ;  /* 0x000000010707e824 */ /* 0x000fe200078e0a3d */
[----:B------:R-:W-:-:S07]  /*e160*/  ISETP.GT.U32.AND P6, PT, R61, R21, PT ;  /* 0x000000153d00720c */ /* 0x000fce0003fc4070 */
[--C-:B------:R-:W-:Y:S01]  /*e170*/  @!P3 IMAD.IADD R17, R17, 0x1, -R61.reuse ;  /* 0x000000011111b824 */ /* 0x100fe200078e0a3d */
[C---:B------:R-:W-:Y:S01]  /*e180*/  ISETP.GT.U32.AND P5, PT, R61.reuse, R28, PT ;  /* 0x0000001c3d00720c */ /* 0x040fe20003fa4070 */
[--C-:B------:R-:W-:Y:S01]  /*e190*/  @!P1 IMAD.IADD R2, R2, 0x1, -R61.reuse ;  /* 0x0000000102029824 */ /* 0x100fe200078e0a3d */
[----:B------:R-:W-:Y:S01]  /*e1a0*/  ISETP.GT.U32.AND P3, PT, R61, R10, PT ;  /* 0x0000000a3d00720c */ /* 0x000fe20003f64070 */
[--C-:B------:R-:W-:Y:S01]  /*e1b0*/  @!P0 IMAD.IADD R29, R29, 0x1, -R61.reuse ;  /* 0x000000011d1d8824 */ /* 0x100fe200078e0a3d */
[----:B------:R-:W-:Y:S01]  /*e1c0*/  ISETP.GT.U32.AND P0, PT, R61, R19, PT ;  /* 0x000000133d00720c */ /* 0x000fe20003f04070 */
[----:B------:R-:W-:Y:S01]  /*e1d0*/  @!P4 IMAD.IADD R13, R13, 0x1, -R61 ;  /* 0x000000010d0dc824 */ /* 0x000fe200078e0a3d */
[C---:B------:R-:W-:Y:S02]  /*e1e0*/  ISETP.GT.U32.AND P2, PT, R61.reuse, R14, PT ;  /* 0x0000000e3d00720c */ /* 0x040fe40003f44070 */
[C---:B------:R-:W-:Y:S02]  /*e1f0*/  ISETP.GT.U32.AND P1, PT, R61.reuse, R11, PT ;  /* 0x0000000b3d00720c */ /* 0x040fe40003f24070 */
[----:B------:R-:W-:-:S03]  /*e200*/  ISETP.GT.U32.AND P4, PT, R61, R27, PT ;  /* 0x0000001b3d00720c */ /* 0x000fc60003f84070 */
[--C-:B------:R-:W-:Y:S01]  /*e210*/  @!P5 IMAD.IADD R28, R28, 0x1, -R61.reuse ;  /* 0x000000011c1cd824 */ /* 0x100fe200078e0a3d */
[----:B------:R-:W-:Y:S01]  /*e220*/  ISETP.GT.U32.AND P5, PT, R61, R13, PT ;  /* 0x0000000d3d00720c */ /* 0x000fe20003fa4070 */
[--C-:B------:R-:W-:Y:S02]  /*e230*/  @!P6 IMAD.IADD R21, R21, 0x1, -R61.reuse ;  /* 0x000000011515e824 */ /* 0x100fe400078e0a3d */
[--C-:B------:R-:W-:Y:S02]  /*e240*/  @!P3 IMAD.IADD R10, R10, 0x1, -R61.reuse ;  /* 0x000000010a0ab824 */ /* 0x100fe400078e0a3d */
[--C-:B------:R-:W-:Y:S01]  /*e250*/  @!P0 IMAD.IADD R19, R19, 0x1, -R61.reuse ;  /* 0x0000000113138824 */ /* 0x100fe200078e0a3d */
[----:B------:R0:W-:Y:S01]  /*e260*/  STL [R1+0xc0], R21 ;  /* 0x0000c01501007387 */ /* 0x0001e20000100800 */
[--C-:B------:R-:W-:Y:S02]  /*e270*/  @!P2 IMAD.IADD R14, R14, 0x1, -R61.reuse ;  /* 0x000000010e0ea824 */ /* 0x100fe400078e0a3d */
[----:B------:R-:W-:-:S02]  /*e280*/  @!P1 IMAD.IADD R11, R11, 0x1, -R61 ;  /* 0x000000010b0b9824 */ /* 0x000fc400078e0a3d */
[--C-:B------:R-:W-:Y:S01]  /*e290*/  @!P4 IMAD.IADD R27, R27, 0x1, -R61.reuse ;  /* 0x000000011b1bc824 */ /* 0x100fe200078e0a3d */
[----:B------:R-:W-:Y:S01]  /*e2a0*/  ISETP.GT.U32.AND P4, PT, R61, R14, PT ;  /* 0x0000000e3d00720c */ /* 0x000fe20003f84070 */
[----:B0-----:R-:W2:Y:S01]  /*e2b0*/  LDL.LU R21, [R1+0x78] ;  /* 0x0000780001157983 */ /* 0x001ea20000300800 */
[----:B------:R-:W-:-:S03]  /*e2c0*/  @!P5 IMAD.IADD R13, R13, 0x1, -R61 ;  /* 0x000000010d0dd824 */ /* 0x000fc600078e0a3d */
[----:B------:R-:W-:Y:S04]  /*e2d0*/  STL [R1+0xbc], R10 ;  /* 0x0000bc0a01007387 */ /* 0x000fe80000100800 */
[----:B------:R0:W-:Y:S04]  /*e2e0*/  STL [R1+0xb4], R19 ;  /* 0x0000b41301007387 */ /* 0x0001e80000100800 */
[----:B------:R1:W-:Y:S04]  /*e2f0*/  STL [R1+0xb8], R11 ;  /* 0x0000b80b01007387 */ /* 0x0003e80000100800 */
[----:B0-----:R-:W3:Y:S04]  /*e300*/  LDL.LU R19, [R1+0x74] ;  /* 0x0000740001137983 */ /* 0x001ee80000300800 */
[----:B------:R-:W4:Y:S04]  /*e310*/  LDL.LU R8, [R1+0x70] ;  /* 0x0000700001087983 */ /* 0x000f280000300800 */
[----:B------:R-:W5:Y:S01]  /*e320*/  LDL.LU R9, [R1+0x6c] ;  /* 0x00006c0001097983 */ /* 0x000f620000300800 */
[----:B------:R-:W-:-:S03]  /*e330*/  ISETP.GT.U32.AND P2, PT, R61, R20, PT ;  /* 0x000000143d00720c */ /* 0x000fc60003f44070 */
[----:B------:R-:W5:Y:S04]  /*e340*/  LDL.LU R10, [R1+0x68] ;  /* 0x00006800010a7983 */ /* 0x000f680000300800 */
[----:B------:R0:W-:Y:S04]  /*e350*/  STL [R1+0xb0], R13 ;  /* 0x0000b00d01007387 */ /* 0x0001e80000100800 */
[----:B-1----:R-:W5:Y:S01]  /*e360*/  LDL.LU R11, [R1+0x64] ;  /* 0x00006400010b7983 */ /* 0x002f620000300800 */
[----:B------:R-:W-:-:S03]  /*e370*/  @!P4 IMAD.IADD R14, R14, 0x1, -R61 ;  /* 0x000000010e0ec824 */ /* 0x000fc600078e0a3d */
[----:B0-----:R-:W5:Y:S01]  /*e380*/  LDL.LU R13, [R1+0x60] ;  /* 0x00006000010d7983 */ /* 0x001f620000300800 */
[----:B------:R-:W-:-:S03]  /*e390*/  @!P2 IMAD.IADD R20, R20, 0x1, -R61 ;  /* 0x000000011414a824 */ /* 0x000fc600078e0a3d */
[----:B------:R0:W-:Y:S01]  /*e3a0*/  STL [R1+0xac], R14 ;  /* 0x0000ac0e01007387 */ /* 0x0001e20000100800 */
[C---:B------:R-:W-:Y:S02]  /*e3b0*/  ISETP.GT.U32.AND P2, PT, R61.reuse, R7, PT ;  /* 0x000000073d00720c */ /* 0x040fe40003f44070 */
[C---:B------:R-:W-:Y:S02]  /*e3c0*/  ISETP.GT.U32.AND P3, PT, R61.reuse, R17, PT ;  /* 0x000000113d00720c */ /* 0x040fe40003f64070 */
[C---:B------:R-:W-:Y:S01]  /*e3d0*/  ISETP.GT.U32.AND P1, PT, R61.reuse, R2, PT ;  /* 0x000000023d00720c */ /* 0x040fe20003f24070 */
[----:B0-----:R-:W5:Y:S01]  /*e3e0*/  LDL.LU R14, [R1+0x5c] ;  /* 0x00005c00010e7983 */ /* 0x001f620000300800 */
[C---:B------:R-:W-:Y:S02]  /*e3f0*/  ISETP.GT.U32.AND P0, PT, R61.reuse, R29, PT ;  /* 0x0000001d3d00720c */ /* 0x040fe40003f04070 */
[C---:B------:R-:W-:Y:S02]  /*e400*/  ISETP.GT.U32.AND P5, PT, R61.reuse, R28, PT ;  /* 0x0000001c3d00720c */ /* 0x040fe40003fa4070 */
[----:B------:R-:W-:-:S02]  /*e410*/  ISETP.GT.U32.AND P6, PT, R61, R20, PT ;  /* 0x000000143d00720c */ /* 0x000fc40003fc4070 */
[----:B------:R-:W-:Y:S01]  /*e420*/  ISETP.GT.U32.AND P4, PT, R61, R27, PT ;  /* 0x0000001b3d00720c */ /* 0x000fe20003f84070 */
[--C-:B------:R-:W-:Y:S02]  /*e430*/  @!P2 IMAD.IADD R7, R7, 0x1, -R61.reuse ;  /* 0x000000010707a824 */ /* 0x100fe400078e0a3d */
[--C-:B------:R-:W-:Y:S02]  /*e440*/  @!P3 IMAD.IADD R17, R17, 0x1, -R61.reuse ;  /* 0x000000011111b824 */ /* 0x100fe400078e0a3d */
[--C-:B------:R-:W-:Y:S02]  /*e450*/  @!P1 IMAD.IADD R2, R2, 0x1, -R61.reuse ;  /* 0x0000000102029824 */ /* 0x100fe400078e0a3d */
[--C-:B------:R-:W-:Y:S01]  /*e460*/  @!P0 IMAD.IADD R29, R29, 0x1, -R61.reuse ;  /* 0x000000011d1d8824 */ /* 0x100fe200078e0a3d */
[----:B------:R-:W-:Y:S01]  /*e470*/  STL [R1+0xa8], R7 ;  /* 0x0000a80701007387 */ /* 0x000fe20000100800 */
[--C-:B------:R-:W-:Y:S02]  /*e480*/  @!P5 IMAD.IADD R28, R28, 0x1, -R61.reuse ;  /* 0x000000011c1cd824 */ /* 0x100fe400078e0a3d */
[--C-:B------:R-:W-:Y:S01]  /*e490*/  @!P6 IMAD.IADD R20, R20, 0x1, -R61.reuse ;  /* 0x000000011414e824 */ /* 0x100fe200078e0a3d */
[----:B------:R-:W-:Y:S01]  /*e4a0*/  STL [R1+0xa4], R17 ;  /* 0x0000a41101007387 */ /* 0x000fe20000100800 */
[----:B------:R-:W-:-:S03]  /*e4b0*/  @!P4 IMAD.IADD R27, R27, 0x1, -R61 ;  /* 0x000000011b1bc824 */ /* 0x000fc600078e0a3d */
[----:B------:R-:W-:Y:S04]  /*e4c0*/  STL [R1+0xa0], R2 ;  /* 0x0000a00201007387 */ /* 0x000fe80000100800 */
[----:B------:R-:W-:Y:S04]  /*e4d0*/  STL [R1+0x9c], R29 ;  /* 0x00009c1d01007387 */ /* 0x000fe80000100800 */
[----:B------:R-:W-:Y:S04]  /*e4e0*/  STL [R1+0x98], R28 ;  /* 0x0000981c01007387 */ /* 0x000fe80000100800 */
[----:B------:R0:W-:Y:S04]  /*e4f0*/  STL [R1+0x90], R20 ;  /* 0x0000901401007387 */ /* 0x0001e80000100800 */
[----:B------:R1:W-:Y:S04]  /*e500*/  STL [R1+0x94], R27 ;  /* 0x0000941b01007387 */ /* 0x0003e80000100800 */
[----:B0-----:R-:W5:Y:S01]  /*e510*/  LDL R20, [R1+0x4fc0] ;  /* 0x004fc00001147983 */ /* 0x001f620000100800 */
[----:B------:R-:W-:-:S02]  /*e520*/  ISETP.GT.U32.AND P2, PT, R61, R26, PT ;  /* 0x0000001a3d00720c */ /* 0x000fc40003f44070 */
[C---:B------:R-:W-:Y:S01]  /*e530*/  ISETP.GT.U32.AND P3, PT, R61.reuse, R25, PT ;  /* 0x000000193d00720c */ /* 0x040fe20003f64070 */
[----:B------:R-:W5:Y:S01]  /*e540*/  LDL.LU R17, [R1+0x58] ;  /* 0x0000580001117983 */ /* 0x000f620000300800 */
[C---:B------:R-:W-:Y:S02]  /*e550*/  ISETP.GT.U32.AND P1, PT, R61.reuse, R24, PT ;  /* 0x000000183d00720c */ /* 0x040fe40003f24070 */
[C---:B------:R-:W-:Y:S01]  /*e560*/  ISETP.GT.U32.AND P0, PT, R61.reuse, R23, PT ;  /* 0x000000173d00720c */ /* 0x040fe20003f04070 */
[----:B------:R-:W5:Y:S01]  /*e570*/  LDL.LU R2, [R1+0x54] ;  /* 0x0000540001027983 */ /* 0x000f620000300800 */
[----:B------:R-:W-:-:S03]  /*e580*/  ISETP.GT.U32.AND P5, PT, R61, R22, PT ;  /* 0x000000163d00720c */ /* 0x000fc60003fa4070 */
[----:B------:R-:W5:Y:S02]  /*e590*/  LDL.LU R29, [R1+0x50] ;  /* 0x00005000011d7983 */ /* 0x000f640000300800 */
[--C-:B------:R-:W-:Y:S02]  /*e5a0*/  @!P2 IMAD.IADD R26, R26, 0x1, -R61.reuse ;  /* 0x000000011a1aa824 */ /* 0x100fe400078e0a3d */
[--C-:B------:R-:W-:Y:S01]  /*e5b0*/  @!P3 IMAD.IADD R25, R25, 0x1, -R61.reuse ;  /* 0x000000011919b824 */ /* 0x100fe200078e0a3d */
[----:B------:R-:W5:Y:S01]  /*e5c0*/  LDL.LU R28, [R1+0x4c] ;  /* 0x00004c00011c7983 */ /* 0x000f620000300800 */
[--C-:B------:R-:W-:Y:S02]  /*e5d0*/  @!P1 IMAD.IADD R24, R24, 0x1, -R61.reuse ;  /* 0x0000000118189824 */ /* 0x100fe400078e0a3d */
[--C-:B------:R-:W-:Y:S01]  /*e5e0*/  @!P0 IMAD.IADD R23, R23, 0x1, -R61.reuse ;  /* 0x0000000117178824 */ /* 0x100fe200078e0a3d */
[----:B-1----:R-:W5:Y:S01]  /*e5f0*/  LDL.LU R27, [R1+0x48] ;  /* 0x00004800011b7983 */ /* 0x002f620000300800 */
[----:B------:R-:W-:-:S02]  /*e600*/  @!P5 IMAD.IADD R22, R22, 0x1, -R61 ;  /* 0x000000011616d824 */ /* 0x000fc400078e0a3d */
[----:B------:R-:W-:-:S04]  /*e610*/  IMAD.HI.U32 R60, R0, R59, RZ ;  /* 0x0000003b003c7227 */ /* 0x000fc800078e00ff */
[----:B------:R-:W-:-:S04]  /*e620*/  IMAD.MOV R60, RZ, RZ, -R60 ;  /* 0x000000ffff3c7224 */ /* 0x000fc800078e0a3c */
[C---:B------:R-:W-:Y:S01]  /*e630*/  IMAD R59, R61.reuse, R60, R59 ;  /* 0x0000003c3d3b7224 */ /* 0x040fe200078e023b */
[C---:B--2---:R-:W-:Y:S02]  /*e640*/  ISETP.GT.U32.AND P4, PT, R61.reuse, R21, PT ;  /* 0x000000153d00720c */ /* 0x044fe40003f84070 */
[C---:B---3--:R-:W-:Y:S02]  /*e650*/  ISETP.GT.U32.AND P6, PT, R61.reuse, R19, PT ;  /* 0x000000133d00720c */ /* 0x048fe40003fc4070 */
[C---:B----4-:R-:W-:Y:S02]  /*e660*/  ISETP.GT.U32.AND P2, PT, R61.reuse, R8, PT ;  /* 0x000000083d00720c */ /* 0x050fe40003f44070 */
[C---:B-----5:R-:W-:Y:S02]  /*e670*/  ISETP.GT.U32.AND P3, PT, R61.reuse, R9, PT ;  /* 0x000000093d00720c */ /* 0x060fe40003f64070 */
[----:B------:R-:W-:-:S07]  /*e680*/  ISETP.GT.U32.AND P1, PT, R61, R10, PT ;  /* 0x0000000a3d00720c */ /* 0x000fce0003f24070 */
[--C-:B------:R-:W-:Y:S01]  /*e690*/  @!P6 IMAD.IADD R19, R19, 0x1, -R61.reuse ;  /* 0x000000011313e824 */ /* 0x100fe200078e0a3d */
[C---:B------:R-:W-:Y:S01]  /*e6a0*/  ISETP.GT.U32.AND P0, PT, R61.reuse, R11, PT ;  /* 0x0000000b3d00720c */ /* 0x040fe20003f04070 */
[--C-:B------:R-:W-:Y:S01]  /*e6b0*/  @!P2 IMAD.IADD R8, R8, 0x1, -R61.reuse ;  /* 0x000000010808a824 */ /* 0x100fe200078e0a3d */
[C---:B------:R-:W-:Y:S02]  /*e6c0*/  ISETP.GT.U32.AND P6, PT, R61.reuse, R26, PT ;  /* 0x0000001a3d00720c */ /* 0x040fe40003fc4070 */
[----:B------:R-:W-:Y:S01]  /*e6d0*/  ISETP.GT.U32.AND P5, PT, R61, R13, PT ;  /* 0x0000000d3d00720c */ /* 0x000fe20003fa4070 */
[--C-:B------:R-:W-:Y:S01]  /*e6e0*/  @!P3 IMAD.IADD R9, R9, 0x1, -R61.reuse ;  /* 0x000000010909b824 */ /* 0x100fe200078e0a3d */
[----:B------:R-:W-:Y:S01]  /*e6f0*/  ISETP.GT.U32.AND P2, PT, R61, R25, PT ;  /* 0x000000193d00720c */ /* 0x000fe20003f44070 */
[--C-:B------:R-:W-:Y:S01]  /*e700*/  @!P4 IMAD.IADD R21, R21, 0x1, -R61.reuse ;  /* 0x000000011515c824 */ /* 0x100fe200078e0a3d */
[C---:B------:R-:W-:Y:S01]  /*e710*/  ISETP.GT.U32.AND P3, PT, R61.reuse, R24, PT ;  /* 0x000000183d00720c */ /* 0x040fe20003f64070 */
[----:B------:R-:W-:Y:S01]  /*e720*/  @!P1 IMAD.IADD R10, R10, 0x1, -R61 ;  /* 0x000000010a0a9824 */ /* 0x000fe200078e0a3d */
[----:B------:R-:W-:-:S03]  /*e730*/  ISETP.GT.U32.AND P1, PT, R61, R23, PT ;  /* 0x000000173d00720c */ /* 0x000fc60003f24070 */
[--C-:B------:R-:W-:Y:S01]  /*e740*/  @!P0 IMAD.IADD R11, R11, 0x1, -R61.reuse ;  /* 0x000000010b0b8824 */ /* 0x100fe200078e0a3d */
[C---:B------:R-:W-:Y:S02]  /*e750*/  ISETP.GT.U32.AND P0, PT, R61.reuse, R22, PT ;  /* 0x000000163d00720c */ /* 0x040fe40003f04070 */
[----:B------:R-:W-:Y:S01]  /*e760*/  ISETP.GT.U32.AND P4, PT, R61, R14, PT ;  /* 0x0000000e3d00720c */ /* 0x000fe20003f84070 */
[--C-:B------:R-:W-:Y:S01]  /*e770*/  @!P5 IMAD.IADD R13, R13, 0x1, -R61.reuse ;  /* 0x000000010d0dd824 */ /* 0x100fe200078e0a3d */
[----:B------:R-:W-:Y:S01]  /*e780*/  ISETP.GT.U32.AND P5, PT, R61, R21, PT ;  /* 0x000000153d00720c */ /* 0x000fe20003fa4070 */
[--C-:B------:R-:W-:Y:S02]  /*e790*/  @!P6 IMAD.IADD R26, R26, 0x1, -R61.reuse ;  /* 0x000000011a1ae824 */ /* 0x100fe400078e0a3d */
[--C-:B------:R-:W-:Y:S02]  /*e7a0*/  @!P2 IMAD.IADD R25, R25, 0x1, -R61.reuse ;  /* 0x000000011919a824 */ /* 0x100fe400078e0a3d */
[--C-:B------:R-:W-:Y:S01]  /*e7b0*/  @!P3 IMAD.IADD R24, R24, 0x1, -R61.reuse ;  /* 0x000000011818b824 */ /* 0x100fe200078e0a3d */
[----:B------:R0:W-:Y:S01]  /*e7c0*/  STL [R1+0x8c], R26 ;  /* 0x00008c1a01007387 */ /* 0x0001e20000100800 */
[----:B------:R-:W-:-:S02]  /*e7d0*/  @!P1 IMAD.IADD R23, R23, 0x1, -R61 ;  /* 0x0000000117179824 */ /* 0x000fc400078e0a3d */
[--C-:B------:R-:W-:Y:S02]  /*e7e0*/  @!P0 IMAD.IADD R22, R22, 0x1, -R61.reuse ;  /* 0x0000000116168824 */ /* 0x100fe400078e0a3d */
[--C-:B------:R-:W-:Y:S01]  /*e7f0*/  @!P4 IMAD.IADD R14, R14, 0x1, -R61.reuse ;  /* 0x000000010e0ec824 */ /* 0x100fe200078e0a3d */
[----:B------:R-:W-:Y:S01]  /*e800*/  ISETP.GT.U32.AND P4, PT, R61, R19, PT ;  /* 0x000000133d00720c */ /* 0x000fe20003f84070 */
[----:B0-----:R-:W2:Y:S01]  /*e810*/  LDL.LU R26, [R1+0x44] ;  /* 0x00004400011a7983 */ /* 0x001ea20000300800 */
[----:B------:R-:W-:-:S03]  /*e820*/  @!P5 IMAD.IADD R21, R21, 0x1, -R61 ;  /* 0x000000011515d824 */ /* 0x000fc600078e0a3d */
[----:B------:R0:W-:Y:S04]  /*e830*/  STL [R1+0x88], R25 ;  /* 0x0000881901007387 */ /* 0x0001e80000100800 */
[----:B------:R1:W-:Y:S04]  /*e840*/  STL [R1+0x84], R24 ;  /* 0x0000841801007387 */ /* 0x0003e80000100800 */
[----:B0-----:R-:W3:Y:S04]  /*e850*/  LDL.LU R25, [R1+0x40] ;  /* 0x0000400001197983 */ /* 0x001ee80000300800 */
[----:B------:R0:W-:Y:S04]  /*e860*/  STL [R1+0x80], R23 ;  /* 0x0000801701007387 */ /* 0x0001e80000100800 */
[----:B------:R4:W-:Y:S04]  /*e870*/  STL [R1+0x7c], R22 ;  /* 0x00007c1601007387 */ /* 0x0009e80000100800 */
[----:B-1----:R-:W5:Y:S04]  /*e880*/  LDL.LU R24, [R1+0x3c] ;  /* 0x00003c0001187983 */ /* 0x002f680000300800 */
[----:B0-----:R-:W5:Y:S01]  /*e890*/  LDL.LU R23, [R1+0x38] ;  /* 0x0000380001177983 */ /* 0x001f620000300800 */
[----:B------:R-:W-:-:S03]  /*e8a0*/  @!P4 IMAD.IADD R19, R19, 0x1, -R61 ;  /* 0x000000011313c824 */ /* 0x000fc600078e0a3d */
[----:B------:R0:W-:Y:S01]  /*e8b0*/  STL [R1+0x78], R21 ;  /* 0x0000781501007387 */ /* 0x0001e20000100800 */
[----:B------:R-:W-:-:S03]  /*e8c0*/  IABS R60, R20 ;  /* 0x00000014003c7213 */ /* 0x000fc60000000000 */
[----:B----4-:R-:W4:Y:S04]  /*e8d0*/  LDL.LU R22, [R1+0x34] ;  /* 0x0000340001167983 */ /* 0x010f280000300800 */
[----:B0-----:R-:W4:Y:S04]  /*e8e0*/  LDL.LU R21, [R1+0x30] ;  /* 0x0000300001157983 */ /* 0x001f280000300800 */
[----:B------:R-:W4:Y:S04]  /*e8f0*/  LDL.LU R20, [R1+0x2c] ;  /* 0x00002c0001147983 */ /* 0x000f280000300800 */
[----:B------:R0:W-:Y:S04]  /*e900*/  STL [R1+0x74], R19 ;  /* 0x0000741301007387 */ /* 0x0001e80000100800 */
[----:B0-----:R-:W4:Y:S01]  /*e910*/  LDL.LU R19, [R1+0x28] ;  /* 0x0000280001137983 */ /* 0x001f220000300800 */
[----:B------:R-:W-:-:S02]  /*e920*/  ISETP.GT.U32.AND P2, PT, R61, R8, PT ;  /* 0x000000083d00720c */ /* 0x000fc40003f44070 */
[C---:B------:R-:W-:Y:S02]  /*e930*/  ISETP.GT.U32.AND P3, PT, R61.reuse, R9, PT ;  /* 0x000000093d00720c */ /* 0x040fe40003f64070 */
[C---:B------:R-:W-:Y:S02]  /*e940*/  ISETP.GT.U32.AND P1, PT, R61.reuse, R10, PT ;  /* 0x0000000a3d00720c */ /* 0x040fe40003f24070 */
[C---:B------:R-:W-:Y:S02]  /*e950*/  ISETP.GT.U32.AND P0, PT, R61.reuse, R11, PT ;  /* 0x0000000b3d00720c */ /* 0x040fe40003f04070 */
[C---:B------:R-:W-:Y:S02]  /*e960*/  ISETP.GT.U32.AND P5, PT, R61.reuse, R13, PT ;  /* 0x0000000d3d00720c */ /* 0x040fe40003fa4070 */
[C---:B------:R-:W-:Y:S02]  /*e970*/  ISETP.GT.U32.AND P6, PT, R61.reuse, R14, PT ;  /* 0x0000000e3d00720c */ /* 0x040fe40003fc4070 */
[C---:B------:R-:W-:Y:S01]  /*e980*/  ISETP.GT.U32.AND P4, PT, R61.reuse, R17, PT ;  /* 0x000000113d00720c */ /* 0x040fe20003f84070 */
[--C-:B------:R-:W-:Y:S01]  /*e990*/  @!P2 IMAD.IADD R8, R8, 0x1, -R61.reuse ;  /* 0x000000010808a824 */ /* 0x100fe200078e0a3d */
[----:B------:R-:W-:Y:S01]  /*e9a0*/  ISETP.GT.U32.AND P2, PT, R61, R2, PT ;  /* 0x000000023d00720c */ /* 0x000fe20003f44070 */
[--C-:B------:R-:W-:Y:S01]  /*e9b0*/  @!P3 IMAD.IADD R9, R9, 0x1, -R61.reuse ;  /* 0x000000010909b824 */ /* 0x100fe200078e0a3d */
[C---:B------:R-:W-:Y:S01]  /*e9c0*/  ISETP.GT.U32.AND P3, PT, R61.reuse, R29, PT ;  /* 0x0000001d3d00720c */ /* 0x040fe20003f64070 */
[--C-:B------:R-:W-:Y:S01]  /*e9d0*/  @!P1 IMAD.IADD R10, R10, 0x1, -R61.reuse ;  /* 0x000000010a0a9824 */ /* 0x100fe200078e0a3d */
[----:B------:R-:W-:Y:S01]  /*e9e0*/  ISETP.GT.U32.AND P1, PT, R61, R28, PT ;  /* 0x0000001c3d00720c */ /* 0x000fe20003f24070 */
[--C-:B------:R-:W-:Y:S01]  /*e9f0*/  @!P0 IMAD.IADD R11, R11, 0x1, -R61.reuse ;  /* 0x000000010b0b8824 */ /* 0x100fe200078e0a3d */
[----:B------:R-:W-:Y:S01]  /*ea00*/  ISETP.GT.U32.AND P0, PT, R61, R27, PT ;  /* 0x0000001b3d00720c */ /* 0x000fe20003f04070 */
[----:B------:R-:W-:-:S02]  /*ea10*/  @!P5 IMAD.IADD R13, R13, 0x1, -R61 ;  /* 0x000000010d0dd824 */ /* 0x000fc400078e0a3d */
[--C-:B------:R-:W-:Y:S02]  /*ea20*/  @!P6 IMAD.IADD R14, R14, 0x1, -R61.reuse ;  /* 0x000000010e0ee824 */ /* 0x100fe400078e0a3d */
[--C-:B------:R-:W-:Y:S02]  /*ea30*/  @!P4 IMAD.IADD R17, R17, 0x1, -R61.reuse ;  /* 0x000000011111c824 */ /* 0x100fe400078e0a3d */
[--C-:B------:R-:W-:Y:S02]  /*ea40*/  @!P2 IMAD.IADD R2, R2, 0x1, -R61.reuse ;  /* 0x000000010202a824 */ /* 0x100fe400078e0a3d */
[--C-:B------:R-:W-:Y:S02]  /*ea50*/  @!P3 IMAD.IADD R29, R29, 0x1, -R61.reuse ;  /* 0x000000011d1db824 */ /* 0x100fe400078e0a3d */
[--C-:B------:R-:W-:Y:S02]  /*ea60*/  @!P1 IMAD.IADD R28, R28, 0x1, -R61.reuse ;  /* 0x000000011c1c9824 */ /* 0x100fe400078e0a3d */
[----:B------:R-:W-:Y:S01]  /*ea70*/  @!P0 IMAD.IADD R27, R27, 0x1, -R61 ;  /* 0x000000011b1b8824 */ /* 0x000fe200078e0a3d */
[----:B------:R0:W-:Y:S04]  /*ea80*/  STL [R1+0x70], R8 ;  /* 0x0000700801007387 */ /* 0x0001e80000100800 */
[----:B------:R1:W-:Y:S04]  /*ea90*/  STL [R1+0x6c], R9 ;  /* 0x00006c0901007387 */ /* 0x0003e80000100800 */
[----:B------:R0:W-:Y:S04]  /*eaa0*/  STL [R1+0x68], R10 ;  /* 0x0000680a01007387 */ /* 0x0001e80000100800 */
[----:B------:R0:W-:Y:S04]  /*eab0*/  STL [R1+0x64], R11 ;  /* 0x0000640b01007387 */ /* 0x0001e80000100800 */
[----:B------:R-:W4:Y:S04]  /*eac0*/  LDL.LU R5, [R1+0x24] ;  /* 0x0000240001057983 */ /* 0x000f280000300800 */
[----:B------:R1:W-:Y:S04]  /*ead0*/  STL [R1+0x60], R13 ;  /* 0x0000600d01007387 */ /* 0x0003e80000100800 */
[----:B------:R-:W4:Y:S04]  /*eae0*/  LDL.LU R7, [R1+0x20] ;  /* 0x0000200001077983 */ /* 0x000f280000300800 */
[----:B0-----:R-:W4:Y:S04]  /*eaf0*/  LDL.LU R8, [R1+0x1c] ;  /* 0x00001c0001087983 */ /* 0x001f280000300800 */
[----:B------:R0:W-:Y:S04]  /*eb00*/  STL [R1+0x5c], R14 ;  /* 0x00005c0e01007387 */ /* 0x0001e80000100800 */
[----:B-1----:R-:W4:Y:S04]  /*eb10*/  LDL.LU R9, [R1+0x18] ;  /* 0x0000180001097983 */ /* 0x002f280000300800 */
[----:B------:R-:W4:Y:S04]  /*eb20*/  LDL.LU R10, [R1+0x14] ;  /* 0x00001400010a7983 */ /* 0x000f280000300800 */
[----:B------:R-:W4:Y:S04]  /*eb30*/  LDL.LU R11, [R1+0x10] ;  /* 0x00001000010b7983 */ /* 0x000f280000300800 */
[----:B------:R-:W4:Y:S04]  /*eb40*/  LDL.LU R13, [R1+0xc] ;  /* 0x00000c00010d7983 */ /* 0x000f280000300800 */
[----:B0-----:R-:W4:Y:S01]  /*eb50*/  LDL.LU R14, [R1+0x8] ;  /* 0x00000800010e7983 */ /* 0x001f220000300800 */
[----:B--2---:R-:W-:-:S02]  /*eb60*/  ISETP.GT.U32.AND P5, PT, R61, R26, PT ;  /* 0x0000001a3d00720c */ /* 0x004fc40003fa4070 */
[----:B---3--:R-:W-:-:S11]  /*eb70*/  ISETP.GT.U32.AND P6, PT, R61, R25, PT ;  /* 0x000000193d00720c */ /* 0x008fd60003fc4070 */
[--C-:B------:R-:W-:Y:S01]  /*eb80*/  @!P5 IMAD.IADD R26, R26, 0x1, -R61.reuse ;  /* 0x000000011a1ad824 */ /* 0x100fe200078e0a3d */
[C---:B-----5:R-:W-:Y:S02]  /*eb90*/  ISETP.GT.U32.AND P4, PT, R61.reuse, R24, PT ;  /* 0x000000183d00720c */ /* 0x060fe40003f84070 */
[C---:B------:R-:W-:Y:S02]  /*eba0*/  ISETP.GT.U32.AND P2, PT, R61.reuse, R23, PT ;  /* 0x000000173d00720c */ /* 0x040fe40003f44070 */
[C---:B----4-:R-:W-:Y:S02]  /*ebb0*/  ISETP.GT.U32.AND P3, PT, R61.reuse, R22, PT ;  /* 0x000000163d00720c */ /* 0x050fe40003f64070 */
[C---:B------:R-:W-:Y:S02]  /*ebc0*/  ISETP.GT.U32.AND P1, PT, R61.reuse, R21, PT ;  /* 0x000000153d00720c */ /* 0x040fe40003f24070 */
[----:B------:R-:W-:Y:S01]  /*ebd0*/  ISETP.GT.U32.AND P0, PT, R61, R20, PT ;  /* 0x000000143d00720c */ /* 0x000fe20003f04070 */
[----:B------:R-:W-:Y:S01]  /*ebe0*/  @!P6 IMAD.IADD R25, R25, 0x1, -R61 ;  /* 0x000000011919e824 */ /* 0x000fe200078e0a3d */
[----:B------:R-:W-:-:S03]  /*ebf0*/  ISETP.GT.U32.AND P6, PT, R61, R17, PT ;  /* 0x000000113d00720c */ /* 0x000fc60003fc4070 */
[--C-:B------:R-:W-:Y:S01]  /*ec00*/  @!P4 IMAD.IADD R24, R24, 0x1, -R61.reuse ;  /* 0x000000011818c824 */ /* 0x100fe200078e0a3d */
[----:B------:R-:W-:Y:S01]  /*ec10*/  ISETP.GT.U32.AND P4, PT, R61, R2, PT ;  /* 0x000000023d00720c */ /* 0x000fe20003f84070 */
[--C-:B------:R-:W-:Y:S01]  /*ec20*/  @!P2 IMAD.IADD R23, R23, 0x1, -R61.reuse ;  /* 0x000000011717a824 */ /* 0x100fe200078e0a3d */
[C---:B------:R-:W-:Y:S01]  /*ec30*/  ISETP.GT.U32.AND P2, PT, R61.reuse, R29, PT ;  /* 0x0000001d3d00720c */ /* 0x040fe20003f44070 */
[--C-:B------:R-:W-:Y:S01]  /*ec40*/  @!P3 IMAD.IADD R22, R22, 0x1, -R61.reuse ;  /* 0x000000011616b824 */ /* 0x100fe200078e0a3d */
[C---:B------:R-:W-:Y:S02]  /*ec50*/  ISETP.GT.U32.AND P3, PT, R61.reuse, R28, PT ;  /* 0x0000001c3d00720c */ /* 0x040fe40003f64070 */
[----:B------:R-:W-:Y:S01]  /*ec60*/  ISETP.GT.U32.AND P5, PT, R61, R19, PT ;  /* 0x000000133d00720c */ /* 0x000fe20003fa4070 */
[--C-:B------:R-:W-:Y:S01]  /*ec70*/  @!P1 IMAD.IADD R21, R21, 0x1, -R61.reuse ;  /* 0x0000000115159824 */ /* 0x100fe200078e0a3d */
[C---:B------:R-:W-:Y:S01]  /*ec80*/  ISETP.GT.U32.AND P1, PT, R61.reuse, R27, PT ;  /* 0x0000001b3d00720c */ /* 0x040fe20003f24070 */
[--C-:B------:R-:W-:Y:S01]  /*ec90*/  @!P0 IMAD.IADD R20, R20, 0x1, -R61.reuse ;  /* 0x0000000114148824 */ /* 0x100fe200078e0a3d */
[----:B------:R-:W-:Y:S01]  /*eca0*/  ISETP.GT.U32.AND P0, PT, R61, R26, PT ;  /* 0x0000001a3d00720c */ /* 0x000fe20003f04070 */
[----:B------:R-:W-:-:S02]  /*ecb0*/  @!P6 IMAD.IADD R17, R17, 0x1, -R61 ;  /* 0x000000011111e824 */ /* 0x000fc400078e0a3d */
[--C-:B------:R-:W-:Y:S01]  /*ecc0*/  @!P4 IMAD.IADD R2, R2, 0x1, -R61.reuse ;  /* 0x000000010202c824 */ /* 0x100fe200078e0a3d */
[----:B------:R-:W-:Y:S01]  /*ecd0*/  ISETP.GT.U32.AND P4, PT, R61, R24, PT ;  /* 0x000000183d00720c */ /* 0x000fe20003f84070 */
[----:B------:R-:W-:-:S04]  /*ece0*/  @!P2 IMAD.IADD R29, R29, 0x1, -R61 ;  /* 0x000000011d1da824 */ /* 0x000fc800078e0a3d */
[--C-:B------:R-:W-:Y:S01]  /*ecf0*/  @!P5 IMAD.IADD R19, R19, 0x1, -R61.reuse ;  /* 0x000000011313d824 */ /* 0x100fe200078e0a3d */
[C---:B------:R-:W-:Y:S01]  /*ed00*/  ISETP.GT.U32.AND P5, PT, R61.reuse, R25, PT ;  /* 0x000000193d00720c */ /* 0x040fe20003fa4070 */
[--C-:B------:R-:W-:Y:S01]  /*ed10*/  @!P3 IMAD.IADD R28, R28, 0x1, -R61.reuse ;  /* 0x000000011c1cb824 */ /* 0x100fe200078e0a3d */
[C---:B------:R-:W-:Y:S01]  /*ed20*/  ISETP.GT.U32.AND P2, PT, R61.reuse, R23, PT ;  /* 0x000000173d00720c */ /* 0x040fe20003f44070 */
[----:B------:R0:W-:Y:S01]  /*ed30*/  STL [R1+0x58], R17 ;  /* 0x0000581101007387 */ /* 0x0001e20000100800 */
[----:B------:R-:W-:Y:S01]  /*ed40*/  ISETP.GT.U32.AND P3, PT, R61, R22, PT ;  /* 0x000000163d00720c */ /* 0x000fe20003f64070 */
[--C-:B------:R-:W-:Y:S01]  /*ed50*/  @!P1 IMAD.IADD R27, R27, 0x1, -R61.reuse ;  /* 0x000000011b1b9824 */ /* 0x100fe200078e0a3d */
[C---:B------:R-:W-:Y:S01]  /*ed60*/  ISETP.GT.U32.AND P1, PT, R61.reuse, R21, PT ;  /* 0x000000153d00720c */ /* 0x040fe20003f24070 */
[--C-:B------:R-:W-:Y:S01]  /*ed70*/  @!P0 IMAD.IADD R26, R26, 0x1, -R61.reuse ;  /* 0x000000011a1a8824 */ /* 0x100fe200078e0a3d */
[C---:B------:R-:W-:Y:S01]  /*ed80*/  ISETP.GT.U32.AND P0, PT, R61.reuse, R20, PT ;  /* 0x000000143d00720c */ /* 0x040fe20003f04070 */
[----:B0-----:R-:W2:Y:S04]  /*ed90*/  LDL.LU R17, [R1+0x4] ;  /* 0x0000040001117983 */ /* 0x001ea80000300800 */
[----:B------:R0:W-:Y:S01]  /*eda0*/  STL [R1+0x54], R2 ;  /* 0x0000540201007387 */ /* 0x0001e20000100800 */
[----:B------:R-:W-:Y:S01]  /*edb0*/  ISETP.GT.U32.AND P6, PT, R61, R19, PT ;  /* 0x000000133d00720c */ /* 0x000fe20003fc4070 */
[----:B------:R-:W-:-:S02]  /*edc0*/  @!P5 IMAD.IADD R25, R25, 0x1, -R61 ;  /* 0x000000011919d824 */ /* 0x000fc400078e0a3d */
[--C-:B------:R-:W-:Y:S01]  /*edd0*/  @!P4 IMAD.IADD R24, R24, 0x1, -R61.reuse ;  /* 0x000000011818c824 */ /* 0x100fe200078e0a3d */
[----:B0-----:R-:W3:Y:S04]  /*ede0*/  LDL.LU R2, [R1] ;  /* 0x0000000001027983 */ /* 0x001ee80000300800 */
[----:B------:R0:W-:Y:S01]  /*edf0*/  STL [R1+0x50], R29 ;  /* 0x0000501d01007387 */ /* 0x0001e20000100800 */
[----:B------:R-:W-:-:S03]  /*ee00*/  @!P2 IMAD.IADD R23, R23, 0x1, -R61 ;  /* 0x000000011717a824 */ /* 0x000fc600078e0a3d */
[----:B0-----:R-:W4:Y:S04]  /*ee10*/  LDL.LU R29, [R1+0x56c8] ;  /* 0x0056c800011d7983 */ /* 0x001f280000300800 */
[----:B------:R0:W-:Y:S01]  /*ee20*/  STL [R1+0x4c], R28 ;  /* 0x00004c1c01007387 */ /* 0x0001e20000100800 */
[----:B------:R-:W-:-:S03]  /*ee30*/  @!P3 IMAD.IADD R22, R22, 0x1, -R61 ;  /* 0x000000011616b824 */ /* 0x000fc600078e0a3d */
[----:B0-----:R-:W5:Y:S04]  /*ee40*/  LDL.LU R28, [R1+0x56c4] ;  /* 0x0056c400011c7983 */ /* 0x001f680000300800 */
[----:B------:R0:W-:Y:S01]  /*ee50*/  STL [R1+0x48], R27 ;  /* 0x0000481b01007387 */ /* 0x0001e20000100800 */
[----:B------:R-:W-:-:S03]  /*ee60*/  @!P1 IMAD.IADD R21, R21, 0x1, -R61 ;  /* 0x0000000115159824 */ /* 0x000fc600078e0a3d */
[----:B0-----:R-:W4:Y:S04]  /*ee70*/  LDL.LU R27, [R1+0x56c0] ;  /* 0x0056c000011b7983 */ /* 0x001f280000300800 */
[----:B------:R0:W-:Y:S01]  /*ee80*/  STL [R1+0x44], R26 ;  /* 0x0000441a01007387 */ /* 0x0001e20000100800 */
[----:B------:R-:W-:-:S03]  /*ee90*/  @!P0 IMAD.IADD R20, R20, 0x1, -R61 ;  /* 0x0000000114148824 */ /* 0x000fc600078e0a3d */
[----:B0-----:R-:W4:Y:S04]  /*eea0*/  LDL.LU R26, [R1+0x56bc] ;  /* 0x0056bc00011a7983 */ /* 0x001f280000300800 */
[----:B------:R0:W-:Y:S01]  /*eeb0*/  STL [R1+0x40], R25 ;  /* 0x0000401901007387 */ /* 0x0001e20000100800 */
[----:B------:R-:W-:-:S03]  /*eec0*/  @!P6 IMAD.IADD R19, R19, 0x1, -R61 ;  /* 0x000000011313e824 */ /* 0x000fc600078e0a3d */
[----:B0-----:R-:W4:Y:S04]  /*eed0*/  LDL.LU R25, [R1+0x56b8] ;  /* 0x0056b80001197983 */ /* 0x001f280000300800 */
[----:B------:R0:W-:Y:S04]  /*eee0*/  STL [R1+0x3c], R24 ;  /* 0x00003c1801007387 */ /* 0x0001e80000100800 */
        /* <DEDUP_REMOVED lines=8> */
[----:B0-----:R-:W5:Y:S04]  /*ef70*/  LDL.LU R20, [R1+0x56a4] ;  /* 0x0056a40001147983 */ /* 0x001f680000300800 */
[----:B------:R0:W-:Y:S04]  /*ef80*/  STL [R1+0x28], R19 ;  /* 0x0000281301007387 */ /* 0x0001e80000100800 */
[----:B0-----:R-:W5:Y:S01]  /*ef90*/  LDL.LU R19, [R1+0x56a0] ;  /* 0x0056a00001137983 */ /* 0x001f620000300800 */
[----:B------:R-:W-:-:S02]  /*efa0*/  ISETP.GT.U32.AND P5, PT, R61, R5, PT ;  /* 0x000000053d00720c */ /* 0x000fc40003fa4070 */
[C---:B------:R-:W-:Y:S02]  /*efb0*/  ISETP.GT.U32.AND P4, PT, R61.reuse, R7, PT ;  /* 0x000000073d00720c */ /* 0x040fe40003f84070 */
[C---:B------:R-:W-:Y:S02]  /*efc0*/  ISETP.GT.U32.AND P2, PT, R61.reuse, R8, PT ;  /* 0x000000083d00720c */ /* 0x040fe40003f44070 */
[C---:B------:R-:W-:Y:S02]  /*efd0*/  ISETP.GT.U32.AND P3, PT, R61.reuse, R9, PT ;  /* 0x000000093d00720c */ /* 0x040fe40003f64070 */
[C---:B------:R-:W-:Y:S02]  /*efe0*/  ISETP.GT.U32.AND P1, PT, R61.reuse, R10, PT ;  /* 0x0000000a3d00720c */ /* 0x040fe40003f24070 */
[----:B------:R-:W-:-:S03]  /*eff0*/  ISETP.GT.U32.AND P0, PT, R61, R11, PT ;  /* 0x0000000b3d00720c */ /* 0x000fc60003f04070 */
[--C-:B------:R-:W-:Y:S01]  /*f000*/  @!P5 IMAD.IADD R5, R5, 0x1, -R61.reuse ;  /* 0x000000010505d824 */ /* 0x100fe200078e0a3d */
[----:B------:R-:W-:Y:S01]  /*f010*/  ISETP.GT.U32.AND P5, PT, R61, R14, PT ;  /* 0x0000000e3d00720c */ /* 0x000fe20003fa4070 */
[--C-:B------:R-:W-:Y:S02]  /*f020*/  @!P4 IMAD.IADD R7, R7, 0x1, -R61.reuse ;  /* 0x000000010707c824 */ /* 0x100fe400078e0a3d */
[--C-:B------:R-:W-:Y:S01]  /*f030*/  @!P2 IMAD.IADD R8, R8, 0x1, -R61.reuse ;  /* 0x000000010808a824 */ /* 0x100fe200078e0a3d */
[----:B------:R-:W-:Y:S01]  /*f040*/  ISETP.GT.U32.AND P6, PT, R61, R13, PT ;  /* 0x0000000d3d00720c */ /* 0x000fe20003fc4070 */
[--C-:B------:R-:W-:Y:S02]  /*f050*/  @!P3 IMAD.IADD R9, R9, 0x1, -R61.reuse ;  /* 0x000000010909b824 */ /* 0x100fe400078e0a3d */
[--C-:B------:R-:W-:Y:S02]  /*f060*/  @!P1 IMAD.IADD R10, R10, 0x1, -R61.reuse ;  /* 0x000000010a0a9824 */ /* 0x100fe400078e0a3d */
[----:B------:R-:W-:-:S04]  /*f070*/  @!P0 IMAD.IADD R11, R11, 0x1, -R61 ;  /* 0x000000010b0b8824 */ /* 0x000fc800078e0a3d */
[----:B------:R-:W-:Y:S01]  /*f080*/  @!P5 IMAD.IADD R14, R14, 0x1, -R61 ;  /* 0x000000010e0ed824 */ /* 0x000fe200078e0a3d */
[----:B------:R-:W-:-:S03]  /*f090*/  ISETP.GT.U32.AND P5, PT, R61, R7, PT ;  /* 0x000000073d00720c */ /* 0x000fc60003fa4070 */
[----:B------:R-:W-:Y:S01]  /*f0a0*/  @!P6 IMAD.IADD R13, R13, 0x1, -R61 ;  /* 0x000000010d0de824 */ /* 0x000fe200078e0a3d */
[----:B------:R-:W-:-:S09]  /*f0b0*/  ISETP.GT.U32.AND P6, PT, R61, R5, PT ;  /* 0x000000053d00720c */ /* 0x000fd20003fc4070 */
[----:B------:R-:W-:Y:S01]  /*f0c0*/  @!P5 IMAD.IADD R7, R7, 0x1, -R61 ;  /* 0x000000010707d824 */ /* 0x000fe200078e0a3d */
[----:B------:R-:W-:-:S03]  /*f0d0*/  ISETP.GT.U32.AND P5, PT, R61, R14, PT ;  /* 0x0000000e3d00720c */ /* 0x000fc60003fa4070 */
[----:B------:R-:W-:-:S05]  /*f0e0*/  @!P6 IMAD.IADD R5, R5, 0x1, -R61 ;  /* 0x000000010505e824 */ /* 0x000fca00078e0a3d */
[----:B------:R-:W-:Y:S04]  /*f0f0*/  STL [R1+0x24], R5 ;  /* 0x0000240501007387 */ /* 0x000fe80000100800 */
[----:B------:R-:W-:Y:S01]  /*f100*/  STL [R1+0x20], R7 ;  /* 0x0000200701007387 */ /* 0x000fe20000100800 */
[----:B------:R-:W-:Y:S01]  /*f110*/  @!P5 IMAD.IADD R14, R14, 0x1, -R61 ;  /* 0x000000010e0ed824 */ /* 0x000fe200078e0a3d */
[C---:B--2---:R-:W-:Y:S02]  /*f120*/  ISETP.GT.U32.AND P4, PT, R61.reuse, R17, PT ;  /* 0x000000113d00720c */ /* 0x044fe40003f84070 */
[----:B---3--:R-:W-:-:S11]  /*f130*/  ISETP.GT.U32.AND P2, PT, R61, R2, PT ;  /* 0x000000023d00720c */ /* 0x008fd60003f44070 */
[--C-:B------:R-:W-:Y:S01]  /*f140*/  @!P4 IMAD.IADD R17, R17, 0x1, -R61.reuse ;  /* 0x000000011111c824 */ /* 0x100fe200078e0a3d */
[C---:B------:R-:W-:Y:S01]  /*f150*/  ISETP.GT.U32.AND P4, PT, R61.reuse, R8, PT ;  /* 0x000000083d00720c */ /* 0x040fe20003f84070 */
[----:B------:R-:W-:Y:S01]  /*f160*/  @!P2 IMAD.IADD R2, R2, 0x1, -R61 ;  /* 0x000000010202a824 */ /* 0x000fe200078e0a3d */
[----:B------:R-:W-:-:S11]  /*f170*/  ISETP.GT.U32.AND P2, PT, R61, R9, PT ;  /* 0x000000093d00720c */ /* 0x000fd60003f44070 */
[--C-:B------:R-:W-:Y:S01]  /*f180*/  @!P4 IMAD.IADD R8, R8, 0x1, -R61.reuse ;  /* 0x000000010808c824 */ /* 0x100fe200078e0a3d */
[----:B------:R-:W-:Y:S01]  /*f190*/  ISETP.GT.U32.AND P4, PT, R61, R17, PT ;  /* 0x000000113d00720c */ /* 0x000fe20003f84070 */
[--C-:B------:R-:W-:Y:S01]  /*f1a0*/  @!P2 IMAD.IADD R9, R9, 0x1, -R61.reuse ;  /* 0x000000010909a824 */ /* 0x100fe200078e0a3d */
[----:B------:R-:W-:Y:S02]  /*f1b0*/  ISETP.GT.U32.AND P2, PT, R61, R2, PT ;  /* 0x000000023d00720c */ /* 0x000fe40003f44070 */
[----:B------:R-:W-:Y:S09]  /*f1c0*/  STL [R1+0x1c], R8 ;  /* 0x00001c0801007387 */ /* 0x000ff20000100800 */
[--C-:B------:R-:W-:Y:S01]  /*f1d0*/  @!P4 IMAD.IADD R17, R17, 0x1, -R61.reuse ;  /* 0x000000011111c824 */ /* 0x100fe200078e0a3d */
[----:B------:R-:W-:Y:S01]  /*f1e0*/  STL [R1+0x18], R9 ;  /* 0x0000180901007387 */ /* 0x000fe20000100800 */
[----:B------:R-:W-:Y:S01]  /*f1f0*/  @!P2 IMAD.IADD R2, R2, 0x1, -R61 ;  /* 0x000000010202a824 */ /* 0x000fe200078e0a3d */
[----:B----4-:R-:W-:-:S02]  /*f200*/  ISETP.GT.U32.AND P0, PT, R61, R21, PT ;  /* 0x000000153d00720c */ /* 0x010fc40003f04070 */
[C---:B-----5:R-:W-:Y:S02]  /*f210*/  ISETP.GT.U32.AND P1, PT, R61.reuse, R20, PT ;  /* 0x000000143d00720c */ /* 0x060fe40003f24070 */
[----:B------:R-:W-:-:S11]  /*f220*/  ISETP.GT.U32.AND P3, PT, R61, R19, PT ;  /* 0x000000133d00720c */ /* 0x000fd60003f64070 */
[--C-:B------:R-:W-:Y:S01]  /*f230*/  @!P1 IMAD.IADD R20, R20, 0x1, -R61.reuse ;  /* 0x0000000114149824 */ /* 0x100fe200078e0a3d */
[----:B------:R-:W-:Y:S01]  /*f240*/  ISETP.GT.U32.AND P1, PT, R61, R11, PT ;  /* 0x0000000b3d00720c */ /* 0x000fe20003f24070 */
[--C-:B------:R-:W-:Y:S01]  /*f250*/  @!P0 IMAD.IADD R21, R21, 0x1, -R61.reuse ;  /* 0x0000000115158824 */ /* 0x100fe200078e0a3d */
[----:B------:R-:W-:Y:S01]  /*f260*/  ISETP.GT.U32.AND P0, PT, R61, R13, PT ;  /* 0x0000000d3d00720c */ /* 0x000fe20003f04070 */
[----:B------:R-:W-:Y:S01]  /*f270*/  @!P3 IMAD.IADD R19, R19, 0x1, -R61 ;  /* 0x000000011313b824 */ /* 0x000fe200078e0a3d */
[----:B------:R-:W-:-:S09]  /*f280*/  ISETP.GT.U32.AND P3, PT, R61, R10, PT ;  /* 0x0000000a3d00720c */ /* 0x000fd20003f64070 */
[--C-:B------:R-:W-:Y:S02]  /*f290*/  @!P1 IMAD.IADD R11, R11, 0x1, -R61.reuse ;  /* 0x000000010b0b9824 */ /* 0x100fe400078e0a3d */
[--C-:B------:R-:W-:Y:S02]  /*f2a0*/  @!P0 IMAD.IADD R13, R13, 0x1, -R61.reuse ;  /* 0x000000010d0d8824 */ /* 0x100fe400078e0a3d */
[----:B------:R-:W-:-:S05]  /*f2b0*/  @!P3 IMAD.IADD R10, R10, 0x1, -R61 ;  /* 0x000000010a0ab824 */ /* 0x000fca00078e0a3d */
[----:B------:R-:W-:Y:S04]  /*f2c0*/  STL [R1+0x14], R10 ;  /* 0x0000140a01007387 */ /* 0x000fe80000100800 */
[----:B------:R-:W-:Y:S04]  /*f2d0*/  STL [R1+0x10], R11 ;  /* 0x0000100b01007387 */ /* 0x000fe80000100800 */
[----:B------:R0:W-:Y:S04]  /*f2e0*/  STL [R1+0xc], R13 ;  /* 0x00000c0d01007387 */ /* 0x0001e80000100800 */
[----:B------:R-:W-:Y:S04]  /*f2f0*/  STL [R1+0x8], R14 ;  /* 0x0000080e01007387 */ /* 0x000fe80000100800 */
[----:B------:R-:W-:Y:S04]  /*f300*/  STL [R1+0x4], R17 ;  /* 0x0000041101007387 */ /* 0x000fe80000100800 */
[----:B------:R1:W-:Y:S04]  /*f310*/  STL [R1], R2 ;  /* 0x0000000201007387 */ /* 0x0003e80000100800 */
[----:B0-----:R-:W2:Y:S01]  /*f320*/  LDL.LU R13, [R1+0x154] ;  /* 0x00015400010d7983 */ /* 0x001ea20000300800 */
[----:B------:R-:W-:-:S03]  /*f330*/  IMAD.HI.U32 R0, R0, R60, RZ ;  /* 0x0000003c00007227 */ /* 0x000fc600078e00ff */
[----:B------:R-:W3:Y:S01]  /*f340*/  LDL R9, [R1+0x2380] ;  /* 0x0023800001097983 */ /* 0x000ee20000100800 */
[----:B-1----:R-:W0:Y:S01]  /*f350*/  S2R R2, SR_TID.X ;  /* 0x0000000000027919 */ /* 0x002e220000002100 */
[----:B------:R-:W-:Y:S02]  /*f360*/  IMAD.MOV R0, RZ, RZ, -R0 ;  /* 0x000000ffff007224 */ /* 0x000fe400078e0a00 */
[----:B------:R-:W4:Y:S02]  /*f370*/  LDL R10, [R1+0x238c] ;  /* 0x00238c00010a7983 */ /* 0x000f240000100800 */
[----:B------:R-:W-:Y:S02]  /*f380*/  IMAD R60, R61, R0, R60 ;  /* 0x000000003d3c7224 */ /* 0x000fe400078e023c */
[----:B------:R-:W5:Y:S04]  /*f390*/  LDL R11, [R1+0x2394] ;  /* 0x00239400010b7983 */ /* 0x000f680000100800 */
[----:B------:R-:W3:Y:S04]  /*f3a0*/  LDL R8, [R1+0x2398] ;  /* 0x0023980001087983 */ /* 0x000ee80000100800 */
[----:B------:R-:W3:Y:S04]  /*f3b0*/  LDL R5, [R1+0x2118] ;  /* 0x0021180001057983 */ /* 0x000ee80000100800 */
[----:B------:R-:W3:Y:S01]  /*f3c0*/  LDL R7, [R1+0x23a0] ;  /* 0x0023a00001077983 */ /* 0x000ee20000100800 */
[----:B0-----:R-:W-:-:S02]  /*f3d0*/  LOP3.LUT R14, R2, 0x3, RZ, 0xc0, !PT ;  /* 0x00000003020e7812 */ /* 0x001fc400078ec0ff */
[----:B------:R-:W-:Y:S02]  /*f3e0*/  SHF.R.U32.HI R0, RZ, 0x2, R2 ;  /* 0x00000002ff007819 */ /* 0x000fe40000011602 */
[----:B------:R-:W3:Y:S01]  /*f3f0*/  LDL R2, [R1+0x23a8] ;  /* 0x0023a80001027983 */ /* 0x000ee20000100800 */
[----:B------:R-:W-:Y:S01]  /*f400*/  IMAD.SHL.U32 R17, R14, 0x800, RZ ;  /* 0x000008000e117824 */ /* 0x000fe200078e00ff */
[----:B------:R-:W-:Y:S01]  /*f410*/  SGXT.U32 R0, R0, 0x3 ;  /* 0x000000030000781a */ /* 0x000fe20000000000 */
[----:B------:R-:W-:-:S05]  /*f420*/  IMAD.SHL.U32 R14, R14, 0x20, RZ ;  /* 0x000000200e0e7824 */ /* 0x000fca00078e00ff */
[----:B------:R-:W-:Y:S02]  /*f430*/  LOP3.LUT R0, R14, R17, R0, 0xfe, !PT ;  /* 0x000000110e007212 */ /* 0x000fe400078efe00 */
[----:B------:R-:W3:Y:S04]  /*f440*/  LDL.LU R17, [R1+0x569c] ;  /* 0x00569c0001117983 */ /* 0x000ee80000300800 */
[----:B------:R-:W3:Y:S04]  /*f450*/  LDL R14, [R1+0x23b4] ;  /* 0x0023b400010e7983 */ /* 0x000ee80000100800 */
[----:B------:R0:W-:Y:S02]  /*f460*/  STL [R1+0x5594], R0 ;  /* 0x0055940001007387 */ /* 0x0001e40000100800 */
[----:B0-----:R-:W0:Y:S02]  /*f470*/  S2R R0, SR_TID.X ;  /* 0x0000000000007919 */ /* 0x001e240000002100 */
[----:B0-----:R-:W-:-:S05]  /*f480*/  IMAD.SHL.U32 R0, R0, 0x10, RZ ;  /* 0x0000001000007824 */ /* 0x001fca00078e00ff */
[----:B------:R-:W-:Y:S02]  /*f490*/  LOP3.LUT R0, R0, 0x100, RZ, 0xc0, !PT ;  /* 0x0000010000007812 */ /* 0x000fe400078ec0ff */
[C---:B------:R-:W-:Y:S02]  /*f4a0*/  ISETP.GT.U32.AND P3, PT, R61.reuse, R19, PT ;  /* 0x000000133d00720c */ /* 0x040fe40003f64070 */
[C---:B------:R-:W-:Y:S02]  /*f4b0*/  ISETP.GT.U32.AND P1, PT, R61.reuse, R20, PT ;  /* 0x000000143d00720c */ /* 0x040fe40003f24070 */
[C---:B------:R-:W-:Y:S02]  /*f4c0*/  ISETP.GT.U32.AND P6, PT, R61.reuse, R21, PT ;  /* 0x000000153d00720c */ /* 0x040fe40003fc4070 */
[C---:B------:R-:W-:Y:S02]  /*f4d0*/  ISETP.GT.U32.AND P0, PT, R61.reuse, R22, PT ;  /* 0x000000163d00720c */ /* 0x040fe40003f04070 */
[----:B------:R-:W-:-:S02]  /*f4e0*/  ISETP.GT.U32.AND P5, PT, R61, R23, PT ;  /* 0x000000173d00720c */ /* 0x000fc40003fa4070 */
[C---:B------:R-:W-:Y:S02]  /*f4f0*/  ISETP.GT.U32.AND P4, PT, R61.reuse, R24, PT ;  /* 0x000000183d00720c */ /* 0x040fe40003f84070 */
[----:B------:R-:W-:Y:S01]  /*f500*/  ISETP.GT.U32.AND P2, PT, R61, R25, PT ;  /* 0x000000193d00720c */ /* 0x000fe20003f44070 */
[--C-:B------:R-:W-:Y:S01]  /*f510*/  @!P3 IMAD.IADD R19, R19, 0x1, -R61.reuse ;  /* 0x000000011313b824 */ /* 0x100fe200078e0a3d */
        /* <DEDUP_REMOVED lines=18> */
[--C-:B------:R-:W-:Y:S01]  /*f640*/  @!P0 IMAD.IADD R29, R29, 0x1, -R61.reuse ;  /* 0x000000011d1d8824 */ /* 0x100fe200078e0a3d */
[----:B--2---:R-:W-:Y:S02]  /*f650*/  IADD3 R0, PT, PT, R13, UR21, R0 ;  /* 0x000000150d007c10 */ /* 0x004fe4000fffe000 */
[----:B------:R-:W2:Y:S01]  /*f660*/  LDL R13, [R1+0x23bc] ;  /* 0x0023bc00010d7983 */ /* 0x000ea20000100800 */
        /* <DEDUP_REMOVED lines=9> */
[----:B------:R-:W-:Y:S01]  /*f700*/  @!P1 IMAD.IADD R34, R34, 0x1, -R61 ;  /* 0x0000000122229824 */ /* 0x000fe200078e0a3d */
[----:B------:R-:W-:-:S02]  /*f710*/  ISETP.GT.U32.AND P1, PT, R61, R28, PT ;  /* 0x0000001c3d00720c */ /* 0x000fc40003f24070 */
        /* <DEDUP_REMOVED lines=41> */
[----:B------:R-:W-:-:S02]  /*f9b0*/  @!P6 IMAD.IADD R41, R41, 0x1, -R61 ;  /* 0x000000012929e824 */ /* 0x000fc400078e0a3d */
        /* <DEDUP_REMOVED lines=74> */
[----:B---3--:R-:W-:Y:S01]  /*fe60*/  ISETP.GE.AND P2, PT, R9, RZ, PT ;  /* 0x000000ff0900720c */ /* 0x008fe20003f46270 */
[--C-:B------:R-:W-:Y:S01]  /*fe70*/  @!P6 IMAD.IADD R48, R48, 0x1, -R61.reuse ;  /* 0x000000013030e824 */ /* 0x100fe200078e0a3d */
[----:B------:R-:W-:Y:S01]  /*fe80*/  ISETP.GT.U32.AND P6, PT, R61, R59, PT ;  /* 0x0000003b3d00720c */ /* 0x000fe20003fc4070 */
[--C-:B------:R-:W-:Y:S01]  /*fe90*/  @!P3 IMAD.IADD R55, R55, 0x1, -R61.reuse ;  /* 0x000000013737b824 */ /* 0x100fe200078e0a3d */
[----:B----4-:R-:W-:Y:S01]  /*fea0*/  ISETP.GE.AND P3, PT, R10, RZ, PT ;  /* 0x000000ff0a00720c */ /* 0x010fe20003f66270 */
[--C-:B------:R-:W-:Y:S01]  /*feb0*/  @!P1 IMAD.IADD R56, R56, 0x1, -R61.reuse ;  /* 0x0000000138389824 */ /* 0x100fe200078e0a3d */
[----:B-----5:R-:W-:Y:S01]  /*fec0*/  ISETP.GE.AND P1, PT, R11, RZ, PT ;  /* 0x000000ff0b00720c */ /* 0x020fe20003f26270 */
[--C-:B------:R-:W-:Y:S01]  /*fed0*/  @!P0 IMAD.IADD R57, R57, 0x1, -R61.reuse ;  /* 0x0000000139398824 */ /* 0x100fe200078e0a3d */
[----:B------:R0:W-:Y:S01]  /*fee0*/  STL [R1+0x2098], R0 ;  /* 0x0020980001007387 */ /* 0x0001e20000100800 */
[--C-:B------:R-:W-:Y:S01]  /*fef0*/  @!P5 IMAD.IADD R58, R58, 0x1, -R61.reuse ;  /* 0x000000013a3ad824 */ /* 0x100fe200078e0a3d */
[----:B------:R-:W-:Y:S01]  /*ff00*/  ISETP.GE.AND P5, PT, R8, RZ, PT ;  /* 0x000000ff0800720c */ /* 0x000fe20003fa6270 */
[----:B------:R-:W-:Y:S01]  /*ff10*/  @!P4 IMAD.IADD R60, R60, 0x1, -R61 ;  /* 0x000000013c3cc824 */ /* 0x000fe200078e0a3d */
[----:B------:R-:W-:Y:S01]  /*ff20*/  ISETP.GE.AND P0, PT, R5, RZ, PT ;  /* 0x000000ff0500720c */ /* 0x000fe20003f06270 */
[----:B------:R-:W-:Y:S01]  /*ff30*/  @!P2 IMAD.MOV R17, RZ, RZ, -R17 ;  /* 0x000000ffff11a224 */ /* 0x000fe200078e0a11 */
[----:B------:R-:W-:Y:S01]  /*ff40*/  ISETP.GE.AND P4, PT, R7, RZ, PT ;  /* 0x000000ff0700720c */ /* 0x000fe20003f86270 */
[----:B------:R-:W3:Y:S01]  /*ff50*/  LDL R11, [R1+0x23c8] ;  /* 0x0023c800010b7983 */ /* 0x000ee20000100800 */
[----:B------:R-:W-:Y:S01]  /*ff60*/  ISETP.GE.AND P2, PT, R2, RZ, PT ;  /* 0x000000ff0200720c */ /* 0x000fe20003f46270 */
[----:B------:R-:W-:-:S02]  /*ff70*/  @!P6 IMAD.IADD R59, R59, 0x1, -R61 ;  /* 0x000000013b3be824 */ /* 0x000fc400078e0a3d */
[----:B0-----:R-:W4:Y:S01]  /*ff80*/  LDL R0, [R1+0x23c0] ;  /* 0x0023c00001007983 */ /* 0x001f220000100800 */
[----:B------:R-:W-:Y:S01]  /*ff90*/  @!P3 IMAD.MOV R16, RZ, RZ, -R16 ;  /* 0x000000ffff10b224 */ /* 0x000fe200078e0a10 */
[----:B------:R-:W-:Y:S01]  /*ffa0*/  ISETP.GE.AND P3, PT, R14, RZ, PT ;  /* 0x000000ff0e00720c */ /* 0x000fe20003f66270 */
[----:B------:R-:W-:Y:S01]  /*ffb0*/  @!P1 IMAD.MOV R15, RZ, RZ, -R15 ;  /* 0x000000ffff0f9224 */ /* 0x000fe200078e0a0f */
[----:B------:R-:W5:Y:S04]  /*ffc0*/  LDL R10, [R1+0x23cc] ;  /* 0x0023cc00010a7983 */ /* 0x000f680000100800 */
[----:B------:R-:W3:Y:S04]  /*ffd0*/  LDL R9, [R1+0x23dc] ;  /* 0x0023dc0001097983 */ /* 0x000ee80000100800 */
[----:B------:R-:W3:Y:S04]  /*ffe0*/  LDL R8, [R1+0x23e0] ;  /* 0x0023e00001087983 */ /* 0x000ee80000100800 */
[----:B------:R-:W3:Y:S04]  /*fff0*/  LDL R7, [R1+0x23e8] ;  /* 0x0023e80001077983 */ /* 0x000ee80000100800 */
[----:B------:R-:W3:Y:S04]  /*10000*/  LDL R5, [R1+0x23ec] ;  /* 0x0023ec0001057983 */ /* 0x000ee80000100800 */
[----:B------:R-:W3:Y:S04]  /*10010*/  LDL R2, [R1+0x2178] ;  /* 0x0021780001027983 */ /* 0x000ee80000100800 */
[----:B------:R-:W3:Y:S04]  /*10020*/  LDL.LU R61, [R1+0x2038] ;  /* 0x00203800013d7983 */ /* 0x000ee80000300800 */
[----:B------:R-:W3:Y:S01]  /*10030*/  LDL.LU R14, [R1+0x5698] ;  /* 0x00569800010e7983 */ /* 0x000ee20000300800 */
[----:B--2---:R-:W-:-:S03]  /*10040*/  ISETP.GE.AND P1, PT, R13, RZ, PT ;  /* 0x000000ff0d00720c */ /* 0x004fc60003f26270 */
[----:B------:R-:W2:Y:S01]  /*10050*/  LDL.LU R13, [R1+0x5694] ;  /* 0x00569400010d7983 */ /* 0x000ea20000300800 */
[----:B------:R-:W-:Y:S01]  /*10060*/  @!P2 IMAD.MOV R12, RZ, RZ, -R12 ;  /* 0x000000ffff0ca224 */ /* 0x000fe200078e0a0c */
[----:B-----5:R-:W-:Y:S01]  /*10070*/  ISETP.GE.AND P2, PT, R10, RZ, PT ;  /* 0x000000ff0a00720c */ /* 0x020fe20003f46270 */
[----:B---3--:R-:W-:Y:S01]  /*10080*/  @!P5 IMAD.MOV R14, RZ, RZ, -R14 ;  /* 0x000000ffff0ed224 */ /* 0x008fe200078e0a0e */
[----:B----4-:R-:W-:Y:S02]  /*10090*/  ISETP.GE.AND P5, PT, R0, RZ, PT ;  /* 0x000000ff0000720c */ /* 0x010fe40003fa6270 */
[----:B------:R-:W3:Y:S01]  /*100a0*/  LDL R0, [R1+0x5390] ;  /* 0x0053900001007983 */ /* 0x000ee20000100800 */
[----:B--2---:R-:W-:Y:S01]  /*100b0*/  @!P4 IMAD.MOV R13, RZ, RZ, -R13 ;  /* 0x000000ffff0dc224 */ /* 0x004fe200078e0a0d */
[----:B------:R-:W-:Y:S02]  /*100c0*/  ISETP.GE.AND P4, PT, R11, RZ, PT ;  /* 0x000000ff0b00720c */ /* 0x000fe40003f86270 */
[----:B------:R-:W2:Y:S04]  /*100d0*/  LDL.LU R11, [R1+0x5690] ;  /* 0x00569000010b7983 */ /* 0x000ea80000300800 */
[----:B------:R-:W4:Y:S01]  /*100e0*/  LDL.LU R10, [R1+0x568c] ;  /* 0x00568c00010a7983 */ /* 0x000f220000300800 */
[----:B------:R-:W-:Y:S01]  /*100f0*/  ISETP.GE.AND P6, PT, R8, RZ, PT ;  /* 0x000000ff0800720c */ /* 0x000fe20003fc6270 */
[----:B--2---:R-:W-:Y:S01]  /*10100*/  @!P3 IMAD.MOV R11, RZ, RZ, -R11 ;  /* 0x000000ffff0bb224 */ /* 0x004fe200078e0a0b */
[----:B------:R-:W-:-:S02]  /*10110*/  ISETP.GE.AND P3, PT, R9, RZ, PT ;  /* 0x000000ff0900720c */ /* 0x000fc40003f66270 */
[----:B------:R-:W2:Y:S01]  /*10120*/  LDL.LU R9, [R1+0x5688] ;  /* 0x0056880001097983 */ /* 0x000ea20000300800 */
[----:B----4-:R-:W-:Y:S01]  /*10130*/  @!P1 IMAD.MOV R10, RZ, RZ, -R10 ;  /* 0x000000ffff0a9224 */ /* 0x010fe200078e0a0a */
[----:B------:R-:W-:Y:S02]  /*10140*/  ISETP.GE.AND P1, PT, R7, RZ, PT ;  /* 0x000000ff0700720c */ /* 0x000fe40003f26270 */
[----:B------:R-:W4:Y:S04]  /*10150*/  LDL.LU R8, [R1+0x5684] ;  /* 0x0056840001087983 */ /* 0x000f280000300800 */
[----:B------:R-:W5:Y:S03]  /*10160*/  LDL.LU R7, [R1+0x5680] ;  /* 0x0056800001077983 */ /* 0x000f660000300800 */
[----:B------:R-:W-:Y:S01]  /*10170*/  @!P3 IMAD.MOV R6, RZ, RZ, -R6 ;  /* 0x000000ffff06b224 */ /* 0x000fe200078e0a06 */
[----:B------:R-:W-:-:S02]  /*10180*/  ISETP.NE.AND P3, PT, R61, RZ, PT ;  /* 0x000000ff3d00720c */ /* 0x000fc40003f65270 */
[----:B------:R-:W-:-:S04]  /*10190*/  LOP3.LUT R61, RZ, R61, RZ, 0x33, !PT ;  /* 0x0000003dff3d7212 */ /* 0x000fc800078e33ff */
[C---:B------:R-:W-:Y:S02]  /*101a0*/  SEL R16, R61.reuse, R16, !P3 ;  /* 0x000000103d107207 */ /* 0x040fe40005800000 */
[C---:B------:R-:W-:Y:S02]  /*101b0*/  SEL R14, R61.reuse, R14, !P3 ;  /* 0x0000000e3d0e7207 */ /* 0x040fe40005800000 */
[----:B------:R-:W-:Y:S01]  /*101c0*/  SEL R13, R61, R13, !P3 ;  /* 0x0000000d3d0d7207 */ /* 0x000fe20005800000 */
[----:B--2---:R-:W-:Y:S01]  /*101d0*/  @!P5 IMAD.MOV R9, RZ, RZ, -R9 ;  /* 0x000000ffff09d224 */ /* 0x004fe200078e0a09 */
[----:B---3--:R-:W-:Y:S01]  /*101e0*/  ISETP.GE.AND P5, PT, R0, RZ, PT ;  /* 0x000000ff0000720c */ /* 0x008fe20003fa6270 */
[----:B----4-:R-:W-:Y:S01]  /*101f0*/  @!P4 IMAD.MOV R8, RZ, RZ, -R8 ;  /* 0x000000ffff08c224 */ /* 0x010fe200078e0a08 */
[----:B------:R-:W-:Y:S02]  /*10200*/  ISETP.GE.AND P4, PT, R5, RZ, PT ;  /* 0x000000ff0500720c */ /* 0x000fe40003f86270 */
[----:B------:R-:W2:Y:S01]  /*10210*/  LDL.LU R5, [R1+0x567c] ;  /* 0x00567c0001057983 */ /* 0x000ea20000300800 */
[----:B------:R-:W-:Y:S01]  /*10220*/  SEL R0, R61, R17, !P3 ;  /* 0x000000113d007207 */ /* 0x000fe20005800000 */
[----:B-----5:R-:W-:Y:S01]  /*10230*/  @!P2 IMAD.MOV R7, RZ, RZ, -R7 ;  /* 0x000000ffff07a224 */ /* 0x020fe200078e0a07 */
[----:B------:R-:W-:-:S02]  /*10240*/  ISETP.GE.AND P2, PT, R2, RZ, PT ;  /* 0x000000ff0200720c */ /* 0x000fc40003f46270 */
[----:B------:R-:W3:Y:S04]  /*10250*/  LDL.LU R2, [R1+0x5678] ;  /* 0x0056780001027983 */ /* 0x000ee80000300800 */
[----:B------:R-:W4:Y:S04]  /*10260*/  LDL.LU R17, [R1+0x203c] ;  /* 0x00203c0001117983 */ /* 0x000f280000300800 */
[----:B------:R0:W-:Y:S04]  /*10270*/  STL [R1+0x25c], R0 ;  /* 0x00025c0001007387 */ /* 0x0001e80000100800 */
[----:B------:R-:W-:Y:S01]  /*10280*/  STL [R1+0x258], R16 ;  /* 0x0002581001007387 */ /* 0x000fe20000100800 */
[----:B0-----:R-:W-:-:S05]  /*10290*/  SEL R0, R61, R15, !P3 ;  /* 0x0000000f3d007207 */ /* 0x001fca0005800000 */
[----:B------:R0:W-:Y:S04]  /*102a0*/  STL [R1+0x254], R0 ;  /* 0x0002540001007387 */ /* 0x0001e80000100800 */
[----:B------:R1:W-:Y:S01]  /*102b0*/  STL [R1+0x250], R14 ;  /* 0x0002500e01007387 */ /* 0x0003e20000100800 */
[----:B0-----:R-:W-:-:S03]  /*102c0*/  SEL R0, R61, R12, !P3 ;  /* 0x0000000c3d007207 */ /* 0x001fc60005800000 */
[----:B------:R-:W5:Y:S01]  /*102d0*/  LDL R12, [R1+0x5350] ;  /* 0x00535000010c7983 */ /* 0x000f620000100800 */
[----:B-1----:R-:W-:-:S03]  /*102e0*/  SEL R14, R61, R11, !P3 ;  /* 0x0000000b3d0e7207 */ /* 0x002fc60005800000 */
[----:B------:R0:W-:Y:S04]  /*102f0*/  STL [R1+0x24c], R13 ;  /* 0x00024c0d01007387 */ /* 0x0001e80000100800 */
[----:B0-----:R-:W4:Y:S04]  /*10300*/  LDL R13, [R1+0x5348] ;  /* 0x00534800010d7983 */ /* 0x001f280000100800 */
[----:B------:R0:W-:Y:S04]  /*10310*/  STL [R1+0x248], R0 ;  /* 0x0002480001007387 */ /* 0x0001e80000100800 */
[----:B------:R-:W4:Y:S04]  /*10320*/  LDL R11, [R1+0x5368] ;  /* 0x00536800010b7983 */ /* 0x000f280000100800 */
[----:B------:R1:W-:Y:S01]  /*10330*/  STL [R1+0x244], R14 ;  /* 0x0002440e01007387 */ /* 0x0003e20000100800 */
[----:B0-----:R-:W-:-:S03]  /*10340*/  SEL R0, R61, R10, !P3 ;  /* 0x0000000a3d007207 */ /* 0x001fc60005800000 */
[----:B------:R-:W5:Y:S01]  /*10350*/  LDL R10, [R1+0x537c] ;  /* 0x00537c00010a7983 */ /* 0x000f620000100800 */
[----:B------:R-:W-:-:S03]  /*10360*/  SEL R9, R61, R9, !P3 ;  /* 0x000000093d097207 */ /* 0x000fc60005800000 */
[----:B------:R0:W-:Y:S01]  /*10370*/  STL [R1+0x240], R0 ;  /* 0x0002400001007387 */ /* 0x0001e20000100800 */
[----:B------:R-:W-:-:S03]  /*10380*/  @!P1 IMAD.MOV R4, RZ, RZ, -R4 ;  /* 0x000000ffff049224 */ /* 0x000fc600078e0a04 */
[----:B-1----:R-:W5:Y:S01]  /*10390*/  LDL R14, [R1+0x532c] ;  /* 0x00532c00010e7983 */ /* 0x002f620000100800 */
[C---:B------:R-:W-:Y:S02]  /*103a0*/  SEL R7, R61.reuse, R7, !P3 ;  /* 0x000000073d077207 */ /* 0x040fe40005800000 */
[----:B0-----:R-:W-:Y:S01]  /*103b0*/  SEL R0, R61, R8, !P3 ;  /* 0x000000083d007207 */ /* 0x001fe20005800000 */
[----:B------:R-:W-:Y:S01]  /*103c0*/  STL [R1+0x23c], R9 ;  /* 0x00023c0901007387 */ /* 0x000fe20000100800 */
[----:B------:R-:W-:-:S03]  /*103d0*/  @!P4 IMAD.MOV R3, RZ, RZ, -R3 ;  /* 0x000000ffff03c224 */ /* 0x000fc600078e0a03 */
[----:B------:R-:W5:Y:S04]  /*103e0*/  LDL R8, [R1+0x5384] ;  /* 0x0053840001087983 */ /* 0x000f680000100800 */
[----:B------:R0:W-:Y:S01]  /*103f0*/  STL [R1+0x238], R0 ;  /* 0x0002380001007387 */ /* 0x0001e20000100800 */
[----:B------:R-:W-:-:S03]  /*10400*/  SEL R4, R61, R4, !P3 ;  /* 0x000000043d047207 */ /* 0x000fc60005800000 */
[----:B------:R-:W5:Y:S01]  /*10410*/  LDL R15, [R1+0x5328] ;  /* 0x00532800010f7983 */ /* 0x000f620000100800 */
[----:B0-----:R-:W-:-:S03]  /*10420*/  SEL R0, R61, R6, !P3 ;  /* 0x000000063d007207 */ /* 0x001fc60005800000 */
[----:B------:R-:W-:Y:S04]  /*10430*/  STL [R1+0x234], R7 ;  /* 0x0002340701007387 */ /* 0x000fe80000100800 */
[----:B------:R0:W-:Y:S02]  /*10440*/  STL [R1+0x230], R0 ;  /* 0x0002300001007387 */ /* 0x0001e40000100800 */
[----:B0-----:R-:W-:Y:S01]  /*10450*/  SEL R0, R61, R3, !P3 ;  /* 0x000000033d007207 */ /* 0x001fe20005800000 */
[----:B--2---:R-:W-:-:S05]  /*10460*/  @!P6 IMAD.MOV R5, RZ, RZ, -R5 ;  /* 0x000000ffff05e224 */ /* 0x004fca00078e0a05 */
[----:B------:R-:W-:Y:S01]  /*10470*/  SEL R5, R61, R5, !P3 ;  /* 0x000000053d057207 */ /* 0x000fe20005800000 */
[----:B---3--:R-:W-:-:S04]  /*10480*/  @!P2 IMAD.MOV R2, RZ, RZ, -R2 ;  /* 0x000000ffff02a224 */ /* 0x008fc800078e0a02 */
[----:B------:R-:W-:Y:S04]  /*10490*/  STL [R1+0x22c], R5 ;  /* 0x00022c0501007387 */ /* 0x000fe80000100800 */
[----:B------:R-:W2:Y:S04]  /*104a0*/  LDL R16, [R1+0x5324] ;  /* 0x0053240001107983 */ /* 0x000ea80000100800 */
[----:B------:R-:W-:Y:S04]  /*104b0*/  STL [R1+0x228], R4 ;  /* 0x0002280401007387 */ /* 0x000fe80000100800 */
[----:B------:R-:W3:Y:S04]  /*104c0*/  LDL R9, [R1+0x5320] ;  /* 0x0053200001097983 */ /* 0x000ee80000100800 */
[----:B------:R0:W-:Y:S02]  /*104d0*/  STL [R1+0x224], R0 ;  /* 0x0002240001007387 */ /* 0x0001e40000100800 */
[----:B0-----:R-:W-:-:S05]  /*104e0*/  SEL R0, R61, R2, !P3 ;  /* 0x000000023d007207 */ /* 0x001fca0005800000 */
[----:B------:R-:W-:Y:S01]  /*104f0*/  STL [R1+0x5598], R0 ;  /* 0x0055980001007387 */ /* 0x000fe20000100800 */
[----:B----4-:R-:W-:-:S03]  /*10500*/  ISETP.GE.AND P2, PT, R11, RZ, PT ;  /* 0x000000ff0b00720c */ /* 0x010fc60003f46270 */
[----:B------:R-:W4:Y:S01]  /*10510*/  LDL R11, [R1+0x5310] ;  /* 0x00531000010b7983 */ /* 0x000f220000100800 */
[----:B-----5:R-:W-:-:S03]  /*10520*/  ISETP.GE.AND P3, PT, R10, RZ, PT ;  /* 0x000000ff0a00720c */ /* 0x020fc60003f66270 */
[----:B------:R-:W5:Y:S04]  /*10530*/  LDL R10, [R1+0x531c] ;  /* 0x00531c00010a7983 */ /* 0x000f680000100800 */
[----:B------:R-:W2:Y:S01]  /*10540*/  LDL.LU R2, [R1+0x150] ;  /* 0x0001500001027983 */ /* 0x000ea20000300800 */
[----:B------:R-:W-:-:S03]  /*10550*/  ISETP.GE.AND P6, PT, R12, RZ, PT ;  /* 0x000000ff0c00720c */ /* 0x000fc60003fc6270 */
[----:B------:R-:W3:Y:S04]  /*10560*/  LDL R12, [R1+0x530c] ;  /* 0x00530c00010c7983 */ /* 0x000ee80000100800 */
[----:B------:R-:W3:Y:S01]  /*10570*/  LDL.LU R3, [R1+0x14c] ;  /* 0x00014c0001037983 */ /* 0x000ee20000300800 */
[----:B--2---:R-:W-:Y:S01]  /*10580*/  @!P5 IMAD.MOV R2, RZ, RZ, -R2 ;  /* 0x000000ffff02d224 */ /* 0x004fe200078e0a02 */
[----:B------:R-:W-:Y:S02]  /*10590*/  ISETP.GE.AND P5, PT, R13, RZ, PT ;  /* 0x000000ff0d00720c */ /* 0x000fe40003fa6270 */
[----:B------:R-:W2:Y:S04]  /*105a0*/  LDL R13, [R1+0x5304] ;  /* 0x00530400010d7983 */ /* 0x000ea80000100800 */
[----:B------:R0:W-:Y:S04]  /*105b0*/  STL [R1+0x150], R2 ;  /* 0x0001500201007387 */ /* 0x0001e80000100800 */
[----:B0-----:R-:W2:Y:S01]  /*105c0*/  LDL.LU R2, [R1+0x148] ;  /* 0x0001480001027983 */ /* 0x001ea20000300800 */
[----:B------:R-:W-:-:S13]  /*105d0*/  ISETP.GE.AND P4, PT, R8, RZ, PT ;  /* 0x000000ff0800720c */ /* 0x000fda0003f86270 */
[----:B---3--:R-:W-:Y:S01]  /*105e0*/  @!P4 IMAD.MOV R3, RZ, RZ, -R3 ;  /* 0x000000ffff03c224 */ /* 0x008fe200078e0a03 */
[----:B------:R-:W-:Y:S02]  /*105f0*/  ISETP.GE.AND P4, PT, R14, RZ, PT ;  /* 0x000000ff0e00720c */ /* 0x000fe40003f86270 */
[----:B------:R-:W3:Y:S04]  /*10600*/  LDL R14, [R1+0x52fc] ;  /* 0x0052fc00010e7983 */ /* 0x000ee80000100800 */
[----:B------:R0:W-:Y:S04]  /*10610*/  STL [R1+0x14c], R3 ;  /* 0x00014c0301007387 */ /* 0x0001e80000100800 */
[----:B0-----:R-:W3:Y:S01]  /*10620*/  LDL.LU R3, [R1+0x144] ;  /* 0x0001440001037983 */ /* 0x001ee20000300800 */
[----:B--2---:R-:W-:Y:S01]  /*10630*/  @!P3 IMAD.MOV R2, RZ, RZ, -R2 ;  /* 0x000000ffff02b224 */ /* 0x004fe200078e0a02 */
[----:B------:R-:W-:-:S02]  /*10640*/  ISETP.GE.AND P3, PT, R15, RZ, PT ;  /* 0x000000ff0f00720c */ /* 0x000fc40003f66270 */
[----:B------:R-:W2:Y:S04]  /*10650*/  LDL R15, [R1+0x52f4] ;  /* 0x0052f400010f7983 */ /* 0x000ea80000100800 */
[----:B------:R0:W-:Y:S04]  /*10660*/  STL [R1+0x148], R2 ;  /* 0x0001480201007387 */ /* 0x0001e80000100800 */
[----:B0-----:R-:W2:Y:S01]  /*10670*/  LDL.LU R2, [R1+0x140] ;  /* 0x0001400001027983 */ /* 0x001ea20000300800 */
[----:B------:R-:W-:-:S04]  /*10680*/  IMAD.MOV.U32 R0, RZ, RZ, R18 ;  /* 0x000000ffff007224 */ /* 0x000fc800078e0012 */
[----:B------:R-:W-:Y:S01]  /*10690*/  @!P0 IMAD.MOV R0, RZ, RZ, -R0 ;  /* 0x000000ffff008224 */ /* 0x000fe200078e0a00 */
[----:B------:R-:W-:Y:S02]  /*106a0*/  ISETP.GE.AND P0, PT, R16, RZ, PT ;  /* 0x000000ff1000720c */ /* 0x000fe40003f06270 */
[----:B------:R-:W4:Y:S01]  /*106b0*/  LDL R16, [R1+0x52e4] ;  /* 0x0052e40001107983 */ /* 0x000f220000100800 */
[----:B---3--:R-:W-:Y:S01]  /*106c0*/  @!P2 IMAD.MOV R3, RZ, RZ, -R3 ;  /* 0x000000ffff03a224 */ /* 0x008fe200078e0a03 */
[----:B------:R-:W-:-:S04]  /*106d0*/  ISETP.GE.AND P2, PT, R9, RZ, PT ;  /* 0x000000ff0900720c */ /* 0x000fc80003f46270 */
[----:B------:R0:W-:Y:S04]  /*106e0*/  STL [R1+0x144], R3 ;  /* 0x0001440301007387 */ /* 0x0001e80000100800 */
[----:B0-----:R-:W3:Y:S04]  /*106f0*/  LDL.LU R3, [R1+0x13c] ;  /* 0x00013c0001037983 */ /* 0x001ee80000300800 */
[----:B------:R-:W4:Y:S01]  /*10700*/  LDL R9, [R1+0x52d4] ;  /* 0x0052d40001097983 */ /* 0x000f220000100800 */
[----:B--2---:R-:W-:-:S05]  /*10710*/  @!P6 IMAD.MOV R2, RZ, RZ, -R2 ;  /* 0x000000ffff02e224 */ /* 0x004fca00078e0a02 */
[----:B------:R0:W-:Y:S04]  /*10720*/  STL [R1+0x140], R2 ;  /* 0x0001400201007387 */ /* 0x0001e80000100800 */
[----:B0-----:R-:W2:Y:S01]  /*10730*/  LDL.LU R2, [R1+0x138] ;  /* 0x0001380001027983 */ /* 0x001ea20000300800 */
[----:B---3--:R-:W-:Y:S01]  /*10740*/  @!P5 IMAD.MOV R3, RZ, RZ, -R3 ;  /* 0x000000ffff03d224 */ /* 0x008fe200078e0a03 */
[----:B-----5:R-:W-:Y:S02]  /*10750*/  ISETP.GE.AND P5, PT, R10, RZ, PT ;  /* 0x000000ff0a00720c */ /* 0x020fe40003fa6270 */
[----:B------:R-:W3:Y:S04]  /*10760*/  LDL R10, [R1+0x52cc] ;  /* 0x0052cc00010a7983 */ /* 0x000ee80000100800 */
[----:B------:R0:W-:Y:S04]  /*10770*/  STL [R1+0x13c], R3 ;  /* 0x00013c0301007387 */ /* 0x0001e80000100800 */
[----:B0-----:R-:W5:Y:S01]  /*10780*/  LDL.LU R3, [R1+0x134] ;  /* 0x0001340001037983 */ /* 0x001f620000300800 */
[----:B--2---:R-:W-:Y:S01]  /*10790*/  @!P4 IMAD.MOV R2, RZ, RZ, -R2 ;  /* 0x000000ffff02c224 */ /* 0x004fe200078e0a02 */
[----:B----4-:R-:W-:-:S02]  /*107a0*/  ISETP.GE.AND P4, PT, R11, RZ, PT ;  /* 0x000000ff0b00720c */ /* 0x010fc40003f86270 */
[----:B------:R-:W2:Y:S04]  /*107b0*/  LDL R11, [R1+0x52c8] ;  /* 0x0052c800010b7983 */ /* 0x000ea80000100800 */
[----:B------:R0:W-:Y:S04]  /*107c0*/  STL [R1+0x138], R2 ;  /* 0x0001380201007387 */ /* 0x0001e80000100800 */
[----:B0-----:R-:W4:Y:S01]  /*107d0*/  LDL.LU R2, [R1+0x130] ;  /* 0x0001300001027983 */ /* 0x001f220000300800 */
[----:B-----5:R-:W-:Y:S01]  /*107e0*/  @!P3 IMAD.MOV R3, RZ, RZ, -R3 ;  /* 0x000000ffff03b224 */ /* 0x020fe200078e0a03 */
[----:B------:R-:W-:-:S02]  /*107f0*/  ISETP.GE.AND P3, PT, R12, RZ, PT ;  /* 0x000000ff0c00720c */ /* 0x000fc40003f66270 */
[----:B------:R-:W5:Y:S04]  /*10800*/  LDL R12, [R1+0x3d80] ;  /* 0x003d8000010c7983 */ /* 0x000f680000100800 */
[----:B------:R0:W-:Y:S04]  /*10810*/  STL [R1+0x134], R3 ;  /* 0x0001340301007387 */ /* 0x0001e80000100800 */
[----:B0-----:R-:W2:Y:S01]  /*10820*/  LDL.LU R3, [R1+0x12c] ;  /* 0x00012c0001037983 */ /* 0x001ea20000300800 */
[----:B----4-:R-:W-:Y:S01]  /*10830*/  @!P0 IMAD.MOV R2, RZ, RZ, -R2 ;  /* 0x000000ffff028224 */ /* 0x010fe200078e0a02 */
[----:B------:R-:W-:-:S02]  /*10840*/  ISETP.GE.AND P0, PT, R13, RZ, PT ;  /* 0x000000ff0d00720c */ /* 0x000fc40003f06270 */
[----:B------:R-:W4:Y:S04]  /*10850*/  LDL R13, [R1+0x3d84] ;  /* 0x003d8400010d7983 */ /* 0x000f280000100800 */
[----:B------:R0:W-:Y:S04]  /*10860*/  STL [R1+0x130], R2 ;  /* 0x0001300201007387 */ /* 0x0001e80000100800 */
[----:B0-----:R-:W3:Y:S01]  /*10870*/  LDL.LU R2, [R1+0x128] ;  /* 0x0001280001027983 */ /* 0x001ee20000300800 */
[----:B--2---:R-:W-:Y:S01]  /*10880*/  @!P2 IMAD.MOV R3, RZ, RZ, -R3 ;  /* 0x000000ffff03a224 */ /* 0x004fe200078e0a03 */
[----:B------:R-:W-:-:S02]  /*10890*/  ISETP.GE.AND P2, PT, R14, RZ, PT ;  /* 0x000000ff0e00720c */ /* 0x000fc40003f46270 */
[----:B------:R-:W2:Y:S04]  /*108a0*/  LDL R14, [R1+0x4620] ;  /* 0x00462000010e7983 */ /* 0x000ea80000100800 */
[----:B------:R0:W-:Y:S04]  /*108b0*/  STL [R1+0x12c], R3 ;  /* 0x00012c0301007387 */ /* 0x0001e80000100800 */
[----:B0-----:R-:W2:Y:S01]  /*108c0*/  LDL.LU R3, [R1+0x124] ;  /* 0x0001240001037983 */ /* 0x001ea20000300800 */
[----:B---3--:R-:W-:Y:S01]  /*108d0*/  @!P5 IMAD.MOV R2, RZ, RZ, -R2 ;  /* 0x000000ffff02d224 */ /* 0x008fe200078e0a02 */
[----:B------:R-:W-:-:S02]  /*108e0*/  ISETP.GE.AND P5, PT, R15, RZ, PT ;  /* 0x000000ff0f00720c */ /* 0x000fc40003fa6270 */
        /* <DEDUP_REMOVED lines=24> */
[----:B-----5:R-:W-:-:S02]  /*10a70*/  ISETP.GE.AND P5, PT, R12, RZ, PT ;  /* 0x000000ff0c00720c */ /* 0x020fc40003fa6270 */
[----:B------:R-:W2:Y:S04]  /*10a80*/  LDL R12, [R1+0x4658] ;  /* 0x00465800010c7983 */ /* 0x000ea80000100800 */
[----:B------:R0:W-:Y:S04]  /*10a90*/  STL [R1+0x114], R3 ;  /* 0x0001140301007387 */ /* 0x0001e80000100800 */
[----:B0-----:R-:W5:Y:S01]  /*10aa0*/  LDL.LU R3, [R1+0x10c] ;  /* 0x00010c0001037983 */ /* 0x001f620000300800 */
[----:B---3--:R-:W-:Y:S01]  /*10ab0*/  @!P4 IMAD.MOV R2, RZ, RZ, -R2 ;  /* 0x000000ffff02c224 */ /* 0x008fe200078e0a02 */
[----:B----4-:R-:W-:-:S02]  /*10ac0*/  ISETP.GE.AND P4, PT, R13, RZ, PT ;  /* 0x000000ff0d00720c */ /* 0x010fc40003f86270 */
[----:B------:R-:W3:Y:S04]  /*10ad0*/  LDL R13, [R1+0x465c] ;  /* 0x00465c00010d7983 */ /* 0x000ee80000100800 */
        /* <DEDUP_REMOVED lines=163> */
[----:B------:R-:W-:-:S04]  /*11510*/  ISETP.GE.AND P2, PT, R14, RZ, PT ;  /* 0x000000ff0e00720c */ /* 0x000fc80003f46270 */
[----:B------:R0:W-:Y:S04]  /*11520*/  STL [R1+0x8c], R3 ;  /* 0x00008c0301007387 */ /* 0x0001e80000100800 */
[----:B0-----:R-:W2:Y:S04]  /*11530*/  LDL.LU R3, [R1+0x84] ;  /* 0x0000840001037983 */ /* 0x001ea80000300800 */
[----:B------:R-:W4:Y:S01]  /*11540*/  LDL R14, [R1+0x4794] ;  /* 0x00479400010e7983 */ /* 0x000f220000100800 */
[----:B---3--:R-:W-:-:S05]  /*11550*/  @!P5 IMAD.MOV R2, RZ, RZ, -R2 ;  /* 0x000000ffff02d224 */ /* 0x008fca00078e0a02 */
[----:B------:R0:W-:Y:S04]  /*11560*/  STL [R1+0x88], R2 ;  /* 0x0000880201007387 */ /* 0x0001e80000100800 */
[----:B0-----:R-:W3:Y:S01]  /*11570*/  LDL.LU R2, [R1+0x80] ;  /* 0x0000800001027983 */ /* 0x001ee20000300800 */
[----:B------:R-:W-:-:S03]  /*11580*/  ISETP.GE.AND P5, PT, R15, RZ, PT ;  /* 0x000000ff0f00720c */ /* 0x000fc60003fa6270 */
[----:B------:R-:W4:Y:S01]  /*11590*/  LDL R15, [R1+0x47c0] ;  /* 0x0047c000010f7983 */ /* 0x000f220000100800 */
[----:B--2---:R-:W-:Y:S01]  /*115a0*/  @!P4 IMAD.MOV R3, RZ, RZ, -R3 ;  /* 0x000000ffff03c224 */ /* 0x004fe200078e0a03 */
[----:B------:R-:W-:-:S04]  /*115b0*/  ISETP.GE.AND P4, PT, R16, RZ, PT ;  /* 0x000000ff1000720c */ /* 0x000fc80003f86270 */
[----:B------:R0:W-:Y:S04]  /*115c0*/  STL [R1+0x84], R3 ;  /* 0x0000840301007387 */ /* 0x0001e80000100800 */
[----:B0-----:R-:W2:Y:S04]  /*115d0*/  LDL.LU R3, [R1+0x7c] ;  /* 0x00007c0001037983 */ /* 0x001ea80000300800 */
[----:B------:R-:W4:Y:S01]  /*115e0*/  LDL R16, [R1+0x47c4] ;  /* 0x0047c40001107983 */ /* 0x000f220000100800 */
[----:B---3--:R-:W-:-:S05]  /*115f0*/  @!P3 IMAD.MOV R2, RZ, RZ, -R2 ;  /* 0x000000ffff02b224 */ /* 0x008fca00078e0a02 */
[----:B------:R0:W-:Y:S04]  /*11600*/  STL [R1+0x80], R2 ;  /* 0x0000800201007387 */ /* 0x0001e80000100800 */
[----:B0-----:R-:W3:Y:S04]  /*11610*/  LDL.LU R2, [R1+0x78] ;  /* 0x0000780001027983 */ /* 0x001ee80000300800 */
[----:B------:R-:W4:Y:S01]  /*11620*/  LDL R8, [R1+0x47d8] ;  /* 0x0047d80001087983 */ /* 0x000f220000100800 */
        /* <DEDUP_REMOVED lines=10> */
[----:B------:R-:W-:Y:S01]  /*116d0*/  ISETP.GE.AND P3, PT, R9, RZ, PT ;  /* 0x000000ff0900720c */ /* 0x000fe20003f66270 */
[----:B--2---:R-:W-:Y:S01]  /*116e0*/  @!P5 IMAD.MOV R3, RZ, RZ, -R3 ;  /* 0x000000ffff03d224 */ /* 0x004fe200078e0a03 */
[----:B-----5:R-:W-:-:S02]  /*116f0*/  ISETP.GE.AND P5, PT, R12, RZ, PT ;  /* 0x000000ff0c00720c */ /* 0x020fc40003fa6270 */
[----:B------:R-:W2:Y:S04]  /*11700*/  LDL R12, [R1+0x47ec] ;  /* 0x0047ec00010c7983 */ /* 0x000ea80000100800 */
[----:B------:R0:W-:Y:S04]  /*11710*/  STL [R1+0x74], R3 ;  /* 0x0000740301007387 */ /* 0x0001e80000100800 */
[----:B0-----:R-:W5:Y:S04]  /*11720*/  LDL.LU R3, [R1+0x6c] ;  /* 0x00006c0001037983 */ /* 0x001f680000300800 */
[----:B------:R-:W2:Y:S01]  /*11730*/  LDL R9, [R1+0x47f0] ;  /* 0x0047f00001097983 */ /* 0x000ea20000100800 */
[----:B---3--:R-:W-:-:S05]  /*11740*/  @!P4 IMAD.MOV R2, RZ, RZ, -R2 ;  /* 0x000000ffff02c224 */ /* 0x008fca00078e0a02 */
[----:B------:R0:W-:Y:S04]  /*11750*/  STL [R1+0x70], R2 ;  /* 0x0000700201007387 */ /* 0x0001e80000100800 */
[----:B0-----:R-:W3:Y:S01]  /*11760*/  LDL.LU R2, [R1+0x68] ;  /* 0x0000680001027983 */ /* 0x001ee20000300800 */
[----:B----4-:R-:W-:-:S03]  /*11770*/  ISETP.GE.AND P4, PT, R13, RZ, PT ;  /* 0x000000ff0d00720c */ /* 0x010fc60003f86270 */
[----:B------:R-:W4:Y:S01]  /*11780*/  LDL R13, [R1+0x47f4] ;  /* 0x0047f400010d7983 */ /* 0x000f220000100800 */
[----:B-----5:R-:W-:Y:S01]  /*11790*/  @!P3 IMAD.MOV R3, RZ, RZ, -R3 ;  /* 0x000000ffff03b224 */ /* 0x020fe200078e0a03 */
[----:B------:R-:W-:-:S04]  /*117a0*/  ISETP.GE.AND P3, PT, R14, RZ, PT ;  /* 0x000000ff0e00720c */ /* 0x000fc80003f66270 */
[----:B------:R0:W-:Y:S04]  /*117b0*/  STL [R1+0x6c], R3 ;  /* 0x00006c0301007387 */ /* 0x0001e80000100800 */
[----:B0-----:R-:W5:Y:S04]  /*117c0*/  LDL.LU R3, [R1+0x64] ;  /* 0x0000640001037983 */ /* 0x001f680000300800 */
[----:B------:R-:W2:Y:S01]  /*117d0*/  LDL R14, [R1+0x4800] ;  /* 0x00480000010e7983 */ /* 0x000ea20000100800 */
[----:B---3--:R-:W-:-:S05]  /*117e0*/  @!P0 IMAD.MOV R2, RZ, RZ, -R2 ;  /* 0x000000ffff028224 */ /* 0x008fca00078e0a02 */
[----:B------:R0:W-:Y:S04]  /*117f0*/  STL [R1+0x68], R2 ;  /* 0x0000680201007387 */ /* 0x0001e80000100800 */
[----:B0-----:R-:W3:Y:S01]  /*11800*/  LDL.LU R2, [R1+0x60] ;  /* 0x0000600001027983 */ /* 0x001ee20000300800 */
[----:B------:R-:W-:-:S03]  /*11810*/  ISETP.GE.AND P0, PT, R15, RZ, PT ;  /* 0x000000ff0f00720c */ /* 0x000fc60003f06270 */
[----:B------:R-:W2:Y:S01]  /*11820*/  LDL R15, [R1+0x4804] ;  /* 0x00480400010f7983 */ /* 0x000ea20000100800 */
        /* <DEDUP_REMOVED lines=8> */
[----:B-----5:R-:W-:Y:S01]  /*118b0*/  @!P4 IMAD.MOV R3, RZ, RZ, -R3 ;  /* 0x000000ffff03c224 */ /* 0x020fe200078e0a03 */
[----:B------:R-:W-:Y:S02]  /*118c0*/  ISETP.GE.AND P4, PT, R10, RZ, PT ;  /* 0x000000ff0a00720c */ /* 0x000fe40003f86270 */
[----:B------:R-:W5:Y:S04]  /*118d0*/  LDL R10, [R1+0x480c] ;  /* 0x00480c00010a7983 */ /* 0x000f680000100800 */
[----:B------:R0:W-:Y:S04]  /*118e0*/  STL [R1+0x5c], R3 ;  /* 0x00005c0301007387 */ /* 0x0001e80000100800 */
[----:B0-----:R-:W2:Y:S01]  /*118f0*/  LDL.LU R3, [R1+0x54] ;  /* 0x0000540001037983 */ /* 0x001ea20000300800 */
        /* <DEDUP_REMOVED lines=9> */
[----:B------:R-:W5:Y:S01]  /*11990*/  LDL R12, [R1+0x4824] ;  /* 0x00482400010c7983 */ /* 0x000f620000100800 */
[----:B---3--:R-:W-:-:S05]  /*119a0*/  @!P2 IMAD.MOV R2, RZ, RZ, -R2 ;  /* 0x000000ffff02a224 */ /* 0x008fca00078e0a02 */
[----:B------:R0:W-:Y:S04]  /*119b0*/  STL [R1+0x50], R2 ;  /* 0x0000500201007387 */ /* 0x0001e80000100800 */
[----:B0-----:R-:W3:Y:S01]  /*119c0*/  LDL.LU R2, [R1+0x48] ;  /* 0x0000480001027983 */ /* 0x001ee20000300800 */
[----:B------:R-:W-:-:S13]  /*119d0*/  ISETP.GE.AND P5, PT, R8, RZ, PT ;  /* 0x000000ff0800720c */ /* 0x000fda0003fa6270 */
[----:B--2---:R-:W-:Y:S01]  /*119e0*/  @!P5 IMAD.MOV R3, RZ, RZ, -R3 ;  /* 0x000000ffff03d224 */ /* 0x004fe200078e0a03 */
[----:B----4-:R-:W-:Y:S02]  /*119f0*/  ISETP.GE.AND P5, PT, R13, RZ, PT ;  /* 0x000000ff0d00720c */ /* 0x010fe40003fa6270 */
[----:B------:R-:W2:Y:S04]  /*11a00*/  LDL R13, [R1+0x4830] ;  /* 0x00483000010d7983 */ /* 0x000ea80000100800 */
[----:B------:R0:W-:Y:S04]  /*11a10*/  STL [R1+0x4c], R3 ;  /* 0x00004c0301007387 */ /* 0x0001e80000100800 */
[----:B0-----:R-:W4:Y:S01]  /*11a20*/  LDL.LU R3, [R1+0x44] ;  /* 0x0000440001037983 */ /* 0x001f220000300800 */
[----:B---3--:R-:W-:-:S05]  /*11a30*/  @!P4 IMAD.MOV R2, RZ, RZ, -R2 ;  /* 0x000000ffff02c224 */ /* 0x008fca00078e0a02 */
[----:B------:R0:W-:Y:S04]  /*11a40*/  STL [R1+0x48], R2 ;  /* 0x0000480201007387 */ /* 0x0001e80000100800 */
[----:B0-----:R-:W3:Y:S01]  /*11a50*/  LDL.LU R2, [R1+0x40] ;  /* 0x0000400001027983 */ /* 0x001ee20000300800 */
[----:B------:R-:W-:-:S03]  /*11a60*/  ISETP.GE.AND P4, PT, R14, RZ, PT ;  /* 0x000000ff0e00720c */ /* 0x000fc60003f86270 */
[----:B------:R-:W2:Y:S04]  /*11a70*/  LDL R14, [R1+0x4834] ;  /* 0x00483400010e7983 */ /* 0x000ea80000100800 */
[----:B------:R-:W2:Y:S01]  /*11a80*/  LDL.LU R61, [R1+0x3c] ;  /* 0x00003c00013d7983 */ /* 0x000ea20000300800 */
[----:B----4-:R-:W-:Y:S01]  /*11a90*/  @!P3 IMAD.MOV R3, RZ, RZ, -R3 ;  /* 0x000000ffff03b224 */ /* 0x010fe200078e0a03 */
[----:B------:R-:W-:-:S04]  /*11aa0*/  ISETP.GE.AND P3, PT, R15, RZ, PT ;  /* 0x000000ff0f00720c */ /* 0x000fc80003f66270 */
[----:B------:R-:W-:Y:S04]  /*11ab0*/  STL [R1+0x44], R3 ;  /* 0x0000440301007387 */ /* 0x000fe80000100800 */
[----:B------:R-:W4:Y:S01]  /*11ac0*/  LDL R15, [R1+0x4840] ;  /* 0x00484000010f7983 */ /* 0x000f220000100800 */
[----:B---3--:R-:W-:-:S05]  /*11ad0*/  @!P0 IMAD.MOV R2, RZ, RZ, -R2 ;  /* 0x000000ffff028224 */ /* 0x008fca00078e0a02 */
[----:B------:R0:W-:Y:S04]  /*11ae0*/  STL [R1+0x40], R2 ;  /* 0x0000400201007387 */ /* 0x0001e80000100800 */
[----:B0-----:R-:W3:Y:S01]  /*11af0*/  LDL.LU R2, [R1+0x38] ;  /* 0x0000380001027983 */ /* 0x001ee20000300800 */
[----:B------:R-:W-:Y:S02]  /*11b00*/  ISETP.GE.AND P2, PT, R9, RZ, PT ;  /* 0x000000ff0900720c */ /* 0x000fe40003f46270 */
[----:B------:R-:W-:Y:S02]  /*11b10*/  ISETP.GE.AND P0, PT, R16, RZ, PT ;  /* 0x000000ff1000720c */ /* 0x000fe40003f06270 */
[----:B------:R-:W4:Y:S09]  /*11b20*/  LDL R16, [R1+0x4844] ;  /* 0x0048440001107983 */ /* 0x000f320000100800 */
[----:B--2---:R-:W-:-:S05]  /*11b30*/  @!P2 IMAD.MOV R61, RZ, RZ, -R61 ;  /* 0x000000ffff3da224 */ /* 0x004fca00078e0a3d */
[----:B------:R-:W-:Y:S04]  /*11b40*/  STL [R1+0x5600], R61 ;  /* 0x0056003d01007387 */ /* 0x000fe80000100800 */
[----:B------:R-:W2:Y:S01]  /*11b50*/  LDL.LU R3, [R1+0x34] ;  /* 0x0000340001037983 */ /* 0x000ea20000300800 */
[----:B-----5:R-:W-:-:S03]  /*11b60*/  ISETP.GE.AND P2, PT, R10, RZ, PT ;  /* 0x000000ff0a00720c */ /* 0x020fc60003f46270 */
[----:B------:R-:W5:Y:S01]  /*11b70*/  LDL R10, [R1+0x4850] ;  /* 0x00485000010a7983 */ /* 0x000f620000100800 */
[----:B---3--:R-:W-:-:S05]  /*11b80*/  @!P5 IMAD.MOV R2, RZ, RZ, -R2 ;  /* 0x000000ffff02d224 */ /* 0x008fca00078e0a02 */
[----:B------:R0:W-:Y:S04]  /*11b90*/  STL [R1+0x5604], R2 ;  /* 0x0056040201007387 */ /* 0x0001e80000100800 */
[----:B------:R-:W3:Y:S01]  /*11ba0*/  LDL.LU R4, [R1+0x30] ;  /* 0x0000300001047983 */ /* 0x000ee20000300800 */
[----:B------:R-:W-:-:S03]  /*11bb0*/  ISETP.GE.AND P5, PT, R11, RZ, PT ;  /* 0x000000ff0b00720c */ /* 0x000fc60003fa6270 */
[----:B------:R-:W4:Y:S01]  /*11bc0*/  LDL R11, [R1+0x4854] ;  /* 0x00485400010b7983 */ /* 0x000f220000100800 */
[----:B--2---:R-:W-:-:S05]  /*11bd0*/  @!P4 IMAD.MOV R3, RZ, RZ, -R3 ;  /* 0x000000ffff03c224 */ /* 0x004fca00078e0a03 */
[----:B------:R-:W-:Y:S04]  /*11be0*/  STL [R1+0x5608], R3 ;  /* 0x0056080301007387 */ /* 0x000fe80000100800 */
[----:B------:R-:W2:Y:S01]  /*11bf0*/  LDL.LU R5, [R1+0x2c] ;  /* 0x00002c0001057983 */ /* 0x000ea20000300800 */
[----:B------:R-:W-:-:S03]  /*11c00*/  ISETP.GE.AND P4, PT, R12, RZ, PT ;  /* 0x000000ff0c00720c */ /* 0x000fc60003f86270 */
[----:B------:R-:W4:Y:S01]  /*11c10*/  LDL R12, [R1+0x4860] ;  /* 0x00486000010c7983 */ /* 0x000f220000100800 */
[----:B---3--:R-:W-:-:S05]  /*11c20*/  @!P3 IMAD.MOV R4, RZ, RZ, -R4 ;  /* 0x000000ffff04b224 */ /* 0x008fca00078e0a04 */
[----:B------:R-:W-:Y:S04]  /*11c30*/  STL [R1+0x560c], R4 ;  /* 0x00560c0401007387 */ /* 0x000fe80000100800 */
[----:B------:R-:W3:Y:S01]  /*11c40*/  LDL.LU R6, [R1+0x28] ;  /* 0x0000280001067983 */ /* 0x000ee20000300800 */
[----:B------:R-:W-:-:S03]  /*11c50*/  ISETP.GE.AND P3, PT, R13, RZ, PT ;  /* 0x000000ff0d00720c */ /* 0x000fc60003f66270 */
[----:B------:R-:W4:Y:S01]  /*11c60*/  LDL R13, [R1+0x4864] ;  /* 0x00486400010d7983 */ /* 0x000f220000100800 */
[----:B--2---:R-:W-:-:S05]  /*11c70*/  @!P0 IMAD.MOV R5, RZ, RZ, -R5 ;  /* 0x000000ffff058224 */ /* 0x004fca00078e0a05 */
[----:B------:R1:W-:Y:S04]  /*11c80*/  STL [R1+0x5610], R5 ;  /* 0x0056100501007387 */ /* 0x0003e80000100800 */
[----:B------:R-:W2:Y:S01]  /*11c90*/  LDL.LU R7, [R1+0x24] ;  /* 0x0000240001077983 */ /* 0x000ea20000300800 */
[----:B------:R-:W-:-:S03]  /*11ca0*/  ISETP.GE.AND P0, PT, R14, RZ, PT ;  /* 0x000000ff0e00720c */ /* 0x000fc60003f06270 */
[----:B------:R-:W5:Y:S01]  /*11cb0*/  LDL R14, [R1+0x4870] ;  /* 0x00487000010e7983 */ /* 0x000f620000100800 */
[----:B---3--:R-:W-:-:S05]  /*11cc0*/  @!P2 IMAD.MOV R6, RZ, RZ, -R6 ;  /* 0x000000ffff06a224 */ /* 0x008fca00078e0a06 */
[----:B------:R3:W-:Y:S04]  /*11cd0*/  STL [R1+0x5614], R6 ;  /* 0x0056140601007387 */ /* 0x0007e80000100800 */
[----:B------:R-:W3:Y:S01]  /*11ce0*/  LDL.LU R8, [R1+0x20] ;  /* 0x0000200001087983 */ /* 0x000ee20000300800 */
[----:B----4-:R-:W-:-:S03]  /*11cf0*/  ISETP.GE.AND P2, PT, R15, RZ, PT ;  /* 0x000000ff0f00720c */ /* 0x010fc60003f46270 */
[----:B------:R-:W4:Y:S01]  /*11d00*/  LDL R15, [R1+0x4874] ;  /* 0x00487400010f7983 */ /* 0x000f220000100800 */
[----:B--2---:R-:W-:-:S05]  /*11d10*/  @!P5 IMAD.MOV R7, RZ, RZ, -R7 ;  /* 0x000000ffff07d224 */ /* 0x004fca00078e0a07 */
[----:B------:R-:W-:Y:S04]  /*11d20*/  STL [R1+0x5618], R7 ;  /* 0x0056180701007387 */ /* 0x000fe80000100800 */
[----:B------:R-:W2:Y:S01]  /*11d30*/  LDL.LU R9, [R1+0x1c] ;  /* 0x00001c0001097983 */ /* 0x000ea20000300800 */
[----:B------:R-:W-:-:S03]  /*11d40*/  ISETP.GE.AND P5, PT, R16, RZ, PT ;  /* 0x000000ff1000720c */ /* 0x000fc60003fa6270 */
[----:B------:R-:W4:Y:S01]  /*11d50*/  LDL R16, [R1+0x4880] ;  /* 0x0048800001107983 */ /* 0x000f220000100800 */
[----:B---3--:R-:W-:Y:S01]  /*11d60*/  @!P4 IMAD.MOV R8, RZ, RZ, -R8 ;  /* 0x000000ffff08c224 */ /* 0x008fe200078e0a08 */
[----:B-----5:R-:W-:-:S04]  /*11d70*/  ISETP.GE.AND P4, PT, R10, RZ, PT ;  /* 0x000000ff0a00720c */ /* 0x020fc80003f86270 */
[----:B------:R-:W-:Y:S04]  /*11d80*/  STL [R1+0x561c], R8 ;  /* 0x00561c0801007387 */ /* 0x000fe80000100800 */
[----:B------:R-:W3:Y:S04]  /*11d90*/  LDL.LU R10, [R1+0x18] ;  /* 0x00001800010a7983 */ /* 0x000ee80000300800 */
[----:B------:R-:W5:Y:S01]  /*11da0*/  LDL R18, [R1+0x4884] ;  /* 0x0048840001127983 */ /* 0x000f620000100800 */
[----:B--2---:R-:W-:Y:S01]  /*11db0*/  @!P3 IMAD.MOV R9, RZ, RZ, -R9 ;  /* 0x000000ffff09b224 */ /* 0x004fe200078e0a09 */
[----:B------:R-:W-:-:S04]  /*11dc0*/  ISETP.GE.AND P3, PT, R11, RZ, PT ;  /* 0x000000ff0b00720c */ /* 0x000fc80003f66270 */
[----:B------:R-:W-:Y:S04]  /*11dd0*/  STL [R1+0x5620], R9 ;  /* 0x0056200901007387 */ /* 0x000fe80000100800 */
[----:B------:R-:W2:Y:S04]  /*11de0*/  LDL.LU R11, [R1+0x14] ;  /* 0x00001400010b7983 */ /* 0x000ea80000300800 */
[----:B0-----:R-:W4:Y:S01]  /*11df0*/  LDL R2, [R1+0x4890] ;  /* 0x0048900001027983 */ /* 0x001f220000100800 */
[----:B---3--:R-:W-:Y:S01]  /*11e00*/  @!P0 IMAD.MOV R10, RZ, RZ, -R10 ;  /* 0x000000ffff0a8224 */ /* 0x008fe200078e0a0a */
[----:B------:R-:W-:-:S04]  /*11e10*/  ISETP.GE.AND P0, PT, R12, RZ, PT ;  /* 0x000000ff0c00720c */ /* 0x000fc80003f06270 */
[----:B------:R0:W-:Y:S04]  /*11e20*/  STL [R1+0x5624], R10 ;  /* 0x0056240a01007387 */ /* 0x0001e80000100800 */
[----:B------:R-:W3:Y:S04]  /*11e30*/  LDL.LU R12, [R1+0x10] ;  /* 0x00001000010c7983 */ /* 0x000ee80000300800 */
[----:B------:R-:W4:Y:S01]  /*11e40*/  LDL R61, [R1+0x4894] ;  /* 0x00489400013d7983 */ /* 0x000f220000100800 */
[----:B--2---:R-:W-:Y:S01]  /*11e50*/  @!P2 IMAD.MOV R11, RZ, RZ, -R11 ;  /* 0x000000ffff0ba224 */ /* 0x004fe200078e0a0b */
[----:B------:R-:W-:-:S04]  /*11e60*/  ISETP.GE.AND P2, PT, R13, RZ, PT ;  /* 0x000000ff0d00720c */ /* 0x000fc80003f46270 */
[----:B------:R-:W-:Y:S04]  /*11e70*/  STL [R1+0x5628], R11 ;  /* 0x0056280b01007387 */ /* 0x000fe80000100800 */
[----:B------:R-:W2:Y:S01]  /*11e80*/  LDL.LU R13, [R1+0xc] ;  /* 0x00000c00010d7983 */ /* 0x000ea20000300800 */
[----:B---3--:R-:W-:Y:S01]  /*11e90*/  @!P5 IMAD.MOV R12, RZ, RZ, -R12 ;  /* 0x000000ffff0cd224 */ /* 0x008fe200078e0a0c */
[----:B------:R-:W-:-:S04]  /*11ea0*/  ISETP.GE.AND P5, PT, R14, RZ, PT ;  /* 0x000000ff0e00720c */ /* 0x000fc80003fa6270 */
[----:B------:R-:W-:Y:S04]  /*11eb0*/  STL [R1+0x562c], R12 ;  /* 0x00562c0c01007387 */ /* 0x000fe80000100800 */
[----:B-1----:R-:W3:Y:S04]  /*11ec0*/  LDL R5, [R1+0x48a8] ;  /* 0x0048a80001057983 */ /* 0x002ee80000100800 */
[----:B------:R-:W3:Y:S01]  /*11ed0*/  LDL.LU R14, [R1+0x8] ;  /* 0x00000800010e7983 */ /* 0x000ee20000300800 */
[----:B--2---:R-:W-:Y:S01]  /*11ee0*/  @!P4 IMAD.MOV R13, RZ, RZ, -R13 ;  /* 0x000000ffff0dc224 */ /* 0x004fe200078e0a0d */
[----:B----4-:R-:W-:-:S04]  /*11ef0*/  ISETP.GE.AND P4, PT, R15, RZ, PT ;  /* 0x000000ff0f00720c */ /* 0x010fc80003f86270 */
[----:B------:R-:W-:Y:S04]  /*11f00*/  STL [R1+0x5630], R13 ;  /* 0x0056300d01007387 */ /* 0x000fe80000100800 */
[----:B------:R-:W2:Y:S04]  /*11f10*/  LDL.LU R15, [R1+0x4] ;  /* 0x00000400010f7983 */ /* 0x000ea80000300800 */
[----:B------:R-:W4:Y:S01]  /*11f20*/  LDL R4, [R1+0x48ac] ;  /* 0x0048ac0001047983 */ /* 0x000f220000100800 */
[----:B---3--:R-:W-:Y:S01]  /*11f30*/  @!P3 IMAD.MOV R14, RZ, RZ, -R14 ;  /* 0x000000ffff0eb224 */ /* 0x008fe200078e0a0e */
[----:B------:R-:W-:-:S04]  /*11f40*/  ISETP.GE.AND P3, PT, R16, RZ, PT ;  /* 0x000000ff1000720c */ /* 0x000fc80003f66270 */
[----:B------:R-:W-:Y:S04]  /*11f50*/  STL [R1+0x5634], R14 ;  /* 0x0056340e01007387 */ /* 0x000fe80000100800 */
[----:B------:R-:W3:Y:S04]  /*11f60*/  LDL.LU R16, [R1] ;  /* 0x0000000001107983 */ /* 0x000ee80000300800 */
[----:B------:R-:W4:Y:S01]  /*11f70*/  LDL R3, [R1+0x48b8] ;  /* 0x0048b80001037983 */ /* 0x000f220000100800 */
[----:B--2---:R-:W-:Y:S01]  /*11f80*/  @!P0 IMAD.MOV R15, RZ, RZ, -R15 ;  /* 0x000000ffff0f8224 */ /* 0x004fe200078e0a0f */
[----:B-----5:R-:W-:-:S04]  /*11f90*/  ISETP.GE.AND P0, PT, R18, RZ, PT ;  /* 0x000000ff1200720c */ /* 0x020fc80003f06270 */
[----:B------:R-:W-:Y:S04]  /*11fa0*/  STL [R1+0x5638], R15 ;  /* 0x0056380f01007387 */ /* 0x000fe80000100800 */
[----:B------:R-:W2:Y:S01]  /*11fb0*/  LDL R18, [R1+0x48bc] ;  /* 0x0048bc0001127983 */ /* 0x000ea20000100800 */
[----:B------:R-:W-:Y:S01]  /*11fc0*/  @!P5 IMAD.MOV R19, RZ, RZ, -R19 ;  /* 0x000000ffff13d224 */ /* 0x000fe200078e0a13 */
[----:B------:R-:W-:Y:S01]  /*11fd0*/  ISETP.GE.AND P5, PT, R61, RZ, PT ;  /* 0x000000ff3d00720c */ /* 0x000fe20003fa6270 */
[----:B---3--:R-:W-:Y:S01]  /*11fe0*/  @!P2 IMAD.MOV R16, RZ, RZ, -R16 ;  /* 0x000000ffff10a224 */ /* 0x008fe200078e0a10 */
[----:B------:R-:W-:-:S04]  /*11ff0*/  ISETP.GE.AND P2, PT, R2, RZ, PT ;  /* 0x000000ff0200720c */ /* 0x000fc80003f46270 */
[----:B------:R-:W-:Y:S04]  /*12000*/  STL [R1+0x563c], R16 ;  /* 0x00563c1001007387 */ /* 0x000fe80000100800 */
[----:B------:R-:W3:Y:S04]  /*12010*/  LDL R2, [R1+0x48c8] ;  /* 0x0048c80001027983 */ /* 0x000ee80000100800 */
[----:B------:R-:W-:Y:S04]  /*12020*/  STL [R1+0x5640], R19 ;  /* 0x0056401301007387 */ /* 0x000fe80000100800 */
[----:B------:R-:W5:Y:S01]  /*12030*/  LDL R61, [R1+0x48cc] ;  /* 0x0048cc00013d7983 */ /* 0x000f620000100800 */
[----:B------:R-:W-:-:S02]  /*12040*/  @!P4 IMAD.MOV R20, RZ, RZ, -R20 ;  /* 0x000000ffff14c224 */ /* 0x000fc400078e0a14 */
[----:B------:R-:W-:Y:S01]  /*12050*/  @!P3 IMAD.MOV R21, RZ, RZ, -R21 ;  /* 0x000000ffff15b224 */ /* 0x000fe200078e0a15 */
[----:B------:R-:W-:Y:S01]  /*12060*/  ISETP.GE.AND P4, PT, R5, RZ, PT ;  /* 0x000000ff0500720c */ /* 0x000fe20003f86270 */
[----:B------:R-:W-:Y:S01]  /*12070*/  @!P0 IMAD.MOV R22, RZ, RZ, -R22 ;  /* 0x000000ffff168224 */ /* 0x000fe200078e0a16 */
[----:B------:R-:W-:Y:S01]  /*12080*/  STL [R1+0x5644], R20 ;  /* 0x0056441401007387 */ /* 0x000fe20000100800 */
[----:B------:R-:W-:Y:S01]  /*12090*/  @!P2 IMAD.MOV R23, RZ, RZ, -R23 ;  /* 0x000000ffff17a224 */ /* 0x000fe200078e0a17 */
[----:B----4-:R-:W-:Y:S02]  /*120a0*/  ISETP.GE.AND P3, PT, R4, RZ, PT ;  /* 0x000000ff0400720c */ /* 0x010fe40003f66270 */
[----:B------:R-:W4:Y:S01]  /*120b0*/  LDL R5, [R1+0x48d0] ;  /* 0x0048d00001057983 */ /* 0x000f220000100800 */
[----:B------:R-:W-:-:S03]  /*120c0*/  ISETP.GE.AND P0, PT, R3, RZ, PT ;  /* 0x000000ff0300720c */ /* 0x000fc60003f06270 */
[----:B------:R-:W-:Y:S01]  /*120d0*/  STL [R1+0x5648], R21 ;  /* 0x0056481501007387 */ /* 0x000fe20000100800 */
[----:B--2---:R-:W-:-:S03]  /*120e0*/  ISETP.GE.AND P2, PT, R18, RZ, PT ;  /* 0x000000ff1200720c */ /* 0x004fc60003f46270 */
[----:B------:R-:W2:Y:S04]  /*120f0*/  LDL R4, [R1+0x48d4] ;  /* 0x0048d40001047983 */ /* 0x000ea80000100800 */
[----:B------:R-:W-:Y:S04]  /*12100*/  STL [R1+0x564c], R22 ;  /* 0x00564c1601007387 */ /* 0x000fe80000100800 */
[----:B------:R-:W2:Y:S04]  /*12110*/  LDL R3, [R1+0x48e0] ;  /* 0x0048e00001037983 */ /* 0x000ea80000100800 */
[----:B------:R-:W-:Y:S04]  /*12120*/  STL [R1+0x5650], R23 ;  /* 0x0056501701007387 */ /* 0x000fe80000100800 */
[----:B------:R-:W2:Y:S01]  /*12130*/  LDL R18, [R1+0x48e4] ;  /* 0x0048e40001127983 */ /* 0x000ea20000100800 */
[----:B------:R-:W-:-:S02]  /*12140*/  @!P5 IMAD.MOV R24, RZ, RZ, -R24 ;  /* 0x000000ffff18d224 */ /* 0x000fc400078e0a18 */
[----:B------:R-:W-:-:S03]  /*12150*/  @!P4 IMAD.MOV R25, RZ, RZ, -R25 ;  /* 0x000000ffff19c224 */ /* 0x000fc600078e0a19 */
[----:B------:R-:W-:Y:S01]  /*12160*/  STL [R1+0x5654], R24 ;  /* 0x0056541801007387 */ /* 0x000fe20000100800 */
[----:B---3--:R-:W-:-:S03]  /*12170*/  ISETP.GE.AND P5, PT, R2, RZ, PT ;  /* 0x000000ff0200720c */ /* 0x008fc60003fa6270 */
[----:B------:R-:W3:Y:S04]  /*12180*/  LDL R2, [R1+0x48f0] ;  /* 0x0048f00001027983 */ /* 0x000ee80000100800 */
[----:B------:R-:W-:Y:S01]  /*12190*/  STL [R1+0x5658], R25 ;  /* 0x0056581901007387 */ /* 0x000fe20000100800 */
[----:B-----5:R-:W-:-:S03]  /*121a0*/  ISETP.GE.AND P4, PT, R61, RZ, PT ;  /* 0x000000ff3d00720c */ /* 0x020fc60003f86270 */
[----:B------:R-:W5:Y:S01]  /*121b0*/  LDL R61, [R1+0x48f4] ;  /* 0x0048f400013d7983 */ /* 0x000f620000100800 */
[----:B------:R-:W-:Y:S02]  /*121c0*/  @!P3 IMAD.MOV R26, RZ, RZ, -R26 ;  /* 0x000000ffff1ab224 */ /* 0x000fe400078e0a1a */
[----:B------:R-:W-:Y:S02]  /*121d0*/  @!P0 IMAD.MOV R27, RZ, RZ, -R27 ;  /* 0x000000ffff1b8224 */ /* 0x000fe400078e0a1b */
[----:B------:R-:W-:Y:S01]  /*121e0*/  @!P2 IMAD.MOV R28, RZ, RZ, -R28 ;  /* 0x000000ffff1ca224 */ /* 0x000fe200078e0a1c */
[----:B------:R-:W-:Y:S01]  /*121f0*/  STL [R1+0x565c], R26 ;  /* 0x00565c1a01007387 */ /* 0x000fe20000100800 */
[----:B------:R-:W-:Y:S01]  /*12200*/  @!P5 IMAD.MOV R29, RZ, RZ, -R29 ;  /* 0x000000ffff1dd224 */ /* 0x000fe200078e0a1d */
[----:B----4-:R-:W-:Y:S02]  /*12210*/  ISETP.GE.AND P3, PT, R5, RZ, PT ;  /* 0x000000ff0500720c */ /* 0x010fe40003f66270 */
[----:B------:R-:W-:Y:S04]  /*12220*/  STL [R1+0x5660], R27 ;  /* 0x0056601b01007387 */ /* 0x000fe80000100800 */
[----:B------:R-:W4:Y:S01]  /*12230*/  LDL R6, [R1+0x4900] ;  /* 0x0049000001067983 */ /* 0x000f220000100800 */
[----:B--2---:R-:W-:-:S03]  /*12240*/  ISETP.GE.AND P0, PT, R4, RZ, PT ;  /* 0x000000ff0400720c */ /* 0x004fc60003f06270 */
[----:B------:R-:W2:Y:S04]  /*12250*/  LDL R5, [R1+0x4904] ;  /* 0x0049040001057983 */ /* 0x000ea80000100800 */
[----:B------:R-:W-:Y:S04]  /*12260*/  STL [R1+0x5664], R28 ;  /* 0x0056641c01007387 */ /* 0x000fe80000100800 */
[----:B------:R-:W2:Y:S04]  /*12270*/  LDL R4, [R1+0x4c30] ;  /* 0x004c300001047983 */ /* 0x000ea80000100800 */
[----:B------:R-:W-:Y:S01]  /*12280*/  STL [R1+0x5668], R29 ;  /* 0x0056681d01007387 */ /* 0x000fe20000100800 */
[----:B------:R-:W-:-:S03]  /*12290*/  ISETP.GE.AND P5, PT, R18, RZ, PT ;  /* 0x000000ff1200720c */ /* 0x000fc60003fa6270 */
[----:B------:R-:W2:Y:S01]  /*122a0*/  LDL R18, [R1+0x4c34] ;  /* 0x004c340001127983 */ /* 0x000ea20000100800 */
[----:B------:R-:W-:Y:S02]  /*122b0*/  @!P4 IMAD.MOV R30, RZ, RZ, -R30 ;  /* 0x000000ffff1ec224 */ /* 0x000fe400078e0a1e */
[----:B------:R-:W-:Y:S01]  /*122c0*/  @!P3 IMAD.MOV R31, RZ, RZ, -R31 ;  /* 0x000000ffff1fb224 */ /* 0x000fe200078e0a1f */
[----:B------:R-:W-:Y:S02]  /*122d0*/  ISETP.GE.AND P2, PT, R3, RZ, PT ;  /* 0x000000ff0300720c */ /* 0x000fe40003f46270 */
[----:B------:R-:W-:Y:S04]  /*122e0*/  STL [R1+0x566c], R30 ;  /* 0x00566c1e01007387 */ /* 0x000fe80000100800 */
[----:B------:R-:W2:Y:S04]  /*122f0*/  LDL R3, [R1+0x4c38] ;  /* 0x004c380001037983 */ /* 0x000ea80000100800 */
[----:B------:R-:W-:Y:S01]  /*12300*/  STL [R1+0x5670], R31 ;  /* 0x0056701f01007387 */ /* 0x000fe20000100800 */
[----:B---3--:R-:W-:-:S03]  /*12310*/  ISETP.GE.AND P4, PT, R2, RZ, PT ;  /* 0x000000ff0200720c */ /* 0x008fc60003f86270 */
[----:B------:R-:W3:Y:S01]  /*12320*/  LDL R2, [R1+0x4c3c] ;  /* 0x004c3c0001027983 */ /* 0x000ee20000100800 */
[----:B-----5:R-:W-:-:S03]  /*12330*/  ISETP.GE.AND P3, PT, R61, RZ, PT ;  /* 0x000000ff3d00720c */ /* 0x020fc60003f66270 */
[----:B------:R-:W5:Y:S01]  /*12340*/  LDL R61, [R1+0x4c40] ;  /* 0x004c4000013d7983 */ /* 0x000f620000100800 */
[----:B------:R-:W-:Y:S02]  /*12350*/  @!P0 IMAD.MOV R32, RZ, RZ, -R32 ;  /* 0x000000ffff208224 */ /* 0x000fe400078e0a20 */
[----:B------:R-:W-:-:S03]  /*12360*/  @!P2 IMAD.MOV R33, RZ, RZ, -R33 ;  /* 0x000000ffff21a224 */ /* 0x000fc600078e0a21 */
[----:B------:R-:W-:Y:S01]  /*12370*/  @!P4 IMAD.MOV R35, RZ, RZ, -R35 ;  /* 0x000000ffff23c224 */ /* 0x000fe200078e0a23 */
[----:B------:R-:W-:Y:S01]  /*12380*/  STL [R1+0x5674], R32 ;  /* 0x0056742001007387 */ /* 0x000fe20000100800 */
[----:B------:R-:W-:-:S03]  /*12390*/  @!P5 IMAD.MOV R34, RZ, RZ, -R34 ;  /* 0x000000ffff22d224 */ /* 0x000fc600078e0a22 */
[----:B0-----:R-:W5:Y:S01]  /*123a0*/  LDL R10, [R1+0x4fb8] ;  /* 0x004fb800010a7983 */ /* 0x001f620000100800 */
[----:B----4-:R-:W-:-:S03]  /*123b0*/  ISETP.GE.AND P0, PT, R6, RZ, PT ;  /* 0x000000ff0600720c */ /* 0x010fc60003f06270 */
[----:B------:R-:W4:Y:S01]  /*123c0*/  LDL R6, [R1+0x4f7c] ;  /* 0x004f7c0001067983 */ /* 0x000f220000100800 */
[----:B--2---:R-:W-:-:S03]  /*123d0*/  ISETP.GE.AND P2, PT, R5, RZ, PT ;  /* 0x000000ff0500720c */ /* 0x004fc60003f46270 */
[----:B------:R-:W2:Y:S01]  /*123e0*/  LDL R5, [R1+0x4f80] ;  /* 0x004f800001057983 */ /* 0x000ea20000100800 */
[----:B------:R-:W-:-:S03]  /*123f0*/  @!P3 IMAD.MOV R36, RZ, RZ, -R36 ;  /* 0x000000ffff24b224 */ /* 0x000fc600078e0a24 */
[----:B------:R-:W2:Y:S01]  /*12400*/  LDL R9, [R1+0x4fbc] ;  /* 0x004fbc0001097983 */ /* 0x000ea20000100800 */
[----:B------:R-:W-:-:S03]  /*12410*/  ISETP.GE.AND P5, PT, R4, RZ, PT ;  /* 0x000000ff0400720c */ /* 0x000fc60003fa6270 */
[----:B------:R-:W2:Y:S01]  /*12420*/  LDL R4, [R1+0x4f84] ;  /* 0x004f840001047983 */ /* 0x000ea20000100800 */
[----:B------:R-:W-:-:S03]  /*12430*/  ISETP.GE.AND P4, PT, R18, RZ, PT ;  /* 0x000000ff1200720c */ /* 0x000fc60003f86270 */
[----:B------:R-:W2:Y:S01]  /*12440*/  LDL R18, [R1+0x4f88] ;  /* 0x004f880001127983 */ /* 0x000ea20000100800 */
[----:B------:R-:W-:Y:S02]  /*12450*/  @!P0 IMAD.MOV R37, RZ, RZ, -R37 ;  /* 0x000000ffff258224 */ /* 0x000fe400078e0a25 */
[----:B------:R-:W-:Y:S01]  /*12460*/  @!P2 IMAD.MOV R38, RZ, RZ, -R38 ;  /* 0x000000ffff26a224 */ /* 0x000fe200078e0a26 */
[----:B------:R-:W-:Y:S02]  /*12470*/  ISETP.GE.AND P3, PT, R3, RZ, PT ;  /* 0x000000ff0300720c */ /* 0x000fe40003f66270 */
[----:B------:R-:W2:Y:S01]  /*12480*/  LDL R3, [R1+0x4f8c] ;  /* 0x004f8c0001037983 */ /* 0x000ea20000100800 */
[----:B---3--:R-:W-:-:S03]  /*12490*/  ISETP.GE.AND P0, PT, R2, RZ, PT ;  /* 0x000000ff0200720c */ /* 0x008fc60003f06270 */
[----:B------:R-:W3:Y:S01]  /*124a0*/  LDL R2, [R1+0x4f90] ;  /* 0x004f900001027983 */ /* 0x000ee20000100800 */
[----:B-----5:R-:W-:-:S03]  /*124b0*/  ISETP.GE.AND P2, PT, R61, RZ, PT ;  /* 0x000000ff3d00720c */ /* 0x020fc60003f46270 */
[----:B------:R-:W5:Y:S01]  /*124c0*/  LDL R61, [R1+0x4f94] ;  /* 0x004f9400013d7983 */ /* 0x000f620000100800 */
[----:B------:R-:W-:Y:S02]  /*124d0*/  @!P5 IMAD.MOV R39, RZ, RZ, -R39 ;  /* 0x000000ffff27d224 */ /* 0x000fe400078e0a27 */
[----:B------:R-:W-:-:S03]  /*124e0*/  @!P4 IMAD.MOV R40, RZ, RZ, -R40 ;  /* 0x000000ffff28c224 */ /* 0x000fc600078e0a28 */
[----:B------:R-:W-:Y:S01]  /*124f0*/  @!P0 IMAD.MOV R42, RZ, RZ, -R42 ;  /* 0x000000ffff2a8224 */ /* 0x000fe200078e0a2a */
[----:B----4-:R-:W-:Y:S02]  /*12500*/  ISETP.GE.AND P5, PT, R6, RZ, PT ;  /* 0x000000ff0600720c */ /* 0x010fe40003fa6270 */
[----:B------:R-:W4:Y:S01]  /*12510*/  LDL R6, [R1+0x4f98] ;  /* 0x004f980001067983 */ /* 0x000f220000100800 */
[----:B--2---:R-:W-:-:S03]  /*12520*/  ISETP.GE.AND P4, PT, R5, RZ, PT ;  /* 0x000000ff0500720c */ /* 0x004fc60003f86270 */
[----:B------:R-:W2:Y:S01]  /*12530*/  LDL R5, [R1+0x4f9c] ;  /* 0x004f9c0001057983 */ /* 0x000ea20000100800 */
[----:B------:R-:W-:Y:S02]  /*12540*/  @!P3 IMAD.MOV R41, RZ, RZ, -R41 ;  /* 0x000000ffff29b224 */ /* 0x000fe400078e0a29 */
[----:B------:R-:W-:Y:S01]  /*12550*/  @!P2 IMAD.MOV R43, RZ, RZ, -R43 ;  /* 0x000000ffff2ba224 */ /* 0x000fe200078e0a2b */
[----:B------:R-:W-:Y:S02]  /*12560*/  ISETP.GE.AND P3, PT, R4, RZ, PT ;  /* 0x000000ff0400720c */ /* 0x000fe40003f66270 */
        /* <DEDUP_REMOVED lines=15> */
[----:B--2---:R-:W-:Y:S01]  /*12660*/  ISETP.GE.AND P0, PT, R5, RZ, PT ;  /* 0x000000ff0500720c */ /* 0x004fe20003f06270 */
[----:B------:R-:W-:Y:S02]  /*12670*/  @!P2 IMAD.MOV R48, RZ, RZ, -R48 ;  /* 0x000000ffff30a224 */ /* 0x000fe400078e0a30 */
[----:B------:R-:W-:Y:S01]  /*12680*/  @!P4 IMAD.MOV R50, RZ, RZ, -R50 ;  /* 0x000000ffff32c224 */ /* 0x000fe200078e0a32 */
[----:B------:R-:W-:Y:S02]  /*12690*/  ISETP.GE.AND P2, PT, R4, RZ, PT ;  /* 0x000000ff0400720c */ /* 0x000fe40003f46270 */
[----:B------:R-:W-:Y:S02]  /*126a0*/  ISETP.GE.AND P5, PT, R18, RZ, PT ;  /* 0x000000ff1200720c */ /* 0x000fe40003fa6270 */
[----:B------:R-:W2:Y:S04]  /*126b0*/  LDL R18, [R1+0x4fc0] ;  /* 0x004fc00001127983 */ /* 0x000ea80000100800 */
[----:B------:R-:W4:Y:S04]  /*126c0*/  LDL.LU R7, [R1+0x150] ;  /* 0x0001500001077983 */ /* 0x000f280000300800 */
[----:B------:R-:W4:Y:S01]  /*126d0*/  LDL.LU R6, [R1+0x14c] ;  /* 0x00014c0001067983 */ /* 0x000f220000300800 */
[----:B------:R-:W-:-:S03]  /*126e0*/  ISETP.GE.AND P4, PT, R3, RZ, PT ;  /* 0x000000ff0300720c */ /* 0x000fc60003f86270 */
[----:B------:R-:W4:Y:S01]  /*126f0*/  LDL.LU R5, [R1+0x148] ;  /* 0x0001480001057983 */ /* 0x000f220000300800 */
[----:B------:R-:W-:-:S03]  /*12700*/  @!P3 IMAD.MOV R51, RZ, RZ, -R51 ;  /* 0x000000ffff33b224 */ /* 0x000fc600078e0a33 */
[----:B------:R-:W4:Y:S01]  /*12710*/  LDL.LU R4, [R1+0x144] ;  /* 0x0001440001047983 */ /* 0x000f220000300800 */
[----:B------:R-:W-:-:S03]  /*12720*/  @!P0 IMAD.MOV R52, RZ, RZ, -R52 ;  /* 0x000000ffff348224 */ /* 0x000fc600078e0a34 */
[----:B------:R-:W4:Y:S01]  /*12730*/  LDL.LU R3, [R1+0x140] ;  /* 0x0001400001037983 */ /* 0x000f220000300800 */
[----:B---3--:R-:W-:-:S03]  /*12740*/  ISETP.GE.AND P3, PT, R2, RZ, PT ;  /* 0x000000ff0200720c */ /* 0x008fc60003f66270 */
[----:B------:R-:W3:Y:S01]  /*12750*/  LDL.LU R2, [R1+0x13c] ;  /* 0x00013c0001027983 */ /* 0x000ee20000300800 */
[----:B-----5:R-:W-:-:S03]  /*12760*/  ISETP.GE.AND P0, PT, R61, RZ, PT ;  /* 0x000000ff3d00720c */ /* 0x020fc60003f06270 */
[----:B------:R-:W5:Y:S01]  /*12770*/  LDL.LU R61, [R1+0x138] ;  /* 0x00013800013d7983 */ /* 0x000f620000300800 */
[----:B------:R-:W0:Y:S01]  /*12780*/  S2R R8, SR_TID.X ;  /* 0x0000000000087919 */ /* 0x000e220000002100 */
[----:B------:R-:W-:Y:S01]  /*12790*/  @!P4 IMAD.MOV R55, RZ, RZ, -R55 ;  /* 0x000000ffff37c224 */ /* 0x000fe200078e0a37 */
[----:B------:R-:W-:Y:S02]  /*127a0*/  ISETP.NE.AND P1, PT, R17, RZ, PT ;  /* 0x000000ff1100720c */ /* 0x000fe40003f25270 */
[----:B0-----:R-:W-:Y:S02]  /*127b0*/  LOP3.LUT R8, R8, 0x1f, RZ, 0xc0, !PT ;  /* 0x0000001f08087812 */ /* 0x001fe400078ec0ff */
[----:B--2---:R-:W-:-:S03]  /*127c0*/  ISETP.GE.AND P4, PT, R18, RZ, PT ;  /* 0x000000ff1200720c */ /* 0x004fc60003f86270 */
[----:B------:R-:W-:Y:S01]  /*127d0*/  IMAD R8, R8, UR20, RZ ;  /* 0x0000001408087c24 */ /* 0x000fe2000f8e02ff */
[----:B------:R-:W-:-:S04]  /*127e0*/  LOP3.LUT R18, RZ, R17, RZ, 0x33, !PT ;  /* 0x00000011ff127212 */ /* 0x000fc800078e33ff */
[----:B------:R4:W-:Y:S01]  /*127f0*/  STL [R1+0x21c], R8 ;  /* 0x00021c0801007387 */ /* 0x0009e20000100800 */
[----:B------:R-:W-:-:S05]  /*12800*/  IADD3 R17, P6, PT, R8, UR6, RZ ;  /* 0x0000000608117c10 */ /* 0x000fca000ffde0ff */
[----:B------:R0:W-:Y:S01]  /*12810*/  STL [R1+0x55fc], R17 ;  /* 0x0055fc1101007387 */ /* 0x0001e20000100800 */
[C---:B----4-:R-:W-:Y:S02]  /*12820*/  SEL R8, R18.reuse, R7, !P1 ;  /* 0x0000000712087207 */ /* 0x050fe40004800000 */
[C---:B------:R-:W-:Y:S02]  /*12830*/  SEL R7, R18.reuse, R6, !P1 ;  /* 0x0000000612077207 */ /* 0x040fe40004800000 */
[C---:B------:R-:W-:Y:S02]  /*12840*/  SEL R6, R18.reuse, R5, !P1 ;  /* 0x0000000512067207 */ /* 0x040fe40004800000 */
[C---:B------:R-:W-:Y:S01]  /*12850*/  SEL R5, R18.reuse, R4, !P1 ;  /* 0x0000000412057207 */ /* 0x040fe20004800000 */
[----:B------:R1:W-:Y:S01]  /*12860*/  STL [R1+0x214], R8 ;  /* 0x0002140801007387 */ /* 0x0003e20000100800 */
[----:B------:R-:W-:-:S03]  /*12870*/  SEL R4, R18, R3, !P1 ;  /* 0x0000000312047207 */ /* 0x000fc60004800000 */
[----:B------:R2:W-:Y:S04]  /*12880*/  STL [R1+0x210], R7 ;  /* 0x0002100701007387 */ /* 0x0005e80000100800 */
[----:B------:R4:W-:Y:S04]  /*12890*/  STL [R1+0x20c], R6 ;  /* 0x00020c0601007387 */ /* 0x0009e80000100800 */
[----:B------:R1:W-:Y:S04]  /*128a0*/  STL [R1+0x208], R5 ;  /* 0x0002080501007387 */ /* 0x0003e80000100800 */
[----:B------:R1:W-:Y:S04]  /*128b0*/  STL [R1+0x204], R4 ;  /* 0x0002040401007387 */ /* 0x0003e80000100800 */
[----:B0-----:R-:W2:Y:S01]  /*128c0*/  LDL.LU R17, [R1+0x134] ;  /* 0x0001340001117983 */ /* 0x001ea20000300800 */
[----:B------:R-:W-:Y:S01]  /*128d0*/  @!P2 IMAD.MOV R53, RZ, RZ, -R53 ;  /* 0x000000ffff35a224 */ /* 0x000fe200078e0a35 */
[----:B------:R-:W-:Y:S01]  /*128e0*/  ISETP.GE.AND P2, PT, R10, RZ, PT ;  /* 0x000000ff0a00720c */ /* 0x000fe20003f46270 */
[----:B------:R-:W-:Y:S01]  /*128f0*/  @!P5 IMAD.MOV R54, RZ, RZ, -R54 ;  /* 0x000000ffff36d224 */ /* 0x000fe200078e0a36 */
[----:B------:R-:W-:-:S02]  /*12900*/  ISETP.GE.AND P5, PT, R9, RZ, PT ;  /* 0x000000ff0900720c */ /* 0x000fc40003fa6270 */
[----:B---3--:R-:W-:-:S05]  /*12910*/  SEL R3, R18, R2, !P1 ;  /* 0x0000000212037207 */ /* 0x008fca0004800000 */
[----:B------:R0:W-:Y:S01]  /*12920*/  STL [R1+0x200], R3 ;  /* 0x0002000301007387 */ /* 0x0001e20000100800 */
[----:B-----5:R-:W-:-:S03]  /*12930*/  SEL R2, R18, R61, !P1 ;  /* 0x0000003d12027207 */ /* 0x020fc60004800000 */
[----:B------:R-:W3:Y:S04]  /*12940*/  LDL.LU R32, [R1+0x130] ;  /* 0x0001300001207983 */ /* 0x000ee80000300800 */
[----:B------:R5:W-:Y:S04]  /*12950*/  STL [R1+0x1fc], R2 ;  /* 0x0001fc0201007387 */ /* 0x000be80000100800 */
[----:B------:R-:W3:Y:S04]  /*12960*/  LDL.LU R31, [R1+0x12c] ;  /* 0x00012c00011f7983 */ /* 0x000ee80000300800 */
        /* <DEDUP_REMOVED lines=20> */
[----:B-1----:R-:W3:Y:S04]  /*12ab0*/  LDL.LU R8, [R1+0xd8] ;  /* 0x0000d80001087983 */ /* 0x002ee80000300800 */
[----:B--2---:R-:W2:Y:S04]  /*12ac0*/  LDL.LU R7, [R1+0xd4] ;  /* 0x0000d40001077983 */ /* 0x004ea80000300800 */
[----:B----4-:R-:W4:Y:S04]  /*12ad0*/  LDL.LU R6, [R1+0xd0] ;  /* 0x0000d00001067983 */ /* 0x010f280000300800 */
[----:B------:R-:W4:Y:S04]  /*12ae0*/  LDL.LU R5, [R1+0xcc] ;  /* 0x0000cc0001057983 */ /* 0x000f280000300800 */
[----:B------:R-:W4:Y:S04]  /*12af0*/  LDL.LU R4, [R1+0xc8] ;  /* 0x0000c80001047983 */ /* 0x000f280000300800 */
[----:B0-----:R-:W4:Y:S04]  /*12b00*/  LDL.LU R3, [R1+0xc4] ;  /* 0x0000c40001037983 */ /* 0x001f280000300800 */
[----:B-----5:R-:W5:Y:S04]  /*12b10*/  LDL.LU R2, [R1+0xc0] ;  /* 0x0000c00001027983 */ /* 0x020f680000300800 */
[----:B------:R-:W5:Y:S01]  /*12b20*/  LDL.LU R61, [R1+0xbc] ;  /* 0x0000bc00013d7983 */ /* 0x000f620000300800 */
[----:B------:R-:W-:-:S05]  /*12b30*/  SEL R17, R18, R17, !P1 ;  /* 0x0000001112117207 */ /* 0x000fca0004800000 */
[----:B------:R0:W-:Y:S01]  /*12b40*/  STL [R1+0x1f8], R17 ;  /* 0x0001f81101007387 */ /* 0x0001e20000100800 */
[C---:B---3--:R-:W-:Y:S02]  /*12b50*/  SEL R32, R18.reuse, R32, !P1 ;  /* 0x0000002012207207 */ /* 0x048fe40004800000 */
[----:B------:R-:W-:-:S03]  /*12b60*/  SEL R31, R18, R31, !P1 ;  /* 0x0000001f121f7207 */ /* 0x000fc60004800000 */
[----:B------:R-:W-:Y:S01]  /*12b70*/  STL [R1+0x1f4], R32 ;  /* 0x0001f42001007387 */ /* 0x000fe20000100800 */
[----:B0-----:R-:W-:-:S03]  /*12b80*/  SEL R17, R18, R30, !P1 ;  /* 0x0000001e12117207 */ /* 0x001fc60004800000 */
[----:B------:R-:W-:Y:S01]  /*12b90*/  STL [R1+0x3c], R31 ;  /* 0x00003c1f01007387 */ /* 0x000fe20000100800 */
[----:B------:R-:W-:-:S03]  /*12ba0*/  SEL R29, R18, R29, !P1 ;  /* 0x0000001d121d7207 */ /* 0x000fc60004800000 */
[----:B------:R0:W-:Y:S01]  /*12bb0*/  STL [R1+0x38], R17 ;  /* 0x0000381101007387 */ /* 0x0001e20000100800 */
[----:B------:R-:W-:-:S03]  /*12bc0*/  SEL R28, R18, R28, !P1 ;  /* 0x0000001c121c7207 */ /* 0x000fc60004800000 */
[----:B------:R-:W-:Y:S01]  /*12bd0*/  STL [R1+0x34], R29 ;  /* 0x0000341d01007387 */ /* 0x000fe20000100800 */
[----:B0-----:R-:W-:-:S03]  /*12be0*/  SEL R17, R18, R27, !P1 ;  /* 0x0000001b12117207 */ /* 0x001fc60004800000 */
[----:B------:R-:W-:Y:S01]  /*12bf0*/  STL [R1+0x30], R28 ;  /* 0x0000301c01007387 */ /* 0x000fe20000100800 */
[C---:B------:R-:W-:Y:S02]  /*12c00*/  SEL R26, R18.reuse, R26, !P1 ;  /* 0x0000001a121a7207 */ /* 0x040fe40004800000 */
[C---:B------:R-:W-:Y:S01]  /*12c10*/  SEL R25, R18.reuse, R25, !P1 ;  /* 0x0000001912197207 */ /* 0x040fe20004800000 */
[----:B------:R0:W-:Y:S04]  /*12c20*/  STL [R1+0x2c], R17 ;  /* 0x00002c1101007387 */ /* 0x0001e80000100800 */
[----:B------:R-:W-:Y:S01]  /*12c30*/  STL [R1+0x28], R26 ;  /* 0x0000281a01007387 */ /* 0x000fe20000100800 */
[----:B0-----:R-:W-:-:S03]  /*12c40*/  SEL R17, R18, R24, !P1 ;  /* 0x0000001812117207 */ /* 0x001fc60004800000 */
[----:B------:R-:W-:Y:S01]  /*12c50*/  STL [R1+0x24], R25 ;  /* 0x0000241901007387 */ /* 0x000fe20000100800 */
[C---:B------:R-:W-:Y:S02]  /*12c60*/  SEL R23, R18.reuse, R23, !P1 ;  /* 0x0000001712177207 */ /* 0x040fe40004800000 */
[C---:B------:R-:W-:Y:S01]  /*12c70*/  SEL R22, R18.reuse, R22, !P1 ;  /* 0x0000001612167207 */ /* 0x040fe20004800000 */
[----:B------:R0:W-:Y:S04]  /*12c80*/  STL [R1+0x20], R17 ;  /* 0x0000201101007387 */ /* 0x0001e80000100800 */
[----:B------:R-:W-:Y:S01]  /*12c90*/  STL [R1+0x1c], R23 ;  /* 0x00001c1701007387 */ /* 0x000fe20000100800 */
[C---:B------:R-:W-:Y:S02]  /*12ca0*/  SEL R20, R18.reuse, R20, !P1 ;  /* 0x0000001412147207 */ /* 0x040fe40004800000 */
[C---:B0-----:R-:W-:Y:S01]  /*12cb0*/  SEL R17, R18.reuse, R21, !P1 ;  /* 0x0000001512117207 */ /* 0x041fe20004800000 */
[----:B------:R-:W-:Y:S01]  /*12cc0*/  STL [R1+0x18], R22 ;  /* 0x0000181601007387 */ /* 0x000fe20000100800 */
[----:B------:R-:W-:-:S03]  /*12cd0*/  SEL R19, R18, R19, !P1 ;  /* 0x0000001312137207 */ /* 0x000fc60004800000 */
[----:B------:R0:W-:Y:S04]  /*12ce0*/  STL [R1+0x14], R17 ;  /* 0x0000141101007387 */ /* 0x0001e80000100800 */
[----:B------:R1:W-:Y:S01]  /*12cf0*/  STL [R1+0x10], R20 ;  /* 0x0000101401007387 */ /* 0x0003e20000100800 */
[C---:B0-----:R-:W-:Y:S02]  /*12d00*/  SEL R17, R18.reuse, R16, !P1 ;  /* 0x0000001012117207 */ /* 0x041fe40004800000 */
[C---:B------:R-:W-:Y:S02]  /*12d10*/  SEL R16, R18.reuse, R15, !P1 ;  /* 0x0000000f12107207 */ /* 0x040fe40004800000 */
[C---:B------:R-:W-:Y:S01]  /*12d20*/  SEL R15, R18.reuse, R14, !P1 ;  /* 0x0000000e120f7207 */ /* 0x040fe20004800000 */
[----:B------:R0:W-:Y:S01]  /*12d30*/  STL [R1+0xc], R19 ;  /* 0x00000c1301007387 */ /* 0x0001e20000100800 */
[----:B------:R-:W-:-:S02]  /*12d40*/  SEL R14, R18, R13, !P1 ;  /* 0x0000000d120e7207 */ /* 0x000fc40004800000 */
[C---:B------:R-:W-:Y:S01]  /*12d50*/  SEL R13, R18.reuse, R12, !P1 ;  /* 0x0000000c120d7207 */ /* 0x040fe20004800000 */
[----:B------:R-:W-:Y:S01]  /*12d60*/  STL [R1+0x8], R17 ;  /* 0x0000081101007387 */ /* 0x000fe20000100800 */
[C---:B------:R-:W-:Y:S02]  /*12d70*/  SEL R12, R18.reuse, R11, !P1 ;  /* 0x0000000b120c7207 */ /* 0x040fe40004800000 */
[C---:B------:R-:W-:Y:S01]  /*12d80*/  SEL R11, R18.reuse, R10, !P1 ;  /* 0x0000000a120b7207 */ /* 0x040fe20004800000 */
[----:B------:R3:W-:Y:S01]  /*12d90*/  STL [R1+0x4], R16 ;  /* 0x0000041001007387 */ /* 0x0007e20000100800 */
[----:B------:R-:W-:-:S03]  /*12da0*/  SEL R10, R18, R9, !P1 ;  /* 0x00000009120a7207 */ /* 0x000fc60004800000 */
[----:B------:R0:W-:Y:S01]  /*12db0*/  STL [R1], R15 ;  /* 0x0000000f01007387 */ /* 0x0001e20000100800 */
[----:B------:R-:W-:-:S03]  /*12dc0*/  SEL R9, R18, R8, !P1 ;  /* 0x0000000812097207 */ /* 0x000fc60004800000 */
[----:B------:R0:W-:Y:S01]  /*12dd0*/  STL [R1+0x1f0], R14 ;  /* 0x0001f00e01007387 */ /* 0x0001e20000100800 */
[----:B--2---:R-:W-:-:S03]  /*12de0*/  SEL R8, R18, R7, !P1 ;  /* 0x0000000712087207 */ /* 0x004fc60004800000 */
[----:B------:R2:W-:Y:S01]  /*12df0*/  STL [R1+0x1ec], R13 ;  /* 0x0001ec0d01007387 */ /* 0x0005e20000100800 */
[----:B----4-:R-:W-:-:S03]  /*12e00*/  SEL R7, R18, R6, !P1 ;  /* 0x0000000612077207 */ /* 0x010fc60004800000 */
[----:B------:R4:W-:Y:S01]  /*12e10*/  STL [R1+0x1e8], R12 ;  /* 0x0001e80c01007387 */ /* 0x0009e20000100800 */
[----:B------:R-:W-:-:S03]  /*12e20*/  SEL R6, R18, R5, !P1 ;  /* 0x0000000512067207 */ /* 0x000fc60004800000 */
[----:B------:R0:W-:Y:S01]  /*12e30*/  STL [R1+0x1e4], R11 ;  /* 0x0001e40b01007387 */ /* 0x0001e20000100800 */
[----:B------:R-:W-:-:S03]  /*12e40*/  SEL R5, R18, R4, !P1 ;  /* 0x0000000412057207 */ /* 0x000fc60004800000 */
[----:B------:R0:W-:Y:S01]  /*12e50*/  STL [R1+0x1e0], R10 ;  /* 0x0001e00a01007387 */ /* 0x0001e20000100800 */
[----:B------:R-:W-:-:S03]  /*12e60*/  SEL R4, R18, R3, !P1 ;  /* 0x0000000312047207 */ /* 0x000fc60004800000 */
[----:B------:R0:W-:Y:S01]  /*12e70*/  STL [R1+0x1dc], R9 ;  /* 0x0001dc0901007387 */ /* 0x0001e20000100800 */
[----:B-----5:R-:W-:-:S03]  /*12e80*/  SEL R3, R18, R2, !P1 ;  /* 0x0000000212037207 */ /* 0x020fc60004800000 */
[----:B------:R5:W-:Y:S01]  /*12e90*/  STL [R1+0x1d8], R8 ;  /* 0x0001d80801007387 */ /* 0x000be20000100800 */
[----:B------:R-:W-:-:S03]  /*12ea0*/  SEL R2, R18, R61, !P1 ;  /* 0x0000003d12027207 */ /* 0x000fc60004800000 */
[----:B------:R0:W-:Y:S04]  /*12eb0*/  STL [R1+0x1d4], R7 ;  /* 0x0001d40701007387 */ /* 0x0001e80000100800 */
[----:B------:R0:W-:Y:S04]  /*12ec0*/  STL [R1+0x1d0], R6 ;  /* 0x0001d00601007387 */ /* 0x0001e80000100800 */
[----:B------:R0:W-:Y:S04]  /*12ed0*/  STL [R1+0x1cc], R5 ;  /* 0x0001cc0501007387 */ /* 0x0001e80000100800 */
[----:B------:R0:W-:Y:S04]  /*12ee0*/  STL [R1+0x1c8], R4 ;  /* 0x0001c80401007387 */ /* 0x0001e80000100800 */
[----:B------:R-:W5:Y:S04]  /*12ef0*/  LDL.LU R32, [R1+0xb8] ;  /* 0x0000b80001207983 */ /* 0x000f680000300800 */
[----:B------:R0:W-:Y:S04]  /*12f00*/  STL [R1+0x1c4], R3 ;  /* 0x0001c40301007387 */ /* 0x0001e80000100800 */
[----:B------:R-:W5:Y:S04]  /*12f10*/  LDL.LU R31, [R1+0xb4] ;  /* 0x0000b400011f7983 */ /* 0x000f680000300800 */
[----:B------:R0:W-:Y:S04]  /*12f20*/  STL [R1+0x1c0], R2 ;  /* 0x0001c00201007387 */ /* 0x0001e80000100800 */
[----:B------:R-:W5:Y:S04]  /*12f30*/  LDL.LU R30, [R1+0xb0] ;  /* 0x0000b000011e7983 */ /* 0x000f680000300800 */
        /* <DEDUP_REMOVED lines=9> */
[----:B-1----:R-:W5:Y:S04]  /*12fd0*/  LDL.LU R20, [R1+0x88] ;  /* 0x0000880001147983 */ /* 0x002f680000300800 */
[----:B0-----:R-:W5:Y:S04]  /*12fe0*/  LDL.LU R19, [R1+0x84] ;  /* 0x0000840001137983 */ /* 0x001f680000300800 */
[----:B---3--:R-:W3:Y:S04]  /*12ff0*/  LDL.LU R16, [R1+0x80] ;  /* 0x0000800001107983 */ /* 0x008ee80000300800 */
[----:B------:R-:W3:Y:S04]  /*13000*/  LDL.LU R15, [R1+0x7c] ;  /* 0x00007c00010f7983 */ /* 0x000ee80000300800 */
[----:B------:R-:W3:Y:S04]  /*13010*/  LDL.LU R14, [R1+0x78] ;  /* 0x00007800010e7983 */ /* 0x000ee80000300800 */
[----:B--2---:R-:W2:Y:S04]  /*13020*/  LDL.LU R13, [R1+0x74] ;  /* 0x00007400010d7983 */ /* 0x004ea80000300800 */
[----:B----4-:R-:W4:Y:S04]  /*13030*/  LDL.LU R12, [R1+0x70] ;  /* 0x00007000010c7983 */ /* 0x010f280000300800 */
[----:B------:R-:W2:Y:S04]  /*13040*/  LDL.LU R11, [R1+0x6c] ;  /* 0x00006c00010b7983 */ /* 0x000ea80000300800 */
[----:B------:R-:W2:Y:S04]  /*13050*/  LDL.LU R10, [R1+0x68] ;  /* 0x00006800010a7983 */ /* 0x000ea80000300800 */
[----:B------:R-:W2:Y:S04]  /*13060*/  LDL.LU R9, [R1+0x64] ;  /* 0x0000640001097983 */ /* 0x000ea80000300800 */
[----:B-----5:R-:W5:Y:S04]  /*13070*/  LDL.LU R8, [R1+0x60] ;  /* 0x0000600001087983 */ /* 0x020f680000300800 */
[----:B------:R-:W2:Y:S04]  /*13080*/  LDL.LU R7, [R1+0x5c] ;  /* 0x00005c0001077983 */ /* 0x000ea80000300800 */
[----:B------:R-:W2:Y:S04]  /*13090*/  LDL.LU R6, [R1+0x58] ;  /* 0x0000580001067983 */ /* 0x000ea80000300800 */
[----:B------:R-:W2:Y:S04]  /*130a0*/  LDL.LU R5, [R1+0x54] ;  /* 0x0000540001057983 */ /* 0x000ea80000300800 */
[----:B------:R-:W2:Y:S04]  /*130b0*/  LDL.LU R4, [R1+0x50] ;  /* 0x0000500001047983 */ /* 0x000ea80000300800 */
[----:B------:R-:W2:Y:S04]  /*130c0*/  LDL.LU R3, [R1+0x4c] ;  /* 0x00004c0001037983 */ /* 0x000ea80000300800 */
[----:B------:R-:W2:Y:S04]  /*130d0*/  LDL.LU R2, [R1+0x48] ;  /* 0x0000480001027983 */ /* 0x000ea80000300800 */
[----:B------:R-:W2:Y:S04]  /*130e0*/  LDL.LU R61, [R1+0x44] ;  /* 0x00004400013d7983 */ /* 0x000ea80000300800 */
[----:B------:R-:W2:Y:S01]  /*130f0*/  LDL.LU R17, [R1+0x40] ;  /* 0x0000400001117983 */ /* 0x000ea20000300800 */
[----:B------:R-:W-:-:S05]  /*13100*/  SEL R32, R18, R32, !P1 ;  /* 0x0000002012207207 */ /* 0x000fca0004800000 */
[----:B------:R0:W-:Y:S01]  /*13110*/  STL [R1+0x1bc], R32 ;  /* 0x0001bc2001007387 */ /* 0x0001e20000100800 */
[----:B------:R-:W-:-:S03]  /*13120*/  SEL R31, R18, R31, !P1 ;  /* 0x0000001f121f7207 */ /* 0x000fc60004800000 */
[----:B0-----:R-:W5:Y:S01]  /*13130*/  LDL.LU R32, [R1+0x5674] ;  /* 0x0056740001207983 */ /* 0x001f620000300800 */
[----:B------:R-:W-:-:S03]  /*13140*/  SEL R30, R18, R30, !P1 ;  /* 0x0000001e121e7207 */ /* 0x000fc60004800000 */
[----:B------:R0:W-:Y:S01]  /*13150*/  STL [R1+0x1b8], R31 ;  /* 0x0001b81f01007387 */ /* 0x0001e20000100800 */
[C---:B------:R-:W-:Y:S02]  /*13160*/  SEL R29, R18.reuse, R29, !P1 ;  /* 0x0000001d121d7207 */ /* 0x040fe40004800000 */
[C---:B------:R-:W-:Y:S01]  /*13170*/  SEL R28, R18.reuse, R28, !P1 ;  /* 0x0000001c121c7207 */ /* 0x040fe20004800000 */
[----:B0-----:R-:W5:Y:S01]  /*13180*/  LDL.LU R31, [R1+0x5670] ;  /* 0x00567000011f7983 */ /* 0x001f620000300800 */
[----:B------:R-:W-:-:S03]  /*13190*/  SEL R27, R18, R27, !P1 ;  /* 0x0000001b121b7207 */ /* 0x000fc60004800000 */
[----:B------:R0:W-:Y:S01]  /*131a0*/  STL [R1+0x1b4], R30 ;  /* 0x0001b41e01007387 */ /* 0x0001e20000100800 */
[C---:B------:R-:W-:Y:S02]  /*131b0*/  SEL R26, R18.reuse, R26, !P1 ;  /* 0x0000001a121a7207 */ /* 0x040fe40004800000 */
[C---:B------:R-:W-:Y:S01]  /*131c0*/  SEL R25, R18.reuse, R25, !P1 ;  /* 0x0000001912197207 */ /* 0x040fe20004800000 */
[----:B0-----:R-:W5:Y:S04]  /*131d0*/  LDL.LU R30, [R1+0x566c] ;  /* 0x00566c00011e7983 */ /* 0x001f680000300800 */
[----:B------:R0:W-:Y:S01]  /*131e0*/  STL [R1+0x1b0], R29 ;  /* 0x0001b01d01007387 */ /* 0x0001e20000100800 */
[C---:B------:R-:W-:Y:S02]  /*131f0*/  SEL R24, R18.reuse, R24, !P1 ;  /* 0x0000001812187207 */ /* 0x040fe40004800000 */
[C---:B------:R-:W-:Y:S01]  /*13200*/  SEL R23, R18.reuse, R23, !P1 ;  /* 0x0000001712177207 */ /* 0x040fe20004800000 */
[----:B0-----:R-:W5:Y:S04]  /*13210*/  LDL.LU R29, [R1+0x5668] ;  /* 0x00566800011d7983 */ /* 0x001f680000300800 */
[----:B------:R0:W-:Y:S01]  /*13220*/  STL [R1+0x1ac], R28 ;  /* 0x0001ac1c01007387 */ /* 0x0001e20000100800 */
[----:B------:R-:W-:-:S03]  /*13230*/  SEL R22, R18, R22, !P1 ;  /* 0x0000001612167207 */ /* 0x000fc60004800000 */
        /* <DEDUP_REMOVED lines=11> */
[----:B---3--:R-:W-:-:S03]  /*132f0*/  SEL R16, R18, R16, !P1 ;  /* 0x0000001012107207 */ /* 0x008fc60004800000 */
[----:B0-----:R-:W3:Y:S04]  /*13300*/  LDL.LU R24, [R1+0x5654] ;  /* 0x0056540001187983 */ /* 0x001ee80000300800 */
[----:B------:R0:W-:Y:S01]  /*13310*/  STL [R1+0x198], R23 ;  /* 0x0001981701007387 */ /* 0x0001e20000100800 */
[----:B------:R-:W-:-:S03]  /*13320*/  SEL R15, R18, R15, !P1 ;  /* 0x0000000f120f7207 */ /* 0x000fc60004800000 */
[----:B0-----:R-:W3:Y:S04]  /*13330*/  LDL.LU R23, [R1+0x5650] ;  /* 0x0056500001177983 */ /* 0x001ee80000300800 */
[----:B------:R0:W-:Y:S01]  /*13340*/  STL [R1+0x194], R22 ;  /* 0x0001941601007387 */ /* 0x0001e20000100800 */
[----:B------:R-:W-:-:S03]  /*13350*/  SEL R14, R18, R14, !P1 ;  /* 0x0000000e120e7207 */ /* 0x000fc60004800000 */
[----:B0-----:R-:W3:Y:S04]  /*13360*/  LDL.LU R22, [R1+0x564c] ;  /* 0x00564c0001167983 */ /* 0x001ee80000300800 */
[----:B------:R0:W-:Y:S01]  /*13370*/  STL [R1+0x190], R21 ;  /* 0x0001901501007387 */ /* 0x0001e20000100800 */
[----:B--2---:R-:W-:-:S03]  /*13380*/  SEL R13, R18, R13, !P1 ;  /* 0x0000000d120d7207 */ /* 0x004fc60004800000 */
[----:B0-----:R-:W2:Y:S04]  /*13390*/  LDL.LU R21, [R1+0x5648] ;  /* 0x0056480001157983 */ /* 0x001ea80000300800 */
[----:B------:R0:W-:Y:S01]  /*133a0*/  STL [R1+0x18c], R20 ;  /* 0x00018c1401007387 */ /* 0x0001e20000100800 */
[----:B----4-:R-:W-:-:S03]  /*133b0*/  SEL R12, R18, R12, !P1 ;  /* 0x0000000c120c7207 */ /* 0x010fc60004800000 */
[----:B0-----:R-:W4:Y:S04]  /*133c0*/  LDL.LU R20, [R1+0x5644] ;  /* 0x0056440001147983 */ /* 0x001f280000300800 */
[----:B------:R0:W-:Y:S01]  /*133d0*/  STL [R1+0x188], R19 ;  /* 0x0001881301007387 */ /* 0x0001e20000100800 */
[----:B------:R-:W-:-:S03]  /*133e0*/  SEL R11, R18, R11, !P1 ;  /* 0x0000000b120b7207 */ /* 0x000fc60004800000 */
[----:B0-----:R-:W2:Y:S04]  /*133f0*/  LDL.LU R19, [R1+0x5640] ;  /* 0x0056400001137983 */ /* 0x001ea80000300800 */
[----:B------:R0:W-:Y:S01]  /*13400*/  STL [R1+0x184], R16 ;  /* 0x0001841001007387 */ /* 0x0001e20000100800 */
[----:B------:R-:W-:-:S03]  /*13410*/  SEL R10, R18, R10, !P1 ;  /* 0x0000000a120a7207 */ /* 0x000fc60004800000 */
[----:B0-----:R-:W2:Y:S04]  /*13420*/  LDL.LU R16, [R1+0x563c] ;  /* 0x00563c0001107983 */ /* 0x001ea80000300800 */
[----:B------:R0:W-:Y:S01]  /*13430*/  STL [R1+0x180], R15 ;  /* 0x0001800f01007387 */ /* 0x0001e20000100800 */
[----:B------:R-:W-:-:S03]  /*13440*/  SEL R9, R18, R9, !P1 ;  /* 0x0000000912097207 */ /* 0x000fc60004800000 */
[----:B0-----:R-:W2:Y:S04]  /*13450*/  LDL.LU R15, [R1+0x5638] ;  /* 0x00563800010f7983 */ /* 0x001ea80000300800 */
[----:B------:R0:W-:Y:S01]  /*13460*/  STL [R1+0x17c], R14 ;  /* 0x00017c0e01007387 */ /* 0x0001e20000100800 */
[----:B-----5:R-:W-:-:S03]  /*13470*/  SEL R8, R18, R8, !P1 ;  /* 0x0000000812087207 */ /* 0x020fc60004800000 */
[----:B0-----:R-:W5:Y:S04]  /*13480*/  LDL.LU R14, [R1+0x5634] ;  /* 0x00563400010e7983 */ /* 0x001f680000300800 */
        /* <DEDUP_REMOVED lines=21> */
[----:B------:R0:W-:Y:S04]  /*135e0*/  STL [R1+0x15c], R6 ;  /* 0x00015c0601007387 */ /* 0x0001e80000100800 */
[----:B0-----:R-:W2:Y:S04]  /*135f0*/  LDL.LU R6, [R1+0x5614] ;  /* 0x0056140001067983 */ /* 0x001ea80000300800 */
[----:B------:R0:W-:Y:S04]  /*13600*/  STL [R1+0x158], R5 ;  /* 0x0001580501007387 */ /* 0x0001e80000100800 */
[----:B0-----:R-:W2:Y:S04]  /*13610*/  LDL.LU R5, [R1+0x5610] ;  /* 0x0056100001057983 */ /* 0x001ea80000300800 */
[----:B------:R0:W-:Y:S04]  /*13620*/  STL [R1+0x154], R4 ;  /* 0x0001540401007387 */ /* 0x0001e80000100800 */
[----:B0-----:R-:W2:Y:S04]  /*13630*/  LDL.LU R4, [R1+0x560c] ;  /* 0x00560c0001047983 */ /* 0x001ea80000300800 */
[----:B------:R0:W-:Y:S04]  /*13640*/  STL [R1+0x150], R3 ;  /* 0x0001500301007387 */ /* 0x0001e80000100800 */
[----:B0-----:R-:W3:Y:S04]  /*13650*/  LDL.LU R3, [R1+0x5608] ;  /* 0x0056080001037983 */ /* 0x001ee80000300800 */
[----:B------:R0:W-:Y:S04]  /*13660*/  STL [R1+0x14c], R2 ;  /* 0x00014c0201007387 */ /* 0x0001e80000100800 */
[----:B0-----:R-:W3:Y:S04]  /*13670*/  LDL.LU R2, [R1+0x5604] ;  /* 0x0056040001027983 */ /* 0x001ee80000300800 */
[----:B------:R0:W-:Y:S04]  /*13680*/  STL [R1+0x148], R61 ;  /* 0x0001483d01007387 */ /* 0x0001e80000100800 */
[----:B0-----:R-:W4:Y:S01]  /*13690*/  LDL.LU R61, [R1+0x5600] ;  /* 0x00560000013d7983 */ /* 0x001f220000300800 */
[----:B------:R-:W-:-:S05]  /*136a0*/  SEL R17, R18, R17, !P1 ;  /* 0x0000001112117207 */ /* 0x000fca0004800000 */
[----:B------:R3:W-:Y:S01]  /*136b0*/  STL [R1+0x144], R17 ;  /* 0x0001441101007387 */ /* 0x0007e20000100800 */
[C---:B--2---:R-:W-:Y:S02]  /*136c0*/  SEL R4, R18.reuse, R4, !P1 ;  /* 0x0000000412047207 */ /* 0x044fe40004800000 */
[C---:B---3--:R-:W-:Y:S02]  /*136d0*/  SEL R17, R18.reuse, R2, !P1 ;  /* 0x0000000212117207 */ /* 0x048fe40004800000 */
[C---:B------:R-:W-:Y:S02]  /*136e0*/  SEL R2, R18.reuse, R3, !P1 ;  /* 0x0000000312027207 */ /* 0x040fe40004800000 */
[C---:B------:R-:W-:Y:S02]  /*136f0*/  SEL R3, R18.reuse, R5, !P1 ;  /* 0x0000000512037207 */ /* 0x040fe40004800000 */
[----:B----4-:R-:W-:-:S05]  /*13700*/  SEL R61, R18, R61, !P1 ;  /* 0x0000003d123d7207 */ /* 0x010fca0004800000 */
[----:B------:R-:W-:Y:S04]  /*13710*/  STL [R1+0x140], R61 ;  /* 0x0001403d01007387 */ /* 0x000fe80000100800 */
[----:B------:R-:W-:Y:S04]  /*13720*/  STL [R1+0x13c], R17 ;  /* 0x00013c1101007387 */ /* 0x000fe80000100800 */
[----:B------:R0:W-:Y:S04]  /*13730*/  STL [R1+0x138], R2 ;  /* 0x0001380201007387 */ /* 0x0001e80000100800 */
[----:B------:R1:W-:Y:S01]  /*13740*/  STL [R1+0x134], R4 ;  /* 0x0001340401007387 */ /* 0x0003e20000100800 */
[----:B0-----:R-:W-:-:S03]  /*13750*/  SEL R2, R18, R6, !P1 ;  /* 0x0000000612027207 */ /* 0x001fc60004800000 */
[----:B------:R0:W-:Y:S01]  /*13760*/  STL [R1+0x130], R3 ;  /* 0x0001300301007387 */ /* 0x0001e20000100800 */
[----:B-1----:R-:W-:-:S03]  /*13770*/  SEL R4, R18, R7, !P1 ;  /* 0x0000000712047207 */ /* 0x002fc60004800000 */
[----:B------:R1:W-:Y:S04]  /*13780*/  STL [R1+0x12c], R2 ;  /* 0x00012c0201007387 */ /* 0x0003e80000100800 */
[----:B------:R2:W-:Y:S01]  /*13790*/  STL [R1+0x128], R4 ;  /* 0x0001280401007387 */ /* 0x0005e20000100800 */
[C---:B0-----:R-:W-:Y:S02]  /*137a0*/  SEL R3, R18.reuse, R8, !P1 ;  /* 0x0000000812037207 */ /* 0x041fe40004800000 */
[----:B-1----:R-:W-:-:S03]  /*137b0*/  SEL R2, R18, R9, !P1 ;  /* 0x0000000912027207 */ /* 0x002fc60004800000 */
[----:B------:R0:W-:Y:S01]  /*137c0*/  STL [R1+0x124], R3 ;  /* 0x0001240301007387 */ /* 0x0001e20000100800 */
[----:B--2---:R-:W-:-:S03]  /*137d0*/  SEL R4, R18, R10, !P1 ;  /* 0x0000000a12047207 */ /* 0x004fc60004800000 */
        /* <DEDUP_REMOVED lines=8> */
[C---:B-----5:R-:W-:Y:S02]  /*13860*/  SEL R3, R18.reuse, R14, !P1 ;  /* 0x0000000e12037207 */ /* 0x060fe40004800000 */
        /* <DEDUP_REMOVED lines=45> */
[----:B------:R1:W-:Y:S01]  /*13b40*/  STL [R1+0xb4], R2 ;  /* 0x0000b40201007387 */ /* 0x0003e20000100800 */
[----:B0-----:R-:W-:-:S03]  /*13b50*/  SEL R3, R18, R40, !P1 ;  /* 0x0000002812037207 */ /* 0x001fc60004800000 */
[----:B-1----:R-:W2:Y:S04]  /*13b60*/  LDL.LU R2, [R1+0x21c] ;  /* 0x00021c0001027983 */ /* 0x002ea80000300800 */
[----:B------:R0:W-:Y:S01]  /*13b70*/  STL [R1+0xb0], R4 ;  /* 0x0000b00401007387 */ /* 0x0001e20000100800 */
[----:B------:R-:W-:-:S03]  /*13b80*/  SEL R5, R18, R43, !P1 ;  /* 0x0000002b12057207 */ /* 0x000fc60004800000 */
[----:B------:R1:W-:Y:S01]  /*13b90*/  STL [R1+0xac], R3 ;  /* 0x0000ac0301007387 */ /* 0x0003e20000100800 */
[C---:B0-----:R-:W-:Y:S02]  /*13ba0*/  SEL R4, R18.reuse, R41, !P1 ;  /* 0x0000002912047207 */ /* 0x041fe40004800000 */
[----:B-1----:R-:W-:-:S03]  /*13bb0*/  SEL R3, R18, R42, !P1 ;  /* 0x0000002a12037207 */ /* 0x002fc60004800000 */
[----:B------:R0:W-:Y:S04]  /*13bc0*/  STL [R1+0xa8], R4 ;  /* 0x0000a80401007387 */ /* 0x0001e80000100800 */
[----:B------:R1:W-:Y:S01]  /*13bd0*/  STL [R1+0xa4], R3 ;  /* 0x0000a40301007387 */ /* 0x0003e20000100800 */
[----:B0-----:R-:W-:-:S03]  /*13be0*/  SEL R4, R18, R44, !P1 ;  /* 0x0000002c12047207 */ /* 0x001fc60004800000 */
[----:B------:R0:W-:Y:S01]  /*13bf0*/  STL [R1+0xa0], R5 ;  /* 0x0000a00501007387 */ /* 0x0001e20000100800 */
[----:B-1----:R-:W-:-:S03]  /*13c00*/  SEL R3, R18, R45, !P1 ;  /* 0x0000002d12037207 */ /* 0x002fc60004800000 */
[----:B------:R-:W3:Y:S04]  /*13c10*/  LDL.LU R7, [R1+0x214] ;  /* 0x0002140001077983 */ /* 0x000ee80000300800 */
[----:B------:R1:W-:Y:S01]  /*13c20*/  STL [R1+0x9c], R4 ;  /* 0x00009c0401007387 */ /* 0x0003e20000100800 */
[----:B0-----:R-:W-:-:S03]  /*13c30*/  SEL R5, R18, R47, !P1 ;  /* 0x0000002f12057207 */ /* 0x001fc60004800000 */
[----:B------:R0:W-:Y:S01]  /*13c40*/  STL [R1+0x98], R3 ;  /* 0x0000980301007387 */ /* 0x0001e20000100800 */
[C---:B-1----:R-:W-:Y:S02]  /*13c50*/  SEL R4, R18.reuse, R46, !P1 ;  /* 0x0000002e12047207 */ /* 0x042fe40004800000 */
[----:B0-----:R-:W-:-:S03]  /*13c60*/  SEL R3, R18, R48, !P1 ;  /* 0x0000003012037207 */ /* 0x001fc60004800000 */
[----:B------:R0:W-:Y:S04]  /*13c70*/  STL [R1+0x94], R4 ;  /* 0x0000940401007387 */ /* 0x0001e80000100800 */
[----:B------:R1:W-:Y:S01]  /*13c80*/  STL [R1+0x90], R5 ;  /* 0x0000900501007387 */ /* 0x0003e20000100800 */
[----:B0-----:R-:W-:-:S03]  /*13c90*/  SEL R4, R18, R49, !P1 ;  /* 0x0000003112047207 */ /* 0x001fc60004800000 */
[----:B------:R0:W-:Y:S01]  /*13ca0*/  STL [R1+0x8c], R3 ;  /* 0x00008c0301007387 */ /* 0x0001e20000100800 */
[----:B-1----:R-:W-:-:S03]  /*13cb0*/  SEL R5, R18, R50, !P1 ;  /* 0x0000003212057207 */ /* 0x002fc60004800000 */
[----:B------:R1:W-:Y:S01]  /*13cc0*/  STL [R1+0x88], R4 ;  /* 0x0000880401007387 */ /* 0x0003e20000100800 */
[----:B0-----:R-:W-:-:S03]  /*13cd0*/  SEL R3, R18, R51, !P1 ;  /* 0x0000003312037207 */ /* 0x001fc60004800000 */
[----:B------:R-:W-:Y:S01]  /*13ce0*/  STL [R1+0x84], R5 ;  /* 0x0000840501007387 */ /* 0x000fe20000100800 */
[----:B-1----:R-:W-:-:S03]  /*13cf0*/  SEL R4, R18, R52, !P1 ;  /* 0x0000003412047207 */ /* 0x002fc60004800000 */
[----:B------:R-:W4:Y:S04]  /*13d00*/  LDL.LU R10, [R1+0x210] ;  /* 0x00021000010a7983 */ /* 0x000f280000300800 */
[----:B------:R0:W-:Y:S04]  /*13d10*/  STL [R1+0x80], R3 ;  /* 0x0000800301007387 */ /* 0x0001e80000100800 */
[----:B------:R1:W-:Y:S04]  /*13d20*/  STL [R1+0x7c], R4 ;  /* 0x00007c0401007387 */ /* 0x0003e80000100800 */
[----:B------:R-:W5:Y:S01]  /*13d30*/  LDL.LU R11, [R1+0x20c] ;  /* 0x00020c00010b7983 */ /* 0x000f620000300800 */
[----:B0-----:R-:W-:-:S02]  /*13d40*/  SEL R3, R18, R53, !P1 ;  /* 0x0000003512037207 */ /* 0x001fc40004800000 */
[----:B-1----:R-:W-:-:S03]  /*13d50*/  SEL R4, R18, R54, !P1 ;  /* 0x0000003612047207 */ /* 0x002fc60004800000 */
[----:B------:R0:W-:Y:S04]  /*13d60*/  STL [R1+0x78], R3 ;  /* 0x0000780301007387 */ /* 0x0001e80000100800 */
[----:B------:R-:W2:Y:S04]  /*13d70*/  LDL.LU R12, [R1+0x208] ;  /* 0x00020800010c7983 */ /* 0x000ea80000300800 */
[----:B------:R-:W-:Y:S04]  /*13d80*/  STL [R1+0x74], R4 ;  /* 0x0000740401007387 */ /* 0x000fe80000100800 */
[----:B------:R-:W2:Y:S01]  /*13d90*/  LDL.LU R13, [R1+0x204] ;  /* 0x00020400010d7983 */ /* 0x000ea20000300800 */
[----:B0-----:R-:W-:Y:S01]  /*13da0*/  SEL R3, R18, R55, !P1 ;  /* 0x0000003712037207 */ /* 0x001fe20004800000 */
[----:B------:R-:W-:-:S02]  /*13db0*/  @!P0 IMAD.MOV R57, RZ, RZ, -R57 ;  /* 0x000000ffff398224 */ /* 0x000fc400078e0a39 */
[----:B------:R-:W-:Y:S02]  /*13dc0*/  @!P2 IMAD.MOV R58, RZ, RZ, -R58 ;  /* 0x000000ffff3aa224 */ /* 0x000fe400078e0a3a */
[----:B------:R0:W-:Y:S04]  /*13dd0*/  STL [R1+0x70], R3 ;  /* 0x0000700301007387 */ /* 0x0001e80000100800 */
[----:B------:R-:W2:Y:S01]  /*13de0*/  LDL.LU R61, [R1+0x200] ;  /* 0x00020000013d7983 */ /* 0x000ea20000300800 */
[C---:B0-----:R-:W-:Y:S02]  /*13df0*/  SEL R3, R18.reuse, R57, !P1 ;  /* 0x0000003912037207 */ /* 0x041fe40004800000 */
[----:B------:R-:W-:-:S03]  /*13e00*/  SEL R4, R18, R58, !P1 ;  /* 0x0000003a12047207 */ /* 0x000fc60004800000 */
[----:B------:R0:W-:Y:S04]  /*13e10*/  STL [R1+0x68], R3 ;  /* 0x0000680301007387 */ /* 0x0001e80000100800 */
[----:B------:R-:W2:Y:S04]  /*13e20*/  LDL.LU R23, [R1+0x1fc] ;  /* 0x0001fc0001177983 */ /* 0x000ea80000300800 */
[----:B0-----:R-:W2:Y:S04]  /*13e30*/  LDL.LU R3, [R1+0x1f8] ;  /* 0x0001f80001037983 */ /* 0x001ea80000300800 */
[----:B------:R0:W-:Y:S04]  /*13e40*/  STL [R1+0x60], R4 ;  /* 0x0000600401007387 */ /* 0x0001e80000100800 */
[----:B------:R-:W2:Y:S04]  /*13e50*/  LDL.LU R22, [R1+0x1f4] ;  /* 0x0001f40001167983 */ /* 0x000ea80000300800 */
[----:B0-----:R-:W2:Y:S04]  /*13e60*/  LDL.LU R4, [R1+0x3c] ;  /* 0x00003c0001047983 */ /* 0x001ea80000300800 */
[----:B------:R-:W2:Y:S04]  /*13e70*/  LDL.LU R21, [R1+0x38] ;  /* 0x0000380001157983 */ /* 0x000ea80000300800 */
[----:B------:R-:W2:Y:S04]  /*13e80*/  LDL.LU R5, [R1+0x34] ;  /* 0x0000340001057983 */ /* 0x000ea80000300800 */
[----:B------:R-:W2:Y:S04]  /*13e90*/  LDL.LU R20, [R1+0x30] ;  /* 0x0000300001147983 */ /* 0x000ea80000300800 */
[----:B------:R-:W2:Y:S01]  /*13ea0*/  LDL.LU R6, [R1+0x2c] ;  /* 0x00002c0001067983 */ /* 0x000ea20000300800 */
[----:B------:R-:W-:-:S03]  /*13eb0*/  SEL R0, R18, R0, !P1 ;  /* 0x0000000012007207 */ /* 0x000fc60004800000 */
[----:B------:R-:W2:Y:S02]  /*13ec0*/  LDL.LU R19, [R1+0x28] ;  /* 0x0000280001137983 */ /* 0x000ea40000300800 */
[----:B------:R-:W-:Y:S02]  /*13ed0*/  IMAD R0, R0, UR31, RZ ;  /* 0x0000001f00007c24 */ /* 0x000fe4000f8e02ff */
[----:B---3--:R-:W-:Y:S02]  /*13ee0*/  IMAD R8, R7, UR31, RZ ;  /* 0x0000001f07087c24 */ /* 0x008fe4000f8e02ff */
[----:B------:R-:W3:Y:S04]  /*13ef0*/  LDL.LU R7, [R1+0x24] ;  /* 0x0000240001077983 */ /* 0x000ee80000300800 */
[----:B------:R0:W-:Y:S04]  /*13f00*/  STL [R1+0x64], R8 ;  /* 0x0000640801007387 */ /* 0x0001e80000100800 */
[----:B0-----:R-:W3:Y:S04]  /*13f10*/  LDL.LU R8, [R1+0x20] ;  /* 0x0000200001087983 */ /* 0x001ee80000300800 */
[----:B------:R-:W3:Y:S04]  /*13f20*/  LDL.LU R16, [R1+0x1c] ;  /* 0x00001c0001107983 */ /* 0x000ee80000300800 */
[----:B------:R-:W3:Y:S04]  /*13f30*/  LDL.LU R9, [R1+0x18] ;  /* 0x0000180001097983 */ /* 0x000ee80000300800 */
[----:B------:R5:W-:Y:S01]  /*13f40*/  STL [R1+0x559c], R0 ;  /* 0x00559c0001007387 */ /* 0x000be20000100800 */
[----:B----4-:R-:W-:-:S03]  /*13f50*/  IMAD R14, R10, UR31, RZ ;  /* 0x0000001f0a0e7c24 */ /* 0x010fc6000f8e02ff */
[----:B------:R-:W4:Y:S04]  /*13f60*/  LDL.LU R10, [R1+0x14] ;  /* 0x00001400010a7983 */ /* 0x000f280000300800 */
[----:B------:R-:W-:Y:S04]  /*13f70*/  STL [R1+0x5c], R14 ;  /* 0x00005c0e01007387 */ /* 0x000fe80000100800 */
[----:B------:R-:W4:Y:S01]  /*13f80*/  LDL.LU R15, [R1+0x10] ;  /* 0x00001000010f7983 */ /* 0x000f220000300800 */
[----:B-----5:R-:W-:-:S03]  /*13f90*/  IMAD R0, R11, UR31, RZ ;  /* 0x0000001f0b007c24 */ /* 0x020fc6000f8e02ff */
[----:B------:R-:W5:Y:S04]  /*13fa0*/  LDL.LU R11, [R1+0xc] ;  /* 0x00000c00010b7983 */ /* 0x000f680000300800 */
[----:B------:R2:W-:Y:S02]  /*13fb0*/  STL [R1+0x58], R0 ;  /* 0x0000580001007387 */ /* 0x0005e40000100800 */
[----:B--2---:R-:W-:Y:S02]  /*13fc0*/  IMAD R0, R12, UR31, RZ ;  /* 0x0000001f0c007c24 */ /* 0x004fe4000f8e02ff */
[----:B------:R-:W2:Y:S01]  /*13fd0*/  LDL.LU R12, [R1+0x8] ;  /* 0x00000800010c7983 */ /* 0x000ea20000300800 */
[----:B------:R-:W-:-:S03]  /*13fe0*/  IMAD R14, R13, UR31, RZ ;  /* 0x0000001f0d0e7c24 */ /* 0x000fc6000f8e02ff */
[----:B------:R-:W-:Y:S04]  /*13ff0*/  STL [R1+0x54], R0 ;  /* 0x0000540001007387 */ /* 0x000fe80000100800 */
[----:B------:R-:W2:Y:S04]  /*14000*/  LDL.LU R13, [R1+0x4] ;  /* 0x00000400010d7983 */ /* 0x000ea80000300800 */
[----:B------:R0:W-:Y:S04]  /*14010*/  STL [R1+0x50], R14 ;  /* 0x0000500e01007387 */ /* 0x0001e80000100800 */
[----:B0-----:R-:W2:Y:S01]  /*14020*/  LDL.LU R14, [R1] ;  /* 0x00000000010e7983 */ /* 0x001ea20000300800 */
[----:B------:R-:W-:-:S03]  /*14030*/  IMAD R0, R61, UR31, RZ ;  /* 0x0000001f3d007c24 */ /* 0x000fc6000f8e02ff */
[----:B------:R-:W2:Y:S04]  /*14040*/  LDL.LU R61, [R1+0x1f0] ;  /* 0x0001f000013d7983 */ /* 0x000ea80000300800 */
[----:B------:R0:W-:Y:S02]  /*14050*/  STL [R1+0x4c], R0 ;  /* 0x00004c0001007387 */ /* 0x0001e40000100800 */
[----:B0-----:R-:W-:Y:S02]  /*14060*/  IMAD R0, R23, UR31, RZ ;  /* 0x0000001f17007c24 */ /* 0x001fe4000f8e02ff */
[----:B------:R-:W-:Y:S02]  /*14070*/  IMAD R23, R3, UR31, RZ ;  /* 0x0000001f03177c24 */ /* 0x000fe4000f8e02ff */
[----:B------:R-:W2:Y:S04]  /*14080*/  LDL.LU R3, [R1+0x1ec] ;  /* 0x0001ec0001037983 */ /* 0x000ea80000300800 */
[----:B------:R0:W-:Y:S04]  /*14090*/  STL [R1+0x48], R0 ;  /* 0x0000480001007387 */ /* 0x0001e80000100800 */
[----:B------:R-:W-:Y:S01]  /*140a0*/  STL [R1+0x44], R23 ;  /* 0x0000441701007387 */ /* 0x000fe20000100800 */
[----:B0-----:R-:W-:-:S02]  /*140b0*/  IMAD R0, R22, UR31, RZ ;  /* 0x0000001f16007c24 */ /* 0x001fc4000f8e02ff */
        /* <DEDUP_REMOVED lines=15> */
[----:B---3--:R-:W-:Y:S02]  /*141b0*/  IMAD R19, R7, UR31, RZ ;  /* 0x0000001f07137c24 */ /* 0x008fe4000f8e02ff */
[----:B------:R-:W3:Y:S04]  /*141c0*/  LDL.LU R7, [R1+0x1dc] ;  /* 0x0001dc0001077983 */ /* 0x000ee80000300800 */
[----:B------:R0:W-:Y:S04]  /*141d0*/  STL [R1+0x28], R0 ;  /* 0x0000280001007387 */ /* 0x0001e80000100800 */
[----:B------:R-:W-:Y:S01]  /*141e0*/  STL [R1+0x24], R19 ;  /* 0x0000241301007387 */ /* 0x000fe20000100800 */
[----:B0-----:R-:W-:-:S03]  /*141f0*/  IMAD R0, R8, UR31, RZ ;  /* 0x0000001f08007c24 */ /* 0x001fc6000f8e02ff */
[----:B------:R-:W3:Y:S01]  /*14200*/  LDL.LU R8, [R1+0x1d8] ;  /* 0x0001d80001087983 */ /* 0x000ee20000300800 */
[----:B------:R-:W-:-:S03]  /*14210*/  IMAD R16, R16, UR31, RZ ;  /* 0x0000001f10107c24 */ /* 0x000fc6000f8e02ff */
[----:B------:R0:W-:Y:S02]  /*14220*/  STL [R1+0x20], R0 ;  /* 0x0000200001007387 */ /* 0x0001e40000100800 */
[----:B0-----:R-:W-:Y:S02]  /*14230*/  IMAD R0, R9, UR31, RZ ;  /* 0x0000001f09007c24 */ /* 0x001fe4000f8e02ff */
[----:B------:R-:W3:Y:S04]  /*14240*/  LDL.LU R9, [R1+0x1d4] ;  /* 0x0001d40001097983 */ /* 0x000ee80000300800 */
[----:B------:R4:W-:Y:S04]  /*14250*/  STL [R1+0x1c], R16 ;  /* 0x00001c1001007387 */ /* 0x0009e80000100800 */
[----:B------:R0:W-:Y:S01]  /*14260*/  STL [R1+0x18], R0 ;  /* 0x0000180001007387 */ /* 0x0001e20000100800 */
[----:B----4-:R-:W-:-:S03]  /*14270*/  IMAD R16, R10, UR31, RZ ;  /* 0x0000001f0a107c24 */ /* 0x010fc6000f8e02ff */
[----:B------:R-:W4:Y:S01]  /*14280*/  LDL.LU R10, [R1+0x1d0] ;  /* 0x0001d000010a7983 */ /* 0x000f220000300800 */
[----:B0-----:R-:W-:-:S03]  /*14290*/  IMAD R0, R15, UR31, RZ ;  /* 0x0000001f0f007c24 */ /* 0x001fc6000f8e02ff */
[----:B------:R-:W-:Y:S01]  /*142a0*/  STL [R1+0x14], R16 ;  /* 0x0000141001007387 */ /* 0x000fe20000100800 */
[----:B-----5:R-:W-:-:S03]  /*142b0*/  IMAD R15, R11, UR31, RZ ;  /* 0x0000001f0b0f7c24 */ /* 0x020fc6000f8e02ff */
[----:B------:R-:W5:Y:S04]  /*142c0*/  LDL.LU R11, [R1+0x1cc] ;  /* 0x0001cc00010b7983 */ /* 0x000f680000300800 */
[----:B------:R2:W-:Y:S04]  /*142d0*/  STL [R1+0x10], R0 ;  /* 0x0000100001007387 */ /* 0x0005e80000100800 */
[----:B------:R0:W-:Y:S01]  /*142e0*/  STL [R1+0xc], R15 ;  /* 0x00000c0f01007387 */ /* 0x0001e20000100800 */
[----:B--2---:R-:W-:-:S03]  /*142f0*/  IMAD R0, R12, UR31, RZ ;  /* 0x0000001f0c007c24 */ /* 0x004fc6000f8e02ff */
[----:B------:R-:W2:Y:S01]  /*14300*/  LDL.LU R12, [R1+0x1c8] ;  /* 0x0001c800010c7983 */ /* 0x000ea20000300800 */
[----:B0-----:R-:W-:-:S03]  /*14310*/  IMAD R15, R13, UR31, RZ ;  /* 0x0000001f0d0f7c24 */ /* 0x001fc6000f8e02ff */
[----:B------:R0:W-:Y:S04]  /*14320*/  STL [R1+0x8], R0 ;  /* 0x0000080001007387 */ /* 0x0001e80000100800 */
[----:B------:R-:W2:Y:S04]  /*14330*/  LDL.LU R13, [R1+0x1c4] ;  /* 0x0001c400010d7983 */ /* 0x000ea80000300800 */
[----:B------:R1:W-:Y:S01]  /*14340*/  STL [R1+0x4], R15 ;  /* 0x0000040f01007387 */ /* 0x0003e20000100800 */
[----:B0-----:R-:W-:-:S03]  /*14350*/  IMAD R0, R14, UR31, RZ ;  /* 0x0000001f0e007c24 */ /* 0x001fc6000f8e02ff */
[----:B------:R-:W2:Y:S01]  /*14360*/  LDL.LU R14, [R1+0x1c0] ;  /* 0x0001c000010e7983 */ /* 0x000ea20000300800 */
[----:B------:R-:W-:-:S03]  /*14370*/  IMAD R61, R61, UR31, RZ ;  /* 0x0000001f3d3d7c24 */ /* 0x000fc6000f8e02ff */
[----:B------:R-:W-:Y:S04]  /*14380*/  STL [R1], R0 ;  /* 0x0000000001007387 */ /* 0x000fe80000100800 */
[----:B------:R-:W-:Y:S04]  /*14390*/  STL [R1+0x55bc], R61 ;  /* 0x0055bc3d01007387 */ /* 0x000fe80000100800 */
[----:B-1----:R-:W2:Y:S01]  /*143a0*/  LDL.LU R15, [R1+0x1bc] ;  /* 0x0001bc00010f7983 */ /* 0x002ea20000300800 */
[----:B------:R-:W-:-:S05]  /*143b0*/  IMAD R3, R3, UR31, RZ ;  /* 0x0000001f03037c24 */ /* 0x000fca000f8e02ff */
[----:B------:R-:W-:Y:S04]  /*143c0*/  STL [R1+0x55b8], R3 ;  /* 0x0055b80301007387 */ /* 0x000fe80000100800 */
[----:B------:R-:W2:Y:S01]  /*143d0*/  LDL.LU R16, [R1+0x1b8] ;  /* 0x0001b80001107983 */ /* 0x000ea20000300800 */
[----:B------:R-:W-:-:S05]  /*143e0*/  IMAD R4, R4, UR31, RZ ;  /* 0x0000001f04047c24 */ /* 0x000fca000f8e02ff */
[----:B------:R-:W-:Y:S04]  /*143f0*/  STL [R1+0x55b4], R4 ;  /* 0x0055b40401007387 */ /* 0x000fe80000100800 */
[----:B------:R-:W2:Y:S01]  /*14400*/  LDL.LU R19, [R1+0x1b4] ;  /* 0x0001b40001137983 */ /* 0x000ea20000300800 */
[----:B------:R-:W-:-:S05]  /*14410*/  IMAD R5, R5, UR31, RZ ;  /* 0x0000001f05057c24 */ /* 0x000fca000f8e02ff */
[----:B------:R-:W-:Y:S04]  /*14420*/  STL [R1+0x55b0], R5 ;  /* 0x0055b00501007387 */ /* 0x000fe80000100800 */
[----:B------:R-:W2:Y:S01]  /*14430*/  LDL.LU R20, [R1+0x1b0] ;  /* 0x0001b00001147983 */ /* 0x000ea20000300800 */
[----:B------:R-:W-:-:S05]  /*14440*/  IMAD R6, R6, UR31, RZ ;  /* 0x0000001f06067c24 */ /* 0x000fca000f8e02ff */
[----:B------:R-:W-:Y:S01]  /*14450*/  STL [R1+0x55ac], R6 ;  /* 0x0055ac0601007387 */ /* 0x000fe20000100800 */
[----:B---3--:R-:W-:-:S05]  /*14460*/  IMAD R7, R7, UR31, RZ ;  /* 0x0000001f07077c24 */ /* 0x008fca000f8e02ff */
[----:B------:R-:W-:Y:S04]  /*14470*/  STL [R1+0x55a8], R7 ;  /* 0x0055a80701007387 */ /* 0x000fe80000100800 */
[----:B------:R-:W3:Y:S01]  /*14480*/  LDL.LU R21, [R1+0x1ac] ;  /* 0x0001ac0001157983 */ /* 0x000ee20000300800 */
[----:B------:R-:W-:-:S05]  /*14490*/  IMAD R8, R8, UR31, RZ ;  /* 0x0000001f08087c24 */ /* 0x000fca000f8e02ff */
[----:B------:R-:W-:Y:S01]  /*144a0*/  STL [R1+0x55a4], R8 ;  /* 0x0055a40801007387 */ /* 0x000fe20000100800 */
[----:B------:R-:W-:-:S05]  /*144b0*/  IMAD R9, R9, UR31, RZ ;  /* 0x0000001f09097c24 */ /* 0x000fca000f8e02ff */
[----:B------:R-:W-:Y:S04]  /*144c0*/  STL [R1+0x55a0], R9 ;  /* 0x0055a00901007387 */ /* 0x000fe80000100800 */
[----:B------:R-:W3:Y:S01]  /*144d0*/  LDL.LU R22, [R1+0x1a8] ;  /* 0x0001a80001167983 */ /* 0x000ee20000300800 */
[----:B----4-:R-:W-:-:S05]  /*144e0*/  IMAD R10, R10, UR31, RZ ;  /* 0x0000001f0a0a7c24 */ /* 0x010fca000f8e02ff */
[----:B------:R0:W-:Y:S01]  /*144f0*/  STL [R1+0x55c0], R10 ;  /* 0x0055c00a01007387 */ /* 0x0001e20000100800 */
[----:B-----5:R-:W-:-:S05]  /*14500*/  IMAD R11, R11, UR31, RZ ;  /* 0x0000001f0b0b7c24 */ /* 0x020fca000f8e02ff */
[----:B------:R-:W-:Y:S01]  /*14510*/  STL [R1+0x55c4], R11 ;  /* 0x0055c40b01007387 */ /* 0x000fe20000100800 */
[----:B--2---:R-:W-:-:S05]  /*14520*/  IMAD R12, R12, UR31, RZ ;  /* 0x0000001f0c0c7c24 */ /* 0x004fca000f8e02ff */
[----:B------:R-:W-:Y:S04]  /*14530*/  STL [R1+0x55c8], R12 ;  /* 0x0055c80c01007387 */ /* 0x000fe80000100800 */
[----:B------:R-:W2:Y:S01]  /*14540*/  LDL.LU R23, [R1+0x1a4] ;  /* 0x0001a40001177983 */ /* 0x000ea20000300800 */
[----:B------:R-:W-:-:S05]  /*14550*/  IMAD R13, R13, UR31, RZ ;  /* 0x0000001f0d0d7c24 */ /* 0x000fca000f8e02ff */
[----:B------:R-:W-:Y:S04]  /*14560*/  STL [R1+0x55cc], R13 ;  /* 0x0055cc0d01007387 */ /* 0x000fe80000100800 */
[----:B------:R-:W4:Y:S01]  /*14570*/  LDL.LU R24, [R1+0x1a0] ;  /* 0x0001a00001187983 */ /* 0x000f220000300800 */
[----:B------:R-:W-:-:S05]  /*14580*/  IMAD R14, R14, UR31, RZ ;  /* 0x0000001f0e0e7c24 */ /* 0x000fca000f8e02ff */
[----:B------:R-:W-:Y:S04]  /*14590*/  STL [R1+0x55d0], R14 ;  /* 0x0055d00e01007387 */ /* 0x000fe80000100800 */
[----:B------:R-:W5:Y:S04]  /*145a0*/  LDL.LU R25, [R1+0x19c] ;  /* 0x00019c0001197983 */ /* 0x000f680000300800 */
[----:B------:R-:W5:Y:S01]  /*145b0*/  LDL.LU R26, [R1+0x198] ;  /* 0x00019800011a7983 */ /* 0x000f620000300800 */
[----:B------:R-:W-:-:S05]  /*145c0*/  IMAD R15, R15, UR31, RZ ;  /* 0x0000001f0f0f7c24 */ /* 0x000fca000f8e02ff */
[----:B------:R-:W-:Y:S01]  /*145d0*/  STL [R1+0x55d4], R15 ;  /* 0x0055d40f01007387 */ /* 0x000fe20000100800 */
[----:B------:R-:W-:-:S05]  /*145e0*/  IMAD R16, R16, UR31, RZ ;  /* 0x0000001f10107c24 */ /* 0x000fca000f8e02ff */
[----:B------:R1:W-:Y:S04]  /*145f0*/  STL [R1+0x55d8], R16 ;  /* 0x0055d81001007387 */ /* 0x0003e80000100800 */
[----:B------:R-:W5:Y:S04]  /*14600*/  LDL.LU R27, [R1+0x194] ;  /* 0x00019400011b7983 */ /* 0x000f680000300800 */
[----:B------:R-:W5:Y:S01]  /*14610*/  LDL.LU R28, [R1+0x190] ;  /* 0x00019000011c7983 */ /* 0x000f620000300800 */
[----:B------:R-:W-:-:S05]  /*14620*/  IMAD R19, R19, UR31, RZ ;  /* 0x0000001f13137c24 */ /* 0x000fca000f8e02ff */
[----:B------:R-:W-:Y:S04]  /*14630*/  STL [R1+0x55dc], R19 ;  /* 0x0055dc1301007387 */ /* 0x000fe80000100800 */
[----:B------:R-:W5:Y:S04]  /*14640*/  LDL.LU R29, [R1+0x18c] ;  /* 0x00018c00011d7983 */ /* 0x000f680000300800 */
[----:B------:R-:W5:Y:S01]  /*14650*/  LDL.LU R30, [R1+0x188] ;  /* 0x00018800011e7983 */ /* 0x000f620000300800 */
[----:B------:R-:W-:-:S05]  /*14660*/  IMAD R20, R20, UR31, RZ ;  /* 0x0000001f14147c24 */ /* 0x000fca000f8e02ff */
[----:B------:R0:W-:Y:S04]  /*14670*/  STL [R1+0x55e0], R20 ;  /* 0x0055e01401007387 */ /* 0x0001e80000100800 */
[----:B------:R-:W5:Y:S04]  /*14680*/  LDL.LU R31, [R1+0x184] ;  /* 0x00018400011f7983 */ /* 0x000f680000300800 */
[----:B------:R-:W5:Y:S04]  /*14690*/  LDL.LU R32, [R1+0x180] ;  /* 0x0001800001207983 */ /* 0x000f680000300800 */
[----:B------:R-:W5:Y:S04]  /*146a0*/  LDL.LU R33, [R1+0x17c] ;  /* 0x00017c0001217983 */ /* 0x000f680000300800 */
[----:B------:R-:W5:Y:S01]  /*146b0*/  LDL.LU R34, [R1+0x178] ;  /* 0x0001780001227983 */ /* 0x000f620000300800 */
[----:B------:R-:W-:-:S02]  /*146c0*/  @!P3 IMAD.MOV R56, RZ, RZ, -R56 ;  /* 0x000000ffff38b224 */ /* 0x000fc400078e0a38 */
[----:B------:R-:W-:Y:S02]  /*146d0*/  @!P5 IMAD.MOV R59, RZ, RZ, -R59 ;  /* 0x000000ffff3bd224 */ /* 0x000fe400078e0a3b */
[----:B------:R-:W-:Y:S01]  /*146e0*/  @!P4 IMAD.MOV R60, RZ, RZ, -R60 ;  /* 0x000000ffff3cc224 */ /* 0x000fe200078e0a3c */
[C---:B------:R-:W-:Y:S02]  /*146f0*/  SEL R17, R18.reuse, R56, !P1 ;  /* 0x0000003812117207 */ /* 0x040fe40004800000 */
[C---:B------:R-:W-:Y:S02]  /*14700*/  SEL R59, R18.reuse, R59, !P1 ;  /* 0x0000003b123b7207 */ /* 0x040fe40004800000 */
[----:B------:R-:W-:Y:S01]  /*14710*/  SEL R18, R18, R60, !P1 ;  /* 0x0000003c12127207 */ /* 0x000fe20004800000 */
[----:B---3--:R-:W-:-:S05]  /*14720*/  IMAD R21, R21, UR31, RZ ;  /* 0x0000001f15157c24 */ /* 0x008fca000f8e02ff */
[----:B------:R-:W-:Y:S04]  /*14730*/  STL [R1+0x55e4], R21 ;  /* 0x0055e41501007387 */ /* 0x000fe80000100800 */
[----:B------:R-:W3:Y:S04]  /*14740*/  LDL.LU R35, [R1+0x174] ;  /* 0x0001740001237983 */ /* 0x000ee80000300800 */
[----:B------:R-:W3:Y:S04]  /*14750*/  LDL.LU R36, [R1+0x170] ;  /* 0x0001700001247983 */ /* 0x000ee80000300800 */
[----:B------:R-:W3:Y:S04]  /*14760*/  LDL.LU R37, [R1+0x16c] ;  /* 0x00016c0001257983 */ /* 0x000ee80000300800 */
[----:B------:R-:W3:Y:S01]  /*14770*/  LDL.LU R38, [R1+0x168] ;  /* 0x0001680001267983 */ /* 0x000ee20000300800 */
[----:B------:R-:W-:-:S05]  /*14780*/  IMAD R22, R22, UR31, RZ ;  /* 0x0000001f16167c24 */ /* 0x000fca000f8e02ff */
[----:B------:R-:W-:Y:S04]  /*14790*/  STL [R1+0x55e8], R22 ;  /* 0x0055e81601007387 */ /* 0x000fe80000100800 */
[----:B------:R-:W3:Y:S04]  /*147a0*/  LDL.LU R39, [R1+0x164] ;  /* 0x0001640001277983 */ /* 0x000ee80000300800 */
[----:B------:R-:W3:Y:S01]  /*147b0*/  LDL.LU R40, [R1+0x160] ;  /* 0x0001600001287983 */ /* 0x000ee20000300800 */
[----:B--2---:R-:W-:-:S05]  /*147c0*/  IMAD R23, R23, UR31, RZ ;  /* 0x0000001f17177c24 */ /* 0x004fca000f8e02ff */
[----:B------:R-:W-:Y:S01]  /*147d0*/  STL [R1+0x55ec], R23 ;  /* 0x0055ec1701007387 */ /* 0x000fe20000100800 */
[----:B----4-:R-:W-:-:S05]  /*147e0*/  IMAD R24, R24, UR31, RZ ;  /* 0x0000001f18187c24 */ /* 0x010fca000f8e02ff */
[----:B------:R-:W-:Y:S01]  /*147f0*/  STL [R1+0x55f0], R24 ;  /* 0x0055f01801007387 */ /* 0x000fe20000100800 */
[----:B-----5:R-:W-:Y:S02]  /*14800*/  IMAD R25, R25, UR31, RZ ;  /* 0x0000001f19197c24 */ /* 0x020fe4000f8e02ff */
[----:B------:R-:W-:-:S03]  /*14810*/  IMAD R26, R26, UR31, RZ ;  /* 0x0000001f1a1a7c24 */ /* 0x000fc6000f8e02ff */
[----:B------:R-:W-:Y:S04]  /*14820*/  STL [R1+0x55f4], R25 ;  /* 0x0055f41901007387 */ /* 0x000fe80000100800 */
[----:B------:R-:W2:Y:S04]  /*14830*/  LDL.LU R41, [R1+0x15c] ;  /* 0x00015c0001297983 */ /* 0x000ea80000300800 */
[----:B------:R-:W4:Y:S04]  /*14840*/  LDL.LU R42, [R1+0x158] ;  /* 0x00015800012a7983 */ /* 0x000f280000300800 */
[----:B------:R-:W-:Y:S04]  /*14850*/  STL [R1+0x55f8], R26 ;  /* 0x0055f81a01007387 */ /* 0x000fe80000100800 */
[----:B------:R-:W5:Y:S04]  /*14860*/  LDL.LU R43, [R1+0x154] ;  /* 0x00015400012b7983 */ /* 0x000f680000300800 */
[----:B------:R-:W2:Y:S04]  /*14870*/  LDL.LU R44, [R1+0x150] ;  /* 0x00015000012c7983 */ /* 0x000ea80000300800 */
        /* <DEDUP_REMOVED lines=15> */
[----:B0-----:R-:W2:Y:S04]  /*14970*/  LDL.LU R10, [R1+0x110] ;  /* 0x00011000010a7983 */ /* 0x001ea80000300800 */
[----:B------:R-:W3:Y:S04]  /*14980*/  LDL.LU R8, [R1+0x10c] ;  /* 0x00010c0001087983 */ /* 0x000ee80000300800 */
[----:B------:R-:W4:Y:S04]  /*14990*/  LDL.LU R0, [R1+0x108] ;  /* 0x0001080001007983 */ /* 0x000f280000300800 */
[----:B-1----:R-:W4:Y:S04]  /*149a0*/  LDL.LU R16, [R1+0x104] ;  /* 0x0001040001107983 */ /* 0x002f280000300800 */
[----:B------:R-:W4:Y:S04]  /*149b0*/  LDL.LU R15, [R1+0x100] ;  /* 0x00010000010f7983 */ /* 0x000f280000300800 */
        /* <DEDUP_REMOVED lines=10> */
[----:B------:R-:W5:Y:S01]  /*14a60*/  LDL.LU R11, [R1+0xd4] ;  /* 0x0000d400010b7983 */ /* 0x000f620000300800 */
[----:B--2---:R-:W-:-:S03]  /*14a70*/  IMAD R20, R10, UR31, RZ ;  /* 0x0000001f0a147c24 */ /* 0x004fc6000f8e02ff */
[----:B------:R-:W2:Y:S01]  /*14a80*/  LDL.LU R10, [R1+0xd0] ;  /* 0x0000d000010a7983 */ /* 0x000ea20000300800 */
[----:B---3--:R-:W-:-:S03]  /*14a90*/  IMAD R19, R8, UR31, RZ ;  /* 0x0000001f08137c24 */ /* 0x008fc6000f8e02ff */
[----:B------:R4:W-:Y:S04]  /*14aa0*/  STL [R1+0x110], R20 ;  /* 0x0001101401007387 */ /* 0x0009e80000100800 */
[----:B------:R-:W3:Y:S04]  /*14ab0*/  LDL.LU R8, [R1+0xcc] ;  /* 0x0000cc0001087983 */ /* 0x000ee80000300800 */
[----:B------:R0:W-:Y:S01]  /*14ac0*/  STL [R1+0x10c], R19 ;  /* 0x00010c1301007387 */ /* 0x0001e20000100800 */
[----:B----4-:R-:W-:-:S03]  /*14ad0*/  IMAD R20, R0, UR31, RZ ;  /* 0x0000001f00147c24 */ /* 0x010fc6000f8e02ff */
[----:B------:R-:W4:Y:S01]  /*14ae0*/  LDL.LU R0, [R1+0xc8] ;  /* 0x0000c80001007983 */ /* 0x000f220000300800 */
[----:B0-----:R-:W-:-:S03]  /*14af0*/  IMAD R19, R16, UR31, RZ ;  /* 0x0000001f10137c24 */ /* 0x001fc6000f8e02ff */
[----:B------:R-:W-:Y:S01]  /*14b00*/  STL [R1+0x108], R20 ;  /* 0x0001081401007387 */ /* 0x000fe20000100800 */
[----:B-----5:R-:W-:-:S03]  /*14b10*/  IMAD R16, R6, UR31, RZ ;  /* 0x0000001f06107c24 */ /* 0x020fc6000f8e02ff */
[----:B------:R-:W-:Y:S04]  /*14b20*/  STL [R1+0x104], R19 ;  /* 0x0001041301007387 */ /* 0x000fe80000100800 */
[----:B------:R-:W5:Y:S01]  /*14b30*/  LDL.LU R6, [R1+0xc4] ;  /* 0x0000c40001067983 */ /* 0x000f620000300800 */
[----:B------:R-:W-:-:S05]  /*14b40*/  IMAD R15, R15, UR31, RZ ;  /* 0x0000001f0f0f7c24 */ /* 0x000fca000f8e02ff */
[----:B------:R0:W-:Y:S04]  /*14b50*/  STL [R1+0x100], R15 ;  /* 0x0001000f01007387 */ /* 0x0001e80000100800 */
[----:B------:R-:W-:Y:S01]  /*14b60*/  STL [R1+0xfc], R16 ;  /* 0x0000fc1001007387 */ /* 0x000fe20000100800 */
[----:B0-----:R-:W-:Y:S02]  /*14b70*/  IMAD R15, R14, UR31, RZ ;  /* 0x0000001f0e0f7c24 */ /* 0x001fe4000f8e02ff */
[----:B------:R-:W-:Y:S02]  /*14b80*/  IMAD R14, R13, UR31, RZ ;  /* 0x0000001f0d0e7c24 */ /* 0x000fe4000f8e02ff */
[----:B------:R-:W-:Y:S01]  /*14b90*/  IMAD R13, R4, UR31, RZ ;  /* 0x0000001f040d7c24 */ /* 0x000fe2000f8e02ff */
[----:B------:R-:W-:Y:S04]  /*14ba0*/  STL [R1+0xf8], R15 ;  /* 0x0000f80f01007387 */ /* 0x000fe80000100800 */
[----:B------:R-:W5:Y:S04]  /*14bb0*/  LDL.LU R4, [R1+0xc0] ;  /* 0x0000c00001047983 */ /* 0x000f680000300800 */
[----:B------:R0:W-:Y:S04]  /*14bc0*/  STL [R1+0xf4], R14 ;  /* 0x0000f40e01007387 */ /* 0x0001e80000100800 */
[----:B------:R1:W-:Y:S01]  /*14bd0*/  STL [R1+0xf0], R13 ;  /* 0x0000f00d01007387 */ /* 0x0003e20000100800 */
[----:B------:R-:W-:-:S02]  /*14be0*/  IMAD R5, R5, UR31, RZ ;  /* 0x0000001f05057c24 */ /* 0x000fc4000f8e02ff */
[----:B0-----:R-:W-:Y:S02]  /*14bf0*/  IMAD R14, R3, UR31, RZ ;  /* 0x0000001f030e7c24 */ /* 0x001fe4000f8e02ff */
[----:B------:R-:W5:Y:S01]  /*14c00*/  LDL.LU R3, [R1+0xbc] ;  /* 0x0000bc0001037983 */ /* 0x000f620000300800 */
[----:B-1----:R-:W-:-:S03]  /*14c10*/  IMAD R13, R61, UR31, RZ ;  /* 0x0000001f3d0d7c24 */ /* 0x002fc6000f8e02ff */
[----:B------:R-:W-:Y:S04]  /*14c20*/  STL [R1+0xec], R14 ;  /* 0x0000ec0e01007387 */ /* 0x000fe80000100800 */
[----:B------:R-:W5:Y:S04]  /*14c30*/  LDL.LU R61, [R1+0xb8] ;  /* 0x0000b800013d7983 */ /* 0x000f680000300800 */
[----:B------:R0:W-:Y:S04]  /*14c40*/  STL [R1+0xe8], R13 ;  /* 0x0000e80d01007387 */ /* 0x0001e80000100800 */
[----:B------:R-:W5:Y:S04]  /*14c50*/  LDL.LU R22, [R1+0xb4] ;  /* 0x0000b40001167983 */ /* 0x000f680000300800 */
[----:B------:R-:W5:Y:S01]  /*14c60*/  LDL.LU R21, [R1+0xb0] ;  /* 0x0000b00001157983 */ /* 0x000f620000300800 */
[----:B0-----:R-:W-:-:S03]  /*14c70*/  IMAD R13, R7, UR31, RZ ;  /* 0x0000001f070d7c24 */ /* 0x001fc6000f8e02ff */
[----:B------:R0:W-:Y:S04]  /*14c80*/  STL [R1+0xe4], R5 ;  /* 0x0000e40501007387 */ /* 0x0001e80000100800 */
[----:B------:R-:W5:Y:S01]  /*14c90*/  LDL.LU R20, [R1+0xac] ;  /* 0x0000ac0001147983 */ /* 0x000f620000300800 */
[----:B------:R-:W-:-:S03]  /*14ca0*/  IMAD R14, R9, UR31, RZ ;  /* 0x0000001f090e7c24 */ /* 0x000fc6000f8e02ff */
[----:B------:R-:W5:Y:S04]  /*14cb0*/  LDL.LU R19, [R1+0xa8] ;  /* 0x0000a80001137983 */ /* 0x000f680000300800 */
[----:B0-----:R-:W5:Y:S04]  /*14cc0*/  LDL.LU R5, [R1+0xa4] ;  /* 0x0000a40001057983 */ /* 0x001f680000300800 */
[----:B------:R-:W5:Y:S04]  /*14cd0*/  LDL.LU R7, [R1+0xa0] ;  /* 0x0000a00001077983 */ /* 0x000f680000300800 */
[----:B------:R0:W-:Y:S04]  /*14ce0*/  STL [R1+0xe0], R13 ;  /* 0x0000e00d01007387 */ /* 0x0001e80000100800 */
[----:B------:R-:W5:Y:S01]  /*14cf0*/  LDL.LU R9, [R1+0x9c] ;  /* 0x00009c0001097983 */ /* 0x000f620000300800 */
[----:B0-----:R-:W-:-:S03]  /*14d00*/  IMAD R13, R12, UR31, RZ ;  /* 0x0000001f0c0d7c24 */ /* 0x001fc6000f8e02ff */
[----:B------:R0:W-:Y:S01]  /*14d10*/  STL [R1+0xdc], R14 ;  /* 0x0000dc0e01007387 */ /* 0x0001e20000100800 */
[----:B------:R-:W-:-:S03]  /*14d20*/  IMAD R12, R11, UR31, RZ ;  /* 0x0000001f0b0c7c24 */ /* 0x000fc6000f8e02ff */
[----:B------:R-:W5:Y:S04]  /*14d30*/  LDL.LU R16, [R1+0x98] ;  /* 0x0000980001107983 */ /* 0x000f680000300800 */
[----:B------:R1:W-:Y:S04]  /*14d40*/  STL [R1+0xd8], R13 ;  /* 0x0000d80d01007387 */ /* 0x0003e80000100800 */
[----:B------:R-:W5:Y:S04]  /*14d50*/  LDL.LU R15, [R1+0x94] ;  /* 0x00009400010f7983 */ /* 0x000f680000300800 */
[----:B------:R1:W-:Y:S04]  /*14d60*/  STL [R1+0xd4], R12 ;  /* 0x0000d40c01007387 */ /* 0x0003e80000100800 */
[----:B0-----:R-:W5:Y:S01]  /*14d70*/  LDL.LU R14, [R1+0x90] ;  /* 0x00009000010e7983 */ /* 0x001f620000300800 */
[----:B--2---:R-:W-:-:S05]  /*14d80*/  IMAD R11, R10, UR31, RZ ;  /* 0x0000001f0a0b7c24 */ /* 0x004fca000f8e02ff */
[----:B------:R0:W-:Y:S01]  /*14d90*/  STL [R1+0xd0], R11 ;  /* 0x0000d00b01007387 */ /* 0x0001e20000100800 */
[----:B---3--:R-:W-:-:S03]  /*14da0*/  IMAD R10, R8, UR31, RZ ;  /* 0x0000001f080a7c24 */ /* 0x008fc6000f8e02ff */
[----:B-1----:R-:W2:Y:S04]  /*14db0*/  LDL.LU R13, [R1+0x8c] ;  /* 0x00008c00010d7983 */ /* 0x002ea80000300800 */
[----:B------:R1:W-:Y:S01]  /*14dc0*/  STL [R1+0xcc], R10 ;  /* 0x0000cc0a01007387 */ /* 0x0003e20000100800 */
[----:B----4-:R-:W-:-:S03]  /*14dd0*/  IMAD R8, R0, UR31, RZ ;  /* 0x0000001f00087c24 */ /* 0x010fc6000f8e02ff */
[----:B------:R-:W3:Y:S04]  /*14de0*/  LDL.LU R12, [R1+0x88] ;  /* 0x00008800010c7983 */ /* 0x000ee80000300800 */
[----:B------:R-:W4:Y:S04]  /*14df0*/  LDL.LU R0, [R1+0x84] ;  /* 0x0000840001007983 */ /* 0x000f280000300800 */
[----:B------:R5:W-:Y:S04]  /*14e00*/  STL [R1+0xc8], R8 ;  /* 0x0000c80801007387 */ /* 0x000be80000100800 */
[----:B0-----:R-:W4:Y:S01]  /*14e10*/  LDL.LU R11, [R1+0x80] ;  /* 0x00008000010b7983 */ /* 0x001f220000300800 */
[----:B-----5:R-:W-:-:S03]  /*14e20*/  IMAD R6, R6, UR31, RZ ;  /* 0x0000001f06067c24 */ /* 0x020fc6000f8e02ff */
[----:B-1----:R-:W5:Y:S04]  /*14e30*/  LDL.LU R10, [R1+0x7c] ;  /* 0x00007c00010a7983 */ /* 0x002f680000300800 */
[----:B------:R-:W5:Y:S04]  /*14e40*/  LDL.LU R8, [R1+0x78] ;  /* 0x0000780001087983 */ /* 0x000f680000300800 */
[----:B------:R0:W-:Y:S04]  /*14e50*/  STL [R1+0xc4], R6 ;  /* 0x0000c40601007387 */ /* 0x0001e80000100800 */
[----:B0-----:R-:W5:Y:S01]  /*14e60*/  LDL.LU R6, [R1+0x74] ;  /* 0x0000740001067983 */ /* 0x001f620000300800 */
[----:B------:R-:W-:-:S03]  /*14e70*/  IMAD R24, R4, UR31, RZ ;  /* 0x0000001f04187c24 */ /* 0x000fc6000f8e02ff */
[----:B------:R-:W5:Y:S04]  /*14e80*/  LDL.LU R4, [R1+0x70] ;  /* 0x0000700001047983 */ /* 0x000f680000300800 */
[----:B------:R0:W-:Y:S01]  /*14e90*/  STL [R1+0xc0], R24 ;  /* 0x0000c01801007387 */ /* 0x0001e20000100800 */
[----:B------:R-:W-:-:S03]  /*14ea0*/  IMAD R23, R3, UR31, RZ ;  /* 0x0000001f03177c24 */ /* 0x000fc6000f8e02ff */
[----:B------:R-:W5:Y:S04]  /*14eb0*/  LDL.LU R3, [R1+0x68] ;  /* 0x0000680001037983 */ /* 0x000f680000300800 */
[----:B------:R1:W-:Y:S01]  /*14ec0*/  STL [R1+0xbc], R23 ;  /* 0x0000bc1701007387 */ /* 0x0003e20000100800 */
[----:B0-----:R-:W-:-:S03]  /*14ed0*/  IMAD R24, R61, UR31, RZ ;  /* 0x0000001f3d187c24 */ /* 0x001fc6000f8e02ff */
[----:B------:R-:W5:Y:S01]  /*14ee0*/  LDL.LU R61, [R1+0x60] ;  /* 0x00006000013d7983 */ /* 0x000f620000300800 */
[----:B-1----:R-:W-:-:S03]  /*14ef0*/  IMAD R23, R22, UR31, RZ ;  /* 0x0000001f16177c24 */ /* 0x002fc6000f8e02ff */
[----:B------:R-:W-:Y:S01]  /*14f00*/  STL [R1+0xb8], R24 ;  /* 0x0000b81801007387 */ /* 0x000fe20000100800 */
[----:B------:R-:W-:-:S03]  /*14f10*/  IMAD R22, R21, UR31, RZ ;  /* 0x0000001f15167c24 */ /* 0x000fc6000f8e02ff */
[----:B------:R-:W-:Y:S01]  /*14f20*/  STL [R1+0xb4], R23 ;  /* 0x0000b41701007387 */ /* 0x000fe20000100800 */
[----:B------:R-:W-:-:S03]  /*14f30*/  IMAD R21, R20, UR31, RZ ;  /* 0x0000001f14157c24 */ /* 0x000fc6000f8e02ff */
[----:B------:R-:W-:Y:S01]  /*14f40*/  STL [R1+0xb0], R22 ;  /* 0x0000b01601007387 */ /* 0x000fe20000100800 */
[----:B------:R-:W-:-:S03]  /*14f50*/  IMAD R20, R19, UR31, RZ ;  /* 0x0000001f13147c24 */ /* 0x000fc6000f8e02ff */
[----:B------:R-:W-:Y:S01]  /*14f60*/  STL [R1+0xac], R21 ;  /* 0x0000ac1501007387 */ /* 0x000fe20000100800 */
[----:B------:R-:W-:-:S03]  /*14f70*/  IMAD R19, R5, UR31, RZ ;  /* 0x0000001f05137c24 */ /* 0x000fc6000f8e02ff */
[----:B------:R-:W5:Y:S04]  /*14f80*/  LDL.LU R5, [R1+0x64] ;  /* 0x0000640001057983 */ /* 0x000f680000300800 */
[----:B------:R0:W-:Y:S04]  /*14f90*/  STL [R1+0xa8], R20 ;  /* 0x0000a81401007387 */ /* 0x0001e80000100800 */
[----:B------:R1:W-:Y:S01]  /*14fa0*/  STL [R1+0xa4], R19 ;  /* 0x0000a41301007387 */ /* 0x0003e20000100800 */
[----:B0-----:R-:W-:-:S03]  /*14fb0*/  IMAD R20, R7, UR31, RZ ;  /* 0x0000001f07147c24 */ /* 0x001fc6000f8e02ff */
[----:B------:R-:W5:Y:S01]  /*14fc0*/  LDL.LU R7, [R1+0x5c] ;  /* 0x00005c0001077983 */ /* 0x000f620000300800 */
[----:B-1----:R-:W-:-:S03]  /*14fd0*/  IMAD R19, R9, UR31, RZ ;  /* 0x0000001f09137c24 */ /* 0x002fc6000f8e02ff */
[----:B------:R0:W-:Y:S01]  /*14fe0*/  STL [R1+0xa0], R20 ;  /* 0x0000a01401007387 */ /* 0x0001e20000100800 */
[----:B------:R-:W-:-:S03]  /*14ff0*/  IMAD R16, R16, UR31, RZ ;  /* 0x0000001f10107c24 */ /* 0x000fc6000f8e02ff */
[----:B------:R-:W5:Y:S04]  /*15000*/  LDL.LU R9, [R1+0x58] ;  /* 0x0000580001097983 */ /* 0x000f680000300800 */
[----:B------:R-:W-:Y:S01]  /*15010*/  STL [R1+0x9c], R19 ;  /* 0x00009c1301007387 */ /* 0x000fe20000100800 */
[----:B------:R-:W-:-:S03]  /*15020*/  IMAD R15, R15, UR31, RZ ;  /* 0x0000001f0f0f7c24 */ /* 0x000fc6000f8e02ff */
[----:B------:R-:W5:Y:S04]  /*15030*/  LDL.LU R25, [R1+0x54] ;  /* 0x0000540001197983 */ /* 0x000f680000300800 */
[----:B------:R-:W-:Y:S01]  /*15040*/  STL [R1+0x98], R16 ;  /* 0x0000981001007387 */ /* 0x000fe20000100800 */
[----:B------:R-:W-:-:S03]  /*15050*/  IMAD R14, R14, UR31, RZ ;  /* 0x0000001f0e0e7c24 */ /* 0x000fc6000f8e02ff */
[----:B------:R-:W5:Y:S04]  /*15060*/  LDL.LU R24, [R1+0x50] ;  /* 0x0000500001187983 */ /* 0x000f680000300800 */
[----:B------:R-:W-:Y:S04]  /*15070*/  STL [R1+0x94], R15 ;  /* 0x0000940f01007387 */ /* 0x000fe80000100800 */
[----:B------:R-:W5:Y:S04]  /*15080*/  LDL.LU R23, [R1+0x4c] ;  /* 0x00004c0001177983 */ /* 0x000f680000300800 */
[----:B------:R-:W-:Y:S04]  /*15090*/  STL [R1+0x90], R14 ;  /* 0x0000900e01007387 */ /* 0x000fe80000100800 */
[----:B------:R-:W5:Y:S01]  /*150a0*/  LDL.LU R22, [R1+0x48] ;  /* 0x0000480001167983 */ /* 0x000f620000300800 */
[----:B--2---:R-:W-:-:S02]  /*150b0*/  IMAD R13, R13, UR31, RZ ;  /* 0x0000001f0d0d7c24 */ /* 0x004fc4000f8e02ff */
[----:B---3--:R-:W-:-:S03]  /*150c0*/  IMAD R12, R12, UR31, RZ ;  /* 0x0000001f0c0c7c24 */ /* 0x008fc6000f8e02ff */
[----:B------:R-:W-:Y:S04]  /*150d0*/  STL [R1+0x8c], R13 ;  /* 0x00008c0d01007387 */ /* 0x000fe80000100800 */
[----:B------:R-:W-:Y:S04]  /*150e0*/  STL [R1+0x88], R12 ;  /* 0x0000880c01007387 */ /* 0x000fe80000100800 */
[----:B------:R-:W2:Y:S01]  /*150f0*/  LDL.LU R21, [R1+0x44] ;  /* 0x0000440001157983 */ /* 0x000ea20000300800 */
[----:B----4-:R-:W-:Y:S02]  /*15100*/  IMAD R11, R11, UR31, RZ ;  /* 0x0000001f0b0b7c24 */ /* 0x010fe4000f8e02ff */
[----:B-----5:R-:W-:-:S03]  /*15110*/  IMAD R10, R10, UR31, RZ ;  /* 0x0000001f0a0a7c24 */ /* 0x020fc6000f8e02ff */
[----:B------:R-:W-:Y:S01]  /*15120*/  STL [R1+0x80], R11 ;  /* 0x0000800b01007387 */ /* 0x000fe20000100800 */
[----:B------:R-:W-:-:S03]  /*15130*/  IMAD R8, R8, UR31, RZ ;  /* 0x0000001f08087c24 */ /* 0x000fc6000f8e02ff */
[----:B------:R-:W-:Y:S04]  /*15140*/  STL [R1+0x7c], R10 ;  /* 0x00007c0a01007387 */ /* 0x000fe80000100800 */
[----:B0-----:R-:W3:Y:S04]  /*15150*/  LDL.LU R20, [R1+0x40] ;  /* 0x0000400001147983 */ /* 0x001ee80000300800 */
[----:B------:R-:W-:Y:S01]  /*15160*/  STL [R1+0x78], R8 ;  /* 0x0000780801007387 */ /* 0x000fe20000100800 */
[----:B------:R-:W-:-:S05]  /*15170*/  IMAD R6, R6, UR31, RZ ;  /* 0x0000001f06067c24 */ /* 0x000fca000f8e02ff */
[----:B------:R0:W-:Y:S02]  /*15180*/  STL [R1+0x74], R6 ;  /* 0x0000740601007387 */ /* 0x0001e40000100800 */
[----:B0-----:R-:W-:Y:S02]  /*15190*/  IMAD R6, R17, UR31, RZ ;  /* 0x0000001f11067c24 */ /* 0x001fe4000f8e02ff */
[----:B------:R-:W4:Y:S01]  /*151a0*/  LDL.LU R17, [R1+0x55fc] ;  /* 0x0055fc0001117983 */ /* 0x000f220000300800 */
[----:B------:R-:W-:-:S05]  /*151b0*/  IMAD R4, R4, UR31, RZ ;  /* 0x0000001f04047c24 */ /* 0x000fca000f8e02ff */
[----:B------:R0:W-:Y:S04]  /*151c0*/  STL [R1+0x70], R4 ;  /* 0x0000700401007387 */ /* 0x0001e80000100800 */
[----:B------:R-:W5:Y:S01]  /*151d0*/  LDL.LU R19, [R1+0x3c] ;  /* 0x00003c0001137983 */ /* 0x000f620000300800 */
[----:B0-----:R-:W-:-:S03]  /*151e0*/  IMAD R4, R3, UR31, RZ ;  /* 0x0000001f03047c24 */ /* 0x001fc6000f8e02ff */
[----:B------:R-:W-:Y:S04]  /*151f0*/  STL [R1+0x6c], R6 ;  /* 0x00006c0601007387 */ /* 0x000fe80000100800 */
[----:B------:R-:W-:Y:S04]  /*15200*/  STL [R1+0x68], R4 ;  /* 0x0000680401007387 */ /* 0x000fe80000100800 */
[----:B------:R-:W2:Y:S01]  /*15210*/  LDL.LU R16, [R1+0x38] ;  /* 0x0000380001107983 */ /* 0x000ea20000300800 */
[----:B------:R-:W-:-:S03]  /*15220*/  IMAD R3, R61, UR31, RZ ;  /* 0x0000001f3d037c24 */ /* 0x000fc6000f8e02ff */
[----:B------:R-:W2:Y:S04]  /*15230*/  LDL.LU R15, [R1+0x34] ;  /* 0x00003400010f7983 */ /* 0x000ea80000300800 */
[----:B------:R4:W-:Y:S04]  /*15240*/  STL [R1+0x60], R3 ;  /* 0x0000600301007387 */ /* 0x0009e80000100800 */
[----:B------:R-:W2:Y:S04]  /*15250*/  LDL.LU R14, [R1+0x30] ;  /* 0x00003000010e7983 */ /* 0x000ea80000300800 */
[----:B------:R-:W2:Y:S01]  /*15260*/  LDL.LU R13, [R1+0x2c] ;  /* 0x00002c00010d7983 */ /* 0x000ea20000300800 */
[----:B------:R-:W-:Y:S01]  /*15270*/  LEA.HI.X.SX32 R2, R2, UR7, 0x1, P6 ;  /* 0x0000000702027c11 */ /* 0x000fe2000b0f0eff */
[----:B------:R-:W-:Y:S01]  /*15280*/  IMAD R27, R27, UR31, RZ ;  /* 0x0000001f1b1b7c24 */ /* 0x000fe2000f8e02ff */
[----:B------:R-:W0:Y:S01]  /*15290*/  LDCU.64 UR6, c[0x0][0x380] ;  /* 0x00007000ff0677ac */ /* 0x000e220008000a00 */
[----:B----4-:R-:W-:-:S02]  /*152a0*/  IADD3 R3, P3, PT, R5, R17, RZ ;  /* 0x0000001105037210 */ /* 0x010fc40007f7e0ff */
[----:B------:R-:W-:-:S03]  /*152b0*/  IADD3 R4, P2, PT, R7, R17, RZ ;  /* 0x0000001107047210 */ /* 0x000fc60007f5e0ff */
[----:B------:R1:W-:Y:S04]  /*152c0*/  STL [R1+0x3b68], R3 ;  /* 0x003b680301007387 */ /* 0x0003e80000100800 */
[----:B------:R-:W4:Y:S04]  /*152d0*/  LDL.LU R12, [R1+0x28] ;  /* 0x00002800010c7983 */ /* 0x000f280000300800 */
[----:B------:R0:W-:Y:S01]  /*152e0*/  STL [R1+0x3b6c], R4 ;  /* 0x003b6c0401007387 */ /* 0x0001e20000100800 */
[----:B-1----:R-:W-:-:S03]  /*152f0*/  IADD3 R3, P1, PT, R9, R17, RZ ;  /* 0x0000001109037210 */ /* 0x002fc60007f3e0ff */
[----:B------:R-:W4:Y:S04]  /*15300*/  LDL.LU R11, [R1+0x24] ;  /* 0x00002400010b7983 */ /* 0x000f280000300800 */
[----:B------:R1:W-:Y:S01]  /*15310*/  STL [R1+0x3b70], R3 ;  /* 0x003b700301007387 */ /* 0x0003e20000100800 */
[----:B0-----:R-:W-:-:S03]  /*15320*/  IADD3 R4, P0, PT, R25, R17, RZ ;  /* 0x0000001119047210 */ /* 0x001fc60007f1e0ff */
[----:B------:R-:W4:Y:S04]  /*15330*/  LDL.LU R10, [R1+0x20] ;  /* 0x00002000010a7983 */ /* 0x000f280000300800 */
[----:B------:R0:W-:Y:S01]  /*15340*/  STL [R1+0x3b74], R4 ;  /* 0x003b740401007387 */ /* 0x0001e20000100800 */
[----:B-1----:R-:W-:-:S03]  /*15350*/  IADD3 R3, P6, PT, R24, R17, RZ ;  /* 0x0000001118037210 */ /* 0x002fc60007fde0ff */
[----:B------:R-:W4:Y:S04]  /*15360*/  LDL.LU R61, [R1+0x1c] ;  /* 0x00001c00013d7983 */ /* 0x000f280000300800 */
[----:B------:R1:W-:Y:S01]  /*15370*/  STL [R1+0x3b78], R3 ;  /* 0x003b780301007387 */ /* 0x0003e20000100800 */
[----:B0-----:R-:W-:-:S03]  /*15380*/  IADD3 R4, P5, PT, R23, R17, RZ ;  /* 0x0000001117047210 */ /* 0x001fc60007fbe0ff */
[----:B-1----:R-:W4:Y:S01]  /*15390*/  LDL.LU R3, [R1+0x18] ;  /* 0x0000180001037983 */ /* 0x002f220000300800 */
[----:B------:R-:W-:-:S03]  /*153a0*/  IADD3 R8, P4, PT, R22, R17, RZ ;  /* 0x0000001116087210 */ /* 0x000fc60007f9e0ff */
[----:B------:R0:W-:Y:S01]  /*153b0*/  STL [R1+0x3b7c], R4 ;  /* 0x003b7c0401007387 */ /* 0x0001e20000100800 */
[----:B------:R-:W-:-:S03]  /*153c0*/  LEA.HI.X.SX32 R6, R5, R2, 0x1, P3 ;  /* 0x0000000205067211 */ /* 0x000fc600018f0eff */
[----:B0-----:R-:W4:Y:S04]  /*153d0*/  LDL.LU R4, [R1+0x14] ;  /* 0x0000140001047983 */ /* 0x001f280000300800 */
[----:B------:R0:W-:Y:S04]  /*153e0*/  STL [R1+0x3b80], R8 ;  /* 0x003b800801007387 */ /* 0x0001e80000100800 */
[----:B------:R-:W4:Y:S01]  /*153f0*/  LDL.LU R5, [R1+0x10] ;  /* 0x0000100001057983 */ /* 0x000f220000300800 */
[----:B--2---:R-:W-:-:S03]  /*15400*/  IADD3 R26, P3, PT, R21, R17, RZ ;  /* 0x00000011151a7210 */ /* 0x004fc60007f7e0ff */
[----:B------:R1:W-:Y:S01]  /*15410*/  STL [R1+0x3b60], R6 ;  /* 0x003b600601007387 */ /* 0x0003e20000100800 */
[----:B0-----:R-:W-:-:S03]  /*15420*/  LEA.HI.X.SX32 R8, R7, R2, 0x1, P2 ;  /* 0x0000000207087211 */ /* 0x001fc600010f0eff */
[----:B-1----:R-:W2:Y:S04]  /*15430*/  LDL.LU R6, [R1+0xc] ;  /* 0x00000c0001067983 */ /* 0x002ea80000300800 */
[----:B------:R3:W-:Y:S04]  /*15440*/  STL [R1+0x3b64], R26 ;  /* 0x003b641a01007387 */ /* 0x0007e80000100800 */
[----:B------:R-:W2:Y:S04]  /*15450*/  LDL.LU R7, [R1+0x8] ;  /* 0x0000080001077983 */ /* 0x000ea80000300800 */
[----:B------:R0:W-:Y:S01]  /*15460*/  STL [R1+0x3b58], R8 ;  /* 0x003b580801007387 */ /* 0x0001e20000100800 */
[----:B---3--:R-:W-:-:S03]  /*15470*/  IADD3 R26, P2, PT, R20, R17, RZ ;  /* 0x00000011141a7210 */ /* 0x008fc60007f5e0ff */
[----:B0-----:R-:W3:Y:S04]  /*15480*/  LDL.LU R8, [R1+0x4] ;  /* 0x0000040001087983 */ /* 0x001ee80000300800 */
[----:B------:R0:W-:Y:S02]  /*15490*/  STL [R1+0x3b5c], R26 ;  /* 0x003b5c1a01007387 */ /* 0x0001e40000100800 */
[-C--:B0-----:R-:W-:Y:S02]  /*154a0*/  LEA.HI.X.SX32 R26, R9, R2.reuse, 0x1, P1 ;  /* 0x00000002091a7211 */ /* 0x081fe400008f0eff */
[----:B------:R-:W2:Y:S01]  /*154b0*/  LDL.LU R9, [R1] ;  /* 0x0000000001097983 */ /* 0x000ea20000300800 */
[----:B------:R-:W-:-:S03]  /*154c0*/  LEA.HI.X.SX32 R25, R25, R2, 0x1, P0 ;  /* 0x0000000219197211 */ /* 0x000fc600000f0eff */
[----:B------:R5:W-:Y:S02]  /*154d0*/  STL [R1+0x3b50], R26 ;  /* 0x003b501a01007387 */ /* 0x000be40000100800 */
[----:B-----5:R-:W-:-:S05]  /*154e0*/  IADD3 R26, P1, PT, R19, R17, RZ ;  /* 0x00000011131a7210 */ /* 0x020fca0007f3e0ff */
[----:B------:R0:W-:Y:S01]  /*154f0*/  STL [R1+0x3b54], R26 ;  /* 0x003b541a01007387 */ /* 0x0001e20000100800 */
[----:B------:R-:W-:-:S03]  /*15500*/  LEA.HI.X.SX32 R24, R24, R2, 0x1, P6 ;  /* 0x0000000218187211 */ /* 0x000fc600030f0eff */
[----:B0-----:R-:W5:Y:S04]  /*15510*/  LDL.LU R26, [R1+0x55f8] ;  /* 0x0055f800011a7983 */ /* 0x001f680000300800 */
[----:B------:R0:W-:Y:S02]  /*15520*/  STL [R1+0x3b48], R25 ;  /* 0x003b481901007387 */ /* 0x0001e40000100800 */
[----:B0-----:R-:W-:-:S05]  /*15530*/  IADD3 R25, P0, PT, R16, R17, RZ ;  /* 0x0000001110197210 */ /* 0x001fca0007f1e0ff */
[----:B------:R0:W-:Y:S01]  /*15540*/  STL [R1+0x3b4c], R25 ;  /* 0x003b4c1901007387 */ /* 0x0001e20000100800 */
[----:B------:R-:W-:-:S03]  /*15550*/  LEA.HI.X.SX32 R23, R23, R2, 0x1, P5 ;  /* 0x0000000217177211 */ /* 0x000fc600028f0eff */
[----:B0-----:R-:W2:Y:S04]  /*15560*/  LDL.LU R25, [R1+0x55f4] ;  /* 0x0055f40001197983 */ /* 0x001ea80000300800 */
        /* <DEDUP_REMOVED lines=9> */
[----:B0-----:R-:W3:Y:S04]  /*15600*/  LDL.LU R23, [R1+0x55ec] ;  /* 0x0055ec0001177983 */ /* 0x001ee80000300800 */
[----:B------:R0:W-:Y:S02]  /*15610*/  STL [R1+0x3b30], R22 ;  /* 0x003b301601007387 */ /* 0x0001e40000100800 */
[----:B0-----:R-:W-:-:S05]  /*15620*/  IADD3 R22, P4, PT, R13, R17, RZ ;  /* 0x000000110d167210 */ /* 0x001fca0007f9e0ff */
[----:B------:R0:W-:Y:S01]  /*15630*/  STL [R1+0x3b34], R22 ;  /* 0x003b341601007387 */ /* 0x0001e20000100800 */
[----:B------:R-:W-:-:S03]  /*15640*/  LEA.HI.X.SX32 R20, R20, R2, 0x1, P2 ;  /* 0x0000000214147211 */ /* 0x000fc600010f0eff */
[----:B0-----:R-:W3:Y:S04]  /*15650*/  LDL.LU R22, [R1+0x55e8] ;  /* 0x0055e80001167983 */ /* 0x001ee80000300800 */
[----:B------:R4:W-:Y:S01]  /*15660*/  STL [R1+0x3b28], R21 ;  /* 0x003b281501007387 */ /* 0x0009e20000100800 */
[-C--:B------:R-:W-:Y:S02]  /*15670*/  LEA.HI.X.SX32 R19, R19, R2.reuse, 0x1, P1 ;  /* 0x0000000213137211 */ /* 0x080fe400008f0eff */
[-C--:B------:R-:W-:Y:S02]  /*15680*/  LEA.HI.X.SX32 R16, R16, R2.reuse, 0x1, P0 ;  /* 0x0000000210107211 */ /* 0x080fe400000f0eff */
[----:B------:R-:W-:Y:S02]  /*15690*/  LEA.HI.X.SX32 R15, R15, R2, 0x1, P6 ;  /* 0x000000020f0f7211 */ /* 0x000fe400030f0eff */
[----:B----4-:R-:W-:-:S05]  /*156a0*/  IADD3 R21, P3, PT, R12, R17, RZ ;  /* 0x000000110c157210 */ /* 0x010fca0007f7e0ff */
[----:B------:R0:W-:Y:S04]  /*156b0*/  STL [R1+0x3b2c], R21 ;  /* 0x003b2c1501007387 */ /* 0x0001e80000100800 */
[----:B0-----:R-:W4:Y:S04]  /*156c0*/  LDL.LU R21, [R1+0x55e4] ;  /* 0x0055e40001157983 */ /* 0x001f280000300800 */
[----:B------:R0:W-:Y:S02]  /*156d0*/  STL [R1+0x3b20], R20 ;  /* 0x003b201401007387 */ /* 0x0001e40000100800 */
[----:B0-----:R-:W-:-:S05]  /*156e0*/  IADD3 R20, P2, PT, R11, R17, RZ ;  /* 0x000000110b147210 */ /* 0x001fca0007f5e0ff */
        /* <DEDUP_REMOVED lines=8> */
[----:B------:R0:W-:Y:S01]  /*15770*/  STL [R1+0x3b14], R16 ;  /* 0x003b141001007387 */ /* 0x0001e20000100800 */
[----:B------:R-:W-:-:S03]  /*15780*/  LEA.HI.X.SX32 R14, R14, R2, 0x1, P5 ;  /* 0x000000020e0e7211 */ /* 0x000fc600028f0eff */
        /* <DEDUP_REMOVED lines=17> */
[----:B--2---:R-:W-:-:S05]  /*158a0*/  IADD3 R12, P3, PT, R6, R17, RZ ;  /* 0x00000011060c7210 */ /* 0x004fca0007f7e0ff */
        /* <DEDUP_REMOVED lines=9> */
[----:B---3--:R-:W-:-:S05]  /*15940*/  IADD3 R10, P1, PT, R8, R17, RZ ;  /* 0x00000011080a7210 */ /* 0x008fca0007f3e0ff */
[----:B------:R0:W-:Y:S04]  /*15950*/  STL [R1+0x3ae4], R10 ;  /* 0x003ae40a01007387 */ /* 0x0001e80000100800 */
[----:B0-----:R-:W3:Y:S04]  /*15960*/  LDL.LU R10, [R1+0x55c0] ;  /* 0x0055c000010a7983 */ /* 0x001ee80000300800 */
[----:B------:R0:W-:Y:S02]  /*15970*/  STL [R1+0x3ad8], R61 ;  /* 0x003ad83d01007387 */ /* 0x0001e40000100800 */
[----:B0-----:R-:W-:-:S05]  /*15980*/  IADD3 R61, P0, PT, R9, R17, RZ ;  /* 0x00000011093d7210 */ /* 0x001fca0007f1e0ff */
[----:B------:R0:W-:Y:S04]  /*15990*/  STL [R1+0x3adc], R61 ;  /* 0x003adc3d01007387 */ /* 0x0001e80000100800 */
[----:B0-----:R-:W2:Y:S01]  /*159a0*/  LDL.LU R61, [R1+0x55bc] ;  /* 0x0055bc00013d7983 */ /* 0x001ea20000300800 */
[----:B------:R-:W-:-:S05]  /*159b0*/  LEA.HI.X.SX32 R3, R3, R2, 0x1, P6 ;  /* 0x0000000203037211 */ /* 0x000fca00030f0eff */
[----:B------:R2:W-:Y:S02]  /*159c0*/  STL [R1+0x3ad0], R3 ;  /* 0x003ad00301007387 */ /* 0x0005e40000100800 */
[----:B--2---:R-:W-:-:S05]  /*159d0*/  IADD3 R3, P6, PT, R61, R17, RZ ;  /* 0x000000113d037210 */ /* 0x004fca0007fde0ff */
        /* <DEDUP_REMOVED lines=33> */
[----:B------:R2:W-:Y:S01]  /*15bf0*/  STL [R1+0x3a98], R61 ;  /* 0x003a983d01007387 */ /* 0x0005e20000100800 */
[----:B------:R-:W-:Y:S02]  /*15c00*/  IMAD R28, R28, UR31, RZ ;  /* 0x0000001f1c1c7c24 */ /* 0x000fe4000f8e02ff */
[----:B------:R-:W-:Y:S02]  /*15c10*/  IMAD R29, R29, UR31, RZ ;  /* 0x0000001f1d1d7c24 */ /* 0x000fe4000f8e02ff */
[----:B------:R-:W-:Y:S02]  /*15c20*/  IMAD R30, R30, UR31, RZ ;  /* 0x0000001f1e1e7c24 */ /* 0x000fe4000f8e02ff */
[----:B------:R-:W-:Y:S02]  /*15c30*/  IMAD R31, R31, UR31, RZ ;  /* 0x0000001f1f1f7c24 */ /* 0x000fe4000f8e02ff */
[----:B------:R-:W-:Y:S02]  /*15c40*/  IMAD R32, R32, UR31, RZ ;  /* 0x0000001f20207c24 */ /* 0x000fe4000f8e02ff */
[----:B------:R-:W-:-:S02]  /*15c50*/  IMAD R33, R33, UR31, RZ ;  /* 0x0000001f21217c24 */ /* 0x000fc4000f8e02ff */
        /* <DEDUP_REMOVED lines=16> */
[----:B------:R-:W-:Y:S01]  /*15d60*/  IMAD R50, R50, UR31, RZ ;  /* 0x0000001f32327c24 */ /* 0x000fe2000f8e02ff */
[----:B--2---:R-:W-:-:S05]  /*15d70*/  IADD3 R61, P6, PT, R9, R17, RZ ;  /* 0x00000011093d7210 */ /* 0x004fca0007fde0ff */
[----:B------:R0:W-:Y:S02]  /*15d80*/  STL [R1+0x3a9c], R61 ;  /* 0x003a9c3d01007387 */ /* 0x0001e40000100800 */
[----:B0-----:R-:W-:Y:S02]  /*15d90*/  LEA.HI.X.SX32 R61, R3, R2, 0x1, P5 ;  /* 0x00000002033d7211 */ /* 0x001fe400028f0eff */
[----:B---3--:R-:W-:-:S03]  /*15da0*/  IADD3 R3, P5, PT, R10, R17, RZ ;  /* 0x000000110a037210 */ /* 0x008fc60007fbe0ff */
[----:B------:R0:W-:Y:S04]  /*15db0*/  STL [R1+0x3a90], R61 ;  /* 0x003a903d01007387 */ /* 0x0001e80000100800 */
[----:B------:R1:W-:Y:S01]  /*15dc0*/  STL [R1+0x3a94], R3 ;  /* 0x003a940301007387 */ /* 0x0003e20000100800 */
[-C--:B0-----:R-:W-:Y:S02]  /*15dd0*/  LEA.HI.X.SX32 R61, R4, R2.reuse, 0x1, P4 ;  /* 0x00000002043d7211 */ /* 0x081fe400020f0eff */
[-C--:B------:R-:W-:Y:S02]  /*15de0*/  IADD3 R4, P4, PT, R11, R17.reuse, RZ ;  /* 0x000000110b047210 */ /* 0x080fe40007f9e0ff */
[-C--:B-1----:R-:W-:Y:S02]  /*15df0*/  LEA.HI.X.SX32 R3, R5, R2.reuse, 0x1, P3 ;  /* 0x0000000205037211 */ /* 0x082fe400018f0eff */
[----:B------:R-:W-:Y:S01]  /*15e00*/  IADD3 R5, P3, PT, R12, R17, RZ ;  /* 0x000000110c057210 */ /* 0x000fe20007f7e0ff */
[----:B------:R-:W-:Y:S04]  /*15e10*/  STL [R1+0x3a88], R61 ;  /* 0x003a883d01007387 */ /* 0x000fe80000100800 */
[----:B------:R0:W-:Y:S04]  /*15e20*/  STL [R1+0x3a8c], R4 ;  /* 0x003a8c0401007387 */ /* 0x0001e80000100800 */
[----:B------:R4:W-:Y:S04]  /*15e30*/  STL [R1+0x3a80], R3 ;  /* 0x003a800301007387 */ /* 0x0009e80000100800 */
[----:B------:R1:W-:Y:S01]  /*15e40*/  STL [R1+0x3a84], R5 ;  /* 0x003a840501007387 */ /* 0x0003e20000100800 */
[----:B0-----:R-:W-:-:S02]  /*15e50*/  LEA.HI.X.SX32 R4, R6, R2, 0x1, P2 ;  /* 0x0000000206047211 */ /* 0x001fc400010f0eff */
[----:B----4-:R-:W-:-:S03]  /*15e60*/  IADD3 R3, P2, PT, R13, R17, RZ ;  /* 0x000000110d037210 */ /* 0x010fc60007f5e0ff */
[----:B------:R0:W-:Y:S01]  /*15e70*/  STL [R1+0x3a78], R4 ;  /* 0x003a780401007387 */ /* 0x0001e20000100800 */
[----:B-1----:R-:W-:-:S03]  /*15e80*/  LEA.HI.X.SX32 R5, R7, R2, 0x1, P1 ;  /* 0x0000000207057211 */ /* 0x002fc600008f0eff */
[----:B------:R1:W-:Y:S04]  /*15e90*/  STL [R1+0x3a7c], R3 ;  /* 0x003a7c0301007387 */ /* 0x0003e80000100800 */
[----:B------:R2:W-:Y:S01]  /*15ea0*/  STL [R1+0x3a70], R5 ;  /* 0x003a700501007387 */ /* 0x0005e20000100800 */
[----:B0-----:R-:W-:Y:S02]  /*15eb0*/  IADD3 R4, P1, PT, R14, R17, RZ ;  /* 0x000000110e047210 */ /* 0x001fe40007f3e0ff */
[----:B-1----:R-:W-:-:S03]  /*15ec0*/  LEA.HI.X.SX32 R3, R8, R2, 0x1, P0 ;  /* 0x0000000208037211 */ /* 0x002fc600000f0eff */
[----:B------:R0:W-:Y:S01]  /*15ed0*/  STL [R1+0x3a74], R4 ;  /* 0x003a740401007387 */ /* 0x0001e20000100800 */
[----:B--2---:R-:W-:-:S03]  /*15ee0*/  IADD3 R5, P0, PT, R15, R17, RZ ;  /* 0x000000110f057210 */ /* 0x004fc60007f1e0ff */
[----:B------:R1:W-:Y:S04]  /*15ef0*/  STL [R1+0x3a68], R3 ;  /* 0x003a680301007387 */ /* 0x0003e80000100800 */
[----:B------:R2:W-:Y:S01]  /*15f00*/  STL [R1+0x3a6c], R5 ;  /* 0x003a6c0501007387 */ /* 0x0005e20000100800 */
[----:B0-----:R-:W-:Y:S02]  /*15f10*/  LEA.HI.X.SX32 R4, R9, R2, 0x1, P6 ;  /* 0x0000000209047211 */ /* 0x001fe400030f0eff */
[----:B-1----:R-:W-:-:S03]  /*15f20*/  IADD3 R3, P6, PT, R16, R17, RZ ;  /* 0x0000001110037210 */ /* 0x002fc60007fde0ff */
[----:B------:R0:W-:Y:S01]  /*15f30*/  STL [R1+0x3a60], R4 ;  /* 0x003a600401007387 */ /* 0x0001e20000100800 */
[----:B--2---:R-:W-:-:S03]  /*15f40*/  LEA.HI.X.SX32 R5, R10, R2, 0x1, P5 ;  /* 0x000000020a057211 */ /* 0x004fc600028f0eff */
        /* <DEDUP_REMOVED lines=29> */
[----:B-----5:R-:W-:-:S03]  /*16120*/  IADD3 R5, P5, PT, R26, R17, RZ ;  /* 0x000000111a057210 */ /* 0x020fc60007fbe0ff */
        /* <DEDUP_REMOVED lines=91> */
[----:B------:R-:W-:Y:S01]  /*166e0*/  STL [R1+0x3968], R5 ;  /* 0x0039680501007387 */ /* 0x000fe20000100800 */
[----:B0-----:R-:W-:-:S03]  /*166f0*/  IADD3 R4, P3, PT, R49, R17, RZ ;  /* 0x0000001131047210 */ /* 0x001fc60007f7e0ff */
[----:B------:R-:W2:Y:S01]  /*16700*/  LDL.LU R19, [R1+0x110] ;  /* 0x0001100001137983 */ /* 0x000ea20000300800 */
[----:B-1----:R-:W-:-:S03]  /*16710*/  LEA.HI.X.SX32 R3, R43, R2, 0x1, P2 ;  /* 0x000000022b037211 */ /* 0x002fc600010f0eff */
[----:B------:R0:W-:Y:S04]  /*16720*/  STL [R1+0x396c], R4 ;  /* 0x00396c0401007387 */ /* 0x0001e80000100800 */
[----:B------:R1:W-:Y:S04]  /*16730*/  STL [R1+0x3960], R3 ;  /* 0x0039600301007387 */ /* 0x0003e80000100800 */
[----:B------:R-:W3:Y:S01]  /*16740*/  LDL.LU R16, [R1+0x10c] ;  /* 0x00010c0001107983 */ /* 0x000ee20000300800 */
[----:B0-----:R-:W-:Y:S02]  /*16750*/  IADD3 R4, P2, PT, R50, R17, RZ ;  /* 0x0000001132047210 */ /* 0x001fe40007f5e0ff */
[----:B-1----:R-:W-:-:S03]  /*16760*/  LEA.HI.X.SX32 R3, R44, R2, 0x1, P1 ;  /* 0x000000022c037211 */ /* 0x002fc600008f0eff */
[----:B------:R0:W-:Y:S04]  /*16770*/  STL [R1+0x3964], R4 ;  /* 0x0039640401007387 */ /* 0x0001e80000100800 */
[----:B------:R1:W-:Y:S04]  /*16780*/  STL [R1+0x3958], R3 ;  /* 0x0039580301007387 */ /* 0x0003e80000100800 */
[----:B------:R-:W4:Y:S01]  /*16790*/  LDL.LU R15, [R1+0x108] ;  /* 0x00010800010f7983 */ /* 0x000f220000300800 */
[----:B------:R-:W-:Y:S02]  /*167a0*/  IMAD R51, R51, UR31, RZ ;  /* 0x0000001f33337c24 */ /* 0x000fe4000f8e02ff */
[----:B------:R-:W-:-:S03]  /*167b0*/  IMAD R52, R52, UR31, RZ ;  /* 0x0000001f34347c24 */ /* 0x000fc6000f8e02ff */
[----:B0-----:R-:W-:Y:S02]  /*167c0*/  IADD3 R4, P1, PT, R51, R17, RZ ;  /* 0x0000001133047210 */ /* 0x001fe40007f3e0ff */
[----:B-1----:R-:W-:Y:S01]  /*167d0*/  LEA.HI.X.SX32 R3, R45, R2, 0x1, P0 ;  /* 0x000000022d037211 */ /* 0x002fe200000f0eff */
[----:B------:R-:W-:Y:S02]  /*167e0*/  IMAD R53, R53, UR31, RZ ;  /* 0x0000001f35357c24 */ /* 0x000fe4000f8e02ff */
[----:B------:R0:W-:Y:S04]  /*167f0*/  STL [R1+0x395c], R4 ;  /* 0x00395c0401007387 */ /* 0x0001e80000100800 */
[----:B------:R1:W-:Y:S01]  /*16800*/  STL [R1+0x3950], R3 ;  /* 0x0039500301007387 */ /* 0x0003e20000100800 */
[----:B------:R-:W-:-:S03]  /*16810*/  IMAD R54, R54, UR31, RZ ;  /* 0x0000001f36367c24 */ /* 0x000fc6000f8e02ff */
[----:B------:R-:W5:Y:S01]  /*16820*/  LDL.LU R14, [R1+0x104] ;  /* 0x00010400010e7983 */ /* 0x000f620000300800 */
[----:B0-----:R-:W-:Y:S02]  /*16830*/  IADD3 R4, P0, PT, R52, R17, RZ ;  /* 0x0000001134047210 */ /* 0x001fe40007f1e0ff */
[----:B-1----:R-:W-:-:S03]  /*16840*/  LEA.HI.X.SX32 R3, R46, R2, 0x1, P6 ;  /* 0x000000022e037211 */ /* 0x002fc600030f0eff */
        /* <DEDUP_REMOVED lines=18> */
[----:B------:R-:W-:Y:S01]  /*16970*/  STL [R1+0x393c], R4 ;  /* 0x00393c0401007387 */ /* 0x000fe20000100800 */
[----:B------:R-:W-:-:S03]  /*16980*/  IADD3 R5, P3, PT, R56, R17, RZ ;  /* 0x0000001138057210 */ /* 0x000fc60007f7e0ff */
[----:B------:R0:W-:Y:S01]  /*16990*/  STL [R1+0x3930], R3 ;  /* 0x0039300301007387 */ /* 0x0001e20000100800 */
[----:B------:R-:W-:-:S03]  /*169a0*/  IMAD R58, R58, UR31, RZ ;  /* 0x0000001f3a3a7c24 */ /* 0x000fc6000f8e02ff */
[----:B------:R-:W-:Y:S04]  /*169b0*/  STL [R1+0x3934], R5 ;  /* 0x0039340501007387 */ /* 0x000fe80000100800 */
[----:B------:R-:W5:Y:S01]  /*169c0*/  LDL.LU R10, [R1+0xf4] ;  /* 0x0000f400010a7983 */ /* 0x000f620000300800 */
[----:B0-----:R-:W-:Y:S02]  /*169d0*/  LEA.HI.X.SX32 R3, R50, R2, 0x1, P2 ;  /* 0x0000000232037211 */ /* 0x001fe400010f0eff */
[----:B------:R-:W-:-:S03]  /*169e0*/  IADD3 R4, P2, PT, R57, R17, RZ ;  /* 0x0000001139047210 */ /* 0x000fc60007f5e0ff */
[----:B------:R0:W-:Y:S01]  /*169f0*/  STL [R1+0x3928], R3 ;  /* 0x0039280301007387 */ /* 0x0001e20000100800 */
[----:B------:R-:W-:-:S03]  /*16a00*/  IMAD R60, R60, UR31, RZ ;  /* 0x0000001f3c3c7c24 */ /* 0x000fc6000f8e02ff */
[----:B------:R1:W-:Y:S04]  /*16a10*/  STL [R1+0x392c], R4 ;  /* 0x00392c0401007387 */ /* 0x0003e80000100800 */
[----:B------:R-:W5:Y:S01]  /*16a20*/  LDL.LU R9, [R1+0xf0] ;  /* 0x0000f00001097983 */ /* 0x000f620000300800 */
[----:B0-----:R-:W-:Y:S02]  /*16a30*/  LEA.HI.X.SX32 R3, R51, R2, 0x1, P1 ;  /* 0x0000000233037211 */ /* 0x001fe400008f0eff */
[----:B-1----:R-:W-:-:S03]  /*16a40*/  IADD3 R4, P1, PT, R58, R17, RZ ;  /* 0x000000113a047210 */ /* 0x002fc60007f3e0ff */
[----:B------:R0:W-:Y:S04]  /*16a50*/  STL [R1+0x3920], R3 ;  /* 0x0039200301007387 */ /* 0x0001e80000100800 */
[----:B------:R1:W-:Y:S04]  /*16a60*/  STL [R1+0x3924], R4 ;  /* 0x0039240401007387 */ /* 0x0003e80000100800 */
[----:B------:R-:W5:Y:S01]  /*16a70*/  LDL.LU R8, [R1+0xec] ;  /* 0x0000ec0001087983 */ /* 0x000f620000300800 */
[----:B0-----:R-:W-:Y:S02]  /*16a80*/  LEA.HI.X.SX32 R3, R52, R2, 0x1, P0 ;  /* 0x0000000234037211 */ /* 0x001fe400000f0eff */
[----:B-1----:R-:W-:-:S03]  /*16a90*/  IADD3 R4, P0, PT, R60, R17, RZ ;  /* 0x000000113c047210 */ /* 0x002fc60007f1e0ff */
[----:B------:R0:W-:Y:S04]  /*16aa0*/  STL [R1+0x3918], R3 ;  /* 0x0039180301007387 */ /* 0x0001e80000100800 */
[----:B------:R-:W5:Y:S01]  /*16ab0*/  LDL.LU R7, [R1+0xe8] ;  /* 0x0000e80001077983 */ /* 0x000f620000300800 */
[----:B0-----:R-:W-:-:S03]  /*16ac0*/  LEA.HI.X.SX32 R3, R53, R2, 0x1, P6 ;  /* 0x0000000235037211 */ /* 0x001fc600030f0eff */
[----:B------:R-:W-:Y:S04]  /*16ad0*/  STL [R1+0x391c], R4 ;  /* 0x00391c0401007387 */ /* 0x000fe80000100800 */
[----:B------:R0:W-:Y:S04]  /*16ae0*/  STL [R1+0x3910], R3 ;  /* 0x0039100301007387 */ /* 0x0001e80000100800 */
[----:B------:R-:W5:Y:S01]  /*16af0*/  LDL.LU R6, [R1+0xe4] ;  /* 0x0000e40001067983 */ /* 0x000f620000300800 */
[----:B0-----:R-:W-:Y:S02]  /*16b00*/  LEA.HI.X.SX32 R3, R54, R2, 0x1, P5 ;  /* 0x0000000236037211 */ /* 0x001fe400028f0eff */
[----:B--2---:R-:W-:-:S05]  /*16b10*/  IADD3 R4, P6, PT, R19, R17, RZ ;  /* 0x0000001113047210 */ /* 0x004fca0007fde0ff */
[----:B------:R3:W-:Y:S04]  /*16b20*/  STL [R1+0x3914], R4 ;  /* 0x0039140401007387 */ /* 0x0007e80000100800 */
[----:B------:R0:W-:Y:S04]  /*16b30*/  STL [R1+0x3908], R3 ;  /* 0x0039080301007387 */ /* 0x0001e80000100800 */
[----:B------:R-:W2:Y:S01]  /*16b40*/  LDL.LU R5, [R1+0xe0] ;  /* 0x0000e00001057983 */ /* 0x000ea20000300800 */
[----:B---3--:R-:W-:Y:S02]  /*16b50*/  IADD3 R4, P5, PT, R16, R17, RZ ;  /* 0x0000001110047210 */ /* 0x008fe40007fbe0ff */
[----:B0-----:R-:W-:-:S03]  /*16b60*/  LEA.HI.X.SX32 R3, R55, R2, 0x1, P4 ;  /* 0x0000000237037211 */ /* 0x001fc600020f0eff */
[----:B------:R0:W-:Y:S01]  /*16b70*/  STL [R1+0x390c], R4 ;  /* 0x00390c0401007387 */ /* 0x0001e20000100800 */
[----:B----4-:R-:W-:-:S03]  /*16b80*/  IADD3 R20, P4, PT, R15, R17, RZ ;  /* 0x000000110f147210 */ /* 0x010fc60007f9e0ff */
[----:B0-----:R-:W3:Y:S04]  /*16b90*/  LDL.LU R4, [R1+0xdc] ;  /* 0x0000dc0001047983 */ /* 0x001ee80000300800 */
[----:B------:R0:W-:Y:S04]  /*16ba0*/  STL [R1+0x3900], R3 ;  /* 0x0039000301007387 */ /* 0x0001e80000100800 */
[----:B------:R-:W-:Y:S01]  /*16bb0*/  STL [R1+0x3904], R20 ;  /* 0x0039041401007387 */ /* 0x000fe20000100800 */
[----:B0-----:R-:W-:-:S05]  /*16bc0*/  LEA.HI.X.SX32 R3, R56, R2, 0x1, P3 ;  /* 0x0000000238037211 */ /* 0x001fca00018f0eff */
[----:B------:R0:W-:Y:S04]  /*16bd0*/  STL [R1+0x38f8], R3 ;  /* 0x0038f80301007387 */ /* 0x0001e80000100800 */
[----:B0-----:R-:W4:Y:S01]  /*16be0*/  LDL.LU R3, [R1+0xd8] ;  /* 0x0000d80001037983 */ /* 0x001f220000300800 */
[----:B-----5:R-:W-:Y:S02]  /*16bf0*/  IADD3 R20, P3, PT, R14, R17, RZ ;  /* 0x000000110e147210 */ /* 0x020fe40007f7e0ff */
[----:B------:R-:W-:-:S03]  /*16c00*/  LEA.HI.X.SX32 R21, R57, R2, 0x1, P2 ;  /* 0x0000000239157211 */ /* 0x000fc600010f0eff */
[----:B------:R0:W-:Y:S04]  /*16c10*/  STL [R1+0x38fc], R20 ;  /* 0x0038fc1401007387 */ /* 0x0001e80000100800 */
[----:B------:R1:W-:Y:S04]  /*16c20*/  STL [R1+0x38f0], R21 ;  /* 0x0038f01501007387 */ /* 0x0003e80000100800 */
[----:B------:R-:W5:Y:S01]  /*16c30*/  LDL.LU R61, [R1+0xd4] ;  /* 0x0000d400013d7983 */ /* 0x000f620000300800 */
[----:B0-----:R-:W-:Y:S02]  /*16c40*/  IADD3 R20, P2, PT, R13, R17, RZ ;  /* 0x000000110d147210 */ /* 0x001fe40007f5e0ff */
[----:B-1----:R-:W-:-:S03]  /*16c50*/  LEA.HI.X.SX32 R21, R58, R2, 0x1, P1 ;  /* 0x000000023a157211 */ /* 0x002fc600008f0eff */
[----:B------:R0:W-:Y:S04]  /*16c60*/  STL [R1+0x38f4], R20 ;  /* 0x0038f41401007387 */ /* 0x0001e80000100800 */
[----:B------:R-:W5:Y:S01]  /*16c70*/  LDL.LU R22, [R1+0xd0] ;  /* 0x0000d00001167983 */ /* 0x000f620000300800 */
[-C--:B------:R-:W-:Y:S02]  /*16c80*/  LEA.HI.X.SX32 R23, R60, R2.reuse, 0x1, P0 ;  /* 0x000000023c177211 */ /* 0x080fe400000f0eff */
[----:B0-----:R-:W-:Y:S01]  /*16c90*/  IADD3 R20, P1, PT, R12, R17, RZ ;  /* 0x000000110c147210 */ /* 0x001fe20007f3e0ff */
[----:B------:R0:W-:Y:S01]  /*16ca0*/  STL [R1+0x38e8], R21 ;  /* 0x0038e81501007387 */ /* 0x0001e20000100800 */
[----:B------:R-:W-:-:S03]  /*16cb0*/  LEA.HI.X.SX32 R19, R19, R2, 0x1, P6 ;  /* 0x0000000213137211 */ /* 0x000fc600030f0eff */
[----:B------:R1:W-:Y:S04]  /*16cc0*/  STL [R1+0x38ec], R20 ;  /* 0x0038ec1401007387 */ /* 0x0003e80000100800 */
[----:B0-----:R-:W5:Y:S01]  /*16cd0*/  LDL.LU R21, [R1+0xcc] ;  /* 0x0000cc0001157983 */ /* 0x001f620000300800 */
[----:B-1----:R-:W-:-:S03]  /*16ce0*/  IADD3 R20, P0, PT, R11, R17, RZ ;  /* 0x000000110b147210 */ /* 0x002fc60007f1e0ff */
[----:B------:R0:W-:Y:S01]  /*16cf0*/  STL [R1+0x37a4], R23 ;  /* 0x0037a41701007387 */ /* 0x0001e20000100800 */
[----:B------:R-:W-:-:S03]  /*16d00*/  IADD3 R24, P6, PT, R10, R17, RZ ;  /* 0x000000110a187210 */ /* 0x000fc60007fde0ff */
[----:B------:R1:W-:Y:S01]  /*16d10*/  STL [R1+0x37c4], R20 ;  /* 0x0037c41401007387 */ /* 0x0003e20000100800 */
[-C--:B------:R-:W-:Y:S02]  /*16d20*/  LEA.HI.X.SX32 R15, R15, R2.reuse, 0x1, P4 ;  /* 0x000000020f0f7211 */ /* 0x080fe400020f0eff */
[----:B0-----:R-:W-:Y:S01]  /*16d30*/  LEA.HI.X.SX32 R23, R16, R2, 0x1, P5 ;  /* 0x0000000210177211 */ /* 0x001fe200028f0eff */
[----:B-1----:R-:W5:Y:S01]  /*16d40*/  LDL.LU R20, [R1+0xc8] ;  /* 0x0000c80001147983 */ /* 0x002f620000300800 */
[----:B------:R-:W-:-:S03]  /*16d50*/  IADD3 R16, P5, PT, R9, R17, RZ ;  /* 0x0000001109107210 */ /* 0x000fc60007fbe0ff */
[----:B------:R0:W-:Y:S04]  /*16d60*/  STL [R1+0x37a8], R19 ;  /* 0x0037a81301007387 */ /* 0x0001e80000100800 */
[----:B0-----:R-:W5:Y:S04]  /*16d70*/  LDL.LU R19, [R1+0xc4] ;  /* 0x0000c40001137983 */ /* 0x001f680000300800 */
[----:B------:R-:W-:Y:S04]  /*16d80*/  STL [R1+0x37cc], R24 ;  /* 0x0037cc1801007387 */ /* 0x000fe80000100800 */
[----:B------:R0:W-:Y:S04]  /*16d90*/  STL [R1+0x37ac], R23 ;  /* 0x0037ac1701007387 */ /* 0x0001e80000100800 */
[----:B------:R1:W-:Y:S01]  /*16da0*/  STL [R1+0x37d4], R16 ;  /* 0x0037d41001007387 */ /* 0x0003e20000100800 */
[----:B0-----:R-:W-:-:S03]  /*16db0*/  IADD3 R23, P4, PT, R8, R17, RZ ;  /* 0x0000001108177210 */ /* 0x001fc60007f9e0ff */
[----:B-1----:R-:W5:Y:S04]  /*16dc0*/  LDL.LU R16, [R1+0xc0] ;  /* 0x0000c00001107983 */ /* 0x002f680000300800 */
[----:B------:R0:W-:Y:S01]  /*16dd0*/  STL [R1+0x37b0], R15 ;  /* 0x0037b00f01007387 */ /* 0x0001e20000100800 */
[----:B------:R-:W-:-:S03]  /*16de0*/  LEA.HI.X.SX32 R13, R13, R2, 0x1, P2 ;  /* 0x000000020d0d7211 */ /* 0x000fc600010f0eff */
[----:B------:R-:W-:Y:S01]  /*16df0*/  STL [R1+0x37dc], R23 ;  /* 0x0037dc1701007387 */ /* 0x000fe20000100800 */
[----:B0-----:R-:W-:Y:S02]  /*16e00*/  LEA.HI.X.SX32 R15, R14, R2, 0x1, P3 ;  /* 0x000000020e0f7211 */ /* 0x001fe400018f0eff */
[----:B------:R-:W-:-:S03]  /*16e10*/  IADD3 R14, P3, PT, R7, R17, RZ ;  /* 0x00000011070e7210 */ /* 0x000fc60007f7e0ff */
[----:B------:R0:W-:Y:S01]  /*16e20*/  STL [R1+0x37b4], R15 ;  /* 0x0037b40f01007387 */ /* 0x0001e20000100800 */
[----:B------:R-:W-:-:S03]  /*16e30*/  LEA.HI.X.SX32 R12, R12, R2, 0x1, P1 ;  /* 0x000000020c0c7211 */ /* 0x000fc600008f0eff */
[----:B0-----:R-:W5:Y:S04]  /*16e40*/  LDL.LU R15, [R1+0xbc] ;  /* 0x0000bc00010f7983 */ /* 0x001f680000300800 */
[----:B------:R0:W-:Y:S04]  /*16e50*/  STL [R1+0x37e4], R14 ;  /* 0x0037e40e01007387 */ /* 0x0001e80000100800 */
[----:B------:R-:W-:Y:S01]  /*16e60*/  STL [R1+0x37b8], R13 ;  /* 0x0037b80d01007387 */ /* 0x000fe20000100800 */
[----:B0-----:R-:W-:-:S05]  /*16e70*/  IADD3 R14, P2, PT, R6, R17, RZ ;  /* 0x00000011060e7210 */ /* 0x001fca0007f5e0ff */
[----:B------:R0:W-:Y:S01]  /*16e80*/  STL [R1+0x37ec], R14 ;  /* 0x0037ec0e01007387 */ /* 0x0001e20000100800 */
[----:B------:R-:W-:-:S03]  /*16e90*/  LEA.HI.X.SX32 R10, R10, R2, 0x1, P6 ;  /* 0x000000020a0a7211 */ /* 0x000fc600030f0eff */
[----:B0-----:R-:W5:Y:S04]  /*16ea0*/  LDL.LU R14, [R1+0xb8] ;  /* 0x0000b800010e7983 */ /* 0x001f680000300800 */
[----:B------:R0:W-:Y:S02]  /*16eb0*/  STL [R1+0x37bc], R12 ;  /* 0x0037bc0c01007387 */ /* 0x0001e40000100800 */
[----:B0-----:R-:W-:Y:S02]  /*16ec0*/  LEA.HI.X.SX32 R12, R11, R2, 0x1, P0 ;  /* 0x000000020b0c7211 */ /* 0x001fe400000f0eff */
[----:B--2---:R-:W-:-:S05]  /*16ed0*/  IADD3 R13, P1, PT, R5, R17, RZ ;  /* 0x00000011050d7210 */ /* 0x004fca0007f3e0ff */
[----:B------:R0:W-:Y:S04]  /*16ee0*/  STL [R1+0x37f4], R13 ;  /* 0x0037f40d01007387 */ /* 0x0001e80000100800 */
[----:B0-----:R-:W2:Y:S01]  /*16ef0*/  LDL.LU R13, [R1+0xb4] ;  /* 0x0000b400010d7983 */ /* 0x001ea20000300800 */
[----:B---3--:R-:W-:-:S03]  /*16f00*/  IADD3 R11, P0, PT, R4, R17, RZ ;  /* 0x00000011040b7210 */ /* 0x008fc60007f1e0ff */
[----:B------:R0:W-:Y:S04]  /*16f10*/  STL [R1+0x37c0], R12 ;  /* 0x0037c00c01007387 */ /* 0x0001e80000100800 */
[----:B------:R4:W-:Y:S04]  /*16f20*/  STL [R1+0x37fc], R11 ;  /* 0x0037fc0b01007387 */ /* 0x0009e80000100800 */
[----:B0-----:R-:W3:Y:S04]  /*16f30*/  LDL.LU R12, [R1+0xb0] ;  /* 0x0000b000010c7983 */ /* 0x001ee80000300800 */
[----:B------:R-:W-:Y:S01]  /*16f40*/  STL [R1+0x37c8], R10 ;  /* 0x0037c80a01007387 */ /* 0x000fe20000100800 */
[----:B----4-:R-:W-:-:S05]  /*16f50*/  IADD3 R11, P6, PT, R3, R17, RZ ;  /* 0x00000011030b7210 */ /* 0x010fca0007fde0ff */
[----:B------:R0:W-:Y:S04]  /*16f60*/  STL [R1+0x3804], R11 ;  /* 0x0038040b01007387 */ /* 0x0001e80000100800 */
[----:B0-----:R-:W4:Y:S01]  /*16f70*/  LDL.LU R11, [R1+0xac] ;  /* 0x0000ac00010b7983 */ /* 0x001f220000300800 */
[----:B------:R-:W-:Y:S02]  /*16f80*/  LEA.HI.X.SX32 R9, R9, R2, 0x1, P5 ;  /* 0x0000000209097211 */ /* 0x000fe400028f0eff */
[----:B-----5:R-:W-:-:S03]  /*16f90*/  IADD3 R10, P5, PT, R61, R17, RZ ;  /* 0x000000113d0a7210 */ /* 0x020fc60007fbe0ff */
[----:B------:R0:W-:Y:S01]  /*16fa0*/  STL [R1+0x37d0], R9 ;  /* 0x0037d00901007387 */ /* 0x0001e20000100800 */
[----:B------:R-:W-:-:S03]  /*16fb0*/  LEA.HI.X.SX32 R7, R7, R2, 0x1, P3 ;  /* 0x0000000207077211 */ /* 0x000fc600018f0eff */
[----:B------:R1:W-:Y:S01]  /*16fc0*/  STL [R1+0x380c], R10 ;  /* 0x00380c0a01007387 */ /* 0x0003e20000100800 */
[----:B0-----:R-:W-:Y:S02]  /*16fd0*/  LEA.HI.X.SX32 R9, R8, R2, 0x1, P4 ;  /* 0x0000000208097211 */ /* 0x001fe400020f0eff */
[----:B------:R-:W-:-:S03]  /*16fe0*/  IADD3 R8, P4, PT, R22, R17, RZ ;  /* 0x0000001116087210 */ /* 0x000fc60007f9e0ff */
[----:B------:R-:W-:Y:S04]  /*16ff0*/  STL [R1+0x37d8], R9 ;  /* 0x0037d80901007387 */ /* 0x000fe80000100800 */
[----:B-1----:R-:W5:Y:S01]  /*17000*/  LDL.LU R10, [R1+0xa8] ;  /* 0x0000a800010a7983 */ /* 0x002f620000300800 */
[----:B------:R-:W-:-:S03]  /*17010*/  LEA.HI.X.SX32 R6, R6, R2, 0x1, P2 ;  /* 0x0000000206067211 */ /* 0x000fc600010f0eff */
[----:B------:R0:W-:Y:S04]  /*17020*/  STL [R1+0x3814], R8 ;  /* 0x0038140801007387 */ /* 0x0001e80000100800 */
[----:B------:R1:W-:Y:S01]  /*17030*/  STL [R1+0x37e0], R7 ;  /* 0x0037e00701007387 */ /* 0x0003e20000100800 */
[----:B0-----:R-:W-:-:S05]  /*17040*/  IADD3 R8, P3, PT, R21, R17, RZ ;  /* 0x0000001115087210 */ /* 0x001fca0007f7e0ff */
[----:B------:R0:W-:Y:S01]  /*17050*/  STL [R1+0x381c], R8 ;  /* 0x00381c0801007387 */ /* 0x0001e20000100800 */
[----:B-1----:R-:W-:-:S03]  /*17060*/  IADD3 R7, P2, PT, R20, R17, RZ ;  /* 0x0000001114077210 */ /* 0x002fc60007f5e0ff */
[----:B------:R-:W5:Y:S04]  /*17070*/  LDL.LU R9, [R1+0xa4] ;  /* 0x0000a40001097983 */ /* 0x000f680000300800 */
[----:B------:R1:W-:Y:S01]  /*17080*/  STL [R1+0x37e8], R6 ;  /* 0x0037e80601007387 */ /* 0x0003e20000100800 */
[----:B------:R-:W-:-:S03]  /*17090*/  LEA.HI.X.SX32 R4, R4, R2, 0x1, P0 ;  /* 0x0000000204047211 */ /* 0x000fc600000f0eff */
[----:B------:R1:W-:Y:S04]  /*170a0*/  STL [R1+0x3824], R7 ;  /* 0x0038240701007387 */ /* 0x0003e80000100800 */
[----:B0-----:R-:W5:Y:S01]  /*170b0*/  LDL.LU R8, [R1+0xa0] ;  /* 0x0000a00001087983 */ /* 0x001f620000300800 */
[----:B-1----:R-:W-:Y:S02]  /*170c0*/  LEA.HI.X.SX32 R6, R5, R2, 0x1, P1 ;  /* 0x0000000205067211 */ /* 0x002fe400008f0eff */
[----:B------:R-:W-:-:S03]  /*170d0*/  IADD3 R5, P1, PT, R19, R17, RZ ;  /* 0x0000001113057210 */ /* 0x000fc60007f3e0ff */
[----:B------:R0:W-:Y:S04]  /*170e0*/  STL [R1+0x37f0], R6 ;  /* 0x0037f00601007387 */ /* 0x0001e80000100800 */
[----:B------:R1:W-:Y:S04]  /*170f0*/  STL [R1+0x382c], R5 ;  /* 0x00382c0501007387 */ /* 0x0003e80000100800 */
[----:B------:R-:W5:Y:S04]  /*17100*/  LDL.LU R7, [R1+0x9c] ;  /* 0x00009c0001077983 */ /* 0x000f680000300800 */
[----:B------:R1:W-:Y:S04]  /*17110*/  STL [R1+0x37f8], R4 ;  /* 0x0037f80401007387 */ /* 0x0003e80000100800 */
[----:B0-----:R-:W5:Y:S01]  /*17120*/  LDL.LU R6, [R1+0x98] ;  /* 0x0000980001067983 */ /* 0x001f620000300800 */
[----:B-1----:R-:W-:-:S02]  /*17130*/  IADD3 R5, P0, PT, R16, R17, RZ ;  /* 0x0000001110057210 */ /* 0x002fc40007f1e0ff */
[----:B------:R-:W-:-:S03]  /*17140*/  LEA.HI.X.SX32 R4, R3, R2, 0x1, P6 ;  /* 0x0000000203047211 */ /* 0x000fc600030f0eff */
[----:B------:R0:W-:Y:S01]  /*17150*/  STL [R1+0x3834], R5 ;  /* 0x0038340501007387 */ /* 0x0001e20000100800 */
[----:B------:R-:W-:-:S03]  /*17160*/  LEA.HI.X.SX32 R24, R61, R2, 0x1, P5 ;  /* 0x000000023d187211 */ /* 0x000fc600028f0eff */
[----:B0-----:R-:W5:Y:S04]  /*17170*/  LDL.LU R5, [R1+0x94] ;  /* 0x0000940001057983 */ /* 0x001f680000300800 */
[----:B------:R0:W-:Y:S01]  /*17180*/  STL [R1+0x3800], R4 ;  /* 0x0038000401007387 */ /* 0x0001e20000100800 */
[-C--:B------:R-:W-:Y:S02]  /*17190*/  LEA.HI.X.SX32 R22, R22, R2.reuse, 0x1, P4 ;  /* 0x0000000216167211 */ /* 0x080fe400020f0eff */
[----:B------:R-:W-:Y:S01]  /*171a0*/  IADD3 R3, P6, PT, R15, R17, RZ ;  /* 0x000000110f037210 */ /* 0x000fe20007fde0ff */
[----:B0-----:R-:W5:Y:S04]  /*171b0*/  LDL.LU R4, [R1+0x90] ;  /* 0x0000900001047983 */ /* 0x001f680000300800 */
[----:B------:R0:W-:Y:S01]  /*171c0*/  STL [R1+0x383c], R3 ;  /* 0x00383c0301007387 */ /* 0x0001e20000100800 */
[----:B------:R-:W-:-:S03]  /*171d0*/  LEA.HI.X.SX32 R21, R21, R2, 0x1, P3 ;  /* 0x0000000215157211 */ /* 0x000fc600018f0eff */
[----:B0-----:R-:W5:Y:S04]  /*171e0*/  LDL.LU R3, [R1+0x8c] ;  /* 0x00008c0001037983 */ /* 0x001f680000300800 */
[----:B------:R-:W-:Y:S04]  /*171f0*/  STL [R1+0x3808], R24 ;  /* 0x0038081801007387 */ /* 0x000fe80000100800 */
[----:B------:R-:W5:Y:S01]  /*17200*/  LDL.LU R61, [R1+0x88] ;  /* 0x00008800013d7983 */ /* 0x000f620000300800 */
[----:B------:R-:W-:-:S05]  /*17210*/  IADD3 R23, P5, PT, R14, R17, RZ ;  /* 0x000000110e177210 */ /* 0x000fca0007fbe0ff */
[----:B------:R2:W-:Y:S04]  /*17220*/  STL [R1+0x3844], R23 ;  /* 0x0038441701007387 */ /* 0x0005e80000100800 */
[----:B------:R3:W-:Y:S01]  /*17230*/  STL [R1+0x3810], R22 ;  /* 0x0038101601007387 */ /* 0x0007e20000100800 */
[----:B------:R-:W-:Y:S02]  /*17240*/  LEA.HI.X.SX32 R19, R19, R2, 0x1, P1 ;  /* 0x0000000213137211 */ /* 0x000fe400008f0eff */
[----:B--2---:R-:W-:-:S05]  /*17250*/  IADD3 R23, P4, PT, R13, R17, RZ ;  /* 0x000000110d177210 */ /* 0x004fca0007f9e0ff */
[----:B------:R-:W-:Y:S04]  /*17260*/  STL [R1+0x384c], R23 ;  /* 0x00384c1701007387 */ /* 0x000fe80000100800 */
[----:B------:R-:W2:Y:S01]  /*17270*/  LDL.LU R26, [R1+0x80] ;  /* 0x00008000011a7983 */ /* 0x000ea20000300800 */
[----:B---3--:R-:W-:-:S03]  /*17280*/  IADD3 R22, P3, PT, R12, R17, RZ ;  /* 0x000000110c167210 */ /* 0x008fc60007f7e0ff */
[----:B------:R0:W-:Y:S04]  /*17290*/  STL [R1+0x3818], R21 ;  /* 0x0038181501007387 */ /* 0x0001e80000100800 */
[----:B------:R1:W-:Y:S04]  /*172a0*/  STL [R1+0x3854], R22 ;  /* 0x0038541601007387 */ /* 0x0003e80000100800 */
[----:B------:R-:W3:Y:S01]  /*172b0*/  LDL.LU R25, [R1+0x7c] ;  /* 0x00007c0001197983 */ /* 0x000ee20000300800 */
[----:B0-----:R-:W-:-:S05]  /*172c0*/  LEA.HI.X.SX32 R21, R20, R2, 0x1, P2 ;  /* 0x0000000214157211 */ /* 0x001fca00010f0eff */
[----:B------:R-:W-:Y:S04]  /*172d0*/  STL [R1+0x3820], R21 ;  /* 0x0038201501007387 */ /* 0x000fe80000100800 */
[----:B------:R-:W3:Y:S01]  /*172e0*/  LDL.LU R24, [R1+0x78] ;  /* 0x0000780001187983 */ /* 0x000ee20000300800 */
[----:B----4-:R-:W-:-:S05]  /*172f0*/  IADD3 R20, P2, PT, R11, R17, RZ ;  /* 0x000000110b147210 */ /* 0x010fca0007f5e0ff */
[----:B------:R-:W-:Y:S04]  /*17300*/  STL [R1+0x385c], R20 ;  /* 0x00385c1401007387 */ /* 0x000fe80000100800 */
[----:B------:R-:W4:Y:S04]  /*17310*/  LDL.LU R23, [R1+0x74] ;  /* 0x0000740001177983 */ /* 0x000f280000300800 */
[----:B------:R0:W-:Y:S04]  /*17320*/  STL [R1+0x3828], R19 ;  /* 0x0038281301007387 */ /* 0x0001e80000100800 */
[----:B-1----:R-:W4:Y:S01]  /*17330*/  LDL.LU R22, [R1+0x70] ;  /* 0x0000700001167983 */ /* 0x002f220000300800 */
[----:B0-----:R-:W-:-:S02]  /*17340*/  LEA.HI.X.SX32 R19, R16, R2, 0x1, P0 ;  /* 0x0000000210137211 */ /* 0x001fc400000f0eff */
[----:B-----5:R-:W-:-:S05]  /*17350*/  IADD3 R20, P1, PT, R10, R17, RZ ;  /* 0x000000110a147210 */ /* 0x020fca0007f3e0ff */
[----:B------:R0:W-:Y:S04]  /*17360*/  STL [R1+0x3864], R20 ;  /* 0x0038641401007387 */ /* 0x0001e80000100800 */
[----:B------:R-:W5:Y:S04]  /*17370*/  LDL.LU R21, [R1+0x6c] ;  /* 0x00006c0001157983 */ /* 0x000f680000300800 */
[----:B------:R1:W-:Y:S04]  /*17380*/  STL [R1+0x3830], R19 ;  /* 0x0038301301007387 */ /* 0x0003e80000100800 */
[----:B0-----:R-:W5:Y:S01]  /*17390*/  LDL.LU R20, [R1+0x68] ;  /* 0x0000680001147983 */ /* 0x001f620000300800 */
[----:B------:R-:W-:-:S02]  /*173a0*/  IADD3 R16, P0, PT, R9, R17, RZ ;  /* 0x0000001109107210 */ /* 0x000fc40007f1e0ff */
[----:B-1----:R-:W-:-:S03]  /*173b0*/  LEA.HI.X.SX32 R19, R15, R2, 0x1, P6 ;  /* 0x000000020f137211 */ /* 0x002fc600030f0eff */
[----:B------:R0:W-:Y:S01]  /*173c0*/  STL [R1+0x386c], R16 ;  /* 0x00386c1001007387 */ /* 0x0001e20000100800 */
[-C--:B------:R-:W-:Y:S02]  /*173d0*/  LEA.HI.X.SX32 R15, R14, R2.reuse, 0x1, P5 ;  /* 0x000000020e0f7211 */ /* 0x080fe400028f0eff */
[----:B------:R-:W-:Y:S01]  /*173e0*/  LEA.HI.X.SX32 R13, R13, R2, 0x1, P4 ;  /* 0x000000020d0d7211 */ /* 0x000fe200020f0eff */
[----:B------:R-:W-:Y:S01]  /*173f0*/  STL [R1+0x3838], R19 ;  /* 0x0038381301007387 */ /* 0x000fe20000100800 */
[----:B0-----:R-:W-:-:S05]  /*17400*/  IADD3 R16, P6, PT, R8, R17, RZ ;  /* 0x0000001108107210 */ /* 0x001fca0007fde0ff */
[----:B------:R-:W-:Y:S01]  /*17410*/  STL [R1+0x3874], R16 ;  /* 0x0038741001007387 */ /* 0x000fe20000100800 */
[----:B------:R-:W-:-:S03]  /*17420*/  IADD3 R14, P5, PT, R7, R17, RZ ;  /* 0x00000011070e7210 */ /* 0x000fc60007fbe0ff */
[----:B------:R0:W-:Y:S04]  /*17430*/  STL [R1+0x3840], R15 ;  /* 0x0038400f01007387 */ /* 0x0001e80000100800 */
[----:B------:R1:W-:Y:S04]  /*17440*/  STL [R1+0x387c], R14 ;  /* 0x00387c0e01007387 */ /* 0x0003e80000100800 */
[----:B------:R1:W-:Y:S01]  /*17450*/  STL [R1+0x3848], R13 ;  /* 0x0038480d01007387 */ /* 0x0003e20000100800 */
[----:B0-----:R-:W-:Y:S02]  /*17460*/  IADD3 R15, P4, PT, R6, R17, RZ ;  /* 0x00000011060f7210 */ /* 0x001fe40007f9e0ff */
[----:B-1----:R-:W-:-:S02]  /*17470*/  LEA.HI.X.SX32 R14, R12, R2, 0x1, P3 ;  /* 0x000000020c0e7211 */ /* 0x002fc400018f0eff */
[-C--:B------:R-:W-:Y:S01]  /*17480*/  LEA.HI.X.SX32 R12, R11, R2.reuse, 0x1, P2 ;  /* 0x000000020b0c7211 */ /* 0x080fe200010f0eff */
[----:B------:R-:W-:Y:S01]  /*17490*/  STL [R1+0x3884], R15 ;  /* 0x0038840f01007387 */ /* 0x000fe20000100800 */
[----:B------:R-:W-:Y:S02]  /*174a0*/  LEA.HI.X.SX32 R10, R10, R2, 0x1, P1 ;  /* 0x000000020a0a7211 */ /* 0x000fe400008f0eff */
[----:B------:R-:W-:Y:S01]  /*174b0*/  IADD3 R13, P3, PT, R5, R17, RZ ;  /* 0x00000011050d7210 */ /* 0x000fe20007f7e0ff */
[----:B------:R-:W-:Y:S01]  /*174c0*/  STL [R1+0x3850], R14 ;  /* 0x0038500e01007387 */ /* 0x000fe20000100800 */
[----:B------:R-:W-:-:S03]  /*174d0*/  IMAD R0, R0, UR31, RZ ;  /* 0x0000001f00007c24 */ /* 0x000fc6000f8e02ff */
[----:B------:R-:W-:Y:S04]  /*174e0*/  STL [R1+0x388c], R13 ;  /* 0x00388c0d01007387 */ /* 0x000fe80000100800 */
[----:B------:R0:W-:Y:S01]  /*174f0*/  STL [R1+0x3858], R12 ;  /* 0x0038580c01007387 */ /* 0x0001e20000100800 */
[----:B------:R-:W-:-:S05]  /*17500*/  IADD3 R11, P2, PT, R4, R17, RZ ;  /* 0x00000011040b7210 */ /* 0x000fca0007f5e0ff */
[----:B------:R1:W-:Y:S04]  /*17510*/  STL [R1+0x3894], R11 ;  /* 0x0038940b01007387 */ /* 0x0003e80000100800 */
[----:B------:R1:W-:Y:S01]  /*17520*/  STL [R1+0x3860], R10 ;  /* 0x0038600a01007387 */ /* 0x0003e20000100800 */
[-C--:B0-----:R-:W-:Y:S02]  /*17530*/  IADD3 R12, P1, PT, R3, R17.reuse, RZ ;  /* 0x00000011030c7210 */ /* 0x081fe40007f3e0ff */
[-C--:B-1----:R-:W-:Y:S02]  /*17540*/  LEA.HI.X.SX32 R11, R9, R2.reuse, 0x1, P0 ;  /* 0x00000002090b7211 */ /* 0x082fe400000f0eff */
[----:B------:R-:W-:Y:S01]  /*17550*/  LEA.HI.X.SX32 R9, R8, R2, 0x1, P6 ;  /* 0x0000000208097211 */ /* 0x000fe200030f0eff */
[----:B------:R-:W-:Y:S01]  /*17560*/  STL [R1+0x389c], R12 ;  /* 0x00389c0c01007387 */ /* 0x000fe20000100800 */
[----:B------:R-:W-:-:S03]  /*17570*/  IADD3 R10, P0, PT, R61, R17, RZ ;  /* 0x000000113d0a7210 */ /* 0x000fc60007f1e0ff */
[----:B------:R-:W-:Y:S01]  /*17580*/  STL [R1+0x3868], R11 ;  /* 0x0038680b01007387 */ /* 0x000fe20000100800 */
[----:B------:R-:W-:Y:S02]  /*17590*/  IADD3 R8, P6, PT, R0, R17, RZ ;  /* 0x0000001100087210 */ /* 0x000fe40007fde0ff */
[-C--:B------:R-:W-:Y:S01]  /*175a0*/  LEA.HI.X.SX32 R7, R7, R2.reuse, 0x1, P5 ;  /* 0x0000000207077211 */ /* 0x080fe200028f0eff */
[----:B------:R-:W-:Y:S04]  /*175b0*/  STL [R1+0x38a4], R10 ;  /* 0x0038a40a01007387 */ /* 0x000fe80000100800 */
[----:B------:R-:W5:Y:S01]  /*175c0*/  LDL.LU R19, [R1+0x60] ;  /* 0x0000600001137983 */ /* 0x000f620000300800 */
[----:B------:R-:W-:-:S03]  /*175d0*/  LEA.HI.X.SX32 R6, R6, R2, 0x1, P4 ;  /* 0x0000000206067211 */ /* 0x000fc600020f0eff */
[----:B------:R-:W-:Y:S04]  /*175e0*/  STL [R1+0x3870], R9 ;  /* 0x0038700901007387 */ /* 0x000fe80000100800 */
[----:B------:R2:W-:Y:S01]  /*175f0*/  STL [R1+0x38ac], R8 ;  /* 0x0038ac0801007387 */ /* 0x0005e20000100800 */
[----:B------:R-:W-:-:S03]  /*17600*/  LEA.HI.X.SX32 R5, R5, R2, 0x1, P3 ;  /* 0x0000000205057211 */ /* 0x000fc600018f0eff */
[----:B------:R3:W-:Y:S01]  /*17610*/  STL [R1+0x3878], R7 ;  /* 0x0038780701007387 */ /* 0x0007e20000100800 */
[-C--:B------:R-:W-:Y:S02]  /*17620*/  LEA.HI.X.SX32 R4, R4, R2.reuse, 0x1, P2 ;  /* 0x0000000204047211 */ /* 0x080fe400010f0eff */
[----:B------:R-:W-:Y:S02]  /*17630*/  LEA.HI.X.SX32 R3, R3, R2, 0x1, P1 ;  /* 0x0000000203037211 */ /* 0x000fe400008f0eff */
[----:B--2---:R-:W-:-:S05]  /*17640*/  IADD3 R8, P5, PT, R26, R17, RZ ;  /* 0x000000111a087210 */ /* 0x004fca0007fbe0ff */
[----:B------:R-:W-:Y:S04]  /*17650*/  STL [R1+0x38b4], R8 ;  /* 0x0038b40801007387 */ /* 0x000fe80000100800 */
[----:B------:R0:W-:Y:S01]  /*17660*/  STL [R1+0x3880], R6 ;  /* 0x0038800601007387 */ /* 0x0001e20000100800 */
[----:B---3--:R-:W-:-:S05]  /*17670*/  IADD3 R7, P4, PT, R25, R17, RZ ;  /* 0x0000001119077210 */ /* 0x008fca0007f9e0ff */
[----:B------:R-:W-:Y:S04]  /*17680*/  STL [R1+0x38bc], R7 ;  /* 0x0038bc0701007387 */ /* 0x000fe80000100800 */
[----:B------:R4:W-:Y:S01]  /*17690*/  STL [R1+0x3888], R5 ;  /* 0x0038880501007387 */ /* 0x0009e20000100800 */
[----:B0-----:R-:W-:-:S05]  /*176a0*/  IADD3 R6, P3, PT, R24, R17, RZ ;  /* 0x0000001118067210 */ /* 0x001fca0007f7e0ff */
[----:B------:R-:W-:Y:S04]  /*176b0*/  STL [R1+0x38c4], R6 ;  /* 0x0038c40601007387 */ /* 0x000fe80000100800 */
[----:B------:R0:W-:Y:S01]  /*176c0*/  STL [R1+0x3890], R4 ;  /* 0x0038900401007387 */ /* 0x0001e20000100800 */
[----:B----4-:R-:W-:-:S05]  /*176d0*/  IADD3 R5, P2, PT, R23, R17, RZ ;  /* 0x0000001117057210 */ /* 0x010fca0007f5e0ff */
[----:B------:R1:W-:Y:S01]  /*176e0*/  STL [R1+0x38cc], R5 ;  /* 0x0038cc0501007387 */ /* 0x0003e20000100800 */
[----:B0-----:R-:W-:-:S03]  /*176f0*/  IADD3 R4, P1, PT, R22, R17, RZ ;  /* 0x0000001116047210 */ /* 0x001fc60007f3e0ff */
[----:B------:R-:W-:Y:S01]  /*17700*/  STL [R1+0x3898], R3 ;  /* 0x0038980301007387 */ /* 0x000fe20000100800 */
[----:B-1----:R-:W-:-:S03]  /*17710*/  LEA.HI.X.SX32 R5, R61, R2, 0x1, P0 ;  /* 0x000000023d057211 */ /* 0x002fc600000f0eff */
[----:B------:R0:W-:Y:S04]  /*17720*/  STL [R1+0x38d0], R4 ;  /* 0x0038d00401007387 */ /* 0x0001e80000100800 */
[----:B------:R-:W-:Y:S01]  /*17730*/  STL [R1+0x38a0], R5 ;  /* 0x0038a00501007387 */ /* 0x000fe20000100800 */
[----:B0-----:R-:W-:-:S03]  /*17740*/  LEA.HI.X.SX32 R4, R0, R2, 0x1, P6 ;  /* 0x0000000200047211 */ /* 0x001fc600030f0eff */
[----:B------:R-:W2:Y:S01]  /*17750*/  LDL.LU R0, [R1+0x559c] ;  /* 0x00559c0001007983 */ /* 0x000ea20000300800 */
[----:B-----5:R-:W-:-:S05]  /*17760*/  IADD3 R3, P0, PT, R21, R17, RZ ;  /* 0x0000001115037210 */ /* 0x020fca0007f1e0ff */
[----:B------:R0:W-:Y:S04]  /*17770*/  STL [R1+0x38d4], R3 ;  /* 0x0038d40301007387 */ /* 0x0001e80000100800 */
[----:B------:R-:W3:Y:S01]  /*17780*/  LDL.LU R14, [R1+0x25c] ;  /* 0x00025c00010e7983 */ /* 0x000ee20000300800 */
[----:B0-----:R-:W-:-:S03]  /*17790*/  IADD3 R3, P6, PT, R20, R17, RZ ;  /* 0x0000001114037210 */ /* 0x001fc60007fde0ff */
[----:B------:R0:W-:Y:S04]  /*177a0*/  STL [R1+0x38a8], R4 ;  /* 0x0038a80401007387 */ /* 0x0001e80000100800 */
[----:B------:R-:W4:Y:S04]  /*177b0*/  LDL.LU R13, [R1+0x258] ;  /* 0x00025800010d7983 */ /* 0x000f280000300800 */
[----:B------:R1:W-:Y:S04]  /*177c0*/  STL [R1+0x38d8], R3 ;  /* 0x0038d80301007387 */ /* 0x0003e80000100800 */
[----:B------:R-:W5:Y:S04]  /*177d0*/  LDL.LU R12, [R1+0x254] ;  /* 0x00025400010c7983 */ /* 0x000f680000300800 */
[----:B------:R-:W3:Y:S04]  /*177e0*/  LDL.LU R11, [R1+0x250] ;  /* 0x00025000010b7983 */ /* 0x000ee80000300800 */
[----:B------:R-:W3:Y:S04]  /*177f0*/  LDL.LU R10, [R1+0x24c] ;  /* 0x00024c00010a7983 */ /* 0x000ee80000300800 */
[----:B------:R-:W3:Y:S04]  /*17800*/  LDL.LU R9, [R1+0x248] ;  /* 0x0002480001097983 */ /* 0x000ee80000300800 */
[----:B------:R-:W5:Y:S01]  /*17810*/  LDL.LU R8, [R1+0x244] ;  /* 0x0002440001087983 */ /* 0x000f620000300800 */
[----:B------:R-:W-:-:S03]  /*17820*/  LEA.HI.X.SX32 R26, R26, R2, 0x1, P5 ;  /* 0x000000021a1a7211 */ /* 0x000fc600028f0eff */
[----:B------:R-:W5:Y:S01]  /*17830*/  LDL.LU R7, [R1+0x240] ;  /* 0x0002400001077983 */ /* 0x000f620000300800 */
[----:B------:R-:W-:-:S03]  /*17840*/  IMAD R59, R59, UR31, RZ ;  /* 0x0000001f3b3b7c24 */ /* 0x000fc6000f8e02ff */
[----:B------:R-:W5:Y:S04]  /*17850*/  LDL.LU R6, [R1+0x23c] ;  /* 0x00023c0001067983 */ /* 0x000f680000300800 */
[----:B------:R-:W5:Y:S04]  /*17860*/  LDL.LU R5, [R1+0x238] ;  /* 0x0002380001057983 */ /* 0x000f680000300800 */
[----:B0-----:R-:W5:Y:S04]  /*17870*/  LDL.LU R4, [R1+0x234] ;  /* 0x0002340001047983 */ /* 0x001f680000300800 */
[----:B-1----:R-:W5:Y:S01]  /*17880*/  LDL.LU R3, [R1+0x230] ;  /* 0x0002300001037983 */ /* 0x002f620000300800 */
[----:B------:R-:W-:-:S03]  /*17890*/  IMAD R18, R18, UR31, RZ ;  /* 0x0000001f12127c24 */ /* 0x000fc6000f8e02ff */
[----:B------:R-:W5:Y:S01]  /*178a0*/  LDL.LU R16, [R1+0x22c] ;  /* 0x00022c0001107983 */ /* 0x000f620000300800 */
[----:B------:R-:W-:-:S03]  /*178b0*/  LEA.HI.X.SX32 R27, R25, R2, 0x1, P4 ;  /* 0x00000002191b7211 */ /* 0x000fc600020f0eff */
[----:B------:R-:W5:Y:S01]  /*178c0*/  LDL.LU R15, [R1+0x228] ;  /* 0x00022800010f7983 */ /* 0x000f620000300800 */
[----:B------:R-:W-:-:S03]  /*178d0*/  LEA.HI.X.SX32 R25, R24, R2, 0x1, P3 ;  /* 0x0000000218197211 */ /* 0x000fc600018f0eff */
[----:B------:R-:W5:Y:S04]  /*178e0*/  LDL.LU R61, [R1+0x224] ;  /* 0x00022400013d7983 */ /* 0x000f680000300800 */
[----:B------:R0:W-:Y:S01]  /*178f0*/  STL [R1+0x38b0], R26 ;  /* 0x0038b01a01007387 */ /* 0x0001e20000100800 */
[-C--:B------:R-:W-:Y:S02]  /*17900*/  LEA.HI.X.SX32 R23, R23, R2.reuse, 0x1, P2 ;  /* 0x0000000217177211 */ /* 0x080fe400010f0eff */
[----:B0-----:R-:W-:Y:S02]  /*17910*/  IADD3 R26, P4, PT, R59, R17, RZ ;  /* 0x000000113b1a7210 */ /* 0x001fe40007f9e0ff */
[-C--:B------:R-:W-:Y:S02]  /*17920*/  LEA.HI.X.SX32 R22, R22, R2.reuse, 0x1, P1 ;  /* 0x0000000216167211 */ /* 0x080fe400008f0eff */
[----:B------:R-:W-:-:S02]  /*17930*/  LEA.HI.X.SX32 R21, R21, R2, 0x1, P0 ;  /* 0x0000000215157211 */ /* 0x000fc400000f0eff */
[----:B------:R-:W-:-:S05]  /*17940*/  IADD3 R28, P5, PT, R19, R17, RZ ;  /* 0x00000011131c7210 */ /* 0x000fca0007fbe0ff */
[----:B------:R-:W-:Y:S04]  /*17950*/  STL [R1+0x38dc], R28 ;  /* 0x0038dc1c01007387 */ /* 0x000fe80000100800 */
[----:B------:R-:W-:Y:S04]  /*17960*/  STL [R1+0x38b8], R27 ;  /* 0x0038b81b01007387 */ /* 0x000fe80000100800 */
[----:B------:R-:W-:Y:S04]  /*17970*/  STL [R1+0x38e0], R26 ;  /* 0x0038e01a01007387 */ /* 0x000fe80000100800 */
[----:B------:R-:W-:Y:S01]  /*17980*/  STL [R1+0x38c0], R25 ;  /* 0x0038c01901007387 */ /* 0x000fe20000100800 */
[----:B--2---:R-:W-:-:S02]  /*17990*/  IADD3 R24, P3, PT, R0, R17, RZ ;  /* 0x0000001100187210 */ /* 0x004fc40007f7e0ff */
[----:B------:R-:W-:-:S03]  /*179a0*/  IADD3 R17, P2, PT, R18, R17, RZ ;  /* 0x0000001112117210 */ /* 0x000fc60007f5e0ff */
[----:B------:R-:W-:Y:S04]  /*179b0*/  STL [R1+0x38e4], R24 ;  /* 0x0038e41801007387 */ /* 0x000fe80000100800 */
[----:B------:R-:W-:Y:S04]  /*179c0*/  STL [R1+0x38c8], R23 ;  /* 0x0038c81701007387 */ /* 0x000fe80000100800 */
[----:B------:R0:W-:Y:S04]  /*179d0*/  STL [R1+0x379c], R17 ;  /* 0x00379c1101007387 */ /* 0x0001e80000100800 */
[----:B------:R-:W-:Y:S01]  /*179e0*/  STL [R1+0x3788], R22 ;  /* 0x0037881601007387 */ /* 0x000fe20000100800 */
[----:B0-----:R-:W-:-:S02]  /*179f0*/  LEA.HI.X.SX32 R17, R20, R2, 0x1, P6 ;  /* 0x0000000214117211 */ /* 0x001fc400030f0eff */
[-C--:B------:R-:W-:Y:S01]  /*17a00*/  LEA.HI.X.SX32 R20, R19, R2.reuse, 0x1, P5 ;  /* 0x0000000213147211 */ /* 0x080fe200028f0eff */
[----:B------:R-:W-:Y:S04]  /*17a10*/  STL [R1+0x378c], R21 ;  /* 0x00378c1501007387 */ /* 0x000fe80000100800 */
[----:B------:R0:W-:Y:S04]  /*17a20*/  STL [R1+0x3790], R17 ;  /* 0x0037901101007387 */ /* 0x0001e80000100800 */
[----:B------:R-:W-:Y:S01]  /*17a30*/  STL [R1+0x3794], R20 ;  /* 0x0037941401007387 */ /* 0x000fe20000100800 */
[----:B0-----:R-:W-:-:S03]  /*17a40*/  LEA.HI.X.SX32 R17, R0, R2, 0x1, P3 ;  /* 0x0000000200117211 */ /* 0x001fc600018f0eff */
[----:B------:R-:W2:Y:S01]  /*17a50*/  LDL.LU R0, [R1+0x5598] ;  /* 0x0055980001007983 */ /* 0x000ea20000300800 */
[----:B---3--:R-:W-:Y:S01]  /*17a60*/  IMAD R14, R14, UR32, RZ ;  /* 0x000000200e0e7c24 */ /* 0x008fe2000f8e02ff */
[-C--:B------:R-:W-:Y:S01]  /*17a70*/  LEA.HI.X.SX32 R19, R59, R2.reuse, 0x1, P4 ;  /* 0x000000023b137211 */ /* 0x080fe200020f0eff */
[----:B----4-:R-:W-:Y:S01]  /*17a80*/  IMAD R13, R13, UR32, RZ ;  /* 0x000000200d0d7c24 */ /* 0x010fe2000f8e02ff */
[----:B------:R-:W-:Y:S01]  /*17a90*/  LEA.HI.X.SX32 R2, R18, R2, 0x1, P2 ;  /* 0x0000000212027211 */ /* 0x000fe200010f0eff */
[----:B-----5:R-:W-:Y:S02]  /*17aa0*/  IMAD R12, R12, UR32, RZ ;  /* 0x000000200c0c7c24 */ /* 0x020fe4000f8e02ff */
[----:B------:R-:W-:Y:S01]  /*17ab0*/  IMAD R11, R11, UR32, RZ ;  /* 0x000000200b0b7c24 */ /* 0x000fe2000f8e02ff */
[----:B------:R-:W-:Y:S01]  /*17ac0*/  IADD3 R51, P2, PT, R14, UR6, RZ ;  /* 0x000000060e337c10 */ /* 0x000fe2000ff5e0ff */
[----:B------:R-:W-:Y:S01]  /*17ad0*/  IMAD R10, R10, UR32, RZ ;  /* 0x000000200a0a7c24 */ /* 0x000fe2000f8e02ff */
[----:B------:R-:W-:Y:S01]  /*17ae0*/  STL [R1+0x3798], R19 ;  /* 0x0037981301007387 */ /* 0x000fe20000100800 */
[----:B------:R-:W-:Y:S01]  /*17af0*/  IMAD R9, R9, UR32, RZ ;  /* 0x0000002009097c24 */ /* 0x000fe2000f8e02ff */
[----:B------:R-:W-:Y:S01]  /*17b00*/  IADD3 R50, P6, PT, R13, UR6, RZ ;  /* 0x000000060d327c10 */ /* 0x000fe2000ffde0ff */
[----:B------:R-:W-:Y:S01]  /*17b10*/  IMAD R8, R8, UR32, RZ ;  /* 0x0000002008087c24 */ /* 0x000fe2000f8e02ff */
[----:B------:R-:W-:Y:S01]  /*17b20*/  STL [R1+0x37a0], R17 ;  /* 0x0037a01101007387 */ /* 0x000fe20000100800 */
[----:B------:R-:W-:Y:S01]  /*17b30*/  IADD3 R49, P1, PT, R12, UR6, RZ ;  /* 0x000000060c317c10 */ /* 0x000fe2000ff3e0ff */
[----:B------:R-:W-:Y:S01]  /*17b40*/  IMAD R7, R7, UR32, RZ ;  /* 0x0000002007077c24 */ /* 0x000fe2000f8e02ff */
[----:B------:R-:W-:Y:S01]  /*17b50*/  IADD3 R48, P0, PT, R11, UR6, RZ ;  /* 0x000000060b307c10 */ /* 0x000fe2000ff1e0ff */
[----:B------:R0:W-:Y:S01]  /*17b60*/  STL [R1+0x2804], R2 ;  /* 0x0028040201007387 */ /* 0x0001e20000100800 */
[----:B------:R-:W-:Y:S01]  /*17b70*/  IADD3 R47, P5, PT, R10, UR6, RZ ;  /* 0x000000060a2f7c10 */ /* 0x000fe2000ffbe0ff */
[----:B------:R-:W-:Y:S01]  /*17b80*/  IMAD R6, R6, UR32, RZ ;  /* 0x0000002006067c24 */ /* 0x000fe2000f8e02ff */
[----:B------:R-:W-:-:S02]  /*17b90*/  IADD3 R46, P4, PT, R9, UR6, RZ ;  /* 0x00000006092e7c10 */ /* 0x000fc4000ff9e0ff */
[----:B------:R-:W-:Y:S01]  /*17ba0*/  LEA.HI.X.SX32 R44, R14, UR7, 0x1, P2 ;  /* 0x000000070e2c7c11 */ /* 0x000fe200090f0eff */
[----:B------:R-:W-:Y:S01]  /*17bb0*/  IMAD R5, R5, UR32, RZ ;  /* 0x0000002005057c24 */ /* 0x000fe2000f8e02ff */
[----:B------:R-:W-:Y:S02]  /*17bc0*/  IADD3 R45, P3, PT, R8, UR6, RZ ;  /* 0x00000006082d7c10 */ /* 0x000fe4000ff7e0ff */
[----:B------:R-:W-:Y:S01]  /*17bd0*/  LEA.HI.X.SX32 R42, R13, UR7, 0x1, P6 ;  /* 0x000000070d2a7c11 */ /* 0x000fe2000b0f0eff */
[----:B------:R-:W-:Y:S01]  /*17be0*/  IMAD R4, R4, UR32, RZ ;  /* 0x0000002004047c24 */ /* 0x000fe2000f8e02ff */
[----:B------:R-:W-:Y:S02]  /*17bf0*/  IADD3 R43, P2, PT, R7, UR6, RZ ;  /* 0x00000006072b7c10 */ /* 0x000fe4000ff5e0ff */
[----:B------:R-:W-:Y:S01]  /*17c00*/  LEA.HI.X.SX32 R40, R12, UR7, 0x1, P1 ;  /* 0x000000070c287c11 */ /* 0x000fe200088f0eff */
[----:B------:R-:W-:Y:S01]  /*17c10*/  IMAD R3, R3, UR32, RZ ;  /* 0x0000002003037c24 */ /* 0x000fe2000f8e02ff */
[----:B------:R-:W-:-:S02]  /*17c20*/  IADD3 R41, P1, PT, R6, UR6, RZ ;  /* 0x0000000606297c10 */ /* 0x000fc4000ff3e0ff */
[----:B------:R-:W-:Y:S01]  /*17c30*/  LEA.HI.X.SX32 R36, R11, UR7, 0x1, P0 ;  /* 0x000000070b247c11 */ /* 0x000fe200080f0eff */
[----:B0-----:R-:W-:Y:S01]  /*17c40*/  IMAD R2, R16, UR32, RZ ;  /* 0x0000002010027c24 */ /* 0x001fe2000f8e02ff */
[----:B------:R-:W-:Y:S02]  /*17c50*/  IADD3 R37, P0, PT, R5, UR6, RZ ;  /* 0x0000000605257c10 */ /* 0x000fe4000ff1e0ff */
[----:B------:R-:W-:Y:S01]  /*17c60*/  LEA.HI.X.SX32 R34, R10, UR7, 0x1, P5 ;  /* 0x000000070a227c11 */ /* 0x000fe2000a8f0eff */
[----:B------:R-:W-:Y:S01]  /*17c70*/  IMAD R15, R15, UR32, RZ ;  /* 0x000000200f0f7c24 */ /* 0x000fe2000f8e02ff */
[----:B------:R-:W-:Y:S02]  /*17c80*/  IADD3 R35, P5, PT, R4, UR6, RZ ;  /* 0x0000000604237c10 */ /* 0x000fe4000ffbe0ff */
[----:B------:R-:W-:Y:S01]  /*17c90*/  LEA.HI.X.SX32 R32, R9, UR7, 0x1, P4 ;  /* 0x0000000709207c11 */ /* 0x000fe2000a0f0eff */
[----:B------:R-:W-:Y:S01]  /*17ca0*/  IMAD R16, R61, UR32, RZ ;  /* 0x000000203d107c24 */ /* 0x000fe2000f8e02ff */
[----:B------:R-:W-:-:S02]  /*17cb0*/  IADD3 R33, P4, PT, R3, UR6, RZ ;  /* 0x0000000603217c10 */ /* 0x000fc4000ff9e0ff */
[----:B------:R-:W-:Y:S02]  /*17cc0*/  LEA.HI.X.SX32 R30, R8, UR7, 0x1, P3 ;  /* 0x00000007081e7c11 */ /* 0x000fe400098f0eff */
[----:B------:R-:W-:Y:S02]  /*17cd0*/  IADD3 R31, P3, PT, R2, UR6, RZ ;  /* 0x00000006021f7c10 */ /* 0x000fe4000ff7e0ff */
[----:B------:R-:W-:Y:S02]  /*17ce0*/  LEA.HI.X.SX32 R28, R7, UR7, 0x1, P2 ;  /* 0x00000007071c7c11 */ /* 0x000fe400090f0eff */
[----:B------:R-:W-:Y:S02]  /*17cf0*/  IADD3 R29, P2, PT, R15, UR6, RZ ;  /* 0x000000060f1d7c10 */ /* 0x000fe4000ff5e0ff */
[----:B------:R-:W-:Y:S02]  /*17d00*/  LEA.HI.X.SX32 R26, R6, UR7, 0x1, P1 ;  /* 0x00000007061a7c11 */ /* 0x000fe400088f0eff */
[----:B------:R-:W-:-:S02]  /*17d10*/  IADD3 R27, P1, PT, R16, UR6, RZ ;  /* 0x00000006101b7c10 */ /* 0x000fc4000ff3e0ff */
[----:B------:R-:W-:Y:S02]  /*17d20*/  LEA.HI.X.SX32 R24, R5, UR7, 0x1, P0 ;  /* 0x0000000705187c11 */ /* 0x000fe400080f0eff */
[----:B------:R-:W-:Y:S02]  /*17d30*/  LEA.HI.X.SX32 R23, R4, UR7, 0x1, P5 ;  /* 0x0000000704177c11 */ /* 0x000fe4000a8f0eff */
[----:B------:R-:W-:Y:S02]  /*17d40*/  LEA.HI.X.SX32 R22, R3, UR7, 0x1, P4 ;  /* 0x0000000703167c11 */ /* 0x000fe4000a0f0eff */
[----:B------:R-:W-:Y:S02]  /*17d50*/  LEA.HI.X.SX32 R21, R2, UR7, 0x1, P3 ;  /* 0x0000000702157c11 */ /* 0x000fe400098f0eff */
[----:B------:R-:W-:Y:S02]  /*17d60*/  LEA.HI.X.SX32 R20, R15, UR7, 0x1, P2 ;  /* 0x000000070f147c11 */ /* 0x000fe400090f0eff */
[----:B------:R-:W-:Y:S01]  /*17d70*/  LEA.HI.X.SX32 R19, R16, UR7, 0x1, P1 ;  /* 0x0000000710137c11 */ /* 0x000fe200088f0eff */
[----:B--2---:R-:W-:-:S02]  /*17d80*/  IMAD R17, R0, UR32, RZ ;  /* 0x0000002000117c24 */ /* 0x004fc4000f8e02ff */
[----:B------:R-:W2:Y:S04]  /*17d90*/  LDL.LU R0, [R1+0x5594] ;  /* 0x0055940001007983 */ /* 0x000ea80000300800 */
        /* <DEDUP_REMOVED lines=16> */
[----:B------:R-:W-:Y:S01]  /*17ea0*/  STL [R1+0x279c], R32 ;  /* 0x00279c2001007387 */ /* 0x000fe20000100800 */
[----:B------:R-:W-:-:S03]  /*17eb0*/  IADD3 R25, P0, PT, R17, UR6, RZ ;  /* 0x0000000611197c10 */ /* 0x000fc6000ff1e0ff */
[----:B------:R-:W-:Y:S04]  /*17ec0*/  STL [R1+0x27d0], R33 ;  /* 0x0027d02101007387 */ /* 0x000fe80000100800 */
[----:B------:R-:W-:Y:S04]  /*17ed0*/  STL [R1+0x27a4], R30 ;  /* 0x0027a41e01007387 */ /* 0x000fe80000100800 */
[----:B------:R-:W-:Y:S04]  /*17ee0*/  STL [R1+0x27d8], R31 ;  /* 0x0027d81f01007387 */ /* 0x000fe80000100800 */
[----:B------:R-:W-:Y:S04]  /*17ef0*/  STL [R1+0x27ac], R28 ;  /* 0x0027ac1c01007387 */ /* 0x000fe80000100800 */
[----:B------:R-:W-:Y:S04]  /*17f00*/  STL [R1+0x27e0], R29 ;  /* 0x0027e01d01007387 */ /* 0x000fe80000100800 */
[----:B------:R-:W-:Y:S01]  /*17f10*/  STL [R1+0x27b4], R26 ;  /* 0x0027b41a01007387 */ /* 0x000fe20000100800 */
[----:B------:R-:W-:-:S03]  /*17f20*/  LEA.HI.X.SX32 R18, R17, UR7, 0x1, P0 ;  /* 0x0000000711127c11 */ /* 0x000fc600080f0eff */
        /* <DEDUP_REMOVED lines=2042> */
[----:B------:R-:W-:Y:S01]  /*1fed0*/  STL [R1+0x80], RZ ;  /* 0x000080ff01007387 */ /* 0x000fe20000100800 */
[----:B------:R-:W-:-:S03]  /*1fee0*/  UIMAD UR52, UR19, 0x1f, URZ ;  /* 0x0000001f133478a4 */ /* 0x000fc6000f8e02ff */
[----:B------:R-:W-:Y:S04]  /*1fef0*/  STL [R1+0x84], RZ ;  /* 0x000084ff01007387 */ /* 0x000fe80000100800 */
[----:B------:R-:W-:Y:S04]  /*1ff00*/  STL [R1+0x88], RZ ;  /* 0x000088ff01007387 */ /* 0x000fe80000100800 */
[----:B------:R-:W-:Y:S04]  /*1ff10*/  STL [R1+0x8c], RZ ;  /* 0x00008cff01007387 */ /* 0x000fe80000100800 */
[----:B------:R-:W-:Y:S04]  /*1ff20*/  STL [R1+0x60], RZ ;  /* 0x000060ff01007387 */ /* 0x000fe80000100800 */
[----:B------:R-:W-:Y:S04]  /*1ff30*/  STL [R1+0x64], RZ ;  /* 0x000064ff01007387 */ /* 0x000fe80000100800 */
[----:B------:R-:W-:Y:S01]  /*1ff40*/  STL [R1+0x68], RZ ;  /* 0x000068ff01007387 */ /* 0x000fe20000100800 */
[----:B------:R-:W-:-:S03]  /*1ff50*/  IADD3 R2, P2, PT, R51, UR52, RZ ;  /* 0x0000003433027c10 */ /* 0x000fc6000ff5e0ff */
[----:B------:R-:W-:Y:S04]  /*1ff60*/  STL [R1+0x6c], RZ ;  /* 0x00006cff01007387 */ /* 0x000fe80000100800 */
[----:B------:R-:W-:Y:S04]  /*1ff70*/  STL [R1+0x40], RZ ;  /* 0x000040ff01007387 */ /* 0x000fe80000100800 */
[----:B------:R-:W-:Y:S01]  /*1ff80*/  STL [R1+0x44], RZ ;  /* 0x000044ff01007387 */ /* 0x000fe20000100800 */
[----:B------:R-:W-:-:S03]  /*1ff90*/  IADD3 R4, P1, PT, R50, UR52, RZ ;  /* 0x0000003432047c10 */ /* 0x000fc6000ff3e0ff */
[----:B------:R-:W-:Y:S01]  /*1ffa0*/  STL [R1+0x48], RZ ;  /* 0x000048ff01007387 */ /* 0x000fe20000100800 */
[----:B------:R-:W-:-:S03]  /*1ffb0*/  IADD3 R3, P0, PT, R49, UR52, RZ ;  /* 0x0000003431037c10 */ /* 0x000fc6000ff1e0ff */
[----:B------:R-:W-:Y:S04]  /*1ffc0*/  STL [R1+0x4c], RZ ;  /* 0x00004cff01007387 */ /* 0x000fe80000100800 */
[----:B------:R-:W-:Y:S04]  /*1ffd0*/  STL [R1+0x30], RZ ;  /* 0x000030ff01007387 */ /* 0x000fe80000100800 */
[----:B------:R-:W-:Y:S04]  /*1ffe0*/  STL [R1+0x34], RZ ;  /* 0x000034ff01007387 */ /* 0x000fe80000100800 */
[----:B------:R-:W-:Y:S04]  /*1fff0*/  STL [R1+0x38], RZ ;  /* 0x000038ff01007387 */ /* 0x000fe80000100800 */
[----:B------:R0:W-:Y:S01]  /*20000*/  STL [R1+0x280c], R2 ;  /* 0x00280c0201007387 */ /* 0x0001e20000100800 */
[----:B------:R-:W-:-:S03]  /*20010*/  USHF.R.S32.HI UR77, URZ, 0x1f, UR52 ;  /* 0x0000001fff4d7899 */ /* 0x000fc60008011434 */
[----:B------:R1:W-:Y:S01]  /*20020*/  STL [R1+0x2814], R4 ;  /* 0x0028140401007387 */ /* 0x0003e20000100800 */
[----:B0-----:R-:W-:-:S03]  /*20030*/  IADD3 R2, P4, PT, R48, UR52, RZ ;  /* 0x0000003430027c10 */ /* 0x001fc6000ff9e0ff */
[----:B------:R0:W-:Y:S01]  /*20040*/  STL [R1+0x281c], R3 ;  /* 0x00281c0301007387 */ /* 0x0001e20000100800 */
[----:B-1----:R-:W-:-:S03]  /*20050*/  IADD3 R4, P6, PT, R47, UR52, RZ ;  /* 0x000000342f047c10 */ /* 0x002fc6000ffde0ff */
[----:B------:R1:W-:Y:S01]  /*20060*/  STL [R1+0x2824], R2 ;  /* 0x0028240201007387 */ /* 0x0003e20000100800 */
[----:B0-----:R-:W-:-:S03]  /*20070*/  IADD3 R3, P5, PT, R46, UR52, RZ ;  /* 0x000000342e037c10 */ /* 0x001fc6000ffbe0ff */
[----:B------:R0:W-:Y:S01]  /*20080*/  STL [R1+0x282c], R4 ;  /* 0x00282c0401007387 */ /* 0x0001e20000100800 */
[----:B-1----:R-:W-:-:S03]  /*20090*/  IADD3 R2, P3, PT, R45, UR52, RZ ;  /* 0x000000342d027c10 */ /* 0x002fc6000ff7e0ff */
[----:B------:R1:W-:Y:S04]  /*200a0*/  STL [R1+0x2834], R3 ;  /* 0x0028340301007387 */ /* 0x0003e80000100800 */
[----:B------:R3:W-:Y:S01]  /*200b0*/  STL [R1+0x283c], R2 ;  /* 0x00283c0201007387 */ /* 0x0007e20000100800 */
[----:B0-----:R-:W-:Y:S02]  /*200c0*/  IADD3.X R4, PT, PT, R44, UR77, RZ, P2, !PT ;  /* 0x0000004d2c047c10 */ /* 0x001fe400097fe4ff */
[----:B-1----:R-:W-:-:S03]  /*200d0*/  IADD3 R3, P2, PT, R43, UR52, RZ ;  /* 0x000000342b037c10 */ /* 0x002fc6000ff5e0ff */
[----:B------:R0:W-:Y:S01]  /*200e0*/  STL [R1+0x2808], R4 ;  /* 0x0028080401007387 */ /* 0x0001e20000100800 */
[----:B---3--:R-:W-:-:S03]  /*200f0*/  IADD3.X R2, PT, PT, R42, UR77, RZ, P1, !PT ;  /* 0x0000004d2a027c10 */ /* 0x008fc60008ffe4ff */
[----:B------:R1:W-:Y:S04]  /*20100*/  STL [R1+0x2844], R3 ;  /* 0x0028440301007387 */ /* 0x0003e80000100800 */
[----:B------:R3:W-:Y:S01]  /*20110*/  STL [R1+0x2810], R2 ;  /* 0x0028100201007387 */ /* 0x0007e20000100800 */
[----:B0-----:R-:W-:Y:S02]  /*20120*/  IADD3 R4, P1, PT, R41, UR52, RZ ;  /* 0x0000003429047c10 */ /* 0x001fe4000ff3e0ff */
[----:B-1----:R-:W-:-:S03]  /*20130*/  IADD3.X R3, PT, PT, R40, UR77, RZ, P0, !PT ;  /* 0x0000004d28037c10 */ /* 0x002fc600087fe4ff */
[----:B------:R0:W-:Y:S01]  /*20140*/  STL [R1+0x284c], R4 ;  /* 0x00284c0401007387 */ /* 0x0001e20000100800 */
[----:B---3--:R-:W-:-:S03]  /*20150*/  IADD3 R2, P0, PT, R37, UR52, RZ ;  /* 0x0000003425027c10 */ /* 0x008fc6000ff1e0ff */
        /* <DEDUP_REMOVED lines=27> */
[----:B-1----:R-:W-:Y:S02]  /*20310*/  IADD3.X R3, PT, PT, R24, UR77, RZ, P0, !PT ;  /* 0x0000004d18037c10 */ /* 0x002fe400087fe4ff */
[----:B---3--:R-:W-:-:S03]  /*20320*/  IADD3.X R2, PT, PT, R22, UR77, RZ, P6, !PT ;  /* 0x0000004d16027c10 */ /* 0x008fc6000b7fe4ff */
[----:B------:R0:W-:Y:S01]  /*20330*/  STL [R1+0x2850], R3 ;  /* 0x0028500301007387 */ /* 0x0001e20000100800 */
[----:B------:R-:W-:-:S03]  /*20340*/  UIMAD UR53, UR19, 0x1e, URZ ;  /* 0x0000001e133578a4 */ /* 0x000fc6000f8e02ff */
[----:B------:R1:W-:Y:S04]  /*20350*/  STL [R1+0x2858], R4 ;  /* 0x0028580401007387 */ /* 0x0003e80000100800 */
[----:B------:R3:W-:Y:S01]  /*20360*/  STL [R1+0x2860], R2 ;  /* 0x0028600201007387 */ /* 0x0007e20000100800 */
[----:B0-----:R-:W-:Y:S02]  /*20370*/  IADD3.X R3, PT, PT, R21, UR77, RZ, P5, !PT ;  /* 0x0000004d15037c10 */ /* 0x001fe4000affe4ff */
[----:B-1----:R-:W-:-:S03]  /*20380*/  IADD3.X R4, PT, PT, R20, UR77, RZ, P3, !PT ;  /* 0x0000004d14047c10 */ /* 0x002fc60009ffe4ff */
[----:B------:R0:W-:Y:S01]  /*20390*/  STL [R1+0x2868], R3 ;  /* 0x0028680301007387 */ /* 0x0001e20000100800 */
[----:B---3--:R-:W-:-:S03]  /*203a0*/  IADD3.X R2, PT, PT, R19, UR77, RZ, P2, !PT ;  /* 0x0000004d13027c10 */ /* 0x008fc600097fe4ff */
[----:B------:R1:W-:Y:S04]  /*203b0*/  STL [R1+0x2870], R4 ;  /* 0x0028700401007387 */ /* 0x0003e80000100800 */
[----:B------:R3:W-:Y:S01]  /*203c0*/  STL [R1+0x2878], R2 ;  /* 0x0028780201007387 */ /* 0x0007e20000100800 */
[----:B0-----:R-:W-:Y:S02]  /*203d0*/  IADD3.X R3, PT, PT, R18, UR77, RZ, P1, !PT ;  /* 0x0000004d12037c10 */ /* 0x001fe40008ffe4ff */
[----:B-1----:R-:W-:-:S03]  /*203e0*/  IADD3 R4, P1, PT, R50, UR53, RZ ;  /* 0x0000003532047c10 */ /* 0x002fc6000ff3e0ff */
[----:B------:R0:W-:Y:S01]  /*203f0*/  STL [R1+0x2880], R3 ;  /* 0x0028800301007387 */ /* 0x0001e20000100800 */
[----:B---3--:R-:W-:Y:S01]  /*20400*/  IADD3 R2, P2, PT, R51, UR53, RZ ;  /* 0x0000003533027c10 */ /* 0x008fe2000ff5e0ff */
[----:B------:R-:W-:-:S04]  /*20410*/  USHF.R.S32.HI UR72, URZ, 0x1f, UR53 ;  /* 0x0000001fff487899 */ /* 0x000fc80008011435 */
        /* <DEDUP_REMOVED lines=8> */
[----:B------:R1:W-:Y:S01]  /*204a0*/  STL [R1+0x28ac], R4 ;  /* 0x0028ac0401007387 */ /* 0x0003e20000100800 */
[----:B0-----:R-:W-:-:S03]  /*204b0*/  IADD3 R2, P3, PT, R45, UR53, RZ ;  /* 0x000000352d027c10 */ /* 0x001fc6000ff7e0ff */
[----:B------:R0:W-:Y:S04]  /*204c0*/  STL [R1+0x28b4], R3 ;  /* 0x0028b40301007387 */ /* 0x0001e80000100800 */
[----:B------:R3:W-:Y:S01]  /*204d0*/  STL [R1+0x28bc], R2 ;  /* 0x0028bc0201007387 */ /* 0x0007e20000100800 */
[----:B-1----:R-:W-:Y:S02]  /*204e0*/  IADD3.X R4, PT, PT, R44, UR72, RZ, P2, !PT ;  /* 0x000000482c047c10 */ /* 0x002fe400097fe4ff */
[----:B0-----:R-:W-:-:S03]  /*204f0*/  IADD3 R3, P2, PT, R43, UR53, RZ ;  /* 0x000000352b037c10 */ /* 0x001fc6000ff5e0ff */
        /* <DEDUP_REMOVED lines=246> */
[----:B-1----:R-:W-:Y:S02]  /*21460*/  IADD3 R4, P6, PT, R50, UR57, RZ ;  /* 0x0000003932047c10 */ /* 0x002fe4000ffde0ff */
[----:B---3--:R-:W-:Y:S01]  /*21470*/  IADD3 R2, P0, PT, R51, UR57, RZ ;  /* 0x0000003933027c10 */ /* 0x008fe2000ff1e0ff */
[----:B------:R0:W-:Y:S04]  /*21480*/  STL [R1+0x2a80], R3 ;  /* 0x002a800301007387 */ /* 0x0001e80000100800 */
[----:B------:R1:W-:Y:S01]  /*21490*/  STL [R1+0x2a8c], R2 ;  /* 0x002a8c0201007387 */ /* 0x0003e20000100800 */
[----:B------:R-:W-:-:S02]  /*214a0*/  USHF.R.S32.HI UR71, URZ, 0x1f, UR57 ;  /* 0x0000001fff477899 */ /* 0x000fc40008011439 */
[----:B0-----:R-:W-:Y:S01]  /*214b0*/  IADD3 R3, P5, PT, R49, UR57, RZ ;  /* 0x0000003931037c10 */ /* 0x001fe2000ffbe0ff */
[----:B------:R0:W-:Y:S01]  /*214c0*/  STL [R1+0x2a94], R4 ;  /* 0x002a940401007387 */ /* 0x0001e20000100800 */
[----:B-1----:R-:W-:-:S03]  /*214d0*/  IADD3 R2, P4, PT, R48, UR57, RZ ;  /* 0x0000003930027c10 */ /* 0x002fc6000ff9e0ff */
[----:B------:R1:W-:Y:S04]  /*214e0*/  STL [R1+0x2a9c], R3 ;  /* 0x002a9c0301007387 */ /* 0x0003e80000100800 */
[----:B------:R3:W-:Y:S01]  /*214f0*/  STL [R1+0x2aa4], R2 ;  /* 0x002aa40201007387 */ /* 0x0007e20000100800 */
[----:B0-----:R-:W-:Y:S02]  /*21500*/  IADD3 R4, P3, PT, R47, UR57, RZ ;  /* 0x000000392f047c10 */ /* 0x001fe4000ff7e0ff */
[----:B-1----:R-:W-:-:S03]  /*21510*/  IADD3 R3, P2, PT, R46, UR57, RZ ;  /* 0x000000392e037c10 */ /* 0x002fc6000ff5e0ff */
        /* <DEDUP_REMOVED lines=32> */
[----:B------:R1:W-:Y:S01]  /*21720*/  STL [R1+0x2af4], R3 ;  /* 0x002af40301007387 */ /* 0x0003e20000100800 */
[----:B------:R-:W-:-:S03]  /*21730*/  UIMAD UR35, UR19, 0x19, URZ ;  /* 0x00000019132378a4 */ /* 0x000fc6000f8e02ff */
[----:B------:R3:W-:Y:S01]  /*21740*/  STL [R1+0x2ac0], R2 ;  /* 0x002ac00201007387 */ /* 0x0007e20000100800 */
[----:B0-----:R-:W-:Y:S02]  /*21750*/  IADD3 R4, P0, PT, R27, UR57, RZ ;  /* 0x000000391b047c10 */ /* 0x001fe4000ff1e0ff */
[----:B-1----:R-:W-:-:S03]  /*21760*/  IADD3.X R3, PT, PT, R26, UR71, RZ, P6, !PT ;  /* 0x000000471a037c10 */ /* 0x002fc6000b7fe4ff */
[----:B------:R2:W-:Y:S01]  /*21770*/  STL [R1+0x2afc], R4 ;  /* 0x002afc0401007387 */ /* 0x0005e20000100800 */
[----:B---3--:R-:W-:-:S03]  /*21780*/  IADD3 R2, P6, PT, R25, UR57, RZ ;  /* 0x0000003919027c10 */ /* 0x008fc6000ffde0ff */
[----:B------:R0:W-:Y:S04]  /*21790*/  STL [R1+0x2ac8], R3 ;  /* 0x002ac80301007387 */ /* 0x0001e80000100800 */
[----:B------:R1:W-:Y:S01]  /*217a0*/  STL [R1+0x2b04], R2 ;  /* 0x002b040201007387 */ /* 0x0003e20000100800 */
[----:B--2---:R-:W-:Y:S02]  /*217b0*/  LOP3.LUT R4, R0, 0x20, RZ, 0x3c, !PT ;  /* 0x0000002000047812 */ /* 0x004fe400078e3cff */
[----:B------:R-:W-:Y:S02]  /*217c0*/  IADD3.X R4, PT, PT, R24, UR71, RZ, P5, !PT ;  /* 0x0000004718047c10 */ /* 0x000fe4000affe4ff */
[----:B0-----:R-:W-:Y:S02]  /*217d0*/  LOP3.LUT R3, R0, 0x40, RZ, 0x3c, !PT ;  /* 0x0000004000037812 */ /* 0x001fe400078e3cff */
[----:B------:R-:W-:-:S02]  /*217e0*/  IADD3 R3, P5, PT, R51, UR35, RZ ;  /* 0x0000002333037c10 */ /* 0x000fc4000ffbe0ff */
[----:B-1----:R-:W-:Y:S02]  /*217f0*/  LOP3.LUT R2, R0, 0x60, RZ, 0x3c, !PT ;  /* 0x0000006000027812 */ /* 0x002fe400078e3cff */
[----:B------:R-:W-:Y:S01]  /*21800*/  IADD3.X R2, PT, PT, R23, UR71, RZ, P4, !PT ;  /* 0x0000004717027c10 */ /* 0x000fe2000a7fe4ff */
[----:B------:R-:W-:Y:S04]  /*21810*/  STL [R1+0x3c], RZ ;  /* 0x00003cff01007387 */ /* 0x000fe80000100800 */
[----:B------:R0:W-:Y:S04]  /*21820*/  STL [R1+0x2ad0], R4 ;  /* 0x002ad00401007387 */ /* 0x0001e80000100800 */
[----:B------:R1:W-:Y:S04]  /*21830*/  STL [R1+0x2b0c], R3 ;  /* 0x002b0c0301007387 */ /* 0x0003e80000100800 */
[----:B------:R2:W-:Y:S01]  /*21840*/  STL [R1+0x2ad8], R2 ;  /* 0x002ad80201007387 */ /* 0x0005e20000100800 */
[----:B0-----:R-:W-:-:S02]  /*21850*/  IADD3 R4, P4, PT, R50, UR35, RZ ;  /* 0x0000002332047c10 */ /* 0x001fc4000ff9e0ff */
[----:B-1----:R-:W-:-:S03]  /*21860*/  IADD3.X R3, PT, PT, R22, UR71, RZ, P3, !PT ;  /* 0x0000004716037c10 */ /* 0x002fc60009ffe4ff */
[----:B------:R0:W-:Y:S01]  /*21870*/  STL [R1+0x2b14], R4 ;  /* 0x002b140401007387 */ /* 0x0001e20000100800 */
[----:B--2---:R-:W-:-:S03]  /*21880*/  IADD3 R2, P3, PT, R49, UR35, RZ ;  /* 0x0000002331027c10 */ /* 0x004fc6000ff7e0ff */
[----:B------:R1:W-:Y:S04]  /*21890*/  STL [R1+0x2ae0], R3 ;  /* 0x002ae00301007387 */ /* 0x0003e80000100800 */
[----:B------:R2:W-:Y:S01]  /*218a0*/  STL [R1+0x2b1c], R2 ;  /* 0x002b1c0201007387 */ /* 0x0005e20000100800 */
[----:B0-----:R-:W-:Y:S02]  /*218b0*/  IADD3.X R4, PT, PT, R21, UR71, RZ, P2, !PT ;  /* 0x0000004715047c10 */ /* 0x001fe400097fe4ff */
[----:B-1----:R-:W-:-:S03]  /*218c0*/  IADD3 R3, P2, PT, R48, UR35, RZ ;  /* 0x0000002330037c10 */ /* 0x002fc6000ff5e0ff */
[----:B------:R0:W-:Y:S01]  /*218d0*/  STL [R1+0x2ae8], R4 ;  /* 0x002ae80401007387 */ /* 0x0001e20000100800 */
[----:B--2---:R-:W-:-:S03]  /*218e0*/  IADD3.X R2, PT, PT, R20, UR71, RZ, P1, !PT ;  /* 0x0000004714027c10 */ /* 0x004fc60008ffe4ff */
[----:B------:R1:W-:Y:S01]  /*218f0*/  STL [R1+0x2b24], R3 ;  /* 0x002b240301007387 */ /* 0x0003e20000100800 */
[----:B------:R-:W-:-:S03]  /*21900*/  USHF.R.S32.HI UR70, URZ, 0x1f, UR35 ;  /* 0x0000001fff467899 */ /* 0x000fc60008011423 */
[----:B------:R2:W-:Y:S01]  /*21910*/  STL [R1+0x2af0], R2 ;  /* 0x002af00201007387 */ /* 0x0005e20000100800 */
[----:B0-----:R-:W-:Y:S02]  /*21920*/  IADD3 R4, P1, PT, R47, UR35, RZ ;  /* 0x000000232f047c10 */ /* 0x001fe4000ff3e0ff */
        /* <DEDUP_REMOVED lines=9> */
[----:B------:R1:W-:Y:S04]  /*219c0*/  STL [R1+0x2b3c], R3 ;  /* 0x002b3c0301007387 */ /* 0x0003e80000100800 */
        /* <DEDUP_REMOVED lines=28> */
[----:B--2---:R-:W-:Y:S01]  /*21b90*/  IADD3 R2, P5, PT, R27, UR35, RZ ;  /* 0x000000231b027c10 */ /* 0x004fe2000ffbe0ff */
[----:B------:R-:W-:Y:S02]  /*21ba0*/  UIMAD UR34, UR19, 0x18, URZ ;  /* 0x00000018132278a4 */ /* 0x000fe4000f8e02ff */
        /* <DEDUP_REMOVED lines=24> */
[----:B------:R1:W-:Y:S01]  /*21d30*/  STL [R1+0x2b70], R3 ;  /* 0x002b700301007387 */ /* 0x0003e20000100800 */
[----:B------:R-:W-:-:S03]  /*21d40*/  USHF.R.S32.HI UR69, URZ, 0x1f, UR34 ;  /* 0x0000001fff457899 */ /* 0x000fc60008011422 */
        /* <DEDUP_REMOVED lines=36> */
[----:B------:R-:W-:-:S03]  /*21f90*/  UIMAD UR33, UR19, 0x17, URZ ;  /* 0x00000017132178a4 */ /* 0x000fc6000f8e02ff */
        /* <DEDUP_REMOVED lines=28> */
[----:B--2---:R-:W-:Y:S01]  /*22160*/  IADD3.X R2, PT, PT, R19, UR69, RZ, P3, !PT ;  /* 0x0000004513027c10 */ /* 0x004fe20009ffe4ff */
[----:B------:R-:W-:Y:S02]  /*22170*/  USHF.R.S32.HI UR68, URZ, 0x1f, UR33 ;  /* 0x0000001fff447899 */ /* 0x000fe40008011421 */
        /* <DEDUP_REMOVED lines=36> */
[----:B------:R-:W-:Y:S02]  /*223c0*/  USHF.L.U32 UR32, UR19, 0x5, URZ ;  /* 0x0000000513207899 */ /* 0x000fe400080006ff */
[----:B------:R1:W-:Y:S01]  /*223d0*/  STL [R1+0x2c74], R3 ;  /* 0x002c740301007387 */ /* 0x0003e20000100800 */
[----:B------:R-:W-:-:S03]  /*223e0*/  UIMAD UR19, UR19, 0x16, URZ ;  /* 0x00000016131378a4 */ /* 0x000fc6000f8e02ff */
        /* <DEDUP_REMOVED lines=395> */
[----:B------:R-:W-:-:S03]  /*23ca0*/  USHF.L.U32 UR13, UR13, 0x4, URZ ;  /* 0x000000040d0d7899 */ /* 0x000fc600080006ff */
        /* <DEDUP_REMOVED lines=156> */
[----:B-1----:R-:W-:Y:S01]  /*24670*/  IADD3 R3, P0, PT, R47, UR11, RZ ;  /* 0x0000000b2f037c10 */ /* 0x002fe2000ff1e0ff */
[----:B------:R-:W-:Y:S01]  /*24680*/  UIMAD UR6, UR59, 0x9, URZ ;  /* 0x000000093b0678a4 */ /* 0x000fe2000f8e02ff */
[----:B--2---:R-:W-:Y:S01]  /*24690*/  IADD3.X R2, PT, PT, R19, UR60, RZ, P6, !PT ;  /* 0x0000003c13027c10 */ /* 0x004fe2000b7fe4ff */
[----:B------:R0:W-:Y:S01]  /*246a0*/  STL [R1+0x3070], R4 ;  /* 0x0030700401007387 */ /* 0x0001e20000100800 */
[----:B------:R-:W-:-:S03]  /*246b0*/  USHF.R.S32.HI UR59, URZ, 0x1f, UR11 ;  /* 0x0000001fff3b7899 */ /* 0x000fc6000801140b */
        /* <DEDUP_REMOVED lines=62> */
[----:B------:R-:W-:Y:S02]  /*24aa0*/  UIMAD UR7, UR58, 0xa, URZ ;  /* 0x0000000a3a0778a4 */ /* 0x000fe4000f8e02ff */
[----:B------:R-:W-:Y:S01]  /*24ab0*/  USHF.R.S32.HI UR58, URZ, 0x1f, UR10 ;  /* 0x0000001fff3a7899 */ /* 0x000fe2000801140a */
        /* <DEDUP_REMOVED lines=66> */
[----:B--2---:R-:W-:Y:S01]  /*24ee0*/  IADD3 R2, P3, PT, R47, UR9, RZ ;  /* 0x000000092f027c10 */ /* 0x004fe2000ff7e0ff */
[----:B------:R-:W-:Y:S02]  /*24ef0*/  ULEA.HI UR30, UR31, UR30, URZ, 0x5 ;  /* 0x0000001e1f1e7291 */ /* 0x000fe4000f8f28ff */
        /* <DEDUP_REMOVED lines=234> */
[----:B------:R-:W-:-:S03]  /*25da0*/  USHF.L.U32 UR22, UR22, 0x3, URZ ;  /* 0x0000000316167899 */ /* 0x000fc600080006ff */
        /* <DEDUP_REMOVED lines=533> */
[----:B------:R-:W0:Y:S01]  /*27f00*/  S2R R61, SR_TID.X ;  /* 0x00000000003d7919 */ /* 0x000e220000002100 */
[----:B--2---:R-:W-:Y:S01]  /*27f10*/  IADD3.X R2, PT, PT, R24, UR29, RZ, P4, !PT ;  /* 0x0000001d18027c10 */ /* 0x004fe2000a7fe4ff */
[----:B------:R1:W-:Y:S04]  /*27f20*/  STL [R1+0x3748], R4 ;  /* 0x0037480401007387 */ /* 0x0003e80000100800 */
[----:B------:R2:W-:Y:S04]  /*27f30*/  STL [R1+0x3784], R3 ;  /* 0x0037840301007387 */ /* 0x0005e80000100800 */
[----:B------:R3:W-:Y:S01]  /*27f40*/  STL [R1+0x3750], R2 ;  /* 0x0037500201007387 */ /* 0x0007e20000100800 */
[----:B-1----:R-:W-:-:S02]  /*27f50*/  IADD3.X R4, PT, PT, R23, UR29, RZ, P3, !PT ;  /* 0x0000001d17047c10 */ /* 0x002fc40009ffe4ff */
[----:B--2---:R-:W-:-:S03]  /*27f60*/  IADD3.X R3, PT, PT, R22, UR29, RZ, P2, !PT ;  /* 0x0000001d16037c10 */ /* 0x004fc600097fe4ff */
[----:B------:R1:W-:Y:S01]  /*27f70*/  STL [R1+0x3758], R4 ;  /* 0x0037580401007387 */ /* 0x0003e20000100800 */
[----:B---3--:R-:W-:-:S03]  /*27f80*/  IADD3.X R2, PT, PT, R21, UR29, RZ, P1, !PT ;  /* 0x0000001d15027c10 */ /* 0x008fc60008ffe4ff */
[----:B------:R2:W-:Y:S04]  /*27f90*/  STL [R1+0x3760], R3 ;  /* 0x0037600301007387 */ /* 0x0005e80000100800 */
[----:B------:R3:W-:Y:S01]  /*27fa0*/  STL [R1+0x3768], R2 ;  /* 0x0037680201007387 */ /* 0x0007e20000100800 */
[----:B-1----:R-:W-:Y:S02]  /*27fb0*/  IADD3.X R4, PT, PT, R20, UR29, RZ, P0, !PT ;  /* 0x0000001d14047c10 */ /* 0x002fe400087fe4ff */
[----:B--2---:R-:W-:Y:S02]  /*27fc0*/  IADD3.X R3, PT, PT, R19, UR29, RZ, P6, !PT ;  /* 0x0000001d13037c10 */ /* 0x004fe4000b7fe4ff */
[----:B---3--:R-:W-:Y:S01]  /*27fd0*/  IADD3.X R2, PT, PT, R18, UR29, RZ, P5, !PT ;  /* 0x0000001d12027c10 */ /* 0x008fe2000affe4ff */
[----:B------:R1:W-:Y:S04]  /*27fe0*/  STL [R1+0x3770], R4 ;  /* 0x0037700401007387 */ /* 0x0003e80000100800 */
[----:B------:R1:W-:Y:S04]  /*27ff0*/  STL [R1+0x3780], R2 ;  /* 0x0037800201007387 */ /* 0x0003e80000100800 */
[----:B------:R1:W-:Y:S01]  /*28000*/  STL [R1+0x3778], R3 ;  /* 0x0037780301007387 */ /* 0x0003e20000100800 */
[----:B0-----:R-:W-:Y:S01]  /*28010*/  LOP3.LUT R61, R61, 0x1f, RZ, 0xc0, !PT ;  /* 0x0000001f3d3d7812 */ /* 0x001fe200078ec0ff */
[----:B------:R-:W-:-:S03]  /*28020*/  USHF.L.U32 UR20, UR20, 0x5, URZ ;  /* 0x0000000514147899 */ /* 0x000fc600080006ff */
[C---:B------:R-:W-:Y:S02]  /*28030*/  LOP3.LUT R60, R61.reuse, 0x8, RZ, 0x3c, !PT ;  /* 0x000000083d3c7812 */ /* 0x040fe400078e3cff */
[C---:B------:R-:W-:Y:S02]  /*28040*/  LOP3.LUT R38, R61.reuse, 0x10, RZ, 0x3c, !PT ;  /* 0x000000103d267812 */ /* 0x040fe400078e3cff */
[----:B------:R-:W-:Y:S01]  /*28050*/  LOP3.LUT R39, R61, 0x18, RZ, 0x3c, !PT ;  /* 0x000000183d277812 */ /* 0x000fe200078e3cff */
[----:B------:R-:W-:Y:S02]  /*28060*/  USHF.R.S32.HI UR77, URZ, 0x1f, UR32 ;  /* 0x0000001fff4d7899 */ /* 0x000fe40008011420 */
[----:B------:R-:W-:Y:S02]  /*28070*/  USHF.R.S32.HI UR57, URZ, 0x1f, UR20 ;  /* 0x0000001fff397899 */ /* 0x000fe40008011414 */
[----:B-1----:R-:W-:-:S12]  /*28080*/  USHF.R.S32.HI UR30, URZ, 0x5, UR30 ;  /* 0x00000005ff1e7899 */ /* 0x002fd8000801141e */
.L_x_1:
[----:B------:R-:W2:Y:S01]  /*28090*/  LDL R5, [R1+0x27ec] ;  /* 0x0027ec0001057983 */ /* 0x000ea20000100800 */
[----:B0-----:R-:W0:Y:S03]  /*280a0*/  LDC R2, c[0x0][0x3a0] ;  /* 0x0000e800ff027b82 */ /* 0x001e260000000800 */
[----:B--2---:R1:W-:Y:S04]  /*280b0*/  STL [R1+0x66e0], R5 ;  /* 0x0066e00501007387 */ /* 0x0043e80000100800 */
[----:B------:R-:W2:Y:S04]  /*280c0*/  LDL R4, [R1+0x27f0] ;  /* 0x0027f00001047983 */ /* 0x000ea80000100800 */
[----:B-1----:R-:W0:Y:S04]  /*280d0*/  LDL R5, [R1+0x2800] ;  /* 0x0028000001057983 */ /* 0x002e280000100800 */
        /* <DEDUP_REMOVED lines=451> */
[----:B-----5:R-:W-:Y:S04]  /*29d10*/  STL [R1+0x5e04], R0 ;  /* 0x005e040001007387 */ /* 0x020fe80000100800 */
        /* <DEDUP_REMOVED lines=31> */
[----:B0-----:R-:W-:-:S03]  /*29f10*/  IMAD R2, R5, -0x20, R2 ;  /* 0xffffffe005027824 */ /* 0x001fc600078e0202 */
[----:B------:R-:W-:Y:S04]  /*29f20*/  STL [R1+0x5f00], R0 ;  /* 0x005f000001007387 */ /* 0x000fe80000100800 */
[----:B------:R-:W-:Y:S04]  /*29f30*/  STL [R1+0x5f08], R0 ;  /* 0x005f080001007387 */ /* 0x000fe80000100800 */
[----:B------:R-:W-:Y:S04]  /*29f40*/  STL [R1+0x5f10], R0 ;  /* 0x005f100001007387 */ /* 0x000fe80000100800 */
[----:B------:R-:W-:Y:S04]  /*29f50*/  STL [R1+0x5f1c], R0 ;  /* 0x005f1c0001007387 */ /* 0x000fe80000100800 */
[----:B------:R-:W2:Y:S01]  /*29f60*/  LDL.LU R5, [R1+0x66e0] ;  /* 0x0066e00001057983 */ /* 0x000ea20000300800 */
[----:B------:R-:W-:-:S02]  /*29f70*/  ISETP.GT.AND P0, PT, R2, RZ, PT ;  /* 0x000000ff0200720c */ /* 0x000fc40003f04270 */
[----:B-1----:R-:W-:-:S11]  /*29f80*/  PRMT R60, RZ, 0x7610, R60 ;  /* 0x00007610ff3c7816 */ /* 0x002fd6000000003c */
[----:B--2---:R-:W2:Y:S04]  /*29f90*/  @P0 LDG.E.U8 R60, desc[UR4][R4.64] ;  /* 0x00000004043c0981 */ /* 0x004ea8000c1e1100 */
[----:B--2---:R0:W-:Y:S04]  /*29fa0*/  STL [R1+0x2770], R60 ;  /* 0x0027703c01007387 */ /* 0x0041e80000100800 */
[----:B0-----:R-:W2:Y:S04]  /*29fb0*/  LDL.LU R60, [R1+0x66dc] ;  /* 0x0066dc00013c7983 */ /* 0x001ea80000300800 */
[----:B------:R-:W3:Y:S04]  /*29fc0*/  LDL R4, [R1+0x27e4] ;  /* 0x0027e40001047983 */ /* 0x000ee80000100800 */
[----:B------:R-:W3:Y:S01]  /*29fd0*/  LDL R5, [R1+0x27e8] ;  /* 0x0027e80001057983 */ /* 0x000ee20000100800 */
[----:B------:R-:W-:-:S02]  /*29fe0*/  PRMT R39, RZ, 0x7610, R39 ;  /* 0x00007610ff277816 */ /* 0x000fc40000000027 */
[----:B---3--:R-:W-:-:S04]  /*29ff0*/  @P0 LOP3.LUT R5, R5, R4, RZ, 0x3c, !PT ;  /* 0x0000000405050212 */ /* 0x008fc800078e3cff */
[----:B------:R-:W-:-:S04]  /*2a000*/  @P0 LOP3.LUT R4, R5, R4, RZ, 0x3c, !PT ;  /* 0x0000000405040212 */ /* 0x000fc800078e3cff */
[----:B------:R-:W-:-:S05]  /*2a010*/  @P0 LOP3.LUT R5, R5, R4, RZ, 0x3c, !PT ;  /* 0x0000000405050212 */ /* 0x000fca00078e3cff */
[----:B------:R-:W3:Y:S04]  /*2a020*/  @P0 LDG.E.U8 R39, desc[UR4][R4.64] ;  /* 0x0000000404270981 */ /* 0x000ee8000c1e1100 */
[----:B---3--:R0:W-:Y:S04]  /*2a030*/  STL [R1+0x276c], R39 ;  /* 0x00276c2701007387 */ /* 0x0081e80000100800 */
[----:B0-----:R-:W3:Y:S04]  /*2a040*/  LDL.LU R39, [R1+0x66d8] ;  /* 0x0066d80001277983 */ /* 0x001ee80000300800 */
[----:B------:R-:W4:Y:S04]  /*2a050*/  LDL R4, [R1+0x27dc] ;  /* 0x0027dc0001047983 */ /* 0x000f280000100800 */
[----:B------:R-:W4:Y:S01]  /*2a060*/  LDL R5, [R1+0x27e0] ;  /* 0x0027e00001057983 */ /* 0x000f220000100800 */
[----:B------:R-:W-:-:S02]  /*2a070*/  PRMT R38, RZ, 0x7610, R38 ;  /* 0x00007610ff267816 */ /* 0x000fc40000000026 */
[----:B----4-:R-:W-:-:S04]  /*2a080*/  @P0 LOP3.LUT R5, R5, R4, RZ, 0x3c, !PT ;  /* 0x0000000405050212 */ /* 0x010fc800078e3cff */
[----:B------:R-:W-:-:S04]  /*2a090*/  @P0 LOP3.LUT R4, R5, R4, RZ, 0x3c, !PT ;  /* 0x0000000405040212 */ /* 0x000fc800078e3cff */
[----:B------:R-:W-:-:S05]  /*2a0a0*/  @P0 LOP3.LUT R5, R5, R4, RZ, 0x3c, !PT ;  /* 0x0000000405050212 */ /* 0x000fca00078e3cff */
[----:B------:R-:W4:Y:S04]  /*2a0b0*/  @P0 LDG.E.U8 R38, desc[UR4][R4.64] ;  /* 0x0000000404260981 */ /* 0x000f28000c1e1100 */
[----:B----4-:R0:W-:Y:S04]  /*2a0c0*/  STL [R1+0x2768], R38 ;  /* 0x0027682601007387 */ /* 0x0101e80000100800 */
[----:B0-----:R-:W4:Y:S04]  /*2a0d0*/  LDL.LU R38, [R1+0x66d4] ;  /* 0x0066d40001267983 */ /* 0x001f280000300800 */
[----:B------:R-:W2:Y:S04]  /*2a0e0*/  LDL R4, [R1+0x27d4] ;  /* 0x0027d40001047983 */ /* 0x000ea80000100800 */
[----:B------:R-:W2:Y:S01]  /*2a0f0*/  LDL R5, [R1+0x27d8] ;  /* 0x0027d80001057983 */ /* 0x000ea20000100800 */
[----:B---3--:R-:W-:-:S02]  /*2a100*/  PRMT R39, RZ, 0x7610, R39 ;  /* 0x00007610ff277816 */ /* 0x008fc40000000027 */
[----:B--2---:R-:W-:-:S04]  /*2a110*/  @P0 LOP3.LUT R5, R5, R4, RZ, 0x3c, !PT ;  /* 0x0000000405050212 */ /* 0x004fc800078e3cff */
[----:B------:R-:W-:-:S04]  /*2a120*/  @P0 LOP3.LUT R4, R5, R4, RZ, 0x3c, !PT ;  /* 0x0000000405040212 */ /* 0x000fc800078e3cff */
[----:B------:R-:W-:-:S05]  /*2a130*/  @P0 LOP3.LUT R5, R5, R4, RZ, 0x3c, !PT ;  /* 0x0000000405050212 */ /* 0x000fca00078e3cff */
[----:B------:R-:W2:Y:S04]  /*2a140*/  @P0 LDG.E.U8 R39, desc[UR4][R4.64] ;  /* 0x0000000404270981 */ /* 0x000ea8000c1e1100 */
[----:B--2---:R0:W-:Y:S04]  /*2a150*/  STL [R1+0x2764], R39 ;  /* 0x0027642701007387 */ /* 0x0041e80000100800 */
[----:B0-----:R-:W2:Y:S04]  /*2a160*/  LDL.LU R39, [R1+0x66d0] ;  /* 0x0066d00001277983 */ /* 0x001ea80000300800 */
[----:B------:R-:W3:Y:S04]  /*2a170*/  LDL R4, [R1+0x27cc] ;  /* 0x0027cc0001047983 */ /* 0x000ee80000100800 */
[----:B------:R-:W3:Y:S01]  /*2a180*/  LDL R5, [R1+0x27d0] ;  /* 0x0027d00001057983 */ /* 0x000ee20000100800 */
[----:B----4-:R-:W-:-:S02]  /*2a190*/  PRMT R38, RZ, 0x7610, R38 ;  /* 0x00007610ff267816 */ /* 0x010fc40000000026 */
        /* <DEDUP_REMOVED lines=8> */
[----:B--2---:R-:W-:-:S02]  /*2a220*/  PRMT R39, RZ, 0x7610, R39 ;  /* 0x00007610ff277816 */ /* 0x004fc40000000027 */
[----:B----4-:R-:W-:-:S04]  /*2a230*/  @P0 LOP3.LUT R5, R5, R4, RZ, 0x3c, !PT ;  /* 0x0000000405050212 */ /* 0x010fc800078e3cff */
[----:B------:R-:W-:-:S04]  /*2a240*/  @P0 LOP3.LUT R4, R5, R4, RZ, 0x3c, !PT ;  /* 0x0000000405040212 */ /* 0x000fc800078e3cff */
[----:B------:R-:W-:-:S05]  /*2a250*/  @P0 LOP3.LUT R5, R5, R4, RZ, 0x3c, !PT ;  /* 0x0000000405050212 */ /* 0x000fca00078e3cff */
[----:B------:R-:W2:Y:S04]  /*2a260*/  @P0 LDG.E.U8 R39, desc[UR4][R4.64] ;  /* 0x0000000404270981 */ /* 0x000ea8000c1e1100 */
[----:B--2---:R0:W-:Y:S04]  /*2a270*/  STL [R1+0x275c], R39 ;  /* 0x00275c2701007387 */ /* 0x0041e80000100800 */
[----:B0-----:R-:W2:Y:S04]  /*2a280*/  LDL.LU R39, [R1+0x66c8] ;  /* 0x0066c80001277983 */ /* 0x001ea80000300800 */
[----:B------:R-:W4:Y:S04]  /*2a290*/  LDL R4, [R1+0x27bc] ;  /* 0x0027bc0001047983 */ /* 0x000f280000100800 */
[----:B------:R-:W4:Y:S01]  /*2a2a0*/  LDL R5, [R1+0x27c0] ;  /* 0x0027c00001057983 */ /* 0x000f220000100800 */
[----:B---3--:R-:W-:-:S02]  /*2a2b0*/  PRMT R38, RZ, 0x7610, R38 ;  /* 0x00007610ff267816 */ /* 0x008fc40000000026 */
[----:B----4-:R-:W-:-:S04]  /*2a2c0*/  @P0 LOP3.LUT R5, R5, R4, RZ, 0x3c, !PT ;  /* 0x0000000405050212 */ /* 0x010fc800078e3cff */
        /* <DEDUP_REMOVED lines=83> */
[----:B------:R-:W2:Y:S01]  /*2a800*/  @P0 LDG.E.U8 R39, desc[UR4][R4.64] ;  /* 0x0000000404270981 */ /* 0x000ea2000c1e1100 */
[----:B------:R-:W-:-:S03]  /*2a810*/  ISETP.GT.AND P1, PT, R2, 0x1, PT ;  /* 0x000000010200780c */ /* 0x000fc60003f24270 */
        /* <DEDUP_REMOVED lines=3365> */
[----:B------:R-:W4:Y:S02]  /*37a70*/  LDL R5, [R1+0x2bec] ;  /* 0x002bec0001057983 */ /* 0x000f240000100800 */
[----:B----4-:R-:W-:-:S02]  /*37a80*/  @P0 LOP3.LUT R5, R5, R4, RZ, 0x3c, !PT ;  /* 0x0000000405050212 */ /* 0x010fc400078e3cff */
[----:B---3--:R-:W-:Y:S02]  /*37a90*/  PRMT R38, RZ, 0x7610, R38 ;  /* 0x00007610ff267816 */ /* 0x008fe40000000026 */
        /* <DEDUP_REMOVED lines=88> */
[----:B------:R-:W-:-:S02]  /*38020*/  PRMT R61, RZ, 0x7610, R61 ;  /* 0x00007610ff3d7816 */ /* 0x000fc4000000003d */
[----:B--2---:R-:W-:-:S04]  /*38030*/  @P0 LOP3.LUT R5, R5, R4, RZ, 0x3c, !PT ;  /* 0x0000000405050212 */ /* 0x004fc800078e3cff */
[----:B------:R-:W-:-:S04]  /*38040*/  @P0 LOP3.LUT R4, R5, R4, RZ, 0x3c, !PT ;  /* 0x0000000405040212 */ /* 0x000fc800078e3cff */
[----:B------:R-:W-:-:S05]  /*38050*/  @P0 LOP3.LUT R5, R5, R4, RZ, 0x3c, !PT ;  /* 0x0000000405050212 */ /* 0x000fca00078e3cff */
[----:B------:R-:W2:Y:S04]  /*38060*/  @P0 LDG.E.U8 R61, desc[UR4][R4.64] ;  /* 0x00000004043d0981 */ /* 0x000ea8000c1e1100 */
[----:B--2---:R0:W-:Y:S04]  /*38070*/  STL [R1+0x20f8], R61 ;  /* 0x0020f83d01007387 */ /* 0x0041e80000100800 */
[----:B0-----:R-:W2:Y:S04]  /*38080*/  LDL.LU R61, [R1+0x60a8] ;  /* 0x0060a800013d7983 */ /* 0x001ea80000300800 */
        /* <DEDUP_REMOVED lines=15> */
[----:B------:R-:W2:Y:S01]  /*38180*/  @P0 LDG.E.U8 R58, desc[UR4][R4.64] ;  /* 0x00000004043a0981 */ /* 0x000ea2000c1e1100 */
[----:B------:R-:W-:-:S03]  /*38190*/  ISETP.GT.AND P1, PT, R2, 0x19, PT ;  /* 0x000000190200780c */ /* 0x000fc60003f24270 */
        /* <DEDUP_REMOVED lines=139> */
[----:B---3--:R-:W-:-:S02]  /*38a50*/  PRMT R38, RZ, 0x7610, R38 ;  /* 0x00007610ff267816 */ /* 0x008fc40000000026 */
[----:B--2---:R-:W-:-:S04]  /*38a60*/  @P1 LOP3.LUT R5, R5, R4, RZ, 0x3c, !PT ;  /* 0x0000000405051212 */ /* 0x004fc800078e3cff */
[----:B------:R-:W-:-:S04]  /*38a70*/  @P1 LOP3.LUT R4, R5, R4, RZ, 0x3c, !PT ;  /* 0x0000000405041212 */ /* 0x000fc800078e3cff */
[----:B------:R-:W-:-:S05]  /*38a80*/  @P1 LOP3.LUT R5, R5, R4, RZ, 0x3c, !PT ;  /* 0x0000000405051212 */ /* 0x000fca00078e3cff */
[----:B------:R0:W2:Y:S04]  /*38a90*/  @P1 LDG.E.U8 R38, desc[UR4][R4.64] ;  /* 0x0000000404261981 */ /* 0x0000a8000c1e1100 */
[----:B------:R-:W0:Y:S04]  /*38aa0*/  LDL R4, [R1+0x2b00] ;  /* 0x002b000001047983 */ /* 0x000e280000100800 */
[----:B------:R-:W0:Y:S01]  /*38ab0*/  LDL R5, [R1+0x2b04] ;  /* 0x002b040001057983 */ /* 0x000e220000100800 */
[----:B------:R-:W-:Y:S02]  /*38ac0*/  ISETP.GT.AND P0, PT, R2, 0x1a, PT ;  /* 0x0000001a0200780c */ /* 0x000fe40003f04270 */
[----:B------:R-:W-:-:S11]  /*38ad0*/  PRMT R42, RZ, 0x7610, R42 ;  /* 0x00007610ff2a7816 */ /* 0x000fd6000000002a */
[----:B0-----:R-:W-:-:S04]  /*38ae0*/  @P0 LOP3.LUT R5, R5, R4, RZ, 0x3c, !PT ;  /* 0x0000000405050212 */ /* 0x001fc800078e3cff */
[----:B------:R-:W-:-:S04]  /*38af0*/  @P0 LOP3.LUT R4, R5, R4, RZ, 0x3c, !PT ;  /* 0x0000000405040212 */ /* 0x000fc800078e3cff */
[----:B------:R-:W-:-:S05]  /*38b00*/  @P0 LOP3.LUT R5, R5, R4, RZ, 0x3c, !PT ;  /* 0x0000000405050212 */ /* 0x000fca00078e3cff */
[----:B------:R-:W3:Y:S04]  /*38b10*/  @P0 LDG.E.U8 R42, desc[UR4][R4.64] ;  /* 0x00000004042a0981 */ /* 0x000ee8000c1e1100 */
[----:B--2---:R-:W-:Y:S04]  /*38b20*/  STL [R1+0x5f98], R38 ;  /* 0x005f982601007387 */ /* 0x004fe80000100800 */
[----:B---3--:R0:W-:Y:S04]  /*38b30*/  STL [R1+0x20ac], R42 ;  /* 0x0020ac2a01007387 */ /* 0x0081e80000100800 */
        /* <DEDUP_REMOVED lines=343> */
[----:B------:R-:W-:Y:S02]  /*3a0b0*/  PRMT R38, RZ, 0x7610, R38 ;  /* 0x00007610ff267816 */ /* 0x000fe40000000026 */
[----:B0-----:R-:W-:-:S04]  /*3a0c0*/  @P0 LOP3.LUT R5, R5, R4, RZ, 0x3c, !PT ;  /* 0x0000000405050212 */ /* 0x001fc800078e3cff */
[----:B------:R-:W-:-:S04]  /*3a0d0*/  @P0 LOP3.LUT R4, R5, R4, RZ, 0x3c, !PT ;  /* 0x0000000405040212 */ /* 0x000fc800078e3cff */
[----:B------:R-:W-:Y:S01]  /*3a0e0*/  @P0 LOP3.LUT R5, R5, R4, RZ, 0x3c, !PT ;  /* 0x0000000405050212 */ /* 0x000fe200078e3cff */
[----:B--2---:R0:W-:Y:S04]  /*3a0f0*/  STL [R1+0x5fac], R39 ;  /* 0x005fac2701007387 */ /* 0x0041e80000100800 */
[----:B------:R1:W2:Y:S01]  /*3a100*/  @P0 LDG.E.U8 R38, desc[UR4][R4.64] ;  /* 0x0000000404260981 */ /* 0x0002a2000c1e1100 */
[----:B------:R-:W-:-:S03]  /*3a110*/  PRMT R0, RZ, 0x7610, R0 ;  /* 0x00007610ff007816 */ /* 0x000fc60000000000 */
[----:B0-----:R-:W2:Y:S04]  /*3a120*/  LDL R39, [R1+0x29b4] ;  /* 0x0029b40001277983 */ /* 0x001ea80000100800 */
[----:B------:R-:W1:Y:S04]  /*3a130*/  LDL R4, [R1+0x29c0] ;  /* 0x0029c00001047983 */ /* 0x000e680000100800 */
[----:B------:R-:W1:Y:S02]  /*3a140*/  LDL R5, [R1+0x29c4] ;  /* 0x0029c40001057983 */ /* 0x000e640000100800 */
[----:B-1----:R-:W-:-:S04]  /*3a150*/  @P0 LOP3.LUT R5, R5, R4, RZ, 0x3c, !PT ;  /* 0x0000000405050212 */ /* 0x002fc800078e3cff */
[----:B------:R-:W-:-:S04]  /*3a160*/  @P0 LOP3.LUT R4, R5, R4, RZ, 0x3c, !PT ;  /* 0x0000000405040212 */ /* 0x000fc800078e3cff */
[----:B------:R-:W-:Y:S01]  /*3a170*/  @P0 LOP3.LUT R5, R5, R4, RZ, 0x3c, !PT ;  /* 0x0000000405050212 */ /* 0x000fe200078e3cff */
[----:B--2---:R0:W-:Y:S04]  /*3a180*/  STL [R1+0x5fb0], R38 ;  /* 0x005fb02601007387 */ /* 0x0041e80000100800 */
[----:B------:R1:W2:Y:S01]  /*3a190*/  @P0 LDG.E.U8 R0, desc[UR4][R4.64] ;  /* 0x0000000404000981 */ /* 0x0002a2000c1e1100 */
[----:B----4-:R-:W-:-:S03]  /*3a1a0*/  PRMT R60, RZ, 0x7610, R60 ;  /* 0x00007610ff3c7816 */ /* 0x010fc6000000003c */
[----:B0-----:R-:W4:Y:S04]  /*3a1b0*/  LDL R38, [R1+0x29b0] ;  /* 0x0029b00001267983 */ /* 0x001f280000100800 */
[----:B------:R-:W1:Y:S04]  /*3a1c0*/  LDL R4, [R1+0x29b8] ;  /* 0x0029b80001047983 */ /* 0x000e680000100800 */
[----:B------:R-:W1:Y:S02]  /*3a1d0*/  LDL R5, [R1+0x29bc] ;  /* 0x0029bc0001057983 */ /* 0x000e640000100800 */
[----:B-1----:R-:W-:-:S04]  /*3a1e0*/  @P0 LOP3.LUT R5, R5, R4, RZ, 0x3c, !PT ;  /* 0x0000000405050212 */ /* 0x002fc800078e3cff */
[----:B------:R-:W-:-:S04]  /*3a1f0*/  @P0 LOP3.LUT R4, R5, R4, RZ, 0x3c, !PT ;  /* 0x0000000405040212 */ /* 0x000fc800078e3cff */
[----:B------:R-:W-:-:S05]  /*3a200*/  @P0 LOP3.LUT R5, R5, R4, RZ, 0x3c, !PT ;  /* 0x0000000405050212 */ /* 0x000fca00078e3cff */
[----:B------:R0:W3:Y:S01]  /*3a210*/  @P0 LDG.E.U8 R60, desc[UR4][R4.64] ;  /* 0x00000004043c0981 */ /* 0x0000e2000c1e1100 */
[----:B------:R-:W-:-:S03]  /*3a220*/  PRMT R61, RZ, 0x7610, R61 ;  /* 0x00007610ff3d7816 */ /* 0x000fc6000000003d */
[----:B--2---:R1:W-:Y:S01]  /*3a230*/  STL [R1+0x5fb4], R0 ;  /* 0x005fb40001007387 */ /* 0x0043e20000100800 */
[----:B0-----:R-:W-:Y:S02]  /*3a240*/  @P0 IMAD.MOV.U32 R4, RZ, RZ, R39 ;  /* 0x000000ffff040224 */ /* 0x001fe400078e0027 */
[----:B----4-:R-:W-:Y:S01]  /*3a250*/  @P0 IMAD.MOV.U32 R5, RZ, RZ, R38 ;  /* 0x000000ffff050224 */ /* 0x010fe200078e0026 */
[----:B-1----:R-:W2:Y:S04]  /*3a260*/  LDL R0, [R1+0x299c] ;  /* 0x00299c0001007983 */ /* 0x002ea80000100800 */
[----:B------:R-:W4:Y:S04]  /*3a270*/  @P0 LDG.E.U8 R61, desc[UR4][R4.64] ;  /* 0x00000004043d0981 */ /* 0x000f28000c1e1100 */
[----:B---3--:R0:W-:Y:S04]  /*3a280*/  STL [R1+0x5fb8], R60 ;  /* 0x005fb83c01007387 */ /* 0x0081e80000100800 */
[----:B------:R-:W3:Y:S04]  /*3a290*/  LDL R4, [R1+0x29a8] ;  /* 0x0029a80001047983 */ /* 0x000ee80000100800 */
[----:B------:R-:W3:Y:S01]  /*3a2a0*/  LDL R5, [R1+0x29ac] ;  /* 0x0029ac0001057983 */ /* 0x000ee20000100800 */
[----:B------:R-:W-:-:S03]  /*3a2b0*/  PRMT R59, RZ, 0x7610, R59 ;  /* 0x00007610ff3b7816 */ /* 0x000fc6000000003b */
[----:B------:R-:W2:Y:S04]  /*3a2c0*/  LDL R39, [R1+0x2990] ;  /* 0x0029900001277983 */ /* 0x000ea80000100800 */
[----:B------:R-:W2:Y:S04]  /*3a2d0*/  LDL R38, [R1+0x2994] ;  /* 0x0029940001267983 */ /* 0x000ea80000100800 */
[----:B0-----:R-:W2:Y:S04]  /*3a2e0*/  LDL R60, [R1+0x29a4] ;  /* 0x0029a400013c7983 */ /* 0x001ea80000100800 */
[----:B----4-:R0:W-:Y:S04]  /*3a2f0*/  STL [R1+0x5fbc], R61 ;  /* 0x005fbc3d01007387 */ /* 0x0101e80000100800 */
[----:B0-----:R-:W4:Y:S01]  /*3a300*/  LDL R61, [R1+0x2998] ;  /* 0x00299800013d7983 */ /* 0x001f220000100800 */
[----:B---3--:R-:W-:-:S04]  /*3a310*/  @P0 LOP3.LUT R5, R5, R4, RZ, 0x3c, !PT ;  /* 0x0000000405050212 */ /* 0x008fc800078e3cff */
[----:B------:R-:W-:-:S04]  /*3a320*/  @P0 LOP3.LUT R4, R5, R4, RZ, 0x3c, !PT ;  /* 0x0000000405040212 */ /* 0x000fc800078e3cff */
[----:B------:R-:W-:-:S05]  /*3a330*/  @P0 LOP3.LUT R5, R5, R4, RZ, 0x3c, !PT ;  /* 0x0000000405050212 */ /* 0x000fca00078e3cff */
[----:B------:R2:W3:Y:S04]  /*3a340*/  @P0 LDG.E.U8 R59, desc[UR4][R4.64] ;  /* 0x00000004043b0981 */ /* 0x0004e8000c1e1100 */
[----:B------:R-:W3:Y:S01]  /*3a350*/  LDL R5, [R1+0x29a0] ;  /* 0x0029a00001057983 */ /* 0x000ee20000100800 */
[----:B------:R-:W-:Y:S01]  /*3a360*/  PRMT R58, RZ, 0x7610, R58 ;  /* 0x00007610ff3a7816 */ /* 0x000fe2000000003a */
[----:B--2---:R-:W-:Y:S01]  /*3a370*/  @P0 IMAD.MOV.U32 R4, RZ, RZ, R60 ;  /* 0x000000ffff040224 */ /* 0x004fe200078e003c */
[----:B------:R-:W-:Y:S02]  /*3a380*/  PRMT R57, RZ, 0x7610, R57 ;  /* 0x00007610ff397816 */ /* 0x000fe40000000039 */
[----:B------:R-:W-:Y:S02]  /*3a390*/  PRMT R56, RZ, 0x7610, R56 ;  /* 0x00007610ff387816 */ /* 0x000fe40000000038 */
[----:B---3--:R0:W2:Y:S02]  /*3a3a0*/  @P0 LDG.E.U8 R58, desc[UR4][R4.64] ;  /* 0x00000004043a0981 */ /* 0x0080a4000c1e1100 */
[----:B0-----:R-:W-:-:S02]  /*3a3b0*/  @P0 IMAD.MOV.U32 R4, RZ, RZ, R0 ;  /* 0x000000ffff040224 */ /* 0x001fc400078e0000 */
[----:B----4-:R-:W-:-:S05]  /*3a3c0*/  @P0 IMAD.MOV.U32 R5, RZ, RZ, R61 ;  /* 0x000000ffff050224 */ /* 0x010fca00078e003d */
[----:B------:R0:W3:Y:S04]  /*3a3d0*/  @P0 LDG.E.U8 R57, desc[UR4][R4.64] ;  /* 0x0000000404390981 */ /* 0x0000e8000c1e1100 */
[----:B------:R1:W-:Y:S04]  /*3a3e0*/  STL [R1+0x5fc0], R59 ;  /* 0x005fc03b01007387 */ /* 0x0003e80000100800 */
[----:B------:R-:W4:Y:S01]  /*3a3f0*/  LDL R60, [R1+0x2988] ;  /* 0x00298800013c7983 */ /* 0x000f220000100800 */
[----:B0-----:R-:W-:Y:S02]  /*3a400*/  @P0 IMAD.MOV.U32 R4, RZ, RZ, R38 ;  /* 0x000000ffff040224 */ /* 0x001fe400078e0026 */
[----:B------:R-:W-:Y:S01]  /*3a410*/  @P0 IMAD.MOV.U32 R5, RZ, RZ, R39 ;  /* 0x000000ffff050224 */ /* 0x000fe200078e0027 */
[----:B-1----:R-:W4:Y:S04]  /*3a420*/  LDL R59, [R1+0x298c] ;  /* 0x00298c00013b7983 */ /* 0x002f280000100800 */
[----:B------:R4:W4:Y:S01]  /*3a430*/  @P0 LDG.E.U8 R56, desc[UR4][R4.64] ;  /* 0x0000000404380981 */ /* 0x000922000c1e1100 */
[----:B------:R-:W-:-:S03]  /*3a440*/  PRMT R55, RZ, 0x7610, R55 ;  /* 0x00007610ff377816 */ /* 0x000fc60000000037 */
[----:B--2---:R0:W-:Y:S04]  /*3a450*/  STL [R1+0x5fc4], R58 ;  /* 0x005fc43a01007387 */ /* 0x0041e80000100800 */
[----:B------:R-:W2:Y:S04]  /*3a460*/  LDL R0, [R1+0x2984] ;  /* 0x0029840001007983 */ /* 0x000ea80000100800 */
[----:B0-----:R-:W2:Y:S04]  /*3a470*/  LDL R58, [R1+0x2980] ;  /* 0x00298000013a7983 */ /* 0x001ea80000100800 */
[----:B---3--:R-:W-:Y:S04]  /*3a480*/  STL [R1+0x5fc8], R57 ;  /* 0x005fc83901007387 */ /* 0x008fe80000100800 */
[----:B------:R-:W3:Y:S04]  /*3a490*/  LDL R39, [R1+0x2978] ;  /* 0x0029780001277983 */ /* 0x000ee80000100800 */
[----:B------:R-:W3:Y:S01]  /*3a4a0*/  LDL R38, [R1+0x297c] ;  /* 0x00297c0001267983 */ /* 0x000ee20000100800 */
[----:B----4-:R-:W-:-:S02]  /*3a4b0*/  @P0 IMAD.MOV.U32 R5, RZ, RZ, R60 ;  /* 0x000000ffff050224 */ /* 0x010fc400078e003c */
[----:B------:R-:W-:Y:S01]  /*3a4c0*/  @P0 IMAD.MOV.U32 R4, RZ, RZ, R59 ;  /* 0x000000ffff040224 */ /* 0x000fe200078e003b */
[----:B------:R0:W-:Y:S04]  /*3a4d0*/  STL [R1+0x5fcc], R56 ;  /* 0x005fcc3801007387 */ /* 0x0001e80000100800 */
[----:B------:R-:W4:Y:S04]  /*3a4e0*/  LDL R60, [R1+0x2970] ;  /* 0x00297000013c7983 */ /* 0x000f280000100800 */
[----:B------:R2:W4:Y:S04]  /*3a4f0*/  @P0 LDG.E.U8 R55, desc[UR4][R4.64] ;  /* 0x0000000404370981 */ /* 0x000528000c1e1100 */
[----:B0-----:R-:W4:Y:S01]  /*3a500*/  LDL R56, [R1+0x2974] ;  /* 0x0029740001387983 */ /* 0x001f220000100800 */
[----:B------:R-:W-:-:S02]  /*3a510*/  ISETP.GT.AND P1, PT, R2, 0x1d, PT ;  /* 0x0000001d0200780c */ /* 0x000fc40003f24270 */
[----:B------:R-:W-:Y:S02]  /*3a520*/  PRMT R54, RZ, 0x7610, R54 ;  /* 0x00007610ff367816 */ /* 0x000fe40000000036 */
[----:B------:R-:W-:Y:S02]  /*3a530*/  PRMT R53, RZ, 0x7610, R53 ;  /* 0x00007610ff357816 */ /* 0x000fe40000000035 */
[----:B------:R-:W-:-:S07]  /*3a540*/  PRMT R52, RZ, 0x7610, R52 ;  /* 0x00007610ff347816 */ /* 0x000fce0000000034 */
[----:B--2---:R-:W-:Y:S02]  /*3a550*/  @P1 IMAD.MOV.U32 R4, RZ, RZ, R0 ;  /* 0x000000ffff041224 */ /* 0x004fe400078e0000 */
[----:B------:R-:W-:-:S05]  /*3a560*/  @P1 IMAD.MOV.U32 R5, RZ, RZ, R58 ;  /* 0x000000ffff051224 */ /* 0x000fca00078e003a */
[----:B------:R3:W2:Y:S02]  /*3a570*/  @P1 LDG.E.U8 R54, desc[UR4][R4.64] ;  /* 0x0000000404361981 */ /* 0x0006a4000c1e1100 */
[----:B---3--:R-:W-:Y:S02]  /*3a580*/  @P1 IMAD.MOV.U32 R4, RZ, RZ, R38 ;  /* 0x000000ffff041224 */ /* 0x008fe400078e0026 */
[----:B------:R-:W-:-:S05]  /*3a590*/  @P1 IMAD.MOV.U32 R5, RZ, RZ, R39 ;  /* 0x000000ffff051224 */ /* 0x000fca00078e0027 */
[----:B------:R0:W3:Y:S04]  /*3a5a0*/  @P1 LDG.E.U8 R53, desc[UR4][R4.64] ;  /* 0x0000000404351981 */ /* 0x0000e8000c1e1100 */
[----:B----4-:R1:W-:Y:S04]  /*3a5b0*/  STL [R1+0x5fd0], R55 ;  /* 0x005fd03701007387 */ /* 0x0103e80000100800 */
[----:B------:R-:W4:Y:S04]  /*3a5c0*/  LDL R0, [R1+0x296c] ;  /* 0x00296c0001007983 */ /* 0x000f280000100800 */
[----:B------:R-:W4:Y:S01]  /*3a5d0*/  LDL R59, [R1+0x2968] ;  /* 0x00296800013b7983 */ /* 0x000f220000100800 */
[----:B0-----:R-:W-:-:S02]  /*3a5e0*/  @P1 IMAD.MOV.U32 R5, RZ, RZ, R60 ;  /* 0x000000ffff051224 */ /* 0x001fc400078e003c */
[----:B------:R-:W-:-:S05]  /*3a5f0*/  @P1 IMAD.MOV.U32 R4, RZ, RZ, R56 ;  /* 0x000000ffff041224 */ /* 0x000fca00078e0038 */
[----:B------:R4:W4:Y:S04]  /*3a600*/  @P1 LDG.E.U8 R52, desc[UR4][R4.64] ;  /* 0x0000000404341981 */ /* 0x000928000c1e1100 */
[----:B--2---:R0:W-:Y:S04]  /*3a610*/  STL [R1+0x5fa0], R54 ;  /* 0x005fa03601007387 */ /* 0x0041e80000100800 */
[----:B------:R-:W2:Y:S04]  /*3a620*/  LDL R58, [R1+0x2960] ;  /* 0x00296000013a7983 */ /* 0x000ea80000100800 */
[----:B------:R-:W2:Y:S04]  /*3a630*/  LDL R57, [R1+0x2964] ;  /* 0x0029640001397983 */ /* 0x000ea80000100800 */
[----:B------:R-:W2:Y:S04]  /*3a640*/  LDL R39, [R1+0x2958] ;  /* 0x0029580001277983 */ /* 0x000ea80000100800 */
[----:B------:R-:W2:Y:S04]  /*3a650*/  LDL R38, [R1+0x295c] ;  /* 0x00295c0001267983 */ /* 0x000ea80000100800 */
[----:B---3--:R3:W-:Y:S04]  /*3a660*/  STL [R1+0x5fa4], R53 ;  /* 0x005fa43501007387 */ /* 0x0087e80000100800 */
[----:B------:R-:W2:Y:S04]  /*3a670*/  LDL R56, [R1+0x2950] ;  /* 0x0029500001387983 */ /* 0x000ea80000100800 */
[----:B-1----:R-:W2:Y:S01]  /*3a680*/  LDL R55, [R1+0x2954] ;  /* 0x0029540001377983 */ /* 0x002ea20000100800 */
[----:B----4-:R-:W-:-:S03]  /*3a690*/  @P1 IMAD.MOV.U32 R4, RZ, RZ, R0 ;  /* 0x000000ffff041224 */ /* 0x010fc600078e0000 */
[----:B------:R1:W-:Y:S04]  /*3a6a0*/  STL [R1+0x5fa8], R52 ;  /* 0x005fa83401007387 */ /* 0x0003e80000100800 */
[----:B0-----:R-:W4:Y:S04]  /*3a6b0*/  LDL R54, [R1+0x2948] ;  /* 0x0029480001367983 */ /* 0x001f280000100800 */
[----:B------:R-:W4:Y:S04]  /*3a6c0*/  LDL R0, [R1+0x294c] ;  /* 0x00294c0001007983 */ /* 0x000f280000100800 */
[----:B---3--:R-:W3:Y:S04]  /*3a6d0*/  LDL R53, [R1+0x2940] ;  /* 0x0029400001357983 */ /* 0x008ee80000100800 */
[----:B-1----:R-:W3:Y:S01]  /*3a6e0*/  LDL R52, [R1+0x2944] ;  /* 0x0029440001347983 */ /* 0x002ee20000100800 */
[----:B------:R-:W-:Y:S01]  /*3a6f0*/  PRMT R51, RZ, 0x7610, R51 ;  /* 0x00007610ff337816 */ /* 0x000fe20000000033 */
[----:B------:R-:W-:Y:S01]  /*3a700*/  @P1 IMAD.MOV.U32 R5, RZ, RZ, R59 ;  /* 0x000000ffff051224 */ /* 0x000fe200078e003b */
[----:B------:R-:W-:-:S04]  /*3a710*/  PRMT R50, RZ, 0x7610, R50 ;  /* 0x00007610ff327816 */ /* 0x000fc80000000032 */
[----:B------:R2:W3:Y:S01]  /*3a720*/  @P1 LDG.E.U8 R51, desc[UR4][R4.64] ;  /* 0x0000000404331981 */ /* 0x0004e2000c1e1100 */
[----:B------:R-:W-:Y:S02]  /*3a730*/  PRMT R49, RZ, 0x7610, R49 ;  /* 0x00007610ff317816 */ /* 0x000fe40000000031 */
[----:B------:R-:W-:Y:S02]  /*3a740*/  PRMT R48, RZ, 0x7610, R48 ;  /* 0x00007610ff307816 */ /* 0x000fe40000000030 */
[----:B------:R-:W-:Y:S01]  /*3a750*/  PRMT R47, RZ, 0x7610, R47 ;  /* 0x00007610ff2f7816 */ /* 0x000fe2000000002f */
[----:B--2---:R-:W-:Y:S02]  /*3a760*/  @P1 IMAD.MOV.U32 R5, RZ, RZ, R58 ;  /* 0x000000ffff051224 */ /* 0x004fe400078e003a */
[----:B------:R-:W-:-:S05]  /*3a770*/  @P1 IMAD.MOV.U32 R4, RZ, RZ, R57 ;  /* 0x000000ffff041224 */ /* 0x000fca00078e0039 */
[----:B------:R0:W2:Y:S02]  /*3a780*/  @P1 LDG.E.U8 R50, desc[UR4][R4.64] ;  /* 0x0000000404321981 */ /* 0x0000a4000c1e1100 */
[----:B0-----:R-:W-:Y:S02]  /*3a790*/  @P1 IMAD.MOV.U32 R4, RZ, RZ, R38 ;  /* 0x000000ffff041224 */ /* 0x001fe400078e0026 */
[----:B------:R-:W-:Y:S01]  /*3a7a0*/  @P1 IMAD.MOV.U32 R5, RZ, RZ, R39 ;  /* 0x000000ffff051224 */ /* 0x000fe200078e0027 */
[----:B------:R-:W2:Y:S04]  /*3a7b0*/  LDL R38, [R1+0x293c] ;  /* 0x00293c0001267983 */ /* 0x000ea80000100800 */
[----:B------:R-:W2:Y:S04]  /*3a7c0*/  LDL R39, [R1+0x2938] ;  /* 0x0029380001277983 */ /* 0x000ea80000100800 */
[----:B------:R0:W2:Y:S02]  /*3a7d0*/  @P1 LDG.E.U8 R49, desc[UR4][R4.64] ;  /* 0x0000000404311981 */ /* 0x0000a4000c1e1100 */
[----:B0-----:R-:W-:-:S02]  /*3a7e0*/  @P1 IMAD.MOV.U32 R4, RZ, RZ, R55 ;  /* 0x000000ffff041224 */ /* 0x001fc400078e0037 */
[----:B------:R-:W-:Y:S01]  /*3a7f0*/  @P1 IMAD.MOV.U32 R5, RZ, RZ, R56 ;  /* 0x000000ffff051224 */ /* 0x000fe200078e0038 */
[----:B------:R-:W2:Y:S04]  /*3a800*/  LDL R55, [R1+0x2934] ;  /* 0x0029340001377983 */ /* 0x000ea80000100800 */
[----:B------:R-:W2:Y:S04]  /*3a810*/  LDL R56, [R1+0x2930] ;  /* 0x0029300001387983 */ /* 0x000ea80000100800 */
[----:B------:R4:W2:Y:S02]  /*3a820*/  @P1 LDG.E.U8 R48, desc[UR4][R4.64] ;  /* 0x0000000404301981 */ /* 0x0008a4000c1e1100 */
[----:B----4-:R-:W-:-:S02]  /*3a830*/  @P1 IMAD.MOV.U32 R4, RZ, RZ, R0 ;  /* 0x000000ffff041224 */ /* 0x010fc400078e0000 */
[----:B------:R-:W-:Y:S01]  /*3a840*/  @P1 IMAD.MOV.U32 R5, RZ, RZ, R54 ;  /* 0x000000ffff051224 */ /* 0x000fe200078e0036 */
[----:B------:R-:W4:Y:S04]  /*3a850*/  LDL R0, [R1+0x292c] ;  /* 0x00292c0001007983 */ /* 0x000f280000100800 */
[----:B------:R-:W4:Y:S04]  /*3a860*/  LDL R54, [R1+0x2928] ;  /* 0x0029280001367983 */ /* 0x000f280000100800 */
[----:B------:R3:W4:Y:S02]  /*3a870*/  @P1 LDG.E.U8 R47, desc[UR4][R4.64] ;  /* 0x00000004042f1981 */ /* 0x000724000c1e1100 */
[----:B---3--:R-:W-:-:S02]  /*3a880*/  @P1 IMAD.MOV.U32 R4, RZ, RZ, R52 ;  /* 0x000000ffff041224 */ /* 0x008fc400078e0034 */
[----:B------:R-:W-:Y:S01]  /*3a890*/  @P1 IMAD.MOV.U32 R5, RZ, RZ, R53 ;  /* 0x000000ffff051224 */ /* 0x000fe200078e0035 */
[----:B------:R-:W3:Y:S04]  /*3a8a0*/  LDL R52, [R1+0x2924] ;  /* 0x0029240001347983 */ /* 0x000ee80000100800 */
[----:B------:R-:W3:Y:S01]  /*3a8b0*/  LDL R53, [R1+0x2920] ;  /* 0x0029200001357983 */ /* 0x000ee20000100800 */
[----:B------:R-:W-:Y:S02]  /*3a8c0*/  PRMT R46, RZ, 0x7610, R46 ;  /* 0x00007610ff2e7816 */ /* 0x000fe4000000002e */
[----:B------:R-:W-:-:S04]  /*3a8d0*/  PRMT R45, RZ, 0x7610, R45 ;  /* 0x00007610ff2d7816 */ /* 0x000fc8000000002d */
[----:B------:R2:W3:Y:S01]  /*3a8e0*/  @P1 LDG.E.U8 R46, desc[UR4][R4.64] ;  /* 0x00000004042e1981 */ /* 0x0004e2000c1e1100 */
[----:B------:R-:W-:Y:S02]  /*3a8f0*/  PRMT R44, RZ, 0x7610, R44 ;  /* 0x00007610ff2c7816 */ /* 0x000fe4000000002c */
[----:B------:R-:W-:Y:S01]  /*3a900*/  PRMT R43, RZ, 0x7610, R43 ;  /* 0x00007610ff2b7816 */ /* 0x000fe2000000002b */
[----:B--2---:R-:W-:Y:S02]  /*3a910*/  @P1 IMAD.MOV.U32 R4, RZ, RZ, R38 ;  /* 0x000000ffff041224 */ /* 0x004fe400078e0026 */
        /* <DEDUP_REMOVED lines=22> */
[----:B------:R-:W-:Y:S02]  /*3aa80*/  ISETP.GT.AND P0, PT, R2, 0x1e, PT ;  /* 0x0000001e0200780c */ /* 0x000fe40003f04270 */
        /* <DEDUP_REMOVED lines=112> */
[----:B------:R-:W2:Y:S04]  /*3b190*/  LDL R54, [R1+0x286c] ;  /* 0x00286c0001367983 */ /* 0x000ea80000100800 */
[----:B------:R3:W2:Y:S02]  /*3b1a0*/  @P0 LDG.E.U8 R21, desc[UR4][R4.64] ;  /* 0x0000000404150981 */ /* 0x0006a4000c1e1100 */
[----:B---3--:R-:W-:-:S02]  /*3b1b0*/  @P1 IMAD.MOV.U32 R4, RZ, RZ, R52 ;  /* 0x000000ffff041224 */ /* 0x008fc400078e0034 */
[----:B------:R-:W-:-:S05]  /*3b1c0*/  @P1 IMAD.MOV.U32 R5, RZ, RZ, R53 ;  /* 0x000000ffff051224 */ /* 0x000fca00078e0035 */
[----:B------:R-:W3:Y:S01]  /*3b1d0*/  @P1 LDG.E.U8 R20, desc[UR4][R4.64] ;  /* 0x0000000404141981 */ /* 0x000ee2000c1e1100 */
[----:B------:R-:W-:Y:S02]  /*3b1e0*/  PRMT R19, RZ, 0x7610, R19 ;  /* 0x00007610ff137816 */ /* 0x000fe40000000013 */
[----:B------:R-:W-:Y:S02]  /*3b1f0*/  PRMT R18, RZ, 0x7610, R18 ;  /* 0x00007610ff127816 */ /* 0x000fe40000000012 */
[----:B------:R-:W-:Y:S01]  /*3b200*/  PRMT R17, RZ, 0x7610, R17 ;  /* 0x00007610ff117816 */ /* 0x000fe20000000011 */
[----:B---3--:R0:W-:Y:S04]  /*3b210*/  STL [R1+0x5f24], R20 ;  /* 0x005f241401007387 */ /* 0x0081e80000100800 */
[----:B------:R-:W3:Y:S04]  /*3b220*/  LDL R53, [R1+0x2860] ;  /* 0x0028600001357983 */ /* 0x000ee80000100800 */
[----:B------:R-:W3:Y:S01]  /*3b230*/  LDL R52, [R1+0x2864] ;  /* 0x0028640001347983 */ /* 0x000ee20000100800 */
[----:B--2---:R-:W-:-:S02]  /*3b240*/  @P1 IMAD.MOV.U32 R4, RZ, RZ, R38 ;  /* 0x000000ffff041224 */ /* 0x004fc400078e0026 */
[----:B------:R-:W-:Y:S01]  /*3b250*/  @P1 IMAD.MOV.U32 R5, RZ, RZ, R39 ;  /* 0x000000ffff051224 */ /* 0x000fe200078e0027 */
[----:B------:R-:W-:Y:S01]  /*3b260*/  PRMT R16, RZ, 0x7610, R16 ;  /* 0x00007610ff107816 */ /* 0x000fe20000000010 */
[----:B------:R-:W2:Y:S04]  /*3b270*/  LDL R39, [R1+0x2858] ;  /* 0x0028580001277983 */ /* 0x000ea80000100800 */
[----:B------:R4:W2:Y:S04]  /*3b280*/  @P1 LDG.E.U8 R19, desc[UR4][R4.64] ;  /* 0x0000000404131981 */ /* 0x0008a8000c1e1100 */
[----:B------:R-:W2:Y:S01]  /*3b290*/  LDL R38, [R1+0x285c] ;  /* 0x00285c0001267983 */ /* 0x000ea20000100800 */
[----:B----4-:R-:W-:-:S02]  /*3b2a0*/  @P1 IMAD.MOV.U32 R4, RZ, RZ, R0 ;  /* 0x000000ffff041224 */ /* 0x010fc400078e0000 */
[----:B------:R-:W-:-:S05]  /*3b2b0*/  @P1 IMAD.MOV.U32 R5, RZ, RZ, R56 ;  /* 0x000000ffff051224 */ /* 0x000fca00078e0038 */
[----:B------:R1:W4:Y:S02]  /*3b2c0*/  @P1 LDG.E.U8 R18, desc[UR4][R4.64] ;  /* 0x0000000404121981 */ /* 0x000324000c1e1100 */
[----:B-1----:R-:W-:Y:S02]  /*3b2d0*/  @P1 IMAD.MOV.U32 R4, RZ, RZ, R54 ;  /* 0x000000ffff041224 */ /* 0x002fe400078e0036 */
[----:B------:R-:W-:-:S05]  /*3b2e0*/  @P1 IMAD.MOV.U32 R5, RZ, RZ, R55 ;  /* 0x000000ffff051224 */ /* 0x000fca00078e0037 */
[----:B------:R3:W4:Y:S02]  /*3b2f0*/  @P1 LDG.E.U8 R17, desc[UR4][R4.64] ;  /* 0x0000000404111981 */ /* 0x000724000c1e1100 */
[----:B---3--:R-:W-:Y:S02]  /*3b300*/  @P1 IMAD.MOV.U32 R5, RZ, RZ, R53 ;  /* 0x000000ffff051224 */ /* 0x008fe400078e0035 */
[----:B------:R-:W-:-:S05]  /*3b310*/  @P1 IMAD.MOV.U32 R4, RZ, RZ, R52 ;  /* 0x000000ffff041224 */ /* 0x000fca00078e0034 */
[----:B------:R1:W3:Y:S04]  /*3b320*/  @P1 LDG.E.U8 R16, desc[UR4][R4.64] ;  /* 0x0000000404101981 */ /* 0x0002e8000c1e1100 */
[----:B--2---:R2:W-:Y:S04]  /*3b330*/  STL [R1+0x5f28], R19 ;  /* 0x005f281301007387 */ /* 0x0045e80000100800 */
[----:B0-----:R-:W3:Y:S04]  /*3b340*/  LDL R20, [R1+0x2850] ;  /* 0x0028500001147983 */ /* 0x001ee80000100800 */
[----:B------:R-:W3:Y:S04]  /*3b350*/  LDL R0, [R1+0x2854] ;  /* 0x0028540001007983 */ /* 0x000ee80000100800 */
[----:B----4-:R0:W-:Y:S04]  /*3b360*/  STL [R1+0x5f2c], R18 ;  /* 0x005f2c1201007387 */ /* 0x0101e80000100800 */
[----:B--2---:R-:W2:Y:S04]  /*3b370*/  LDL R19, [R1+0x2848] ;  /* 0x0028480001137983 */ /* 0x004ea80000100800 */
[----:B0-----:R-:W4:Y:S04]  /*3b380*/  LDL R18, [R1+0x284c] ;  /* 0x00284c0001127983 */ /* 0x001f280000100800 */
[----:B------:R0:W-:Y:S01]  /*3b390*/  STL [R1+0x5f30], R17 ;  /* 0x005f301101007387 */ /* 0x0001e20000100800 */
[----:B------:R-:W-:Y:S01]  /*3b3a0*/  PRMT R15, RZ, 0x7610, R15 ;  /* 0x00007610ff0f7816 */ /* 0x000fe2000000000f */
[----:B-1----:R-:W-:-:S02]  /*3b3b0*/  @P1 IMAD.MOV.U32 R4, RZ, RZ, R38 ;  /* 0x000000ffff041224 */ /* 0x002fc400078e0026 */
[----:B------:R-:W-:-:S05]  /*3b3c0*/  @P1 IMAD.MOV.U32 R5, RZ, RZ, R39 ;  /* 0x000000ffff051224 */ /* 0x000fca00078e0027 */
[----:B------:R1:W2:Y:S04]  /*3b3d0*/  @P1 LDG.E.U8 R15, desc[UR4][R4.64] ;  /* 0x00000004040f1981 */ /* 0x0002a8000c1e1100 */
[----:B---3--:R3:W-:Y:S04]  /*3b3e0*/  STL [R1+0x5f34], R16 ;  /* 0x005f341001007387 */ /* 0x0087e80000100800 */
[----:B0-----:R-:W2:Y:S04]  /*3b3f0*/  LDL R17, [R1+0x2840] ;  /* 0x0028400001117983 */ /* 0x001ea80000100800 */
[----:B---3--:R-:W3:Y:S01]  /*3b400*/  LDL R16, [R1+0x2844] ;  /* 0x0028440001107983 */ /* 0x008ee20000100800 */
[----:B------:R-:W-:Y:S01]  /*3b410*/  PRMT R14, RZ, 0x7610, R14 ;  /* 0x00007610ff0e7816 */ /* 0x000fe2000000000e */
[----:B-1----:R-:W-:-:S02]  /*3b420*/  @P1 IMAD.MOV.U32 R4, RZ, RZ, R0 ;  /* 0x000000ffff041224 */ /* 0x002fc400078e0000 */
[----:B------:R-:W-:-:S05]  /*3b430*/  @P1 IMAD.MOV.U32 R5, RZ, RZ, R20 ;  /* 0x000000ffff051224 */ /* 0x000fca00078e0014 */
[----:B------:R4:W3:Y:S01]  /*3b440*/  @P1 LDG.E.U8 R14, desc[UR4][R4.64] ;  /* 0x00000004040e1981 */ /* 0x0008e2000c1e1100 */
[----:B------:R-:W-:Y:S01]  /*3b450*/  PRMT R13, RZ, 0x7610, R13 ;  /* 0x00007610ff0d7816 */ /* 0x000fe2000000000d */
[----:B----4-:R-:W-:Y:S02]  /*3b460*/  @P1 IMAD.MOV.U32 R4, RZ, RZ, R18 ;  /* 0x000000ffff041224 */ /* 0x010fe400078e0012 */
[----:B--2---:R-:W-:-:S05]  /*3b470*/  @P1 IMAD.MOV.U32 R5, RZ, RZ, R19 ;  /* 0x000000ffff051224 */ /* 0x004fca00078e0013 */
[----:B------:R0:W2:Y:S01]  /*3b480*/  @P1 LDG.E.U8 R13, desc[UR4][R4.64] ;  /* 0x00000004040d1981 */ /* 0x0000a2000c1e1100 */
[----:B------:R-:W-:Y:S01]  /*3b490*/  PRMT R12, RZ, 0x7610, R12 ;  /* 0x00007610ff0c7816 */ /* 0x000fe2000000000c */
[----:B0-----:R-:W-:Y:S02]  /*3b4a0*/  @P1 IMAD.MOV.U32 R5, RZ, RZ, R17 ;  /* 0x000000ffff051224 */ /* 0x001fe400078e0011 */
[----:B---3--:R-:W-:-:S05]  /*3b4b0*/  @P1 IMAD.MOV.U32 R4, RZ, RZ, R16 ;  /* 0x000000ffff041224 */ /* 0x008fca00078e0010 */
[----:B------:R-:W3:Y:S04]  /*3b4c0*/  @P1 LDG.E.U8 R12, desc[UR4][R4.64] ;  /* 0x00000004040c1981 */ /* 0x000ee8000c1e1100 */
[----:B------:R0:W-:Y:S04]  /*3b4d0*/  STL [R1+0x5f38], R15 ;  /* 0x005f380f01007387 */ /* 0x0001e80000100800 */
[----:B------:R-:W4:Y:S04]  /*3b4e0*/  LDL R0, [R1+0x283c] ;  /* 0x00283c0001007983 */ /* 0x000f280000100800 */
[----:B------:R-:W4:Y:S04]  /*3b4f0*/  LDL R52, [R1+0x2838] ;  /* 0x0028380001347983 */ /* 0x000f280000100800 */
[----:B------:R1:W-:Y:S04]  /*3b500*/  STL [R1+0x5f3c], R14 ;  /* 0x005f3c0e01007387 */ /* 0x0003e80000100800 */
[----:B------:R-:W4:Y:S04]  /*3b510*/  LDL R39, [R1+0x2830] ;  /* 0x0028300001277983 */ /* 0x000f280000100800 */
[----:B------:R-:W4:Y:S04]  /*3b520*/  LDL R38, [R1+0x2834] ;  /* 0x0028340001267983 */ /* 0x000f280000100800 */
[----:B------:R-:W4:Y:S04]  /*3b530*/  LDL R20, [R1+0x2828] ;  /* 0x0028280001147983 */ /* 0x000f280000100800 */
[----:B------:R-:W4:Y:S04]  /*3b540*/  LDL R19, [R1+0x282c] ;  /* 0x00282c0001137983 */ /* 0x000f280000100800 */
[----:B--2---:R2:W-:Y:S04]  /*3b550*/  STL [R1+0x5f40], R13 ;  /* 0x005f400d01007387 */ /* 0x0045e80000100800 */
[----:B------:R-:W4:Y:S04]  /*3b560*/  LDL R18, [R1+0x2820] ;  /* 0x0028200001127983 */ /* 0x000f280000100800 */
[----:B------:R-:W4:Y:S04]  /*3b570*/  LDL R17, [R1+0x2824] ;  /* 0x0028240001117983 */ /* 0x000f280000100800 */
[----:B------:R-:W4:Y:S04]  /*3b580*/  LDL R16, [R1+0x2818] ;  /* 0x0028180001107983 */ /* 0x000f280000100800 */
[----:B0-----:R-:W4:Y:S01]  /*3b590*/  LDL R15, [R1+0x281c] ;  /* 0x00281c00010f7983 */ /* 0x001f220000100800 */
[----:B------:R-:W-:-:S03]  /*3b5a0*/  PRMT R11, RZ, 0x7610, R11 ;  /* 0x00007610ff0b7816 */ /* 0x000fc6000000000b */
[----:B---3--:R0:W-:Y:S04]  /*3b5b0*/  STL [R1+0x5f44], R12 ;  /* 0x005f440c01007387 */ /* 0x0081e80000100800 */
[----:B-1----:R-:W3:Y:S04]  /*3b5c0*/  LDL R14, [R1+0x2810] ;  /* 0x00281000010e7983 */ /* 0x002ee80000100800 */
[----:B--2---:R-:W2:Y:S01]  /*3b5d0*/  LDL R13, [R1+0x2814] ;  /* 0x00281400010d7983 */ /* 0x004ea20000100800 */
[----:B----4-:R-:W-:-:S03]  /*3b5e0*/  @P1 IMAD.MOV.U32 R4, RZ, RZ, R0 ;  /* 0x000000ffff041224 */ /* 0x010fc600078e0000 */
[----:B------:R-:W4:Y:S04]  /*3b5f0*/  LDL R0, [R1+0x280c] ;  /* 0x00280c0001007983 */ /* 0x000f280000100800 */
[----:B0-----:R-:W4:Y:S01]  /*3b600*/  LDL R12, [R1+0x2808] ;  /* 0x00280800010c7983 */ /* 0x001f220000100800 */
[----:B------:R-:W-:Y:S01]  /*3b610*/  @P1 IMAD.MOV.U32 R5, RZ, RZ, R52 ;  /* 0x000000ffff051224 */ /* 0x000fe200078e0034 */
[----:B------:R-:W-:-:S04]  /*3b620*/  PRMT R10, RZ, 0x7610, R10 ;  /* 0x00007610ff0a7816 */ /* 0x000fc8000000000a */
[----:B------:R0:W4:Y:S01]  /*3b630*/  @P1 LDG.E.U8 R11, desc[UR4][R4.64] ;  /* 0x00000004040b1981 */ /* 0x000122000c1e1100 */
[----:B------:R-:W-:Y:S01]  /*3b640*/  PRMT R9, RZ, 0x7610, R9 ;  /* 0x00007610ff097816 */ /* 0x000fe20000000009 */
[----:B0-----:R-:W-:Y:S02]  /*3b650*/  @P1 IMAD.MOV.U32 R4, RZ, RZ, R38 ;  /* 0x000000ffff041224 */ /* 0x001fe400078e0026 */
[----:B------:R-:W-:-:S05]  /*3b660*/  @P1 IMAD.MOV.U32 R5, RZ, RZ, R39 ;  /* 0x000000ffff051224 */ /* 0x000fca00078e0027 */
        /* <DEDUP_REMOVED lines=12> */
[----:B------:R3:W4:Y:S02]  /*3b730*/  @P1 LDG.E.U8 R7, desc[UR4][R4.64] ;  /* 0x0000000404071981 */ /* 0x000724000c1e1100 */
[----:B---3--:R-:W-:Y:S02]  /*3b740*/  @P1 IMAD.MOV.U32 R5, RZ, RZ, R14 ;  /* 0x000000ffff051224 */ /* 0x008fe400078e000e */
[----:B--2---:R-:W-:-:S05]  /*3b750*/  @P1 IMAD.MOV.U32 R4, RZ, RZ, R13 ;  /* 0x000000ffff041224 */ /* 0x004fca00078e000d */
[----:B------:R4:W2:Y:S01]  /*3b760*/  @P1 LDG.E.U8 R6, desc[UR4][R4.64] ;  /* 0x0000000404061981 */ /* 0x0008a2000c1e1100 */
[----:B------:R-:W-:Y:S01]  /*3b770*/  PRMT R3, RZ, 0x7610, R3 ;  /* 0x00007610ff037816 */ /* 0x000fe20000000003 */
[----:B----4-:R-:W-:Y:S02]  /*3b780*/  @P1 IMAD.MOV.U32 R4, RZ, RZ, R0 ;  /* 0x000000ffff041224 */ /* 0x010fe400078e0000 */
[----:B------:R-:W-:-:S05]  /*3b790*/  @P1 IMAD.MOV.U32 R5, RZ, RZ, R12 ;  /* 0x000000ffff051224 */ /* 0x000fca00078e000c */
[----:B------:R-:W3:Y:S04]  /*3b7a0*/  @P1 LDG.E.U8 R3, desc[UR4][R4.64] ;  /* 0x0000000404031981 */ /* 0x000ee8000c1e1100 */
[----:B------:R-:W-:Y:S01]  /*3b7b0*/  STL [R1+0x5f48], R11 ;  /* 0x005f480b01007387 */ /* 0x000fe20000100800 */
[----:B------:R-:W-:Y:S06]  /*3b7c0*/  BAR.SYNC.DEFER_BLOCKING 0x0 ;  /* 0x0000000000007b1d */ /* 0x000fec0000010000 */
[----:B------:R-:W-:Y:S04]  /*3b7d0*/  STL [R1+0x5f4c], R10 ;  /* 0x005f4c0a01007387 */ /* 0x000fe80000100800 */
[----:B------:R0:W-:Y:S04]  /*3b7e0*/  STL [R1+0x5f50], R9 ;  /* 0x005f500901007387 */ /* 0x0001e80000100800 */
[----:B------:R1:W-:Y:S04]  /*3b7f0*/  STL [R1+0x5f54], R8 ;  /* 0x005f540801007387 */ /* 0x0003e80000100800 */
[----:B------:R-:W-:Y:S04]  /*3b800*/  STL [R1+0x5f58], R7 ;  /* 0x005f580701007387 */ /* 0x000fe80000100800 */
[----:B--2---:R2:W-:Y:S04]  /*3b810*/  STL [R1+0x5f5c], R6 ;  /* 0x005f5c0601007387 */ /* 0x0045e80000100800 */
[----:B0-----:R-:W4:Y:S04]  /*3b820*/  LDL.LU R9, [R1+0x2770] ;  /* 0x0027700001097983 */ /* 0x001f280000300800 */
[----:B------:R-:W4:Y:S04]  /*3b830*/  LDL.LU R10, [R1+0x276c] ;  /* 0x00276c00010a7983 */ /* 0x000f280000300800 */
        /* <DEDUP_REMOVED lines=23> */
[----:B---3--:R-:W-:Y:S04]  /*3b9b0*/  STL [R1+0x5f60], R3 ;  /* 0x005f600301007387 */ /* 0x008fe80000100800 */
[----:B------:R-:W-:Y:S01]  /*3b9c0*/  STL [R1+0x5e10], R4 ;  /* 0x005e100401007387 */ /* 0x000fe20000100800 */
[----:B-1----:R-:W2:Y:S03]  /*3b9d0*/  S2R R8, SR_TID.X ;  /* 0x0000000000087919 */ /* 0x002ea60000002100 */
        /* <DEDUP_REMOVED lines=32> */
[----:B--2---:R-:W-:-:S03]  /*3bbe0*/  LOP3.LUT R6, R8, 0x1f, RZ, 0xc0, !PT ;  /* 0x0000001f08067812 */ /* 0x004fc600078ec0ff */
[----:B------:R-:W-:Y:S04]  /*3bbf0*/  STL [R1+0x5f64], R4 ;  /* 0x005f640401007387 */ /* 0x000fe80000100800 */
[----:B------:R-:W-:Y:S04]  /*3bc00*/  STL [R1+0x5e08], R5 ;  /* 0x005e080501007387 */ /* 0x000fe80000100800 */
[----:B------:R-:W-:Y:S04]  /*3bc10*/  STL [R1+0x5f18], R5 ;  /* 0x005f180501007387 */ /* 0x000fe80000100800 */
[----:B------:R0:W-:Y:S01]  /*3bc20*/  STL [R1+0x5f68], R5 ;  /* 0x005f680501007387 */ /* 0x0001e20000100800 */
[----:B------:R-:W-:-:S03]  /*3bc30*/  ISETP.GE.AND P0, PT, R6, R2, PT ;  /* 0x000000020600720c */ /* 0x000fc60003f06270 */
[----:B------:R-:W2:Y:S04]  /*3bc40*/  LDL.LU R2, [R1+0x264c] ;  /* 0x00264c0001027983 */ /* 0x000ea80000300800 */
[----:B0-----:R-:W3:Y:S04]  /*3bc50*/  LDL.LU R5, [R1+0x2648] ;  /* 0x0026480001057983 */ /* 0x001ee80000300800 */
[----:B------:R-:W3:Y:S04]  /*3bc60*/  LDL.LU R4, [R1+0x2644] ;  /* 0x0026440001047983 */ /* 0x000ee80000300800 */
[----:B------:R-:W3:Y:S04]  /*3bc70*/  LDL.LU R3, [R1+0x2640] ;  /* 0x0026400001037983 */ /* 0x000ee80000300800 */
[----:B------:R-:W3:Y:S04]  /*3bc80*/  LDL.LU R7, [R1+0x263c] ;  /* 0x00263c0001077983 */ /* 0x000ee80000300800 */
[----:B------:R-:W3:Y:S04]  /*3bc90*/  LDL.LU R8, [R1+0x2638] ;  /* 0x0026380001087983 */ /* 0x000ee80000300800 */
[----:B----4-:R0:W-:Y:S04]  /*3bca0*/  STS.U8 [R6+UR21], R9 ;  /* 0x0000000906007988 */ /* 0x0101e80008000015 */
[----:B------:R1:W-:Y:S04]  /*3bcb0*/  STS.U8 [R6+UR21+0x20], R10 ;  /* 0x0000200a06007988 */ /* 0x0003e80008000015 */
[----:B------:R4:W-:Y:S04]  /*3bcc0*/  STS.U8 [R6+UR21+0x40], R11 ;  /* 0x0000400b06007988 */ /* 0x0009e80008000015 */
[----:B------:R0:W-:Y:S04]  /*3bcd0*/  STS.U8 [R6+UR21+0x60], R12 ;  /* 0x0000600c06007988 */ /* 0x0001e80008000015 */
[----:B------:R1:W-:Y:S04]  /*3bce0*/  STS.U8 [R6+UR21+0x80], R13 ;  /* 0x0000800d06007988 */ /* 0x0003e80008000015 */
[----:B------:R4:W-:Y:S04]  /*3bcf0*/  STS.U8 [R6+UR21+0xa0], R14 ;  /* 0x0000a00e06007988 */ /* 0x0009e80008000015 */
[----:B0-----:R-:W3:Y:S04]  /*3bd00*/  LDL.LU R9, [R1+0x2634] ;  /* 0x0026340001097983 */ /* 0x001ee80000300800 */
[----:B-1----:R-:W3:Y:S04]  /*3bd10*/  LDL.LU R10, [R1+0x2570] ;  /* 0x00257000010a7983 */ /* 0x002ee80000300800 */
[----:B----4-:R-:W4:Y:S04]  /*3bd20*/  LDL.LU R11, [R1+0x256c] ;  /* 0x00256c00010b7983 */ /* 0x010f280000300800 */
[----:B------:R-:W4:Y:S04]  /*3bd30*/  LDL.LU R12, [R1+0x2568] ;  /* 0x00256800010c7983 */ /* 0x000f280000300800 */
[----:B------:R-:W4:Y:S04]  /*3bd40*/  LDL.LU R13, [R1+0x2564] ;  /* 0x00256400010d7983 */ /* 0x000f280000300800 */
[----:B------:R0:W-:Y:S04]  /*3bd50*/  STS.U8 [R6+UR21+0xc0], R15 ;  /* 0x0000c00f06007988 */ /* 0x0001e80008000015 */
[----:B------:R-:W4:Y:S04]  /*3bd60*/  LDL.LU R14, [R1+0x2560] ;  /* 0x00256000010e7983 */ /* 0x000f280000300800 */
[----:B------:R1:W-:Y:S04]  /*3bd70*/  STS.U8 [R6+UR21+0xe0], R16 ;  /* 0x0000e01006007988 */ /* 0x0003e80008000015 */
[----:B------:R0:W-:Y:S04]  /*3bd80*/  STS.U8 [R6+UR21+0x100], R17 ;  /* 0x0001001106007988 */ /* 0x0001e80008000015 */
[----:B------:R0:W-:Y:S04]  /*3bd90*/  STS.U8 [R6+UR21+0x120], R18 ;  /* 0x0001201206007988 */ /* 0x0001e80008000015 */
[----:B------:R1:W-:Y:S04]  /*3bda0*/  STS.U8 [R6+UR21+0x140], R19 ;  /* 0x0001401306007988 */ /* 0x0003e80008000015 */
[----:B------:R1:W-:Y:S04]  /*3bdb0*/  STS.U8 [R6+UR21+0x160], R20 ;  /* 0x0001601406007988 */ /* 0x0003e80008000015 */
[----:B0-----:R-:W4:Y:S04]  /*3bdc0*/  LDL.LU R15, [R1+0x255c] ;  /* 0x00255c00010f7983 */ /* 0x001f280000300800 */
[----:B-1----:R-:W4:Y:S04]  /*3bdd0*/  LDL.LU R16, [R1+0x2558] ;  /* 0x0025580001107983 */ /* 0x002f280000300800 */
[----:B------:R-:W4:Y:S04]  /*3bde0*/  LDL.LU R17, [R1+0x2554] ;  /* 0x0025540001117983 */ /* 0x000f280000300800 */
        /* <DEDUP_REMOVED lines=28> */
[----:B0-----:R-:W4:Y:S04]  /*3bfb0*/  LDL.LU R39, [R1+0x2454] ;  /* 0x0024540001277983 */ /* 0x001f280000300800 */
[----:B--2---:R0:W-:Y:S04]  /*3bfc0*/  STS.U8 [R6+UR21+0x900], R2 ;  /* 0x0009000206007988 */ /* 0x0041e80008000015 */
[----:B---3--:R1:W-:Y:S04]  /*3bfd0*/  STS.U8 [R6+UR21+0x960], R5 ;  /* 0x0009600506007988 */ /* 0x0083e80008000015 */
[----:B------:R2:W-:Y:S04]  /*3bfe0*/  STS.U8 [R6+UR21+0x940], R4 ;  /* 0x0009400406007988 */ /* 0x0005e80008000015 */
[----:B------:R3:W-:Y:S04]  /*3bff0*/  STS.U8 [R6+UR21+0x9a0], R3 ;  /* 0x0009a00306007988 */ /* 0x0007e80008000015 */
[----:B------:R1:W-:Y:S04]  /*3c000*/  STS.U8 [R6+UR21+0x980], R7 ;  /* 0x0009800706007988 */ /* 0x0003e80008000015 */
[----:B------:R2:W-:Y:S04]  /*3c010*/  STS.U8 [R6+UR21+0x9e0], R8 ;  /* 0x0009e00806007988 */ /* 0x0005e80008000015 */
[----:B0-----:R-:W4:Y:S04]  /*3c020*/  LDL.LU R2, [R1+0x2450] ;  /* 0x0024500001027983 */ /* 0x001f280000300800 */
[----:B-1----:R-:W4:Y:S04]  /*3c030*/  LDL.LU R5, [R1+0x244c] ;  /* 0x00244c0001057983 */ /* 0x002f280000300800 */
[----:B--2---:R-:W2:Y:S04]  /*3c040*/  LDL.LU R4, [R1+0x2448] ;  /* 0x0024480001047983 */ /* 0x004ea80000300800 */
[----:B---3--:R-:W3:Y:S04]  /*3c050*/  LDL.LU R3, [R1+0x2444] ;  /* 0x0024440001037983 */ /* 0x008ee80000300800 */
[----:B------:R-:W3:Y:S04]  /*3c060*/  LDL.LU R7, [R1+0x2440] ;  /* 0x0024400001077983 */ /* 0x000ee80000300800 */
[----:B------:R-:W3:Y:S04]  /*3c070*/  LDL.LU R8, [R1+0x243c] ;  /* 0x00243c0001087983 */ /* 0x000ee80000300800 */
[----:B------:R0:W-:Y:S04]  /*3c080*/  STS.U8 [R6+UR21+0x9c0], R9 ;  /* 0x0009c00906007988 */ /* 0x0001e80008000015 */
[----:B------:R1:W-:Y:S04]  /*3c090*/  STS.U8 [R6+UR21+0x1040], R10 ;  /* 0x0010400a06007988 */ /* 0x0003e80008000015 */
[----:B----4-:R4:W-:Y:S04]  /*3c0a0*/  STS.U8 [R6+UR21+0x1060], R11 ;  /* 0x0010600b06007988 */ /* 0x0109e80008000015 */
        /* <DEDUP_REMOVED lines=47> */
[----:B------:R-:W-:Y:S04]  /*3c3a0*/  STS.U8 [R6+UR21+0x1960], R2 ;  /* 0x0019600206007988 */ /* 0x000fe80008000015 */
[----:B------:R-:W-:Y:S04]  /*3c3b0*/  STS.U8 [R6+UR21+0x1940], R5 ;  /* 0x0019400506007988 */ /* 0x000fe80008000015 */
[----:B--2---:R-:W-:Y:S04]  /*3c3c0*/  STS.U8 [R6+UR21+0x1920], R4 ;  /* 0x0019200406007988 */ /* 0x004fe80008000015 */
[----:B---3--:R-:W-:Y:S04]  /*3c3d0*/  STS.U8 [R6+UR21+0x1900], R3 ;  /* 0x0019000306007988 */ /* 0x008fe80008000015 */
[----:B------:R-:W-:Y:S04]  /*3c3e0*/  STS.U8 [R6+UR21+0x19e0], R7 ;  /* 0x0019e00706007988 */ /* 0x000fe80008000015 */
[----:B------:R-:W-:Y:S04]  /*3c3f0*/  STS.U8 [R6+UR21+0x19c0], R8 ;  /* 0x0019c00806007988 */ /* 0x000fe80008000015 */
[----:B------:R-:W-:Y:S04]  /*3c400*/  STS.U8 [R6+UR21+0x19a0], R9 ;  /* 0x0019a00906007988 */ /* 0x000fe80008000015 */
[----:B------:R-:W-:Y:S04]  /*3c410*/  STS.U8 [R6+UR21+0x1980], R10 ;  /* 0x0019800a06007988 */ /* 0x000fe80008000015 */
[----:B----4-:R-:W-:Y:S04]  /*3c420*/  STS.U8 [R6+UR21+0x2000], R11 ;  /* 0x0020000b06007988 */ /* 0x010fe80008000015 */
[----:B------:R-:W-:Y:S04]  /*3c430*/  STS.U8 [R6+UR21+0x2020], R12 ;  /* 0x0020200c06007988 */ /* 0x000fe80008000015 */
        /* <DEDUP_REMOVED lines=11> */
[----:B------:R0:W-:Y:S04]  /*3c4f0*/  STS.U8 [R6+UR21+0x21a0], R55 ;  /* 0x0021a03706007988 */ /* 0x0001e80008000015 */
[----:B------:R1:W-:Y:S04]  /*3c500*/  STS.U8 [R6+UR21+0x21c0], R56 ;  /* 0x0021c03806007988 */ /* 0x0003e80008000015 */
[----:B------:R2:W-:Y:S04]  /*3c510*/  STS.U8 [R6+UR21+0x21e0], R57 ;  /* 0x0021e03906007988 */ /* 0x0005e80008000015 */
[----:B0-----:R-:W3:Y:S04]  /*3c520*/  LDL.LU R55, [R1+0x2218] ;  /* 0x0022180001377983 */ /* 0x001ee80000300800 */
[----:B-1----:R-:W4:Y:S04]  /*3c530*/  LDL.LU R56, [R1+0x2214] ;  /* 0x0022140001387983 */ /* 0x002f280000300800 */
[----:B------:R0:W-:Y:S04]  /*3c540*/  STS.U8 [R6+UR21+0x2820], R58 ;  /* 0x0028203a06007988 */ /* 0x0001e80008000015 */
[----:B--2---:R-:W2:Y:S04]  /*3c550*/  LDL.LU R57, [R1+0x2210] ;  /* 0x0022100001397983 */ /* 0x004ea80000300800 */
[----:B------:R1:W-:Y:S04]  /*3c560*/  STS.U8 [R6+UR21+0x2800], R59 ;  /* 0x0028003b06007988 */ /* 0x0003e80008000015 */
[----:B------:R0:W-:Y:S04]  /*3c570*/  STS.U8 [R6+UR21+0x2860], R61 ;  /* 0x0028603d06007988 */ /* 0x0001e80008000015 */
[----:B------:R0:W-:Y:S04]  /*3c580*/  STS.U8 [R6+UR21+0x2840], R60 ;  /* 0x0028403c06007988 */ /* 0x0001e80008000015 */
[----:B------:R1:W-:Y:S04]  /*3c590*/  STS.U8 [R6+UR21+0x28a0], R0 ;  /* 0x0028a00006007988 */ /* 0x0003e80008000015 */
[----:B------:R1:W-:Y:S04]  /*3c5a0*/  STS.U8 [R6+UR21+0x2880], R38 ;  /* 0x0028802606007988 */ /* 0x0003e80008000015 */
[----:B0-----:R-:W2:Y:S04]  /*3c5b0*/  LDL.LU R58, [R1+0x220c] ;  /* 0x00220c00013a7983 */ /* 0x001ea80000300800 */
[----:B-1----:R-:W2:Y:S04]  /*3c5c0*/  LDL.LU R59, [R1+0x2208] ;  /* 0x00220800013b7983 */ /* 0x002ea80000300800 */
[----:B------:R-:W2:Y:S04]  /*3c5d0*/  LDL.LU R61, [R1+0x2204] ;  /* 0x00220400013d7983 */ /* 0x000ea80000300800 */
[----:B------:R-:W2:Y:S04]  /*3c5e0*/  LDL.LU R60, [R1+0x2200] ;  /* 0x00220000013c7983 */ /* 0x000ea80000300800 */
[----:B------:R-:W2:Y:S04]  /*3c5f0*/  LDL.LU R0, [R1+0x21fc] ;  /* 0x0021fc0001007983 */ /* 0x000ea80000300800 */
[----:B------:R0:W-:Y:S04]  /*3c600*/  STS.U8 [R6+UR21+0x28e0], R39 ;  /* 0x0028e02706007988 */ /* 0x0001e80008000015 */
[----:B------:R-:W2:Y:S04]  /*3c610*/  LDL.LU R38, [R1+0x21f8] ;  /* 0x0021f80001267983 */ /* 0x000ea80000300800 */
[----:B0-----:R-:W2:Y:S04]  /*3c620*/  LDL.LU R39, [R1+0x2130] ;  /* 0x0021300001277983 */ /* 0x001ea80000300800 */
        /* <DEDUP_REMOVED lines=21> */
[----:B---3--:R0:W-:Y:S04]  /*3c780*/  STS.U8 [R6+UR21+0x28c0], R55 ;  /* 0x0028c03706007988 */ /* 0x0081e80008000015 */
[----:B----4-:R1:W-:Y:S04]  /*3c790*/  STS.U8 [R6+UR21+0x2920], R56 ;  /* 0x0029203806007988 */ /* 0x0103e80008000015 */
[----:B--2---:R2:W-:Y:S04]  /*3c7a0*/  STS.U8 [R6+UR21+0x2900], R57 ;  /* 0x0029003906007988 */ /* 0x0045e80008000015 */
[----:B0-----:R-:W3:Y:S04]  /*3c7b0*/  LDL.LU R55, [R1+0x5fd0] ;  /* 0x005fd00001377983 */ /* 0x001ee80000300800 */
[----:B-1----:R-:W4:Y:S04]  /*3c7c0*/  LDL.LU R56, [R1+0x5fcc] ;  /* 0x005fcc0001387983 */ /* 0x002f280000300800 */
[----:B--2---:R-:W2:Y:S04]  /*3c7d0*/  LDL.LU R57, [R1+0x5fc8] ;  /* 0x005fc80001397983 */ /* 0x004ea80000300800 */
[----:B------:R0:W-:Y:S04]  /*3c7e0*/  STS.U8 [R6+UR21+0x2960], R58 ;  /* 0x0029603a06007988 */ /* 0x0001e80008000015 */
        /* <DEDUP_REMOVED lines=10> */
[----:B------:R-:W2:Y:S04]  /*3c890*/  LDL.LU R38, [R1+0x5fb0] ;  /* 0x005fb00001267983 */ /* 0x000ea80000300800 */
[----:B------:R0:W-:Y:S04]  /*3c8a0*/  STS.U8 [R6+UR21+0x3040], R39 ;  /* 0x0030402706007988 */ /* 0x0001e80008000015 */
[----:B0-----:R-:W2:Y:S04]  /*3c8b0*/  LDL.LU R39, [R1+0x5fac] ;  /* 0x005fac0001277983 */ /* 0x001ea80000300800 */
        /* <DEDUP_REMOVED lines=9> */
[----:B------:R0:W-:Y:S04]  /*3c950*/  STS.U8 [R6+UR21+0x3100], R12 ;  /* 0x0031000c06007988 */ /* 0x0001e80008000015 */
[----:B------:R0:W-:Y:S04]  /*3c960*/  STS.U8 [R6+UR21+0x3120], R13 ;  /* 0x0031200d06007988 */ /* 0x0001e80008000015 */
[----:B------:R1:W-:Y:S04]  /*3c970*/  STS.U8 [R6+UR21+0x31c0], R14 ;  /* 0x0031c00e06007988 */ /* 0x0003e80008000015 */
[----:B------:R1:W-:Y:S04]  /*3c980*/  STS.U8 [R6+UR21+0x31e0], R15 ;  /* 0x0031e00f06007988 */ /* 0x0003e80008000015 */
[----:B0-----:R-:W3:Y:S04]  /*3c990*/  LDL.LU R9, [R1+0x2730] ;  /* 0x0027300001097983 */ /* 0x001ee80000300800 */
[----:B-1----:R-:W3:Y:S04]  /*3c9a0*/  LDL.LU R10, [R1+0x272c] ;  /* 0x00272c00010a7983 */ /* 0x002ee80000300800 */
[----:B------:R-:W3:Y:S04]  /*3c9b0*/  LDL.LU R11, [R1+0x2728] ;  /* 0x00272800010b7983 */ /* 0x000ee80000300800 */
[----:B------:R-:W3:Y:S04]  /*3c9c0*/  LDL.LU R12, [R1+0x2724] ;  /* 0x00272400010c7983 */ /* 0x000ee80000300800 */
[----:B------:R0:W-:Y:S04]  /*3c9d0*/  STS.U8 [R6+UR21+0x3180], R16 ;  /* 0x0031801006007988 */ /* 0x0001e80008000015 */
[----:B------:R-:W3:Y:S04]  /*3c9e0*/  LDL.LU R13, [R1+0x2720] ;  /* 0x00272000010d7983 */ /* 0x000ee80000300800 */
[----:B------:R1:W-:Y:S04]  /*3c9f0*/  STS.U8 [R6+UR21+0x31a0], R17 ;  /* 0x0031a01106007988 */ /* 0x0003e80008000015 */
[----:B------:R-:W3:Y:S04]  /*3ca00*/  LDL.LU R14, [R1+0x271c] ;  /* 0x00271c00010e7983 */ /* 0x000ee80000300800 */
[----:B------:R0:W-:Y:S04]  /*3ca10*/  STS.U8 [R6+UR21+0x3860], R18 ;  /* 0x0038601206007988 */ /* 0x0001e80008000015 */
[----:B------:R-:W3:Y:S04]  /*3ca20*/  LDL.LU R15, [R1+0x2718] ;  /* 0x00271800010f7983 */ /* 0x000ee80000300800 */
[----:B------:R0:W-:Y:S04]  /*3ca30*/  STS.U8 [R6+UR21+0x3840], R19 ;  /* 0x0038401306007988 */ /* 0x0001e80008000015 */
[----:B------:R1:W-:Y:S04]  /*3ca40*/  STS.U8 [R6+UR21+0x3820], R20 ;  /* 0x0038201406007988 */ /* 0x0003e80008000015 */
[----:B------:R1:W-:Y:S04]  /*3ca50*/  STS.U8 [R6+UR21+0x3800], R52 ;  /* 0x0038003406007988 */ /* 0x0003e80008000015 */
[----:B0-----:R-:W3:Y:S04]  /*3ca60*/  LDL.LU R16, [R1+0x2714] ;  /* 0x0027140001107983 */ /* 0x001ee80000300800 */
[----:B-1----:R-:W3:Y:S04]  /*3ca70*/  LDL.LU R17, [R1+0x2710] ;  /* 0x0027100001117983 */ /* 0x002ee80000300800 */
[----:B------:R0:W-:Y:S04]  /*3ca80*/  STS.U8 [R6+UR21+0x38e0], R53 ;  /* 0x0038e03506007988 */ /* 0x0001e80008000015 */
[----:B------:R-:W3:Y:S04]  /*3ca90*/  LDL.LU R18, [R1+0x270c] ;  /* 0x00270c0001127983 */ /* 0x000ee80000300800 */
[----:B------:R-:W3:Y:S04]  /*3caa0*/  LDL.LU R19, [R1+0x2708] ;  /* 0x0027080001137983 */ /* 0x000ee80000300800 */
[----:B------:R1:W-:Y:S04]  /*3cab0*/  STS.U8 [R6+UR21+0x38c0], R54 ;  /* 0x0038c03606007988 */ /* 0x0003e80008000015 */
[----:B------:R-:W3:Y:S04]  /*3cac0*/  LDL.LU R20, [R1+0x2704] ;  /* 0x0027040001147983 */ /* 0x000ee80000300800 */
[----:B------:R-:W3:Y:S04]  /*3cad0*/  LDL.LU R52, [R1+0x2700] ;  /* 0x0027000001347983 */ /* 0x000ee80000300800 */
[----:B0-----:R-:W3:Y:S04]  /*3cae0*/  LDL.LU R53, [R1+0x26fc] ;  /* 0x0026fc0001357983 */ /* 0x001ee80000300800 */
[----:B-1----:R-:W3:Y:S04]  /*3caf0*/  LDL.LU R54, [R1+0x26f8] ;  /* 0x0026f80001367983 */ /* 0x002ee80000300800 */
[----:B--2---:R-:W-:Y:S04]  /*3cb00*/  STS.U8 [R6+UR21+0x38a0], R39 ;  /* 0x0038a02706007988 */ /* 0x004fe80008000015 */
[----:B------:R-:W-:Y:S04]  /*3cb10*/  STS.U8 [R6+UR21+0x3880], R38 ;  /* 0x0038802606007988 */ /* 0x000fe80008000015 */
[----:B------:R0:W-:Y:S04]  /*3cb20*/  STS.U8 [R6+UR21+0x3960], R0 ;  /* 0x0039600006007988 */ /* 0x0001e80008000015 */
[----:B0-----:R-:W2:Y:S04]  /*3cb30*/  LDL.LU R0, [R1+0x26f4] ;  /* 0x0026f40001007983 */ /* 0x001ea80000300800 */
[----:B------:R-:W2:Y:S04]  /*3cb40*/  LDL.LU R39, [R1+0x2630] ;  /* 0x0026300001277983 */ /* 0x000ea80000300800 */
[----:B------:R-:W2:Y:S04]  /*3cb50*/  LDL.LU R38, [R1+0x262c] ;  /* 0x00262c0001267983 */ /* 0x000ea80000300800 */
[----:B------:R0:W-:Y:S02]  /*3cb60*/  STS.U8 [R6+UR21+0x3940], R60 ;  /* 0x0039403c06007988 */ /* 0x0001e40008000015 */
[----:B0-----:R-:W0:Y:S02]  /*3cb70*/  S2R R60, SR_TID.X ;  /* 0x00000000003c7919 */ /* 0x001e240000002100 */
[----:B------:R-:W-:Y:S04]  /*3cb80*/  STS.U8 [R6+UR21+0x3920], R61 ;  /* 0x0039203d06007988 */ /* 0x000fe80008000015 */
[----:B------:R-:W-:Y:S04]  /*3cb90*/  STL [R1+0x5f6c], R61 ;  /* 0x005f6c3d01007387 */ /* 0x000fe80000100800 */
[----:B------:R-:W-:Y:S04]  /*3cba0*/  STS.U8 [R6+UR21+0x3900], R59 ;  /* 0x0039003b06007988 */ /* 0x000fe80008000015 */
[----:B------:R-:W-:Y:S04]  /*3cbb0*/  STL [R1+0x5f70], R59 ;  /* 0x005f703b01007387 */ /* 0x000fe80000100800 */
[----:B------:R-:W-:Y:S04]  /*3cbc0*/  STS.U8 [R6+UR21+0x39e0], R58 ;  /* 0x0039e03a06007988 */ /* 0x000fe80008000015 */
[----:B------:R-:W-:Y:S04]  /*3cbd0*/  STL [R1+0x5f74], R58 ;  /* 0x005f743a01007387 */ /* 0x000fe80000100800 */
[----:B------:R-:W-:Y:S04]  /*3cbe0*/  STS.U8 [R6+UR21+0x39c0], R57 ;  /* 0x0039c03906007988 */ /* 0x000fe80008000015 */
[----:B------:R-:W-:Y:S04]  /*3cbf0*/  STL [R1+0x5f78], R57 ;  /* 0x005f783901007387 */ /* 0x000fe80000100800 */
[----:B----4-:R-:W-:Y:S04]  /*3cc00*/  STS.U8 [R6+UR21+0x39a0], R56 ;  /* 0x0039a03806007988 */ /* 0x010fe80008000015 */
[----:B------:R-:W-:Y:S04]  /*3cc10*/  STL [R1+0x5f7c], R56 ;  /* 0x005f7c3801007387 */ /* 0x000fe80000100800 */
[----:B---3--:R-:W-:Y:S04]  /*3cc20*/  STS.U8 [R6+UR21+0x3980], R55 ;  /* 0x0039803706007988 */ /* 0x008fe80008000015 */
[----:B------:R1:W-:Y:S04]  /*3cc30*/  STL [R1+0x5f80], R55 ;  /* 0x005f803701007387 */ /* 0x0003e80000100800 */
[----:B-1----:R-:W3:Y:S04]  /*3cc40*/  LDL.LU R55, [R1+0x2628] ;  /* 0x0026280001377983 */ /* 0x002ee80000300800 */
        /* <DEDUP_REMOVED lines=8> */
[----:B------:R-:W4:Y:S01]  /*3ccd0*/  LDL.LU R3, [R1+0x2604] ;  /* 0x0026040001037983 */ /* 0x000f220000300800 */
[----:B0-----:R-:W-:-:S03]  /*3cce0*/  LOP3.LUT R60, R60, 0x1f, RZ, 0xc0, !PT ;  /* 0x0000001f3c3c7812 */ /* 0x001fc600078ec0ff */
[----:B------:R-:W4:Y:S04]  /*3ccf0*/  LDL.LU R6, [R1+0x2600] ;  /* 0x0026000001067983 */ /* 0x000f280000300800 */
[----:B------:R-:W4:Y:S04]  /*3cd00*/  LDL.LU R7, [R1+0x25fc] ;  /* 0x0025fc0001077983 */ /* 0x000f280000300800 */
[----:B------:R-:W4:Y:S01]  /*3cd10*/  LDL.LU R8, [R1+0x25f8] ;  /* 0x0025f80001087983 */ /* 0x000f220000300800 */
[----:B------:R-:W-:-:S05]  /*3cd20*/  LOP3.LUT R60, R60, 0x8, RZ, 0x3c, !PT ;  /* 0x000000083c3c7812 */ /* 0x000fca00078e3cff */
[----:B------:R0:W-:Y:S04]  /*3cd30*/  STS.U8 [R60+UR21+0x200], R9 ;  /* 0x000200093c007988 */ /* 0x0001e80008000015 */
        /* <DEDUP_REMOVED lines=26> */
[----:B0-----:R-:W4:Y:S04]  /*3cee0*/  LDL.LU R52, [R1+0x2504] ;  /* 0x0025040001347983 */ /* 0x001f280000300800 */
[----:B-1----:R-:W4:Y:S04]  /*3cef0*/  LDL.LU R53, [R1+0x2500] ;  /* 0x0025000001357983 */ /* 0x002f280000300800 */
[----:B------:R-:W4:Y:S04]  /*3cf00*/  LDL.LU R54, [R1+0x24fc] ;  /* 0x0024fc0001367983 */ /* 0x000f280000300800 */
[----:B--2---:R0:W-:Y:S04]  /*3cf10*/  STS.U8 [R60+UR21+0x3e0], R0 ;  /* 0x0003e0003c007988 */ /* 0x0041e80008000015 */
[----:B------:R1:W-:Y:S04]  /*3cf20*/  STS.U8 [R60+UR21+0xa20], R39 ;  /* 0x000a20273c007988 */ /* 0x0003e80008000015 */
[----:B------:R2:W-:Y:S04]  /*3cf30*/  STS.U8 [R60+UR21+0xa00], R38 ;  /* 0x000a00263c007988 */ /* 0x0005e80008000015 */
[----:B0-----:R-:W4:Y:S04]  /*3cf40*/  LDL.LU R0, [R1+0x24f8] ;  /* 0x0024f80001007983 */ /* 0x001f280000300800 */
[----:B-1----:R-:W4:Y:S04]  /*3cf50*/  LDL.LU R39, [R1+0x24f4] ;  /* 0x0024f40001277983 */ /* 0x002f280000300800 */
[----:B--2---:R-:W2:Y:S04]  /*3cf60*/  LDL.LU R38, [R1+0x2430] ;  /* 0x0024300001267983 */ /* 0x004ea80000300800 */
[----:B---3--:R0:W-:Y:S04]  /*3cf70*/  STS.U8 [R60+UR21+0xa60], R55 ;  /* 0x000a60373c007988 */ /* 0x0081e80008000015 */
[----:B----4-:R1:W-:Y:S04]  /*3cf80*/  STS.U8 [R60+UR21+0xa40], R56 ;  /* 0x000a40383c007988 */ /* 0x0103e80008000015 */
[----:B------:R3:W-:Y:S04]  /*3cf90*/  STS.U8 [R60+UR21+0xaa0], R57 ;  /* 0x000aa0393c007988 */ /* 0x0007e80008000015 */
[----:B------:R4:W-:Y:S04]  /*3cfa0*/  STS.U8 [R60+UR21+0xa80], R58 ;  /* 0x000a803a3c007988 */ /* 0x0009e80008000015 */
[----:B------:R1:W-:Y:S04]  /*3cfb0*/  STS.U8 [R60+UR21+0xae0], R59 ;  /* 0x000ae03b3c007988 */ /* 0x0003e80008000015 */
[----:B------:R3:W-:Y:S04]  /*3cfc0*/  STS.U8 [R60+UR21+0xac0], R61 ;  /* 0x000ac03d3c007988 */ /* 0x0007e80008000015 */
[----:B0-----:R-:W2:Y:S04]  /*3cfd0*/  LDL.LU R55, [R1+0x242c] ;  /* 0x00242c0001377983 */ /* 0x001ea80000300800 */
[----:B-1----:R-:W2:Y:S04]  /*3cfe0*/  LDL.LU R56, [R1+0x2428] ;  /* 0x0024280001387983 */ /* 0x002ea80000300800 */
[----:B---3--:R-:W3:Y:S04]  /*3cff0*/  LDL.LU R57, [R1+0x2424] ;  /* 0x0024240001397983 */ /* 0x008ee80000300800 */
[----:B----4-:R-:W4:Y:S04]  /*3d000*/  LDL.LU R58, [R1+0x2420] ;  /* 0x00242000013a7983 */ /* 0x010f280000300800 */
        /* <DEDUP_REMOVED lines=42> */
[----:B0-----:R-:W4:Y:S04]  /*3d2b0*/  LDL.LU R20, [R1+0x22d0] ;  /* 0x0022d00001147983 */ /* 0x001f280000300800 */
[----:B-1----:R-:W4:Y:S04]  /*3d2c0*/  LDL.LU R52, [R1+0x22cc] ;  /* 0x0022cc0001347983 */ /* 0x002f280000300800 */
[----:B------:R-:W4:Y:S04]  /*3d2d0*/  LDL.LU R53, [R1+0x22c8] ;  /* 0x0022c80001357983 */ /* 0x000f280000300800 */
[----:B------:R-:W4:Y:S04]  /*3d2e0*/  LDL.LU R54, [R1+0x22c4] ;  /* 0x0022c40001367983 */ /* 0x000f280000300800 */
[----:B------:R0:W-:Y:S04]  /*3d2f0*/  STS.U8 [R60+UR21+0x1380], R0 ;  /* 0x001380003c007988 */ /* 0x0001e80008000015 */
[----:B------:R1:W-:Y:S04]  /*3d300*/  STS.U8 [R60+UR21+0x13a0], R39 ;  /* 0x0013a0273c007988 */ /* 0x0003e80008000015 */
[----:B--2---:R2:W-:Y:S04]  /*3d310*/  STS.U8 [R60+UR21+0x1a60], R38 ;  /* 0x001a60263c007988 */ /* 0x0045e80008000015 */
[----:B0-----:R-:W4:Y:S04]  /*3d320*/  LDL.LU R0, [R1+0x22c0] ;  /* 0x0022c00001007983 */ /* 0x001f280000300800 */
[----:B-1----:R-:W4:Y:S04]  /*3d330*/  LDL.LU R39, [R1+0x22bc] ;  /* 0x0022bc0001277983 */ /* 0x002f280000300800 */
[----:B--2---:R-:W2:Y:S04]  /*3d340*/  LDL.LU R38, [R1+0x22b8] ;  /* 0x0022b80001267983 */ /* 0x004ea80000300800 */
[----:B------:R-:W-:Y:S04]  /*3d350*/  STS.U8 [R60+UR21+0x1a40], R55 ;  /* 0x001a40373c007988 */ /* 0x000fe80008000015 */
[----:B------:R-:W-:Y:S04]  /*3d360*/  STS.U8 [R60+UR21+0x1a20], R56 ;  /* 0x001a20383c007988 */ /* 0x000fe80008000015 */
[----:B---3--:R-:W-:Y:S04]  /*3d370*/  STS.U8 [R60+UR21+0x1a00], R57 ;  /* 0x001a00393c007988 */ /* 0x008fe80008000015 */
[----:B----4-:R-:W-:Y:S04]  /*3d380*/  STS.U8 [R60+UR21+0x1ae0], R58 ;  /* 0x001ae03a3c007988 */ /* 0x010fe80008000015 */
        /* <DEDUP_REMOVED lines=8> */
[----:B0-----:R-:W4:Y:S04]  /*3d410*/  LDL.LU R52, [R1+0x21f4] ;  /* 0x0021f40001347983 */ /* 0x001f280000300800 */
[----:B-1----:R-:W4:Y:S04]  /*3d420*/  LDL.LU R53, [R1+0x21f0] ;  /* 0x0021f00001357983 */ /* 0x002f280000300800 */
[----:B---3--:R-:W3:Y:S04]  /*3d430*/  LDL.LU R54, [R1+0x21ec] ;  /* 0x0021ec0001367983 */ /* 0x008ee80000300800 */
        /* <DEDUP_REMOVED lines=17> */
[----:B--2---:R1:W-:Y:S04]  /*3d550*/  STS.U8 [R60+UR21+0x23e0], R38 ;  /* 0x0023e0263c007988 */ /* 0x0043e80008000015 */
[----:B0-----:R-:W2:Y:S04]  /*3d560*/  LDL.LU R39, [R1+0x21e8] ;  /* 0x0021e80001277983 */ /* 0x001ea80000300800 */
[----:B-1----:R-:W2:Y:S04]  /*3d570*/  LDL.LU R38, [R1+0x21e4] ;  /* 0x0021e40001267983 */ /* 0x002ea80000300800 */
        /* <DEDUP_REMOVED lines=24> */
[----:B------:R0:W-:Y:S04]  /*3d700*/  STS.U8 [R60+UR21+0x23a0], R0 ;  /* 0x0023a0003c007988 */ /* 0x0001e80008000015 */
[----:B------:R-:W2:Y:S04]  /*3d710*/  LDL.LU R20, [R1+0x20b8] ;  /* 0x0020b80001147983 */ /* 0x000ea80000300800 */
[----:B0-----:R-:W2:Y:S04]  /*3d720*/  LDL.LU R0, [R1+0x20b4] ;  /* 0x0020b40001007983 */ /* 0x001ea80000300800 */
[----:B----4-:R0:W-:Y:S04]  /*3d730*/  STS.U8 [R60+UR21+0x2a20], R52 ;  /* 0x002a20343c007988 */ /* 0x0101e80008000015 */
[----:B------:R1:W-:Y:S04]  /*3d740*/  STS.U8 [R60+UR21+0x2a00], R53 ;  /* 0x002a00353c007988 */ /* 0x0003e80008000015 */
[----:B---3--:R3:W-:Y:S04]  /*3d750*/  STS.U8 [R60+UR21+0x2a60], R54 ;  /* 0x002a60363c007988 */ /* 0x0087e80008000015 */
[----:B0-----:R-:W4:Y:S04]  /*3d760*/  LDL.LU R52, [R1+0x5fa8] ;  /* 0x005fa80001347983 */ /* 0x001f280000300800 */
[----:B-1----:R-:W4:Y:S04]  /*3d770*/  LDL.LU R53, [R1+0x5fa4] ;  /* 0x005fa40001357983 */ /* 0x002f280000300800 */
[----:B---3--:R-:W3:Y:S04]  /*3d780*/  LDL.LU R54, [R1+0x5fa0] ;  /* 0x005fa00001367983 */ /* 0x008ee80000300800 */
[----:B--2---:R0:W-:Y:S04]  /*3d790*/  STS.U8 [R60+UR21+0x2a40], R39 ;  /* 0x002a40273c007988 */ /* 0x0041e80008000015 */
[----:B------:R1:W-:Y:S04]  /*3d7a0*/  STS.U8 [R60+UR21+0x2aa0], R38 ;  /* 0x002aa0263c007988 */ /* 0x0003e80008000015 */
[----:B0-----:R-:W2:Y:S04]  /*3d7b0*/  LDL.LU R39, [R1+0x5f9c] ;  /* 0x005f9c0001277983 */ /* 0x001ea80000300800 */
[----:B-1----:R-:W2:Y:S04]  /*3d7c0*/  LDL.LU R38, [R1+0x5f98] ;  /* 0x005f980001267983 */ /* 0x002ea80000300800 */
        /* <DEDUP_REMOVED lines=57> */
[----:B---3--:R-:W-:Y:S04]  /*3db60*/  STL [R1+0x5f84], R54 ;  /* 0x005f843601007387 */ /* 0x008fe80000100800 */
[----:B----4-:R-:W-:Y:S04]  /*3db70*/  STL [R1+0x5f88], R53 ;  /* 0x005f883501007387 */ /* 0x010fe80000100800 */
[----:B------:R-:W-:Y:S04]  /*3db80*/  STL [R1+0x5f8c], R52 ;  /* 0x005f8c3401007387 */ /* 0x000fe80000100800 */
[----:B------:R-:W-:Y:S04]  /*3db90*/  STL [R1+0x5f90], R51 ;  /* 0x005f903301007387 */ /* 0x000fe80000100800 */
[----:B------:R0:W-:Y:S04]  /*3dba0*/  STL [R1+0x5f94], R50 ;  /* 0x005f943201007387 */ /* 0x0001e80000100800 */
[----:B------:R1:W-:Y:S04]  /*3dbb0*/  STS.U8 [R60+UR21+0x3a20], R52 ;  /* 0x003a20343c007988 */ /* 0x0003e80008000015 */
[----:B------:R3:W-:Y:S04]  /*3dbc0*/  STS.U8 [R60+UR21+0x3a40], R53 ;  /* 0x003a40353c007988 */ /* 0x0007e80008000015 */
[----:B------:R4:W-:Y:S04]  /*3dbd0*/  STS.U8 [R60+UR21+0x3a60], R54 ;  /* 0x003a60363c007988 */ /* 0x0009e80008000015 */
[----:B0-----:R-:W2:Y:S04]  /*3dbe0*/  LDL.LU R50, [R1+0x25e8] ;  /* 0x0025e80001327983 */ /* 0x001ea80000300800 */
[----:B------:R-:W2:Y:S04]  /*3dbf0*/  LDL.LU R51, [R1+0x25e4] ;  /* 0x0025e40001337983 */ /* 0x000ea80000300800 */
[----:B-1----:R-:W2:Y:S04]  /*3dc00*/  LDL.LU R52, [R1+0x25e0] ;  /* 0x0025e00001347983 */ /* 0x002ea80000300800 */
[----:B---3--:R-:W3:Y:S04]  /*3dc10*/  LDL.LU R53, [R1+0x25dc] ;  /* 0x0025dc0001357983 */ /* 0x008ee80000300800 */
[----:B----4-:R-:W4:Y:S04]  /*3dc20*/  LDL.LU R54, [R1+0x25d8] ;  /* 0x0025d80001367983 */ /* 0x010f280000300800 */
        /* <DEDUP_REMOVED lines=8> */
[----:B--2---:R0:W-:Y:S02]  /*3dcb0*/  STS.U8 [R60+UR21+0x33a0], R38 ;  /* 0x0033a0263c007988 */ /* 0x0041e40008000015 */
[----:B0-----:R-:W0:Y:S02]  /*3dcc0*/  S2R R38, SR_TID.X ;  /* 0x0000000000267919 */ /* 0x001e240000002100 */
[----:B0-----:R-:W-:-:S04]  /*3dcd0*/  LOP3.LUT R38, R38, 0x1f, RZ, 0xc0, !PT ;  /* 0x0000001f26267812 */ /* 0x001fc800078ec0ff */
        /* <DEDUP_REMOVED lines=9> */
[----:B--2---:R-:W2:Y:S04]  /*3dd70*/  LDL.LU R6, [R1+0x24ec] ;  /* 0x0024ec0001067983 */ /* 0x004ea80000300800 */
        /* <DEDUP_REMOVED lines=28> */
[----:B------:R1:W-:Y:S04]  /*3df40*/  STS.U8 [R38+UR21+0xc40], R51 ;  /* 0x000c403326007988 */ /* 0x0003e80008000015 */
[----:B------:R0:W-:Y:S04]  /*3df50*/  STS.U8 [R38+UR21+0xca0], R52 ;  /* 0x000ca03426007988 */ /* 0x0001e80008000015 */
[----:B---3--:R3:W-:Y:S04]  /*3df60*/  STS.U8 [R38+UR21+0xc80], R53 ;  /* 0x000c803526007988 */ /* 0x0087e80008000015 */
[----:B----4-:R4:W-:Y:S04]  /*3df70*/  STS.U8 [R38+UR21+0xce0], R54 ;  /* 0x000ce03626007988 */ /* 0x0109e80008000015 */
[----:B------:R3:W-:Y:S04]  /*3df80*/  STS.U8 [R38+UR21+0xcc0], R55 ;  /* 0x000cc03726007988 */ /* 0x0007e80008000015 */
[----:B0-----:R-:W2:Y:S04]  /*3df90*/  LDL.LU R50, [R1+0x23e4] ;  /* 0x0023e40001327983 */ /* 0x001ea80000300800 */
[----:B-1----:R-:W2:Y:S04]  /*3dfa0*/  LDL.LU R51, [R1+0x23d8] ;  /* 0x0023d80001337983 */ /* 0x002ea80000300800 */
[----:B------:R-:W2:Y:S04]  /*3dfb0*/  LDL.LU R52, [R1+0x23d4] ;  /* 0x0023d40001347983 */ /* 0x000ea80000300800 */
[----:B---3--:R-:W3:Y:S04]  /*3dfc0*/  LDL.LU R53, [R1+0x23d0] ;  /* 0x0023d00001357983 */ /* 0x008ee80000300800 */
[----:B----4-:R-:W4:Y:S04]  /*3dfd0*/  LDL.LU R54, [R1+0x23c4] ;  /* 0x0023c40001367983 */ /* 0x010f280000300800 */
        /* <DEDUP_REMOVED lines=15> */
[----:B------:R0:W-:Y:S04]  /*3e0d0*/  STS.U8 [R38+UR21+0xdc0], R4 ;  /* 0x000dc00426007988 */ /* 0x0001e80008000015 */
[----:B------:R1:W-:Y:S04]  /*3e0e0*/  STS.U8 [R38+UR21+0x1440], R3 ;  /* 0x0014400326007988 */ /* 0x0003e80008000015 */
[----:B--2---:R2:W-:Y:S04]  /*3e0f0*/  STS.U8 [R38+UR21+0x1460], R6 ;  /* 0x0014600626007988 */ /* 0x0045e80008000015 */
        /* <DEDUP_REMOVED lines=45> */
[----:B------:R-:W3:Y:S04]  /*3e3d0*/  LDL.LU R55, [R1+0x21a0] ;  /* 0x0021a00001377983 */ /* 0x000ee80000300800 */
        /* <DEDUP_REMOVED lines=9> */
[----:B------:R-:W3:Y:S04]  /*3e470*/  LDL.LU R61, [R1+0x218c] ;  /* 0x00218c00013d7983 */ /* 0x000ee80000300800 */
[----:B------:R0:W-:Y:S04]  /*3e480*/  STS.U8 [R38+UR21+0x1dc0], R5 ;  /* 0x001dc00526007988 */ /* 0x0001e80008000015 */
[----:B------:R-:W3:Y:S04]  /*3e490*/  LDL.LU R2, [R1+0x2188] ;  /* 0x0021880001027983 */ /* 0x000ee80000300800 */
[----:B0-----:R-:W3:Y:S04]  /*3e4a0*/  LDL.LU R5, [R1+0x2184] ;  /* 0x0021840001057983 */ /* 0x001ee80000300800 */
[----:B------:R0:W-:Y:S04]  /*3e4b0*/  STS.U8 [R38+UR21+0x1da0], R4 ;  /* 0x001da00426007988 */ /* 0x0001e80008000015 */
[----:B------:R1:W-:Y:S04]  /*3e4c0*/  STS.U8 [R38+UR21+0x1d80], R3 ;  /* 0x001d800326007988 */ /* 0x0003e80008000015 */
[----:B--2---:R2:W-:Y:S04]  /*3e4d0*/  STS.U8 [R38+UR21+0x2400], R6 ;  /* 0x0024000626007988 */ /* 0x0045e80008000015 */
[----:B------:R0:W-:Y:S04]  /*3e4e0*/  STS.U8 [R38+UR21+0x2420], R7 ;  /* 0x0024200726007988 */ /* 0x0001e80008000015 */
[----:B------:R0:W-:Y:S04]  /*3e4f0*/  STS.U8 [R38+UR21+0x2440], R8 ;  /* 0x0024400826007988 */ /* 0x0001e80008000015 */
[----:B------:R2:W-:Y:S04]  /*3e500*/  STS.U8 [R38+UR21+0x2460], R9 ;  /* 0x0024600926007988 */ /* 0x0005e80008000015 */
[----:B0-----:R-:W3:Y:S04]  /*3e510*/  LDL.LU R4, [R1+0x2180] ;  /* 0x0021800001047983 */ /* 0x001ee80000300800 */
        /* <DEDUP_REMOVED lines=10> */
[----:B0-----:R-:W2:Y:S04]  /*3e5c0*/  LDL.LU R10, [R1+0x20a0] ;  /* 0x0020a000010a7983 */ /* 0x001ea80000300800 */
[----:B-1----:R-:W2:Y:S04]  /*3e5d0*/  LDL.LU R11, [R1+0x209c] ;  /* 0x00209c00010b7983 */ /* 0x002ea80000300800 */
[----:B------:R-:W2:Y:S04]  /*3e5e0*/  LDL.LU R12, [R1+0x2094] ;  /* 0x00209400010c7983 */ /* 0x000ea80000300800 */
[----:B------:R0:W-:Y:S04]  /*3e5f0*/  STS.U8 [R38+UR21+0x2520], R15 ;  /* 0x0025200f26007988 */ /* 0x0001e80008000015 */
[----:B------:R-:W2:Y:S04]  /*3e600*/  LDL.LU R13, [R1+0x2090] ;  /* 0x00209000010d7983 */ /* 0x000ea80000300800 */
[----:B------:R-:W2:Y:S04]  /*3e610*/  LDL.LU R14, [R1+0x208c] ;  /* 0x00208c00010e7983 */ /* 0x000ea80000300800 */
[----:B------:R1:W-:Y:S04]  /*3e620*/  STS.U8 [R38+UR21+0x2540], R16 ;  /* 0x0025401026007988 */ /* 0x0003e80008000015 */
[----:B------:R0:W-:Y:S04]  /*3e630*/  STS.U8 [R38+UR21+0x2560], R17 ;  /* 0x0025601126007988 */ /* 0x0001e80008000015 */
[----:B------:R1:W-:Y:S04]  /*3e640*/  STS.U8 [R38+UR21+0x2580], R18 ;  /* 0x0025801226007988 */ /* 0x0003e80008000015 */
[----:B------:R1:W-:Y:S04]  /*3e650*/  STS.U8 [R38+UR21+0x25a0], R19 ;  /* 0x0025a01326007988 */ /* 0x0003e80008000015 */
[----:B0-----:R-:W2:Y:S04]  /*3e660*/  LDL.LU R15, [R1+0x2088] ;  /* 0x00208800010f7983 */ /* 0x001ea80000300800 */
[----:B-1----:R-:W2:Y:S04]  /*3e670*/  LDL.LU R16, [R1+0x2084] ;  /* 0x0020840001107983 */ /* 0x002ea80000300800 */
[----:B------:R0:W-:Y:S04]  /*3e680*/  STS.U8 [R38+UR21+0x25c0], R20 ;  /* 0x0025c01426007988 */ /* 0x0001e80008000015 */
[----:B------:R-:W2:Y:S04]  /*3e690*/  LDL.LU R17, [R1+0x2080] ;  /* 0x0020800001117983 */ /* 0x000ea80000300800 */
[----:B------:R-:W2:Y:S04]  /*3e6a0*/  LDL.LU R18, [R1+0x207c] ;  /* 0x00207c0001127983 */ /* 0x000ea80000300800 */
[----:B------:R-:W2:Y:S04]  /*3e6b0*/  LDL.LU R19, [R1+0x2078] ;  /* 0x0020780001137983 */ /* 0x000ea80000300800 */
[----:B------:R1:W-:Y:S04]  /*3e6c0*/  STS.U8 [R38+UR21+0x25e0], R0 ;  /* 0x0025e00026007988 */ /* 0x0003e80008000015 */
[----:B0-----:R-:W2:Y:S04]  /*3e6d0*/  LDL.LU R20, [R1+0x2074] ;  /* 0x0020740001147983 */ /* 0x001ea80000300800 */
[----:B-1----:R-:W2:Y:S04]  /*3e6e0*/  LDL.LU R0, [R1+0x2070] ;  /* 0x0020700001007983 */ /* 0x002ea80000300800 */
[----:B---3--:R0:W-:Y:S04]  /*3e6f0*/  STS.U8 [R38+UR21+0x2d80], R4 ;  /* 0x002d800426007988 */ /* 0x0081e80008000015 */
[----:B----4-:R1:W-:Y:S04]  /*3e700*/  STS.U8 [R38+UR21+0x2de0], R3 ;  /* 0x002de00326007988 */ /* 0x0103e80008000015 */
[----:B--2---:R2:W-:Y:S04]  /*3e710*/  STS.U8 [R38+UR21+0x2dc0], R6 ;  /* 0x002dc00626007988 */ /* 0x0045e80008000015 */
[----:B------:R3:W-:Y:S04]  /*3e720*/  STS.U8 [R38+UR21+0x3440], R7 ;  /* 0x0034400726007988 */ /* 0x0007e80008000015 */
[----:B------:R4:W-:Y:S04]  /*3e730*/  STS.U8 [R38+UR21+0x3460], R8 ;  /* 0x0034600826007988 */ /* 0x0009e80008000015 */
[----:B------:R2:W-:Y:S04]  /*3e740*/  STS.U8 [R38+UR21+0x3400], R9 ;  /* 0x0034000926007988 */ /* 0x0005e80008000015 */
[----:B0-----:R-:W2:Y:S04]  /*3e750*/  LDL.LU R4, [R1+0x26b0] ;  /* 0x0026b00001047983 */ /* 0x001ea80000300800 */
[----:B-1----:R-:W2:Y:S04]  /*3e760*/  LDL.LU R3, [R1+0x26ac] ;  /* 0x0026ac0001037983 */ /* 0x002ea80000300800 */
[----:B--2---:R-:W2:Y:S04]  /*3e770*/  LDL.LU R6, [R1+0x26a8] ;  /* 0x0026a80001067983 */ /* 0x004ea80000300800 */
        /* <DEDUP_REMOVED lines=8> */
[----:B0-----:R-:W4:Y:S04]  /*3e800*/  LDL.LU R10, [R1+0x2698] ;  /* 0x00269800010a7983 */ /* 0x001f280000300800 */
[----:B-1----:R-:W4:Y:S04]  /*3e810*/  LDL.LU R11, [R1+0x2694] ;  /* 0x00269400010b7983 */ /* 0x002f280000300800 */
[----:B------:R-:W4:Y:S04]  /*3e820*/  LDL.LU R12, [R1+0x2690] ;  /* 0x00269000010c7983 */ /* 0x000f280000300800 */
[----:B------:R0:W-:Y:S04]  /*3e830*/  STS.U8 [R38+UR21+0x3540], R15 ;  /* 0x0035400f26007988 */ /* 0x0001e80008000015 */
[----:B------:R-:W4:Y:S04]  /*3e840*/  LDL.LU R13, [R1+0x268c] ;  /* 0x00268c00010d7983 */ /* 0x000f280000300800 */
[----:B------:R-:W4:Y:S04]  /*3e850*/  LDL.LU R14, [R1+0x2688] ;  /* 0x00268800010e7983 */ /* 0x000f280000300800 */
[----:B------:R1:W-:Y:S04]  /*3e860*/  STS.U8 [R38+UR21+0x3560], R16 ;  /* 0x0035601026007988 */ /* 0x0003e80008000015 */
[----:B------:R0:W-:Y:S04]  /*3e870*/  STS.U8 [R38+UR21+0x3500], R17 ;  /* 0x0035001126007988 */ /* 0x0001e80008000015 */
[----:B------:R1:W-:Y:S04]  /*3e880*/  STS.U8 [R38+UR21+0x3520], R18 ;  /* 0x0035201226007988 */ /* 0x0003e80008000015 */
[----:B------:R1:W-:Y:S04]  /*3e890*/  STS.U8 [R38+UR21+0x35c0], R19 ;  /* 0x0035c01326007988 */ /* 0x0003e80008000015 */
[----:B0-----:R-:W4:Y:S04]  /*3e8a0*/  LDL.LU R15, [R1+0x2684] ;  /* 0x00268400010f7983 */ /* 0x001f280000300800 */
[----:B-1----:R-:W4:Y:S04]  /*3e8b0*/  LDL.LU R16, [R1+0x2680] ;  /* 0x0026800001107983 */ /* 0x002f280000300800 */
[----:B------:R0:W-:Y:S04]  /*3e8c0*/  STS.U8 [R38+UR21+0x35e0], R20 ;  /* 0x0035e01426007988 */ /* 0x0001e80008000015 */
[----:B------:R-:W4:Y:S04]  /*3e8d0*/  LDL.LU R17, [R1+0x267c] ;  /* 0x00267c0001117983 */ /* 0x000f280000300800 */
[----:B------:R-:W4:Y:S04]  /*3e8e0*/  LDL.LU R18, [R1+0x2678] ;  /* 0x0026780001127983 */ /* 0x000f280000300800 */
[----:B------:R-:W4:Y:S04]  /*3e8f0*/  LDL.LU R19, [R1+0x2674] ;  /* 0x0026740001137983 */ /* 0x000f280000300800 */
[----:B------:R1:W-:Y:S04]  /*3e900*/  STS.U8 [R38+UR21+0x3580], R0 ;  /* 0x0035800026007988 */ /* 0x0003e80008000015 */
[----:B0-----:R-:W4:Y:S04]  /*3e910*/  LDL.LU R20, [R1+0x25b0] ;  /* 0x0025b00001147983 */ /* 0x001f280000300800 */
[----:B-1----:R-:W4:Y:S04]  /*3e920*/  LDL.LU R0, [R1+0x25ac] ;  /* 0x0025ac0001007983 */ /* 0x002f280000300800 */
[----:B------:R0:W-:Y:S02]  /*3e930*/  STS.U8 [R38+UR21+0x35a0], R39 ;  /* 0x0035a02726007988 */ /* 0x0001e40008000015 */
[----:B0-----:R-:W0:Y:S02]  /*3e940*/  S2R R39, SR_TID.X ;  /* 0x0000000000277919 */ /* 0x001e240000002100 */
[----:B------:R1:W-:Y:S04]  /*3e950*/  STS.U8 [R38+UR21+0x2c20], R50 ;  /* 0x002c203226007988 */ /* 0x0003e80008000015 */
[----:B------:R1:W-:Y:S04]  /*3e960*/  STS.U8 [R38+UR21+0x2c00], R51 ;  /* 0x002c003326007988 */ /* 0x0003e80008000015 */
[----:B------:R0:W-:Y:S04]  /*3e970*/  STS.U8 [R38+UR21+0x2c60], R52 ;  /* 0x002c603426007988 */ /* 0x0001e80008000015 */
[----:B------:R0:W-:Y:S04]  /*3e980*/  STS.U8 [R38+UR21+0x2c40], R53 ;  /* 0x002c403526007988 */ /* 0x0001e80008000015 */
[----:B------:R0:W-:Y:S04]  /*3e990*/  STS.U8 [R38+UR21+0x2ca0], R54 ;  /* 0x002ca03626007988 */ /* 0x0001e80008000015 */
[----:B------:R0:W-:Y:S04]  /*3e9a0*/  STS.U8 [R38+UR21+0x2c80], R55 ;  /* 0x002c803726007988 */ /* 0x0001e80008000015 */
[----:B-1----:R-:W4:Y:S04]  /*3e9b0*/  LDL.LU R50, [R1+0x25a8] ;  /* 0x0025a80001327983 */ /* 0x002f280000300800 */
[----:B------:R-:W4:Y:S04]  /*3e9c0*/  LDL.LU R51, [R1+0x25a4] ;  /* 0x0025a40001337983 */ /* 0x000f280000300800 */
[----:B0-----:R-:W4:Y:S04]  /*3e9d0*/  LDL.LU R52, [R1+0x25a0] ;  /* 0x0025a00001347983 */ /* 0x001f280000300800 */
        /* <DEDUP_REMOVED lines=13> */
[----:B------:R-:W4:Y:S01]  /*3eab0*/  LDL.LU R61, [R1+0x2580] ;  /* 0x00258000013d7983 */ /* 0x000f220000300800 */
[----:B------:R-:W-:-:S03]  /*3eac0*/  LOP3.LUT R39, R39, 0x1f, RZ, 0xc0, !PT ;  /* 0x0000001f27277812 */ /* 0x000fc600078ec0ff */
[----:B------:R0:W-:Y:S04]  /*3ead0*/  STS.U8 [R38+UR21+0x2da0], R5 ;  /* 0x002da00526007988 */ /* 0x0001e80008000015 */
[----:B------:R-:W-:Y:S04]  /*3eae0*/  STS.U8 [R38+UR21+0x3c60], R36 ;  /* 0x003c602426007988 */ /* 0x000fe80008000015 */
[----:B------:R-:W-:Y:S01]  /*3eaf0*/  STS.U8 [R38+UR21+0x3c40], R35 ;  /* 0x003c402326007988 */ /* 0x000fe20008000015 */
[----:B------:R-:W-:-:S03]  /*3eb00*/  LOP3.LUT R39, R39, 0x18, RZ, 0x3c, !PT ;  /* 0x0000001827277812 */ /* 0x000fc600078e3cff */
        /* <DEDUP_REMOVED lines=14> */
[----:B------:R-:W4:Y:S04]  /*3ebf0*/  LDL.LU R2, [R1+0x257c] ;  /* 0x00257c0001027983 */ /* 0x000f280000300800 */
[----:B0-----:R-:W4:Y:S04]  /*3ec00*/  LDL.LU R5, [R1+0x2578] ;  /* 0x0025780001057983 */ /* 0x001f280000300800 */
[----:B------:R0:W-:Y:S04]  /*3ec10*/  STS.U8 [R39+UR21+0x600], R4 ;  /* 0x0006000427007988 */ /* 0x0001e80008000015 */
[----:B------:R1:W-:Y:S04]  /*3ec20*/  STS.U8 [R39+UR21+0x620], R3 ;  /* 0x0006200327007988 */ /* 0x0003e80008000015 */
[----:B--2---:R2:W-:Y:S04]  /*3ec30*/  STS.U8 [R39+UR21+0x640], R6 ;  /* 0x0006400627007988 */ /* 0x0045e80008000015 */
[----:B---3--:R3:W-:Y:S04]  /*3ec40*/  STS.U8 [R39+UR21+0x660], R7 ;  /* 0x0006600727007988 */ /* 0x0087e80008000015 */
[----:B----4-:R4:W-:Y:S04]  /*3ec50*/  STS.U8 [R39+UR21+0x680], R8 ;  /* 0x0006800827007988 */ /* 0x0109e80008000015 */
[----:B------:R2:W-:Y:S04]  /*3ec60*/  STS.U8 [R39+UR21+0x6a0], R9 ;  /* 0x0006a00927007988 */ /* 0x0005e80008000015 */
[----:B0-----:R-:W4:Y:S04]  /*3ec70*/  LDL.LU R4, [R1+0x2574] ;  /* 0x0025740001047983 */ /* 0x001f280000300800 */
[----:B-1----:R-:W4:Y:S04]  /*3ec80*/  LDL.LU R3, [R1+0x24b0] ;  /* 0x0024b00001037983 */ /* 0x002f280000300800 */
        /* <DEDUP_REMOVED lines=51> */
[----:B------:R1:W-:Y:S04]  /*3efc0*/  STS.U8 [R39+UR21+0xfe0], R5 ;  /* 0x000fe00527007988 */ /* 0x0003e80008000015 */
[----:B0-----:R-:W4:Y:S04]  /*3efd0*/  LDL.LU R2, [R1+0x2344] ;  /* 0x0023440001027983 */ /* 0x001f280000300800 */
[----:B-1----:R-:W4:Y:S04]  /*3efe0*/  LDL.LU R5, [R1+0x2340] ;  /* 0x0023400001057983 */ /* 0x002f280000300800 */
        /* <DEDUP_REMOVED lines=97> */
[----:B0-----:R-:W4:Y:S04]  /*3f600*/  LDL.LU R2, [R1+0x2c] ;  /* 0x00002c0001027983 */ /* 0x001f280000300800 */
        /* <DEDUP_REMOVED lines=58> */
[----:B0-----:R-:W2:Y:S04]  /*3f9b0*/  LDL.LU R20, [R1+0x5f24] ;  /* 0x005f240001147983 */ /* 0x001ea80000300800 */
[----:B-1----:R-:W2:Y:S04]  /*3f9c0*/  LDL.LU R0, [R1+0x5f20] ;  /* 0x005f200001007983 */ /* 0x002ea80000300800 */
[----:B------:R-:W-:Y:S04]  /*3f9d0*/  STS.U8 [R39+UR21+0x3780], R2 ;  /* 0x0037800227007988 */ /* 0x000fe80008000015 */
[----:B------:R-:W-:Y:S04]  /*3f9e0*/  STS.U8 [R39+UR21+0x3f80], R3 ;  /* 0x003f800327007988 */ /* 0x000fe80008000015 */
[----:B--2---:R0:W-:Y:S04]  /*3f9f0*/  STS.U8 [R39+UR21+0x37a0], R0 ;  /* 0x0037a00027007988 */ /* 0x0041e80008000015 */
[----:B0-----:R-:W2:Y:S04]  /*3fa00*/  LDL.LU R0, [R1+0x5f1c] ;  /* 0x005f1c0001007983 */ /* 0x001ea80000300800 */
[----:B------:R-:W2:Y:S04]  /*3fa10*/  LDL R2, [R1+0x3b68] ;  /* 0x003b680001027983 */ /* 0x000ea80000100800 */
[----:B------:R-:W2:Y:S04]  /*3fa20*/  LDL R3, [R1+0x3b60] ;  /* 0x003b600001037983 */ /* 0x000ea80000100800 */
        /* <DEDUP_REMOVED lines=12> */
[----:B----4-:R-:W-:Y:S04]  /*3faf0*/  STS.U8 [R39+UR21+0x3fe0], R8 ;  /* 0x003fe00827007988 */ /* 0x010fe80008000015 */
[----:B---3--:R-:W-:Y:S04]  /*3fb00*/  STS.U8 [R39+UR21+0x3fc0], R7 ;  /* 0x003fc00727007988 */ /* 0x008fe80008000015 */
[----:B------:R-:W-:Y:S01]  /*3fb10*/  STS.U8 [R39+UR21+0x3fa0], R6 ;  /* 0x003fa00627007988 */ /* 0x000fe20008000015 */
[----:B------:R-:W-:Y:S01]  /*3fb20*/  BAR.SYNC.DEFER_BLOCKING 0x0 ;  /* 0x0000000000007b1d */ /* 0x000fe20000010000 */
[----:B------:R-:W-:-:S06]  /*3fb30*/  PRMT R5, RZ, 0x7610, R5 ;  /* 0x00007610ff057816 */ /* 0x000fcc0000000005 */
[----:B--2---:R-:W2:Y:S04]  /*3fb40*/  @!P0 LDG.E.U8 R5, desc[UR4][R2.64] ;  /* 0x0000000402058981 */ /* 0x004ea8000c1e1100 */
[----:B--2---:R0:W-:Y:S04]  /*3fb50*/  STL [R1+0x2124], R5 ;  /* 0x0021240501007387 */ /* 0x0041e80000100800 */
[----:B0-----:R-:W2:Y:S04]  /*3fb60*/  LDL.LU R5, [R1+0x5f18] ;  /* 0x005f180001057983 */ /* 0x001ea80000300800 */
[----:B------:R-:W3:Y:S04]  /*3fb70*/  LDL R2, [R1+0x37a0] ;  /* 0x0037a00001027983 */ /* 0x000ee80000100800 */
[----:B------:R-:W3:Y:S01]  /*3fb80*/  LDL R3, [R1+0x38e4] ;  /* 0x0038e40001037983 */ /* 0x000ee20000100800 */
[----:B------:R-:W-:-:S02]  /*3fb90*/  PRMT R4, RZ, 0x7610, R4 ;  /* 0x00007610ff047816 */ /* 0x000fc40000000004 */
[----:B---3--:R-:W-:-:S04]  /*3fba0*/  @!P0 LOP3.LUT R3, R3, R2, RZ, 0x3c, !PT ;  /* 0x0000000203038212 */ /* 0x008fc800078e3cff */
[----:B------:R-:W-:-:S04]  /*3fbb0*/  @!P0 LOP3.LUT R2, R3, R2, RZ, 0x3c, !PT ;  /* 0x0000000203028212 */ /* 0x000fc800078e3cff */
[----:B------:R-:W-:-:S05]  /*3fbc0*/  @!P0 LOP3.LUT R3, R3, R2, RZ, 0x3c, !PT ;  /* 0x0000000203038212 */ /* 0x000fca00078e3cff */
[----:B------:R-:W3:Y:S04]  /*3fbd0*/  @!P0 LDG.E.U8 R4, desc[UR4][R2.64] ;  /* 0x0000000402048981 */ /* 0x000ee8000c1e1100 */
[----:B---3--:R0:W-:Y:S04]  /*3fbe0*/  STL [R1+0x212c], R4 ;  /* 0x00212c0401007387 */ /* 0x0081e80000100800 */
[----:B0-----:R-:W3:Y:S04]  /*3fbf0*/  LDL.LU R4, [R1+0x5f14] ;  /* 0x005f140001047983 */ /* 0x001ee80000300800 */
[----:B------:R-:W4:Y:S04]  /*3fc00*/  LDL R2, [R1+0x2804] ;  /* 0x0028040001027983 */ /* 0x000f280000100800 */
[----:B------:R-:W4:Y:S01]  /*3fc10*/  LDL R3, [R1+0x379c] ;  /* 0x00379c0001037983 */ /* 0x000f220000100800 */
[----:B------:R-:W-:-:S02]  /*3fc20*/  PRMT R0, RZ, 0x7610, R0 ;  /* 0x00007610ff007816 */ /* 0x000fc40000000000 */
[----:B----4-:R-:W-:-:S04]  /*3fc30*/  @!P0 LOP3.LUT R3, R3, R2, RZ, 0x3c, !PT ;  /* 0x0000000203038212 */ /* 0x010fc800078e3cff */
[----:B------:R-:W-:-:S04]  /*3fc40*/  @!P0 LOP3.LUT R2, R3, R2, RZ, 0x3c, !PT ;  /* 0x0000000203028212 */ /* 0x000fc800078e3cff */
[----:B------:R-:W-:-:S05]  /*3fc50*/  @!P0 LOP3.LUT R3, R3, R2, RZ, 0x3c, !PT ;  /* 0x0000000203038212 */ /* 0x000fca00078e3cff */
[----:B------:R-:W4:Y:S04]  /*3fc60*/  @!P0 LDG.E.U8 R0, desc[UR4][R2.64] ;  /* 0x0000000402008981 */ /* 0x000f28000c1e1100 */
[----:B----4-:R0:W-:Y:S04]  /*3fc70*/  STL [R1+0x2128], R0 ;  /* 0x0021280001007387 */ /* 0x0101e80000100800 */
[----:B0-----:R-:W4:Y:S04]  /*3fc80*/  LDL.LU R0, [R1+0x5f10] ;  /* 0x005f100001007983 */ /* 0x001f280000300800 */
[----:B------:R-:W2:Y:S04]  /*3fc90*/  LDL R2, [R1+0x3798] ;  /* 0x0037980001027983 */ /* 0x000ea80000100800 */
[----:B------:R-:W2:Y:S01]  /*3fca0*/  LDL R3, [R1+0x38e0] ;  /* 0x0038e00001037983 */ /* 0x000ea20000100800 */
[----:B---3--:R-:W-:-:S02]  /*3fcb0*/  PRMT R4, RZ, 0x7610, R4 ;  /* 0x00007610ff047816 */ /* 0x008fc40000000004 */
[----:B--2---:R-:W-:-:S04]  /*3fcc0*/  @!P0 LOP3.LUT R3, R3, R2, RZ, 0x3c, !PT ;  /* 0x0000000203038212 */ /* 0x004fc800078e3cff */
[----:B------:R-:W-:-:S04]  /*3fcd0*/  @!P0 LOP3.LUT R2, R3, R2, RZ, 0x3c, !PT ;  /* 0x0000000203028212 */ /* 0x000fc800078e3cff */
[----:B------:R-:W-:-:S05]  /*3fce0*/  @!P0 LOP3.LUT R3, R3, R2, RZ, 0x3c, !PT ;  /* 0x0000000203038212 */ /* 0x000fca00078e3cff */
[----:B------:R-:W2:Y:S04]  /*3fcf0*/  @!P0 LDG.E.U8 R4, desc[UR4][R2.64] ;  /* 0x0000000402048981 */ /* 0x000ea8000c1e1100 */
[----:B--2---:R0:W-:Y:S04]  /*3fd00*/  STL [R1+0x2120], R4 ;  /* 0x0021200401007387 */ /* 0x0041e80000100800 */
[----:B0-----:R-:W2:Y:S04]  /*3fd10*/  LDL.LU R4, [R1+0x5f0c] ;  /* 0x005f0c0001047983 */ /* 0x001ea80000300800 */
[----:B------:R-:W3:Y:S04]  /*3fd20*/  LDL R2, [R1+0x3794] ;  /* 0x0037940001027983 */ /* 0x000ee80000100800 */
[----:B------:R-:W3:Y:S01]  /*3fd30*/  LDL R3, [R1+0x38dc] ;  /* 0x0038dc0001037983 */ /* 0x000ee20000100800 */
[----:B----4-:R-:W-:-:S02]  /*3fd40*/  PRMT R0, RZ, 0x7610, R0 ;  /* 0x00007610ff007816 */ /* 0x010fc40000000000 */
        /* <DEDUP_REMOVED lines=8> */
[----:B--2---:R-:W-:-:S02]  /*3fdd0*/  PRMT R4, RZ, 0x7610, R4 ;  /* 0x00007610ff047816 */ /* 0x004fc40000000004 */
[----:B----4-:R-:W-:-:S04]  /*3fde0*/  @!P0 LOP3.LUT R3, R3, R2, RZ, 0x3c, !PT ;  /* 0x0000000203038212 */ /* 0x010fc800078e3cff */
[----:B------:R-:W-:-:S04]  /*3fdf0*/  @!P0 LOP3.LUT R2, R3, R2, RZ, 0x3c, !PT ;  /* 0x0000000203028212 */ /* 0x000fc800078e3cff */
[----:B------:R-:W-:-:S05]  /*3fe00*/  @!P0 LOP3.LUT R3, R3, R2, RZ, 0x3c, !PT ;  /* 0x0000000203038212 */ /* 0x000fca00078e3cff */
[----:B------:R-:W2:Y:S04]  /*3fe10*/  @!P0 LDG.E.U8 R4, desc[UR4][R2.64] ;  /* 0x0000000402048981 */ /* 0x000ea8000c1e1100 */
[----:B--2---:R0:W-:Y:S04]  /*3fe20*/  STL [R1+0x2114], R4 ;  /* 0x0021140401007387 */ /* 0x0041e80000100800 */
[----:B0-----:R-:W2:Y:S04]  /*3fe30*/  LDL.LU R4, [R1+0x5f04] ;  /* 0x005f040001047983 */ /* 0x001ea80000300800 */
[----:B------:R-:W4:Y:S04]  /*3fe40*/  LDL R2, [R1+0x378c] ;  /* 0x00378c0001027983 */ /* 0x000f280000100800 */
[----:B------:R-:W4:Y:S01]  /*3fe50*/  LDL R3, [R1+0x38d4] ;  /* 0x0038d40001037983 */ /* 0x000f220000100800 */
[----:B---3--:R-:W-:-:S02]  /*3fe60*/  PRMT R0, RZ, 0x7610, R0 ;  /* 0x00007610ff007816 */ /* 0x008fc40000000000 */
[----:B----4-:R-:W-:-:S04]  /*3fe70*/  @!P0 LOP3.LUT R3, R3, R2, RZ, 0x3c, !PT ;  /* 0x0000000203038212 */ /* 0x010fc800078e3cff */
        /* <DEDUP_REMOVED lines=515> */
[----:B------:R0:W4:Y:S04]  /*41eb0*/  @!P0 LDG.E.U8 R60, desc[UR4][R2.64] ;  /* 0x00000004023c8981 */ /* 0x000128000c1e1100 */
[----:B------:R-:W0:Y:S04]  /*41ec0*/  LDL R2, [R1+0x3960] ;  /* 0x0039600001027983 */ /* 0x000e280000100800 */
[----:B------:R-:W0:Y:S01]  /*41ed0*/  LDL R3, [R1+0x399c] ;  /* 0x00399c0001037983 */ /* 0x000e220000100800 */
[----:B---3--:R-:W-:Y:S02]  /*41ee0*/  PRMT R0, RZ, 0x7610, R0 ;  /* 0x00007610ff007816 */ /* 0x008fe40000000000 */
[----:B0-----:R-:W-:-:S04]  /*41ef0*/  @!P0 LOP3.LUT R3, R3, R2, RZ, 0x3c, !PT ;  /* 0x0000000203038212 */ /* 0x001fc800078e3cff */
[----:B------:R-:W-:-:S04]  /*41f00*/  @!P0 LOP3.LUT R2, R3, R2, RZ, 0x3c, !PT ;  /* 0x0000000203028212 */ /* 0x000fc800078e3cff */
[----:B------:R-:W-:-:S05]  /*41f10*/  @!P0 LOP3.LUT R3, R3, R2, RZ, 0x3c, !PT ;  /* 0x0000000203038212 */ /* 0x000fca00078e3cff */
[----:B------:R-:W3:Y:S04]  /*41f20*/  @!P0 LDG.E.U8 R0, desc[UR4][R2.64] ;  /* 0x0000000402008981 */ /* 0x000ee8000c1e1100 */
[----:B----4-:R0:W-:Y:S04]  /*41f30*/  STL [R1+0x24], R60 ;  /* 0x0000243c01007387 */ /* 0x0101e80000100800 */
[----:B0-----:R-:W4:Y:S04]  /*41f40*/  LDL R60, [R1+0x39c4] ;  /* 0x0039c400013c7983 */ /* 0x001f280000100800 */
[----:B---3--:R0:W-:Y:S04]  /*41f50*/  STL [R1+0x20], R0 ;  /* 0x0000200001007387 */ /* 0x0081e80000100800 */
[----:B0-----:R-:W3:Y:S04]  /*41f60*/  LDL.LU R0, [R1+0x5e1c] ;  /* 0x005e1c0001007983 */ /* 0x001ee80000300800 */
[----:B------:R-:W3:Y:S04]  /*41f70*/  LDL R2, [R1+0x3968] ;  /* 0x0039680001027983 */ /* 0x000ee80000100800 */
[----:B------:R-:W3:Y:S01]  /*41f80*/  LDL R3, [R1+0x39a4] ;  /* 0x0039a40001037983 */ /* 0x000ee20000100800 */
[----:B--2---:R-:W-:-:S02]  /*41f90*/  PRMT R4, RZ, 0x7610, R4 ;  /* 0x00007610ff047816 */ /* 0x004fc40000000004 */
[----:B---3--:R-:W-:-:S04]  /*41fa0*/  @!P0 LOP3.LUT R3, R3, R2, RZ, 0x3c, !PT ;  /* 0x0000000203038212 */ /* 0x008fc800078e3cff */
[----:B------:R-:W-:-:S04]  /*41fb0*/  @!P0 LOP3.LUT R2, R3, R2, RZ, 0x3c, !PT ;  /* 0x0000000203028212 */ /* 0x000fc800078e3cff */
[----:B------:R-:W-:-:S05]  /*41fc0*/  @!P0 LOP3.LUT R3, R3, R2, RZ, 0x3c, !PT ;  /* 0x0000000203038212 */ /* 0x000fca00078e3cff */
[----:B------:R-:W2:Y:S04]  /*41fd0*/  @!P0 LDG.E.U8 R4, desc[UR4][R2.64] ;  /* 0x0000000402048981 */ /* 0x000ea8000c1e1100 */
        /* <DEDUP_REMOVED lines=26> */
[----:B------:R-:W3:Y:S01]  /*42180*/  @!P0 LDG.E.U8 R0, desc[UR4][R2.64] ;  /* 0x0000000402008981 */ /* 0x000ee2000c1e1100 */
[----:B------:R-:W-:-:S03]  /*42190*/  PRMT R39, RZ, 0x7610, R39 ;  /* 0x00007610ff277816 */ /* 0x000fc60000000027 */
[----:B---3--:R0:W-:Y:S04]  /*421a0*/  STL [R1+0x10], R0 ;  /* 0x0000100001007387 */ /* 0x0081e80000100800 */
[----:B0-----:R-:W3:Y:S04]  /*421b0*/  LDL.LU R0, [R1+0x5e0c] ;  /* 0x005e0c0001007983 */ /* 0x001ee80000300800 */
[----:B------:R-:W2:Y:S01]  /*421c0*/  LDL R3, [R1+0x3988] ;  /* 0x0039880001037983 */ /* 0x000ea20000100800 */
[----:B----4-:R-:W-:Y:S01]  /*421d0*/  @!P0 IMAD.MOV.U32 R2, RZ, RZ, R60 ;  /* 0x000000ffff028224 */ /* 0x010fe200078e003c */
[----:B------:R-:W-:-:S02]  /*421e0*/  PRMT R5, RZ, 0x7610, R5 ;  /* 0x00007610ff057816 */ /* 0x000fc40000000005 */
[----:B------:R-:W4:Y:S04]  /*421f0*/  LDL R60, [R1+0x39b0] ;  /* 0x0039b000013c7983 */ /* 0x000f280000100800 */
[----:B--2---:R0:W2:Y:S04]  /*42200*/  @!P0 LDG.E.U8 R39, desc[UR4][R2.64] ;  /* 0x0000000402278981 */ /* 0x0040a8000c1e1100 */
[----:B------:R-:W0:Y:S04]  /*42210*/  LDL R2, [R1+0x3990] ;  /* 0x0039900001027983 */ /* 0x000e280000100800 */
[----:B------:R-:W0:Y:S02]  /*42220*/  LDL R3, [R1+0x39cc] ;  /* 0x0039cc0001037983 */ /* 0x000e240000100800 */
[----:B0-----:R-:W-:-:S04]  /*42230*/  @!P0 LOP3.LUT R3, R3, R2, RZ, 0x3c, !PT ;  /* 0x0000000203038212 */ /* 0x001fc800078e3cff */
[----:B------:R-:W-:-:S04]  /*42240*/  @!P0 LOP3.LUT R2, R3, R2, RZ, 0x3c, !PT ;  /* 0x0000000203028212 */ /* 0x000fc800078e3cff */
[----:B------:R-:W-:-:S05]  /*42250*/  @!P0 LOP3.LUT R3, R3, R2, RZ, 0x3c, !PT ;  /* 0x0000000203038212 */ /* 0x000fca00078e3cff */
[----:B------:R-:W3:Y:S04]  /*42260*/  @!P0 LDG.E.U8 R5, desc[UR4][R2.64] ;  /* 0x0000000402058981 */ /* 0x000ee8000c1e1100 */
[----:B--2---:R0:W-:Y:S04]  /*42270*/  STL [R1+0xc], R39 ;  /* 0x00000c2701007387 */ /* 0x0041e80000100800 */
[----:B0-----:R-:W2:Y:S04]  /*42280*/  LDL R39, [R1+0x39ec] ;  /* 0x0039ec0001277983 */ /* 0x001ea80000100800 */
[----:B---3--:R0:W-:Y:S04]  /*42290*/  STL [R1+0x8], R5 ;  /* 0x0000080501007387 */ /* 0x0081e80000100800 */
[----:B0-----:R-:W3:Y:S04]  /*422a0*/  LDL.LU R5, [R1+0x5e08] ;  /* 0x005e080001057983 */ /* 0x001ee80000300800 */
[----:B------:R-:W2:Y:S04]  /*422b0*/  LDL R2, [R1+0x3998] ;  /* 0x0039980001027983 */ /* 0x000ea80000100800 */
[----:B------:R-:W2:Y:S01]  /*422c0*/  LDL R3, [R1+0x39d4] ;  /* 0x0039d40001037983 */ /* 0x000ea20000100800 */
[----:B------:R-:W-:-:S02]  /*422d0*/  PRMT R0, RZ, 0x7610, R0 ;  /* 0x00007610ff007816 */ /* 0x000fc40000000000 */
[----:B--2---:R-:W-:-:S04]  /*422e0*/  @!P0 LOP3.LUT R3, R3, R2, RZ, 0x3c, !PT ;  /* 0x0000000203038212 */ /* 0x004fc800078e3cff */
[----:B------:R-:W-:-:S04]  /*422f0*/  @!P0 LOP3.LUT R2, R3, R2, RZ, 0x3c, !PT ;  /* 0x0000000203028212 */ /* 0x000fc800078e3cff */
[----:B------:R-:W-:-:S05]  /*42300*/  @!P0 LOP3.LUT R3, R3, R2, RZ, 0x3c, !PT ;  /* 0x0000000203038212 */ /* 0x000fca00078e3cff */
[----:B------:R-:W2:Y:S04]  /*42310*/  @!P0 LDG.E.U8 R0, desc[UR4][R2.64] ;  /* 0x0000000402008981 */ /* 0x000ea8000c1e1100 */
[----:B--2---:R0:W-:Y:S04]  /*42320*/  STL [R1+0x4], R0 ;  /* 0x0000040001007387 */ /* 0x0041e80000100800 */
[----:B0-----:R-:W2:Y:S04]  /*42330*/  LDL.LU R0, [R1+0x5e04] ;  /* 0x005e040001007983 */ /* 0x001ea80000300800 */
[----:B------:R-:W2:Y:S04]  /*42340*/  LDL R2, [R1+0x39a0] ;  /* 0x0039a00001027983 */ /* 0x000ea80000100800 */
[----:B------:R-:W2:Y:S01]  /*42350*/  LDL R3, [R1+0x39dc] ;  /* 0x0039dc0001037983 */ /* 0x000ea20000100800 */
[----:B------:R-:W-:-:S02]  /*42360*/  PRMT R38, RZ, 0x7610, R38 ;  /* 0x00007610ff267816 */ /* 0x000fc40000000026 */
[----:B--2---:R-:W-:-:S04]  /*42370*/  @!P0 LOP3.LUT R3, R3, R2, RZ, 0x3c, !PT ;  /* 0x0000000203038212 */ /* 0x004fc800078e3cff */
[----:B------:R-:W-:-:S04]  /*42380*/  @!P0 LOP3.LUT R2, R3, R2, RZ, 0x3c, !PT ;  /* 0x0000000203028212 */ /* 0x000fc800078e3cff */
[----:B------:R-:W-:-:S05]  /*42390*/  @!P0 LOP3.LUT R3, R3, R2, RZ, 0x3c, !PT ;  /* 0x0000000203038212 */ /* 0x000fca00078e3cff */
[----:B------:R0:W2:Y:S04]  /*423a0*/  @!P0 LDG.E.U8 R38, desc[UR4][R2.64] ;  /* 0x0000000402268981 */ /* 0x0000a8000c1e1100 */
[----:B------:R-:W0:Y:S04]  /*423b0*/  LDL R2, [R1+0x39a8] ;  /* 0x0039a80001027983 */ /* 0x000e280000100800 */
[----:B------:R-:W0:Y:S01]  /*423c0*/  LDL R3, [R1+0x39e4] ;  /* 0x0039e40001037983 */ /* 0x000e220000100800 */
[----:B------:R-:W-:Y:S02]  /*423d0*/  PRMT R61, RZ, 0x7610, R61 ;  /* 0x00007610ff3d7816 */ /* 0x000fe4000000003d */
[----:B0-----:R-:W-:-:S04]  /*423e0*/  @!P0 LOP3.LUT R3, R3, R2, RZ, 0x3c, !PT ;  /* 0x0000000203038212 */ /* 0x001fc800078e3cff */
[----:B------:R-:W-:-:S04]  /*423f0*/  @!P0 LOP3.LUT R2, R3, R2, RZ, 0x3c, !PT ;  /* 0x0000000203028212 */ /* 0x000fc800078e3cff */
[----:B------:R-:W-:-:S05]  /*42400*/  @!P0 LOP3.LUT R3, R3, R2, RZ, 0x3c, !PT ;  /* 0x0000000203038212 */ /* 0x000fca00078e3cff */
[----:B------:R0:W3:Y:S01]  /*42410*/  @!P0 LDG.E.U8 R61, desc[UR4][R2.64] ;  /* 0x00000004023d8981 */ /* 0x0000e2000c1e1100 */
[----:B------:R-:W-:-:S03]  /*42420*/  PRMT R59, RZ, 0x7610, R59 ;  /* 0x00007610ff3b7816 */ /* 0x000fc6000000003b */
[----:B--2---:R1:W-:Y:S01]  /*42430*/  STL [R1], R38 ;  /* 0x0000002601007387 */ /* 0x0043e20000100800 */
[----:B0-----:R-:W-:Y:S02]  /*42440*/  @!P0 IMAD.MOV.U32 R2, RZ, RZ, R39 ;  /* 0x000000ffff028224 */ /* 0x001fe400078e0027 */
[----:B----4-:R-:W-:Y:S01]  /*42450*/  @!P0 IMAD.MOV.U32 R3, RZ, RZ, R60 ;  /* 0x000000ffff038224 */ /* 0x010fe200078e003c */
[----:B-1----:R-:W2:Y:S04]  /*42460*/  LDL R38, [R1+0x39fc] ;  /* 0x0039fc0001267983 */ /* 0x002ea80000100800 */
[----:B------:R0:W4:Y:S04]  /*42470*/  @!P0 LDG.E.U8 R59, desc[UR4][R2.64] ;  /* 0x00000004023b8981 */ /* 0x000128000c1e1100 */
[----:B---3--:R1:W-:Y:S04]  /*42480*/  STL [R1+0x5d94], R61 ;  /* 0x005d943d01007387 */ /* 0x0083e80000100800 */
[----:B------:R-:W0:Y:S04]  /*42490*/  LDL R2, [R1+0x39b8] ;  /* 0x0039b80001027983 */ /* 0x000e280000100800 */
[----:B------:R-:W0:Y:S01]  /*424a0*/  LDL R3, [R1+0x39f4] ;  /* 0x0039f40001037983 */ /* 0x000e220000100800 */
[----:B------:R-:W-:-:S02]  /*424b0*/  PRMT R58, RZ, 0x7610, R58 ;  /* 0x00007610ff3a7816 */ /* 0x000fc4000000003a */
[----:B------:R-:W-:Y:S01]  /*424c0*/  PRMT R57, RZ, 0x7610, R57 ;  /* 0x00007610ff397816 */ /* 0x000fe20000000039 */
[----:B------:R-:W3:Y:S04]  /*424d0*/  LDL R60, [R1+0x39d0] ;  /* 0x0039d000013c7983 */ /* 0x000ee80000100800 */
[----:B------:R-:W2:Y:S04]  /*424e0*/  LDL R39, [R1+0x3a0c] ;  /* 0x003a0c0001277983 */ /* 0x000ea80000100800 */
[----:B-1----:R-:W2:Y:S01]  /*424f0*/  LDL R61, [R1+0x39c0] ;  /* 0x0039c000013d7983 */ /* 0x002ea20000100800 */
[----:B0-----:R-:W-:-:S04]  /*42500*/  @!P0 LOP3.LUT R3, R3, R2, RZ, 0x3c, !PT ;  /* 0x0000000203038212 */ /* 0x001fc800078e3cff */
[----:B------:R-:W-:-:S04]  /*42510*/  @!P0 LOP3.LUT R2, R3, R2, RZ, 0x3c, !PT ;  /* 0x0000000203028212 */ /* 0x000fc800078e3cff */
[----:B------:R-:W-:-:S05]  /*42520*/  @!P0 LOP3.LUT R3, R3, R2, RZ, 0x3c, !PT ;  /* 0x0000000203038212 */ /* 0x000fca00078e3cff */
[----:B------:R2:W3:Y:S04]  /*42530*/  @!P0 LDG.E.U8 R58, desc[UR4][R2.64] ;  /* 0x00000004023a8981 */ /* 0x0004e8000c1e1100 */
[----:B----4-:R0:W-:Y:S01]  /*42540*/  STL [R1+0x5d98], R59 ;  /* 0x005d983b01007387 */ /* 0x0101e20000100800 */
[----:B--2---:R-:W-:Y:S02]  /*42550*/  @!P0 IMAD.MOV.U32 R2, RZ, RZ, R38 ;  /* 0x000000ffff028224 */ /* 0x004fe400078e0026 */
[----:B------:R-:W-:Y:S01]  /*42560*/  @!P0 IMAD.MOV.U32 R3, RZ, RZ, R61 ;  /* 0x000000ffff038224 */ /* 0x000fe200078e003d */
[----:B0-----:R-:W2:Y:S04]  /*42570*/  LDL R59, [R1+0x3a14] ;  /* 0x003a1400013b7983 */ /* 0x001ea80000100800 */
[----:B------:R0:W4:Y:S04]  /*42580*/  @!P0 LDG.E.U8 R57, desc[UR4][R2.64] ;  /* 0x0000000402398981 */ /* 0x000128000c1e1100 */
[----:B---3--:R1:W-:Y:S04]  /*42590*/  STL [R1+0x5d9c], R58 ;  /* 0x005d9c3a01007387 */ /* 0x0083e80000100800 */
[----:B------:R-:W0:Y:S04]  /*425a0*/  LDL R2, [R1+0x39c8] ;  /* 0x0039c80001027983 */ /* 0x000e280000100800 */
[----:B------:R-:W0:Y:S01]  /*425b0*/  LDL R3, [R1+0x3a04] ;  /* 0x003a040001037983 */ /* 0x000e220000100800 */
[----:B------:R-:W-:-:S02]  /*425c0*/  PRMT R56, RZ, 0x7610, R56 ;  /* 0x00007610ff387816 */ /* 0x000fc40000000038 */
[----:B------:R-:W-:Y:S02]  /*425d0*/  PRMT R55, RZ, 0x7610, R55 ;  /* 0x00007610ff377816 */ /* 0x000fe40000000037 */
[----:B------:R-:W-:Y:S01]  /*425e0*/  PRMT R54, RZ, 0x7610, R54 ;  /* 0x00007610ff367816 */ /* 0x000fe20000000036 */
[----:B------:R-:W3:Y:S04]  /*425f0*/  LDL R61, [R1+0x39e0] ;  /* 0x0039e000013d7983 */ /* 0x000ee80000100800 */
[----:B------:R-:W2:Y:S04]  /*42600*/  LDL R38, [R1+0x3a1c] ;  /* 0x003a1c0001267983 */ /* 0x000ea80000100800 */
[----:B-1----:R-:W2:Y:S01]  /*42610*/  LDL R58, [R1+0x39d8] ;  /* 0x0039d800013a7983 */ /* 0x002ea20000100800 */
[----:B0-----:R-:W-:-:S04]  /*42620*/  @!P0 LOP3.LUT R3, R3, R2, RZ, 0x3c, !PT ;  /* 0x0000000203038212 */ /* 0x001fc800078e3cff */
[----:B------:R-:W-:-:S04]  /*42630*/  @!P0 LOP3.LUT R2, R3, R2, RZ, 0x3c, !PT ;  /* 0x0000000203028212 */ /* 0x000fc800078e3cff */
[----:B------:R-:W-:-:S05]  /*42640*/  @!P0 LOP3.LUT R3, R3, R2, RZ, 0x3c, !PT ;  /* 0x0000000203038212 */ /* 0x000fca00078e3cff */
[----:B------:R0:W3:Y:S02]  /*42650*/  @!P0 LDG.E.U8 R56, desc[UR4][R2.64] ;  /* 0x0000000402388981 */ /* 0x0000e4000c1e1100 */
[----:B0-----:R-:W-:Y:S02]  /*42660*/  @!P0 IMAD.MOV.U32 R2, RZ, RZ, R39 ;  /* 0x000000ffff028224 */ /* 0x001fe400078e0027 */
[----:B------:R-:W-:-:S05]  /*42670*/  @!P0 IMAD.MOV.U32 R3, RZ, RZ, R60 ;  /* 0x000000ffff038224 */ /* 0x000fca00078e003c */
[----:B------:R2:W3:Y:S02]  /*42680*/  @!P0 LDG.E.U8 R55, desc[UR4][R2.64] ;  /* 0x0000000402378981 */ /* 0x0004e4000c1e1100 */
[----:B--2---:R-:W-:Y:S02]  /*42690*/  @!P0 IMAD.MOV.U32 R2, RZ, RZ, R59 ;  /* 0x000000ffff028224 */ /* 0x004fe400078e003b */
[----:B------:R-:W-:-:S05]  /*426a0*/  @!P0 IMAD.MOV.U32 R3, RZ, RZ, R58 ;  /* 0x000000ffff038224 */ /* 0x000fca00078e003a */
[----:B------:R0:W2:Y:S04]  /*426b0*/  @!P0 LDG.E.U8 R54, desc[UR4][R2.64] ;  /* 0x0000000402368981 */ /* 0x0000a8000c1e1100 */
[----:B----4-:R1:W-:Y:S01]  /*426c0*/  STL [R1+0x5da0], R57 ;  /* 0x005da03901007387 */ /* 0x0103e20000100800 */
[----:B------:R-:W-:Y:S01]  /*426d0*/  PRMT R53, RZ, 0x7610, R53 ;  /* 0x00007610ff357816 */ /* 0x000fe20000000035 */
[----:B0-----:R-:W-:Y:S02]  /*426e0*/  @!P0 IMAD.MOV.U32 R2, RZ, RZ, R38 ;  /* 0x000000ffff028224 */ /* 0x001fe400078e0026 */
[----:B---3--:R-:W-:-:S05]  /*426f0*/  @!P0 IMAD.MOV.U32 R3, RZ, RZ, R61 ;  /* 0x000000ffff038224 */ /* 0x008fca00078e003d */
[----:B------:R-:W3:Y:S04]  /*42700*/  @!P0 LDG.E.U8 R53, desc[UR4][R2.64] ;  /* 0x0000000402358981 */ /* 0x000ee8000c1e1100 */
[----:B------:R0:W-:Y:S04]  /*42710*/  STL [R1+0x5d88], R56 ;  /* 0x005d883801007387 */ /* 0x0001e80000100800 */
[----:B------:R-:W4:Y:S04]  /*42720*/  LDL R60, [R1+0x39e8] ;  /* 0x0039e800013c7983 */ /* 0x000f280000100800 */
[----:B------:R-:W4:Y:S04]  /*42730*/  LDL R39, [R1+0x3a24] ;  /* 0x003a240001277983 */ /* 0x000f280000100800 */
[----:B------:R0:W-:Y:S04]  /*42740*/  STL [R1+0x5d8c], R55 ;  /* 0x005d8c3701007387 */ /* 0x0001e80000100800 */
[----:B------:R-:W4:Y:S04]  /*42750*/  LDL R59, [R1+0x39f0] ;  /* 0x0039f000013b7983 */ /* 0x000f280000100800 */
[----:B------:R-:W4:Y:S04]  /*42760*/  LDL R58, [R1+0x3a2c] ;  /* 0x003a2c00013a7983 */ /* 0x000f280000100800 */
[----:B--2---:R-:W-:Y:S04]  /*42770*/  STL [R1+0x5d90], R54 ;  /* 0x005d903601007387 */ /* 0x004fe80000100800 */
[----:B-1----:R-:W2:Y:S04]  /*42780*/  LDL R57, [R1+0x39f8] ;  /* 0x0039f80001397983 */ /* 0x002ea80000100800 */
[----:B0-----:R-:W2:Y:S01]  /*42790*/  LDL R56, [R1+0x3a34] ;  /* 0x003a340001387983 */ /* 0x001ea20000100800 */
[----:B------:R-:W-:-:S02]  /*427a0*/  PRMT R52, RZ, 0x7610, R52 ;  /* 0x00007610ff347816 */ /* 0x000fc40000000034 */
[----:B------:R-:W-:Y:S02]  /*427b0*/  PRMT R51, RZ, 0x7610, R51 ;  /* 0x00007610ff337816 */ /* 0x000fe40000000033 */
[----:B------:R-:W-:Y:S01]  /*427c0*/  PRMT R50, RZ, 0x7610, R50 ;  /* 0x00007610ff327816 */ /* 0x000fe20000000032 */
[----:B------:R-:W2:Y:S04]  /*427d0*/  LDL R55, [R1+0x3a00] ;  /* 0x003a000001377983 */ /* 0x000ea80000100800 */
[----:B------:R-:W2:Y:S04]  /*427e0*/  LDL R38, [R1+0x3a3c] ;  /* 0x003a3c0001267983 */ /* 0x000ea80000100800 */
[----:B---3--:R0:W-:Y:S04]  /*427f0*/  STL [R1+0x5da4], R53 ;  /* 0x005da43501007387 */ /* 0x0081e80000100800 */
[----:B0-----:R-:W3:Y:S01]  /*42800*/  LDL R53, [R1+0x3a08] ;  /* 0x003a080001357983 */ /* 0x001ee20000100800 */
[----:B----4-:R-:W-:-:S02]  /*42810*/  @!P0 IMAD.MOV.U32 R3, RZ, RZ, R60 ;  /* 0x000000ffff038224 */ /* 0x010fc400078e003c */
[----:B------:R-:W-:Y:S01]  /*42820*/  @!P0 IMAD.MOV.U32 R2, RZ, RZ, R39 ;  /* 0x000000ffff028224 */ /* 0x000fe200078e0027 */
[----:B------:R-:W-:Y:S01]  /*42830*/  PRMT R49, RZ, 0x7610, R49 ;  /* 0x00007610ff317816 */ /* 0x000fe20000000031 */
[----:B------:R-:W4:Y:S04]  /*42840*/  LDL R39, [R1+0x3a44] ;  /* 0x003a440001277983 */ /* 0x000f280000100800 */
[----:B------:R0:W4:Y:S01]  /*42850*/  @!P0 LDG.E.U8 R52, desc[UR4][R2.64] ;  /* 0x0000000402348981 */ /* 0x000122000c1e1100 */
[----:B------:R-:W-:Y:S02]  /*42860*/  PRMT R48, RZ, 0x7610, R48 ;  /* 0x00007610ff307816 */ /* 0x000fe40000000030 */
[----:B------:R-:W-:Y:S02]  /*42870*/  PRMT R47, RZ, 0x7610, R47 ;  /* 0x00007610ff2f7816 */ /* 0x000fe4000000002f */
[----:B------:R-:W-:-:S02]  /*42880*/  PRMT R46, RZ, 0x7610, R46 ;  /* 0x00007610ff2e7816 */ /* 0x000fc4000000002e */
[----:B------:R-:W-:Y:S02]  /*42890*/  PRMT R45, RZ, 0x7610, R45 ;  /* 0x00007610ff2d7816 */ /* 0x000fe4000000002d */
[----:B------:R-:W-:Y:S02]  /*428a0*/  PRMT R44, RZ, 0x7610, R44 ;  /* 0x00007610ff2c7816 */ /* 0x000fe4000000002c */
[----:B------:R-:W-:Y:S02]  /*428b0*/  PRMT R43, RZ, 0x7610, R43 ;  /* 0x00007610ff2b7816 */ /* 0x000fe4000000002b */
[----:B------:R-:W-:Y:S02]  /*428c0*/  PRMT R42, RZ, 0x7610, R42 ;  /* 0x00007610ff2a7816 */ /* 0x000fe4000000002a */
[----:B------:R-:W-:Y:S02]  /*428d0*/  PRMT R41, RZ, 0x7610, R41 ;  /* 0x00007610ff297816 */ /* 0x000fe40000000029 */
[----:B------:R-:W-:-:S02]  /*428e0*/  PRMT R40, RZ, 0x7610, R40 ;  /* 0x00007610ff287816 */ /* 0x000fc40000000028 */
[----:B------:R-:W-:Y:S02]  /*428f0*/  PRMT R37, RZ, 0x7610, R37 ;  /* 0x00007610ff257816 */ /* 0x000fe40000000025 */
[----:B------:R-:W-:Y:S01]  /*42900*/  PRMT R36, RZ, 0x7610, R36 ;  /* 0x00007610ff247816 */ /* 0x000fe20000000024 */
[----:B0-----:R-:W-:Y:S02]  /*42910*/  @!P0 IMAD.MOV.U32 R3, RZ, RZ, R59 ;  /* 0x000000ffff038224 */ /* 0x001fe400078e003b */
[----:B------:R-:W-:Y:S01]  /*42920*/  @!P0 IMAD.MOV.U32 R2, RZ, RZ, R58 ;  /* 0x000000ffff028224 */ /* 0x000fe200078e003a */
[----:B------:R-:W-:Y:S02]  /*42930*/  PRMT R35, RZ, 0x7610, R35 ;  /* 0x00007610ff237816 */ /* 0x000fe40000000023 */
[----:B------:R-:W-:Y:S02]  /*42940*/  PRMT R34, RZ, 0x7610, R34 ;  /* 0x00007610ff227816 */ /* 0x000fe40000000022 */
[----:B------:R-:W-:-:S02]  /*42950*/  PRMT R33, RZ, 0x7610, R33 ;  /* 0x00007610ff217816 */ /* 0x000fc40000000021 */
[----:B------:R-:W-:Y:S01]  /*42960*/  PRMT R32, RZ, 0x7610, R32 ;  /* 0x00007610ff207816 */ /* 0x000fe20000000020 */
[----:B------:R2:W4:Y:S01]  /*42970*/  @!P0 LDG.E.U8 R51, desc[UR4][R2.64] ;  /* 0x0000000402338981 */ /* 0x000522000c1e1100 */
[----:B------:R-:W-:Y:S02]  /*42980*/  PRMT R31, RZ, 0x7610, R31 ;  /* 0x00007610ff1f7816 */ /* 0x000fe4000000001f */
[----:B------:R-:W-:Y:S02]  /*42990*/  PRMT R30, RZ, 0x7610, R30 ;  /* 0x00007610ff1e7816 */ /* 0x000fe4000000001e */
[----:B------:R-:W-:Y:S02]  /*429a0*/  PRMT R29, RZ, 0x7610, R29 ;  /* 0x00007610ff1d7816 */ /* 0x000fe4000000001d */
[----:B------:R-:W-:Y:S02]  /*429b0*/  PRMT R28, RZ, 0x7610, R28 ;  /* 0x00007610ff1c7816 */ /* 0x000fe4000000001c */
[----:B------:R-:W-:-:S02]  /*429c0*/  PRMT R27, RZ, 0x7610, R27 ;  /* 0x00007610ff1b7816 */ /* 0x000fc4000000001b */
[----:B------:R-:W-:Y:S02]  /*429d0*/  PRMT R26, RZ, 0x7610, R26 ;  /* 0x00007610ff1a7816 */ /* 0x000fe4000000001a */
[----:B------:R-:W-:Y:S02]  /*429e0*/  PRMT R25, RZ, 0x7610, R25 ;  /* 0x00007610ff197816 */ /* 0x000fe40000000019 */
[----:B------:R-:W-:Y:S02]  /*429f0*/  PRMT R24, RZ, 0x7610, R24 ;  /* 0x00007610ff187816 */ /* 0x000fe40000000018 */
[----:B------:R-:W-:Y:S01]  /*42a00*/  PRMT R23, RZ, 0x7610, R23 ;  /* 0x00007610ff177816 */ /* 0x000fe20000000017 */
[----:B--2---:R-:W-:Y:S02]  /*42a10*/  @!P0 IMAD.MOV.U32 R3, RZ, RZ, R57 ;  /* 0x000000ffff038224 */ /* 0x004fe400078e0039 */
[----:B------:R-:W-:Y:S01]  /*42a20*/  @!P0 IMAD.MOV.U32 R2, RZ, RZ, R56 ;  /* 0x000000ffff028224 */ /* 0x000fe200078e0038 */
[----:B------:R-:W-:-:S02]  /*42a30*/  PRMT R22, RZ, 0x7610, R22 ;  /* 0x00007610ff167816 */ /* 0x000fc40000000016 */
[----:B------:R-:W-:Y:S02]  /*42a40*/  PRMT R21, RZ, 0x7610, R21 ;  /* 0x00007610ff157816 */ /* 0x000fe40000000015 */
[----:B------:R-:W-:Y:S02]  /*42a50*/  PRMT R20, RZ, 0x7610, R20 ;  /* 0x00007610ff147816 */ /* 0x000fe40000000014 */
[----:B------:R-:W-:Y:S01]  /*42a60*/  PRMT R19, RZ, 0x7610, R19 ;  /* 0x00007610ff137816 */ /* 0x000fe20000000013 */
[----:B------:R0:W2:Y:S01]  /*42a70*/  @!P0 LDG.E.U8 R50, desc[UR4][R2.64] ;  /* 0x0000000402328981 */ /* 0x0000a2000c1e1100 */
        /* <DEDUP_REMOVED lines=8> */
[----:B------:R-:W-:Y:S01]  /*42b00*/  PRMT R10, RZ, 0x7610, R10 ;  /* 0x00007610ff0a7816 */ /* 0x000fe2000000000a */
[----:B0-----:R-:W-:-:S02]  /*42b10*/  @!P0 IMAD.MOV.U32 R2, RZ, RZ, R38 ;  /* 0x000000ffff028224 */ /* 0x001fc400078e0026 */
[----:B------:R-:W-:Y:S01]  /*42b20*/  @!P0 IMAD.MOV.U32 R3, RZ, RZ, R55 ;  /* 0x000000ffff038224 */ /* 0x000fe200078e0037 */
[----:B------:R-:W-:Y:S02]  /*42b30*/  PRMT R9, RZ, 0x7610, R9 ;  /* 0x00007610ff097816 */ /* 0x000fe40000000009 */
[----:B------:R-:W-:Y:S02]  /*42b40*/  PRMT R8, RZ, 0x7610, R8 ;  /* 0x00007610ff087816 */ /* 0x000fe40000000008 */
[----:B------:R-:W-:Y:S02]  /*42b50*/  PRMT R7, RZ, 0x7610, R7 ;  /* 0x00007610ff077816 */ /* 0x000fe40000000007 */
[----:B------:R-:W-:Y:S01]  /*42b60*/  PRMT R6, RZ, 0x7610, R6 ;  /* 0x00007610ff067816 */ /* 0x000fe20000000006 */
[----:B------:R3:W2:Y:S01]  /*42b70*/  @!P0 LDG.E.U8 R49, desc[UR4][R2.64] ;  /* 0x0000000402318981 */ /* 0x0006a2000c1e1100 */
[----:B------:R-:W-:-:S03]  /*42b80*/  PRMT R5, RZ, 0x7610, R5 ;  /* 0x00007610ff057816 */ /* 0x000fc60000000005 */
[----:B------:R-:W-:Y:S01]  /*42b90*/  LDS.U8 R60, [R0+UR21+0x2390] ;  /* 0x00239015003c7984 */ /* 0x000fe20008000000 */
[----:B---3--:R-:W-:-:S03]  /*42ba0*/  @!P0 IMAD.MOV.U32 R3, RZ, RZ, R53 ;  /* 0x000000ffff038224 */ /* 0x008fc600078e0035 */
[----:B----4-:R0:W-:Y:S04]  /*42bb0*/  STL [R1+0x5da8], R52 ;  /* 0x005da83401007387 */ /* 0x0101e80000100800 */
[----:B------:R-:W3:Y:S04]  /*42bc0*/  LDL R54, [R1+0x3a10] ;  /* 0x003a100001367983 */ /* 0x000ee80000100800 */
[----:B0-----:R-:W4:Y:S04]  /*42bd0*/  LDL R52, [R1+0x3a4c] ;  /* 0x003a4c0001347983 */ /* 0x001f280000100800 */
[----:B------:R-:W-:Y:S01]  /*42be0*/  STL [R1+0x5dac], R51 ;  /* 0x005dac3301007387 */ /* 0x000fe20000100800 */
[----:B------:R-:W-:-:S05]  /*42bf0*/  @!P0 IMAD.MOV.U32 R2, RZ, RZ, R39 ;  /* 0x000000ffff028224 */ /* 0x000fca00078e0027 */
[----:B------:R3:W4:Y:S04]  /*42c00*/  @!P0 LDG.E.U8 R48, desc[UR4][R2.64] ;  /* 0x0000000402308981 */ /* 0x000728000c1e1100 */
[----:B--2---:R0:W-:Y:S04]  /*42c10*/  STL [R1+0x5db0], R50 ;  /* 0x005db03201007387 */ /* 0x0041e80000100800 */
[----:B------:R-:W2:Y:S04]  /*42c20*/  LDL R38, [R1+0x3a54] ;  /* 0x003a540001267983 */ /* 0x000ea80000100800 */
[----:B0-----:R-:W2:Y:S04]  /*42c30*/  LDL R50, [R1+0x3a18] ;  /* 0x003a180001327983 */ /* 0x001ea80000100800 */
[----:B------:R0:W-:Y:S04]  /*42c40*/  STL [R1+0x5db4], R49 ;  /* 0x005db43101007387 */ /* 0x0001e80000100800 */
[----:B------:R-:W2:Y:S04]  /*42c50*/  LDL R39, [R1+0x3a5c] ;  /* 0x003a5c0001277983 */ /* 0x000ea80000100800 */
[----:B------:R-:W2:Y:S01]  /*42c60*/  LDL R53, [R1+0x3a20] ;  /* 0x003a200001357983 */ /* 0x000ea20000100800 */
[----:B---3--:R-:W-:-:S02]  /*42c70*/  @!P0 IMAD.MOV.U32 R3, RZ, RZ, R54 ;  /* 0x000000ffff038224 */ /* 0x008fc400078e0036 */
[----:B----4-:R-:W-:-:S05]  /*42c80*/  @!P0 IMAD.MOV.U32 R2, RZ, RZ, R52 ;  /* 0x000000ffff028224 */ /* 0x010fca00078e0034 */
[----:B------:R2:W3:Y:S02]  /*42c90*/  @!P0 LDG.E.U8 R47, desc[UR4][R2.64] ;  /* 0x00000004022f8981 */ /* 0x0004e4000c1e1100 */
[----:B--2---:R-:W-:Y:S02]  /*42ca0*/  @!P0 IMAD.MOV.U32 R2, RZ, RZ, R38 ;  /* 0x000000ffff028224 */ /* 0x004fe400078e0026 */
[----:B------:R-:W-:-:S05]  /*42cb0*/  @!P0 IMAD.MOV.U32 R3, RZ, RZ, R50 ;  /* 0x000000ffff038224 */ /* 0x000fca00078e0032 */
[----:B------:R1:W2:Y:S04]  /*42cc0*/  @!P0 LDG.E.U8 R46, desc[UR4][R2.64] ;  /* 0x00000004022e8981 */ /* 0x0002a8000c1e1100 */
[----:B------:R4:W-:Y:S04]  /*42cd0*/  STL [R1+0x5db8], R48 ;  /* 0x005db83001007387 */ /* 0x0009e80000100800 */
[----:B------:R-:W4:Y:S04]  /*42ce0*/  LDL R52, [R1+0x3a28] ;  /* 0x003a280001347983 */ /* 0x000f280000100800 */
[----:B------:R-:W4:Y:S04]  /*42cf0*/  LDL R51, [R1+0x3a64] ;  /* 0x003a640001337983 */ /* 0x000f280000100800 */
[----:B0-----:R-:W4:Y:S01]  /*42d00*/  LDL R49, [R1+0x3a6c] ;  /* 0x003a6c0001317983 */ /* 0x001f220000100800 */
[----:B-1----:R-:W-:-:S02]  /*42d10*/  @!P0 IMAD.MOV.U32 R2, RZ, RZ, R39 ;  /* 0x000000ffff028224 */ /* 0x002fc400078e0027 */
[----:B------:R-:W-:-:S05]  /*42d20*/  @!P0 IMAD.MOV.U32 R3, RZ, RZ, R53 ;  /* 0x000000ffff038224 */ /* 0x000fca00078e0035 */
[----:B------:R0:W4:Y:S04]  /*42d30*/  @!P0 LDG.E.U8 R45, desc[UR4][R2.64] ;  /* 0x00000004022d8981 */ /* 0x000128000c1e1100 */
[----:B---3--:R1:W-:Y:S04]  /*42d40*/  STL [R1+0x5dbc], R47 ;  /* 0x005dbc2f01007387 */ /* 0x0083e80000100800 */
[----:B------:R-:W3:Y:S04]  /*42d50*/  LDL R50, [R1+0x3a30] ;  /* 0x003a300001327983 */ /* 0x000ee80000100800 */
[----:B------:R-:W3:Y:S04]  /*42d60*/  LDL R38, [R1+0x3a74] ;  /* 0x003a740001267983 */ /* 0x000ee80000100800 */
[----:B--2---:R2:W-:Y:S04]  /*42d70*/  STL [R1+0x5dc0], R46 ;  /* 0x005dc02e01007387 */ /* 0x0045e80000100800 */
[----:B------:R-:W3:Y:S04]  /*42d80*/  LDL R39, [R1+0x3a38] ;  /* 0x003a380001277983 */ /* 0x000ee80000100800 */
[----:B----4-:R-:W4:Y:S04]  /*42d90*/  LDL R48, [R1+0x3a40] ;  /* 0x003a400001307983 */ /* 0x010f280000100800 */
[----:B-1----:R-:W4:Y:S01]  /*42da0*/  LDL R47, [R1+0x3a7c] ;  /* 0x003a7c00012f7983 */ /* 0x002f220000100800 */
[----:B0-----:R-:W-:-:S02]  /*42db0*/  @!P0 IMAD.MOV.U32 R2, RZ, RZ, R51 ;  /* 0x000000ffff028224 */ /* 0x001fc400078e0033 */
[----:B------:R-:W-:-:S05]  /*42dc0*/  @!P0 IMAD.MOV.U32 R3, RZ, RZ, R52 ;  /* 0x000000ffff038224 */ /* 0x000fca00078e0034 */
[----:B------:R0:W4:Y:S02]  /*42dd0*/  @!P0 LDG.E.U8 R44, desc[UR4][R2.64] ;  /* 0x00000004022c8981 */ /* 0x000124000c1e1100 */
[----:B0-----:R-:W-:Y:S02]  /*42de0*/  @!P0 IMAD.MOV.U32 R2, RZ, RZ, R49 ;  /* 0x000000ffff028224 */ /* 0x001fe400078e0031 */
[----:B------:R-:W-:Y:S04]  /*42df0*/  STL [R1+0x5dc4], R45 ;  /* 0x005dc42d01007387 */ /* 0x000fe80000100800 */
[----:B--2---:R-:W2:Y:S01]  /*42e00*/  LDL R46, [R1+0x3a84] ;  /* 0x003a8400012e7983 */ /* 0x004ea20000100800 */
[----:B---3--:R-:W-:-:S05]  /*42e10*/  @!P0 IMAD.MOV.U32 R3, RZ, RZ, R50 ;  /* 0x000000ffff038224 */ /* 0x008fca00078e0032 */
[----:B------:R0:W3:Y:S02]  /*42e20*/  @!P0 LDG.E.U8 R43, desc[UR4][R2.64] ;  /* 0x00000004022b8981 */ /* 0x0000e4000c1e1100 */
[----:B0-----:R-:W-:Y:S02]  /*42e30*/  @!P0 IMAD.MOV.U32 R2, RZ, RZ, R38 ;  /* 0x000000ffff028224 */ /* 0x001fe400078e0026 */
[----:B------:R-:W-:-:S05]  /*42e40*/  @!P0 IMAD.MOV.U32 R3, RZ, RZ, R39 ;  /* 0x000000ffff038224 */ /* 0x000fca00078e0027 */
[----:B------:R4:W3:Y:S02]  /*42e50*/  @!P0 LDG.E.U8 R42, desc[UR4][R2.64] ;  /* 0x00000004022a8981 */ /* 0x0008e4000c1e1100 */
[----:B----4-:R-:W-:Y:S02]  /*42e60*/  @!P0 IMAD.MOV.U32 R2, RZ, RZ, R47 ;  /* 0x000000ffff028224 */ /* 0x010fe400078e002f */
[----:B------:R-:W-:-:S05]  /*42e70*/  @!P0 IMAD.MOV.U32 R3, RZ, RZ, R48 ;  /* 0x000000ffff038224 */ /* 0x000fca00078e0030 */
[----:B------:R2:W4:Y:S04]  /*42e80*/  @!P0 LDG.E.U8 R41, desc[UR4][R2.64] ;  /* 0x0000000402298981 */ /* 0x000528000c1e1100 */
[----:B------:R0:W-:Y:S04]  /*42e90*/  STL [R1+0x5dc8], R44 ;  /* 0x005dc82c01007387 */ /* 0x0001e80000100800 */
[----:B------:R-:W4:Y:S04]  /*42ea0*/  LDL R50, [R1+0x3a50] ;  /* 0x003a500001327983 */ /* 0x000f280000100800 */
[----:B------:R-:W4:Y:S04]  /*42eb0*/  LDL R49, [R1+0x3a8c] ;  /* 0x003a8c0001317983 */ /* 0x000f280000100800 */
[----:B0-----:R-:W4:Y:S01]  /*42ec0*/  LDL R44, [R1+0x3a48] ;  /* 0x003a4800012c7983 */ /* 0x001f220000100800 */
[----:B--2---:R-:W-:-:S03]  /*42ed0*/  @!P0 IMAD.MOV.U32 R2, RZ, RZ, R46 ;  /* 0x000000ffff028224 */ /* 0x004fc600078e002e */
[----:B---3--:R-:W-:Y:S04]  /*42ee0*/  STL [R1+0x5dcc], R43 ;  /* 0x005dcc2b01007387 */ /* 0x008fe80000100800 */
[----:B------:R-:W2:Y:S04]  /*42ef0*/  LDL R39, [R1+0x3a58] ;  /* 0x003a580001277983 */ /* 0x000ea80000100800 */
[----:B------:R-:W3:Y:S04]  /*42f00*/  LDL R38, [R1+0x3a94] ;  /* 0x003a940001267983 */ /* 0x000ee80000100800 */
[----:B------:R-:W-:Y:S04]  /*42f10*/  STL [R1+0x5dd0], R42 ;  /* 0x005dd02a01007387 */ /* 0x000fe80000100800 */
[----:B------:R-:W3:Y:S04]  /*42f20*/  LDL R48, [R1+0x3a60] ;  /* 0x003a600001307983 */ /* 0x000ee80000100800 */
[----:B------:R-:W3:Y:S04]  /*42f30*/  LDL R47, [R1+0x3a9c] ;  /* 0x003a9c00012f7983 */ /* 0x000ee80000100800 */
[----:B------:R-:W3:Y:S04]  /*42f40*/  LDL R45, [R1+0x3aa4] ;  /* 0x003aa400012d7983 */ /* 0x000ee80000100800 */
[----:B----4-:R0:W-:Y:S04]  /*42f50*/  STL [R1+0x5dd4], R41 ;  /* 0x005dd42901007387 */ /* 0x0101e80000100800 */
[----:B------:R-:W4:Y:S04]  /*42f60*/  LDL R46, [R1+0x3a68] ;  /* 0x003a6800012e7983 */ /* 0x000f280000100800 */
[----:B0-----:R-:W4:Y:S01]  /*42f70*/  LDL R41, [R1+0x3aac] ;  /* 0x003aac0001297983 */ /* 0x001f220000100800 */
[----:B------:R-:W-:-:S03]  /*42f80*/  @!P0 IMAD.MOV.U32 R3, RZ, RZ, R44 ;  /* 0x000000ffff038224 */ /* 0x000fc600078e002c */
[----:B------:R-:W4:Y:S04]  /*42f90*/  LDL R44, [R1+0x3a70] ;  /* 0x003a7000012c7983 */ /* 0x000f280000100800 */
[----:B------:R0:W4:Y:S02]  /*42fa0*/  @!P0 LDG.E.U8 R40, desc[UR4][R2.64] ;  /* 0x0000000402288981 */ /* 0x000124000c1e1100 */
[----:B0-----:R-:W-:Y:S02]  /*42fb0*/  @!P0 IMAD.MOV.U32 R2, RZ, RZ, R49 ;  /* 0x000000ffff028224 */ /* 0x001fe400078e0031 */
[----:B------:R-:W-:-:S05]  /*42fc0*/  @!P0 IMAD.MOV.U32 R3, RZ, RZ, R50 ;  /* 0x000000ffff038224 */ /* 0x000fca00078e0032 */
[----:B------:R2:W4:Y:S02]  /*42fd0*/  @!P0 LDG.E.U8 R37, desc[UR4][R2.64] ;  /* 0x0000000402258981 */ /* 0x000524000c1e1100 */
[----:B--2---:R-:W-:Y:S02]  /*42fe0*/  @!P0 IMAD.MOV.U32 R3, RZ, RZ, R39 ;  /* 0x000000ffff038224 */ /* 0x004fe400078e0027 */
[----:B---3--:R-:W-:-:S05]  /*42ff0*/  @!P0 IMAD.MOV.U32 R2, RZ, RZ, R38 ;  /* 0x000000ffff028224 */ /* 0x008fca00078e0026 */
[----:B------:R0:W2:Y:S02]  /*43000*/  @!P0 LDG.E.U8 R36, desc[UR4][R2.64] ;  /* 0x0000000402248981 */ /* 0x0000a4000c1e1100 */
[----:B0-----:R-:W-:Y:S02]  /*43010*/  @!P0 IMAD.MOV.U32 R3, RZ, RZ, R48 ;  /* 0x000000ffff038224 */ /* 0x001fe400078e0030 */
[----:B------:R-:W-:-:S05]  /*43020*/  @!P0 IMAD.MOV.U32 R2, RZ, RZ, R47 ;  /* 0x000000ffff028224 */ /* 0x000fca00078e002f */
[----:B------:R0:W3:Y:S02]  /*43030*/  @!P0 LDG.E.U8 R35, desc[UR4][R2.64] ;  /* 0x0000000402238981 */ /* 0x0000e4000c1e1100 */
[----:B0-----:R-:W-:Y:S02]  /*43040*/  @!P0 IMAD.MOV.U32 R2, RZ, RZ, R45 ;  /* 0x000000ffff028224 */ /* 0x001fe400078e002d */
[----:B----4-:R-:W-:-:S05]  /*43050*/  @!P0 IMAD.MOV.U32 R3, RZ, RZ, R46 ;  /* 0x000000ffff038224 */ /* 0x010fca00078e002e */
[----:B------:R0:W4:Y:S04]  /*43060*/  @!P0 LDG.E.U8 R34, desc[UR4][R2.64] ;  /* 0x0000000402228981 */ /* 0x000128000c1e1100 */
[----:B------:R-:W-:Y:S04]  /*43070*/  STL [R1+0x5dd8], R40 ;  /* 0x005dd82801007387 */ /* 0x000fe80000100800 */
[----:B------:R-:W4:Y:S04]  /*43080*/  LDL R43, [R1+0x3a78] ;  /* 0x003a7800012b7983 */ /* 0x000f280000100800 */
[----:B------:R-:W4:Y:S04]  /*43090*/  LDL R42, [R1+0x3ab4] ;  /* 0x003ab400012a7983 */ /* 0x000f280000100800 */
[----:B------:R1:W-:Y:S04]  /*430a0*/  STL [R1+0x5ddc], R37 ;  /* 0x005ddc2501007387 */ /* 0x0003e80000100800 */
[----:B------:R-:W4:Y:S04]  /*430b0*/  LDL R39, [R1+0x3a80] ;  /* 0x003a800001277983 */ /* 0x000f280000100800 */
[----:B------:R-:W4:Y:S01]  /*430c0*/  LDL R38, [R1+0x3abc] ;  /* 0x003abc0001267983 */ /* 0x000f220000100800 */
[----:B0-----:R-:W-:-:S02]  /*430d0*/  @!P0 IMAD.MOV.U32 R2, RZ, RZ, R41 ;  /* 0x000000ffff028224 */ /* 0x001fc400078e0029 */
[----:B------:R-:W-:-:S05]  /*430e0*/  @!P0 IMAD.MOV.U32 R3, RZ, RZ, R44 ;  /* 0x000000ffff038224 */ /* 0x000fca00078e002c */
[----:B------:R0:W4:Y:S04]  /*430f0*/  @!P0 LDG.E.U8 R33, desc[UR4][R2.64] ;  /* 0x0000000402218981 */ /* 0x000128000c1e1100 */
[----:B--2---:R2:W-:Y:S04]  /*43100*/  STL [R1+0x5de0], R36 ;  /* 0x005de02401007387 */ /* 0x0045e80000100800 */
[----:B-1----:R-:W4:Y:S04]  /*43110*/  LDL R37, [R1+0x3a88] ;  /* 0x003a880001257983 */ /* 0x002f280000100800 */
[----:B--2---:R-:W2:Y:S04]  /*43120*/  LDL R36, [R1+0x3ac4] ;  /* 0x003ac40001247983 */ /* 0x004ea80000100800 */
[----:B---3--:R1:W-:Y:S04]  /*43130*/  STL [R1+0x5de4], R35 ;  /* 0x005de42301007387 */ /* 0x0083e80000100800 */
[----:B------:R-:W3:Y:S04]  /*43140*/  LDL R45, [R1+0x3a90] ;  /* 0x003a9000012d7983 */ /* 0x000ee80000100800 */
[----:B-1----:R-:W3:Y:S04]  /*43150*/  LDL R35, [R1+0x3acc] ;  /* 0x003acc0001237983 */ /* 0x002ee80000100800 */
[----:B----4-:R-:W-:Y:S04]  /*43160*/  STL [R1+0x5de8], R34 ;  /* 0x005de82201007387 */ /* 0x010fe80000100800 */
[----:B------:R-:W4:Y:S04]  /*43170*/  LDL R41, [R1+0x3a98] ;  /* 0x003a980001297983 */ /* 0x000f280000100800 */
[----:B------:R-:W4:Y:S01]  /*43180*/  LDL R40, [R1+0x3ad4] ;  /* 0x003ad40001287983 */ /* 0x000f220000100800 */
[----:B0-----:R-:W-:-:S02]  /*43190*/  @!P0 IMAD.MOV.U32 R3, RZ, RZ, R43 ;  /* 0x000000ffff038224 */ /* 0x001fc400078e002b */
[----:B------:R-:W-:-:S05]  /*431a0*/  @!P0 IMAD.MOV.U32 R2, RZ, RZ, R42 ;  /* 0x000000ffff028224 */ /* 0x000fca00078e002a */
[----:B------:R0:W4:Y:S02]  /*431b0*/  @!P0 LDG.E.U8 R32, desc[UR4][R2.64] ;  /* 0x0000000402208981 */ /* 0x000124000c1e1100 */
[----:B0-----:R-:W-:Y:S02]  /*431c0*/  @!P0 IMAD.MOV.U32 R3, RZ, RZ, R39 ;  /* 0x000000ffff038224 */ /* 0x001fe400078e0027 */
[----:B------:R-:W-:-:S05]  /*431d0*/  @!P0 IMAD.MOV.U32 R2, RZ, RZ, R38 ;  /* 0x000000ffff028224 */ /* 0x000fca00078e0026 */
[----:B------:R0:W4:Y:S04]  /*431e0*/  @!P0 LDG.E.U8 R31, desc[UR4][R2.64] ;  /* 0x00000004021f8981 */ /* 0x000128000c1e1100 */
[----:B------:R1:W-:Y:S04]  /*431f0*/  STL [R1+0x5dec], R33 ;  /* 0x005dec2101007387 */ /* 0x0003e80000100800 */
[----:B------:R-:W4:Y:S04]  /*43200*/  LDL R44, [R1+0x3aa0] ;  /* 0x003aa000012c7983 */ /* 0x000f280000100800 */
[----:B-1----:R-:W4:Y:S01]  /*43210*/  LDL R33, [R1+0x3adc] ;  /* 0x003adc0001217983 */ /* 0x002f220000100800 */
[----:B0-----:R-:W-:-:S02]  /*43220*/  @!P0 IMAD.MOV.U32 R3, RZ, RZ, R37 ;  /* 0x000000ffff038224 */ /* 0x001fc400078e0025 */
[----:B--2---:R-:W-:-:S05]  /*43230*/  @!P0 IMAD.MOV.U32 R2, RZ, RZ, R36 ;  /* 0x000000ffff028224 */ /* 0x004fca00078e0024 */
[----:B------:R3:W2:Y:S02]  /*43240*/  @!P0 LDG.E.U8 R30, desc[UR4][R2.64] ;  /* 0x00000004021e8981 */ /* 0x0006a4000c1e1100 */
[----:B---3--:R-:W-:Y:S02]  /*43250*/  @!P0 IMAD.MOV.U32 R3, RZ, RZ, R45 ;  /* 0x000000ffff038224 */ /* 0x008fe400078e002d */
        /* <DEDUP_REMOVED lines=17> */
[----:B------:R-:W4:Y:S04]  /*43370*/  LDL R35, [R1+0x3ac0] ;  /* 0x003ac00001237983 */ /* 0x000f280000100800 */
[----:B------:R-:W4:Y:S04]  /*43380*/  LDL R34, [R1+0x3afc] ;  /* 0x003afc0001227983 */ /* 0x000f280000100800 */
[----:B---3--:R3:W-:Y:S04]  /*43390*/  STL [R1+0x5dfc], R29 ;  /* 0x005dfc1d01007387 */ /* 0x0087e80000100800 */
[----:B------:R-:W4:Y:S04]  /*433a0*/  LDL R41, [R1+0x3ac8] ;  /* 0x003ac80001297983 */ /* 0x000f280000100800 */
[----:B------:R-:W4:Y:S04]  /*433b0*/  LDL R40, [R1+0x3b04] ;  /* 0x003b040001287983 */ /* 0x000f280000100800 */
[----:B----4-:R4:W-:Y:S04]  /*433c0*/  STL [R1+0x5e00], R28 ;  /* 0x005e001c01007387 */ /* 0x0109e80000100800 */
[----:B------:R-:W4:Y:S04]  /*433d0*/  LDL R33, [R1+0x3ad0] ;  /* 0x003ad00001217983 */ /* 0x000f280000100800 */
[----:B-1----:R-:W4:Y:S01]  /*433e0*/  LDL R32, [R1+0x3b0c] ;  /* 0x003b0c0001207983 */ /* 0x002f220000100800 */
[----:B0-----:R-:W-:-:S02]  /*433f0*/  @!P0 IMAD.MOV.U32 R2, RZ, RZ, R42 ;  /* 0x000000ffff028224 */ /* 0x001fc400078e002a */
[----:B------:R-:W-:Y:S01]  /*43400*/  @!P0 IMAD.MOV.U32 R3, RZ, RZ, R43 ;  /* 0x000000ffff038224 */ /* 0x000fe200078e002b */
[----:B------:R-:W4:Y:S04]  /*43410*/  LDL R31, [R1+0x3ad8] ;  /* 0x003ad800011f7983 */ /* 0x000f280000100800 */
[----:B--2---:R-:W2:Y:S04]  /*43420*/  LDL R30, [R1+0x3b14] ;  /* 0x003b1400011e7983 */ /* 0x004ea80000100800 */
[----:B------:R0:W2:Y:S04]  /*43430*/  @!P0 LDG.E.U8 R26, desc[UR4][R2.64] ;  /* 0x00000004021a8981 */ /* 0x0000a8000c1e1100 */
[----:B---3--:R-:W3:Y:S04]  /*43440*/  LDL R29, [R1+0x3ae8] ;  /* 0x003ae800011d7983 */ /* 0x008ee80000100800 */
[----:B----4-:R-:W4:Y:S04]  /*43450*/  LDL R28, [R1+0x3b24] ;  /* 0x003b2400011c7983 */ /* 0x010f280000100800 */
[----:B------:R-:W3:Y:S04]  /*43460*/  LDL R45, [R1+0x3b18] ;  /* 0x003b1800012d7983 */ /* 0x000ee80000100800 */
[----:B------:R-:W3:Y:S04]  /*43470*/  LDL R44, [R1+0x3b54] ;  /* 0x003b5400012c7983 */ /* 0x000ee80000100800 */
[----:B------:R-:W3:Y:S04]  /*43480*/  LDL R43, [R1+0x3b20] ;  /* 0x003b2000012b7983 */ /* 0x000ee80000100800 */
[----:B------:R-:W3:Y:S01]  /*43490*/  LDL R42, [R1+0x3b5c] ;  /* 0x003b5c00012a7983 */ /* 0x000ee20000100800 */
[----:B0-----:R-:W-:-:S02]  /*434a0*/  @!P0 IMAD.MOV.U32 R2, RZ, RZ, R38 ;  /* 0x000000ffff028224 */ /* 0x001fc400078e0026 */
[----:B------:R-:W-:Y:S01]  /*434b0*/  @!P0 IMAD.MOV.U32 R3, RZ, RZ, R39 ;  /* 0x000000ffff038224 */ /* 0x000fe200078e0027 */
[----:B------:R-:W3:Y:S04]  /*434c0*/  LDL R38, [R1+0x3b1c] ;  /* 0x003b1c0001267983 */ /* 0x000ee80000100800 */
[----:B------:R-:W4:Y:S04]  /*434d0*/  LDL R39, [R1+0x3ae0] ;  /* 0x003ae00001277983 */ /* 0x000f280000100800 */
[----:B------:R0:W4:Y:S02]  /*434e0*/  @!P0 LDG.E.U8 R25, desc[UR4][R2.64] ;  /* 0x0000000402198981 */ /* 0x000124000c1e1100 */
[----:B0-----:R-:W-:-:S02]  /*434f0*/  @!P0 IMAD.MOV.U32 R2, RZ, RZ, R36 ;  /* 0x000000ffff028224 */ /* 0x001fc400078e0024 */
[----:B------:R-:W-:Y:S01]  /*43500*/  @!P0 IMAD.MOV.U32 R3, RZ, RZ, R37 ;  /* 0x000000ffff038224 */ /* 0x000fe200078e0025 */
[----:B------:R-:W4:Y:S04]  /*43510*/  LDL R36, [R1+0x3b2c] ;  /* 0x003b2c0001247983 */ /* 0x000f280000100800 */
        /* <DEDUP_REMOVED lines=17> */
[----:B--2---:R-:W-:-:S02]  /*43630*/  @!P0 IMAD.MOV.U32 R2, RZ, RZ, R30 ;  /* 0x000000ffff028224 */ /* 0x004fc400078e001e */
[----:B------:R-:W-:Y:S01]  /*43640*/  @!P0 IMAD.MOV.U32 R3, RZ, RZ, R31 ;  /* 0x000000ffff038224 */ /* 0x000fe200078e001f */
[----:B------:R-:W2:Y:S04]  /*43650*/  LDL R30, [R1+0x3b44] ;  /* 0x003b4400011e7983 */ /* 0x000ea80000100800 */
[----:B------:R-:W2:Y:S04]  /*43660*/  LDL R31, [R1+0x3b08] ;  /* 0x003b0800011f7983 */ /* 0x000ea80000100800 */
[----:B------:R3:W2:Y:S02]  /*43670*/  @!P0 LDG.E.U8 R20, desc[UR4][R2.64] ;  /* 0x0000000402148981 */ /* 0x0006a4000c1e1100 */
[----:B---3--:R-:W-:-:S02]  /*43680*/  @!P0 IMAD.MOV.U32 R2, RZ, RZ, R38 ;  /* 0x000000ffff028224 */ /* 0x008fc400078e0026 */
[----:B----4-:R-:W-:Y:S01]  /*43690*/  @!P0 IMAD.MOV.U32 R3, RZ, RZ, R39 ;  /* 0x000000ffff038224 */ /* 0x010fe200078e0027 */
[----:B------:R-:W3:Y:S04]  /*436a0*/  LDL R38, [R1+0x3b80] ;  /* 0x003b800001267983 */ /* 0x000ee80000100800 */
[----:B------:R-:W4:Y:S04]  /*436b0*/  LDL R39, [R1+0x3b30] ;  /* 0x003b300001277983 */ /* 0x000f280000100800 */
[----:B------:R0:W3:Y:S02]  /*436c0*/  @!P0 LDG.E.U8 R19, desc[UR4][R2.64] ;  /* 0x0000000402138981 */ /* 0x0000e4000c1e1100 */
[----:B0-----:R-:W-:-:S02]  /*436d0*/  @!P0 IMAD.MOV.U32 R3, RZ, RZ, R29 ;  /* 0x000000ffff038224 */ /* 0x001fc400078e001d */
[----:B------:R-:W3:Y:S01]  /*436e0*/  LDL R29, [R1+0x3b10] ;  /* 0x003b1000011d7983 */ /* 0x000ee20000100800 */
[----:B------:R-:W-:-:S03]  /*436f0*/  @!P0 IMAD.MOV.U32 R2, RZ, RZ, R28 ;  /* 0x000000ffff028224 */ /* 0x000fc600078e001c */
[----:B------:R-:W4:Y:S04]  /*43700*/  LDL R28, [R1+0x3b4c] ;  /* 0x003b4c00011c7983 */ /* 0x000f280000100800 */
[----:B------:R0:W4:Y:S02]  /*43710*/  @!P0 LDG.E.U8 R18, desc[UR4][R2.64] ;  /* 0x0000000402128981 */ /* 0x000124000c1e1100 */
[----:B0-----:R-:W-:Y:S02]  /*43720*/  @!P0 IMAD.MOV.U32 R2, RZ, RZ, R36 ;  /* 0x000000ffff028224 */ /* 0x001fe400078e0024 */
        /* <DEDUP_REMOVED lines=20> */
[----:B------:R-:W3:Y:S01]  /*43870*/  LDL R29, [R1+0x3b58] ;  /* 0x003b5800011d7983 */ /* 0x000ee20000100800 */
[----:B----4-:R-:W-:-:S03]  /*43880*/  @!P0 IMAD.MOV.U32 R2, RZ, RZ, R28 ;  /* 0x000000ffff028224 */ /* 0x010fc600078e001c */
[----:B------:R-:W4:Y:S04]  /*43890*/  LDL R28, [R1+0x3b6c] ;  /* 0x003b6c00011c7983 */ /* 0x000f280000100800 */
[----:B------:R0:W4:Y:S02]  /*438a0*/  @!P0 LDG.E.U8 R13, desc[UR4][R2.64] ;  /* 0x00000004020d8981 */ /* 0x000124000c1e1100 */
[----:B0-----:R-:W-:Y:S02]  /*438b0*/  @!P0 IMAD.MOV.U32 R2, RZ, RZ, R44 ;  /* 0x000000ffff028224 */ /* 0x001fe400078e002c */
[----:B------:R-:W-:-:S05]  /*438c0*/  @!P0 IMAD.MOV.U32 R3, RZ, RZ, R45 ;  /* 0x000000ffff038224 */ /* 0x000fca00078e002d */
        /* <DEDUP_REMOVED lines=8> */
[----:B------:R-:W-:Y:S02]  /*43950*/  @!P0 IMAD.MOV.U32 R3, RZ, RZ, R39 ;  /* 0x000000ffff038224 */ /* 0x000fe400078e0027 */
[----:B------:R-:W-:Y:S04]  /*43960*/  LDS.U8 R39, [R0+UR21+0x2398] ;  /* 0x0023981500277984 */ /* 0x000fe80008000000 */
[----:B------:R0:W4:Y:S02]  /*43970*/  @!P0 LDG.E.U8 R9, desc[UR4][R2.64] ;  /* 0x0000000402098981 */ /* 0x000124000c1e1100 */
[----:B0-----:R-:W-:-:S02]  /*43980*/  @!P0 IMAD.MOV.U32 R2, RZ, RZ, R36 ;  /* 0x000000ffff028224 */ /* 0x001fc400078e0024 */
        /* <DEDUP_REMOVED lines=8> */
[----:B--2---:R-:W-:Y:S02]  /*43a10*/  @!P0 IMAD.MOV.U32 R2, RZ, RZ, R30 ;  /* 0x000000ffff028224 */ /* 0x004fe400078e001e */
[----:B------:R-:W-:Y:S01]  /*43a20*/  @!P0 IMAD.MOV.U32 R3, RZ, RZ, R31 ;  /* 0x000000ffff038224 */ /* 0x000fe200078e001f */
[----:B------:R-:W-:Y:S04]  /*43a30*/  LDS.U8 R30, [R0+UR21+0x8] ;  /* 0x00000815001e7984 */ /* 0x000fe80008000000 */
[----:B------:R3:W2:Y:S02]  /*43a40*/  @!P0 LDG.E.U8 R5, desc[UR4][R2.64] ;  /* 0x0000000402058981 */ /* 0x0006a4000c1e1100 */
[----:B---3--:R-:W-:-:S02]  /*43a50*/  @!P0 IMAD.MOV.U32 R3, RZ, RZ, R29 ;  /* 0x000000ffff038224 */ /* 0x008fc400078e001d */
[----:B------:R-:W0:Y:S01]  /*43a60*/  LDS.U8 R29, [R0+UR21+0x410] ;  /* 0x00041015001d7984 */ /* 0x000e220008000000 */
[----:B----4-:R-:W-:-:S03]  /*43a70*/  @!P0 IMAD.MOV.U32 R2, RZ, RZ, R28 ;  /* 0x000000ffff028224 */ /* 0x010fc600078e001c */
[----:B------:R-:W1:Y:S04]  /*43a80*/  LDS.U8 R28, [R0+UR21+0x618] ;  /* 0x00061815001c7984 */ /* 0x000e680008000000 */
[----:B0-----:R-:W-:Y:S04]  /*43a90*/  STL [R1+0x256c], R29 ;  /* 0x00256c1d01007387 */ /* 0x001fe80000100800 */
[----:B------:R-:W0:Y:S04]  /*43aa0*/  LDS.U8 R29, [R0+UR21+0x200] ;  /* 0x00020015001d7984 */ /* 0x000e280008000000 */
[----:B-1----:R-:W-:Y:S04]  /*43ab0*/  STL [R1+0x2568], R28 ;  /* 0x0025681c01007387 */ /* 0x002fe80000100800 */
[----:B------:R-:W1:Y:S04]  /*43ac0*/  LDS.U8 R28, [R0+UR21+0x418] ;  /* 0x00041815001c7984 */ /* 0x000e680008000000 */
[----:B------:R-:W-:Y:S04]  /*43ad0*/  STL [R1+0x2134], R30 ;  /* 0x0021341e01007387 */ /* 0x000fe80000100800 */
[----:B------:R-:W3:Y:S04]  /*43ae0*/  LDS.U8 R30, [R0+UR21+0x610] ;  /* 0x00061015001e7984 */ /* 0x000ee80008000000 */
[----:B0-----:R-:W-:Y:S04]  /*43af0*/  STL [R1+0x2130], R29 ;  /* 0x0021301d01007387 */ /* 0x001fe80000100800 */
[----:B------:R-:W0:Y:S04]  /*43b00*/  LDS.U8 R29, [R0+UR21+0x2000] ;  /* 0x00200015001d7984 */ /* 0x000e280008000000 */
[----:B-1----:R-:W-:Y:S04]  /*43b10*/  STL [R1+0x2574], R28 ;  /* 0x0025741c01007387 */ /* 0x002fe80000100800 */
[----:B------:R-:W1:Y:S04]  /*43b20*/  LDS.U8 R28, [R0+UR21+0x2208] ;  /* 0x00220815001c7984 */ /* 0x000e680008000000 */
[----:B---3--:R-:W-:Y:S04]  /*43b30*/  STL [R1+0x2570], R30 ;  /* 0x0025701e01007387 */ /* 0x008fe80000100800 */
        /* <DEDUP_REMOVED lines=225> */
[----:B------:R-:W-:Y:S04]  /*44950*/  STL [R1+0x55b0], R39 ;  /* 0x0055b02701007387 */ /* 0x000fe80000100800 */
[----:B-1----:R-:W-:Y:S04]  /*44960*/  STL [R1+0x249c], R28 ;  /* 0x00249c1c01007387 */ /* 0x002fe80000100800 */
[----:B------:R-:W1:Y:S04]  /*44970*/  LDS.U8 R28, [R0+UR21+0x2198] ;  /* 0x00219815001c7984 */ /* 0x000e680008000000 */
[----:B---3--:R-:W-:Y:S04]  /*44980*/  STL [R1+0x3cac], R30 ;  /* 0x003cac1e01007387 */ /* 0x008fe80000100800 */
[----:B------:R-:W-:Y:S04]  /*44990*/  LDS.U8 R30, [R0+UR21+0x2780] ;  /* 0x00278015001e7984 */ /* 0x000fe80008000000 */
[----:B0-----:R-:W-:Y:S04]  /*449a0*/  STL [R1+0x3ca8], R29 ;  /* 0x003ca81d01007387 */ /* 0x001fe80000100800 */
[----:B------:R-:W0:Y:S04]  /*449b0*/  LDS.U8 R29, [R0+UR21+0x2588] ;  /* 0x00258815001d7984 */ /* 0x000e280008000000 */
[----:B------:R-:W-:Y:S04]  /*449c0*/  STL [R1+0x55ac], R60 ;  /* 0x0055ac3c01007387 */ /* 0x000fe80000100800 */
[----:B-1----:R1:W-:Y:S04]  /*449d0*/  STL [R1+0x24a4], R28 ;  /* 0x0024a41c01007387 */ /* 0x0023e80000100800 */
[----:B------:R-:W-:Y:S01]  /*449e0*/  STL [R1+0x55a8], R0 ;  /* 0x0055a80001007387 */ /* 0x000fe20000100800 */
[----:B-1----:R-:W-:-:S02]  /*449f0*/  LOP3.LUT R28, R0, 0x20, RZ, 0x3c, !PT ;  /* 0x00000020001c7812 */ /* 0x002fc400078e3cff */
[----:B------:R-:W-:Y:S01]  /*44a00*/  PRMT R4, RZ, 0x7610, R4 ;  /* 0x00007610ff047816 */ /* 0x000fe20000000004 */
[----:B------:R-:W1:Y:S02]  /*44a10*/  S2R R38, SR_TID.X ;  /* 0x0000000000267919 */ /* 0x000e640000002100 */
[----:B------:R-:W-:Y:S04]  /*44a20*/  LDS.U8 R31, [R28+UR21+0x2390] ;  /* 0x002390151c1f7984 */ /* 0x000fe80008000000 */
[----:B------:R3:W4:Y:S04]  /*44a30*/  @!P0 LDG.E.U8 R4, desc[UR4][R2.64] ;  /* 0x0000000402048981 */ /* 0x000728000c1e1100 */
[----:B---3--:R-:W-:Y:S04]  /*44a40*/  LDS.U8 R3, [R0+UR21] ;  /* 0x0000001500037984 */ /* 0x008fe80008000000 */
[----:B------:R-:W-:Y:S04]  /*44a50*/  LDS.U8 R2, [R0+UR21+0x208] ;  /* 0x0002081500027984 */ /* 0x000fe80008000000 */
[----:B------:R-:W-:Y:S04]  /*44a60*/  LDS.U8 R0, [R28+UR21+0x208] ;  /* 0x000208151c007984 */ /* 0x000fe80008000000 */
[----:B0-----:R-:W-:Y:S04]  /*44a70*/  STL [R1+0x3cb4], R29 ;  /* 0x003cb41d01007387 */ /* 0x001fe80000100800 */
[----:B------:R-:W0:Y:S04]  /*44a80*/  LDS.U8 R29, [R28+UR21] ;  /* 0x000000151c1d7984 */ /* 0x000e280008000000 */
[----:B------:R-:W-:Y:S04]  /*44a90*/  STL [R1+0x3cb0], R30 ;  /* 0x003cb01e01007387 */ /* 0x000fe80000100800 */
[----:B------:R-:W3:Y:S04]  /*44aa0*/  LDS.U8 R30, [R28+UR21+0x410] ;  /* 0x000410151c1e7984 */ /* 0x000ee80008000000 */
[----:B0-----:R-:W-:Y:S04]  /*44ab0*/  STL [R1+0x216c], R29 ;  /* 0x00216c1d01007387 */ /* 0x001fe80000100800 */
[----:B------:R-:W0:Y:S04]  /*44ac0*/  LDS.U8 R29, [R28+UR21+0x618] ;  /* 0x000618151c1d7984 */ /* 0x000e280008000000 */
[----:B------:R-:W-:Y:S04]  /*44ad0*/  STL [R1+0x2168], R0 ;  /* 0x0021680001007387 */ /* 0x000fe80000100800 */
        /* <DEDUP_REMOVED lines=235> */
[----:B---3--:R-:W-:Y:S01]  /*45990*/  STL [R1+0x3ce0], R30 ;  /* 0x003ce01e01007387 */ /* 0x008fe20000100800 */
[----:B------:R-:W-:-:S03]  /*459a0*/  LOP3.LUT R59, R38, 0x3, RZ, 0xc0, !PT ;  /* 0x00000003263b7812 */ /* 0x000fc600078ec0ff */
[----:B------:R-:W-:Y:S04]  /*459b0*/  LDS.U8 R30, [R28+UR21+0x2780] ;  /* 0x002780151c1e7984 */ /* 0x000fe80008000000 */
[----:B0-----:R-:W-:Y:S04]  /*459c0*/  STL [R1+0x24dc], R29 ;  /* 0x0024dc1d01007387 */ /* 0x001fe80000100800 */
[----:B------:R-:W0:Y:S04]  /*459d0*/  LDS.U8 R29, [R28+UR21+0x2580] ;  /* 0x002580151c1d7984 */ /* 0x000e280008000000 */
[----:B-1----:R-:W-:Y:S04]  /*459e0*/  STL [R1+0x24d8], R0 ;  /* 0x0024d80001007387 */ /* 0x002fe80000100800 */
[----:B------:R-:W1:Y:S04]  /*459f0*/  LDS.U8 R0, [R28+UR21+0x2788] ;  /* 0x002788151c007984 */ /* 0x000e680008000000 */
[----:B0-----:R-:W-:Y:S04]  /*45a00*/  STL [R1+0x3cec], R29 ;  /* 0x003cec1d01007387 */ /* 0x001fe80000100800 */
[----:B------:R-:W0:Y:S04]  /*45a10*/  LDS.U8 R29, [R28+UR21+0x2198] ;  /* 0x002198151c1d7984 */ /* 0x000e280008000000 */
[----:B-1----:R1:W-:Y:S01]  /*45a20*/  STL [R1+0x3ce8], R0 ;  /* 0x003ce80001007387 */ /* 0x0023e20000100800 */
[----:B------:R-:W-:-:S02]  /*45a30*/  IMAD.SHL.U32 R61, R59, 0x20, RZ ;  /* 0x000000203b3d7824 */ /* 0x000fc400078e00ff */
[----:B------:R-:W-:Y:S01]  /*45a40*/  IMAD.SHL.U32 R59, R59, 0x800, RZ ;  /* 0x000008003b3b7824 */ /* 0x000fe200078e00ff */
[----:B-1----:R-:W-:Y:S01]  /*45a50*/  SHF.R.U32.HI R0, RZ, 0x2, R38 ;  /* 0x00000002ff007819 */ /* 0x002fe20000011626 */
[----:B0-----:R-:W-:Y:S04]  /*45a60*/  STL [R1+0x24e4], R29 ;  /* 0x0024e41d01007387 */ /* 0x001fe80000100800 */
[----:B------:R-:W0:Y:S01]  /*45a70*/  LDS.U8 R29, [R28+UR21+0x2588] ;  /* 0x002588151c1d7984 */ /* 0x000e220008000000 */
[----:B------:R-:W-:-:S04]  /*45a80*/  SGXT.U32 R0, R0, 0x3 ;  /* 0x000000030000781a */ /* 0x000fc80000000000 */
[----:B------:R-:W-:-:S04]  /*45a90*/  LOP3.LUT R0, R61, R59, R0, 0xfe, !PT ;  /* 0x0000003b3d007212 */ /* 0x000fc800078efe00 */
[----:B------:R-:W-:Y:S01]  /*45aa0*/  LOP3.LUT R0, R0, 0x40, RZ, 0x3c, !PT ;  /* 0x0000004000007812 */ /* 0x000fe200078e3cff */
[----:B------:R-:W-:Y:S04]  /*45ab0*/  STL [R1+0x24e0], R31 ;  /* 0x0024e01f01007387 */ /* 0x000fe80000100800 */
[----:B------:R-:W1:Y:S04]  /*45ac0*/  LDS.U8 R28, [R0+UR21] ;  /* 0x00000015001c7984 */ /* 0x000e680008000000 */
[----:B------:R-:W-:Y:S04]  /*45ad0*/  LDS.U8 R31, [R0+UR21+0x2390] ;  /* 0x00239015001f7984 */ /* 0x000fe80008000000 */
[----:B0-----:R-:W-:Y:S04]  /*45ae0*/  STL [R1+0x3cf4], R29 ;  /* 0x003cf41d01007387 */ /* 0x001fe80000100800 */
[----:B------:R-:W0:Y:S04]  /*45af0*/  LDS.U8 R29, [R0+UR21+0x208] ;  /* 0x00020815001d7984 */ /* 0x000e280008000000 */
[----:B------:R-:W-:Y:S04]  /*45b00*/  STL [R1+0x3cf0], R30 ;  /* 0x003cf01e01007387 */ /* 0x000fe80000100800 */
[----:B------:R-:W3:Y:S04]  /*45b10*/  LDS.U8 R30, [R0+UR21+0x410] ;  /* 0x00041015001e7984 */ /* 0x000ee80008000000 */
[----:B-1----:R-:W-:Y:S04]  /*45b20*/  STL [R1+0x21b0], R28 ;  /* 0x0021b01c01007387 */ /* 0x002fe80000100800 */
[----:B------:R-:W1:Y:S04]  /*45b30*/  LDS.U8 R28, [R0+UR21+0x618] ;  /* 0x00061815001c7984 */ /* 0x000e680008000000 */
[----:B0-----:R-:W-:Y:S04]  /*45b40*/  STL [R1+0x21ac], R29 ;  /* 0x0021ac1d01007387 */ /* 0x001fe80000100800 */
[----:B------:R-:W0:Y:S04]  /*45b50*/  LDS.U8 R29, [R0+UR21+0x8] ;  /* 0x00000815001d7984 */ /* 0x000e280008000000 */
[----:B---3--:R-:W-:Y:S04]  /*45b60*/  STL [R1+0x25ec], R30 ;  /* 0x0025ec1e01007387 */ /* 0x008fe80000100800 */
        /* <DEDUP_REMOVED lines=234> */
[----:B------:R-:W-:Y:S04]  /*46a10*/  LDS.U8 R30, [R0+UR21+0x2788] ;  /* 0x00278815001e7984 */ /* 0x000fe80008000000 */
[----:B-1----:R-:W-:Y:S04]  /*46a20*/  STL [R1+0x251c], R28 ;  /* 0x00251c1c01007387 */ /* 0x002fe80000100800 */
[----:B------:R-:W1:Y:S04]  /*46a30*/  LDS.U8 R28, [R0+UR21+0x2580] ;  /* 0x00258015001c7984 */ /* 0x000e680008000000 */
[----:B0-----:R-:W-:Y:S04]  /*46a40*/  STL [R1+0x2518], R29 ;  /* 0x0025181d01007387 */ /* 0x001fe80000100800 */
[----:B------:R-:W0:Y:S04]  /*46a50*/  LDS.U8 R29, [R0+UR21+0x2198] ;  /* 0x00219815001d7984 */ /* 0x000e280008000000 */
[----:B-1----:R1:W-:Y:S04]  /*46a60*/  STL [R1+0x3d2c], R28 ;  /* 0x003d2c1c01007387 */ /* 0x0023e80000100800 */
[----:B------:R-:W-:Y:S04]  /*46a70*/  STL [R1+0x3d28], R30 ;  /* 0x003d281e01007387 */ /* 0x000fe80000100800 */
[----:B------:R-:W-:Y:S04]  /*46a80*/  LDS.U8 R30, [R0+UR21+0x2780] ;  /* 0x00278015001e7984 */ /* 0x000fe80008000000 */
[----:B0-----:R-:W-:Y:S04]  /*46a90*/  STL [R1+0x2524], R29 ;  /* 0x0025241d01007387 */ /* 0x001fe80000100800 */
[----:B------:R-:W0:Y:S01]  /*46aa0*/  LDS.U8 R29, [R0+UR21+0x2588] ;  /* 0x00258815001d7984 */ /* 0x000e220008000000 */
[----:B-1----:R-:W-:-:S04]  /*46ab0*/  SHF.R.U32.HI R28, RZ, 0x2, R38 ;  /* 0x00000002ff1c7819 */ /* 0x002fc80000011626 */
[----:B------:R-:W-:-:S04]  /*46ac0*/  SGXT.U32 R28, R28, 0x3 ;  /* 0x000000031c1c781a */ /* 0x000fc80000000000 */
[----:B------:R-:W-:-:S04]  /*46ad0*/  LOP3.LUT R28, R61, R59, R28, 0xfe, !PT ;  /* 0x0000003b3d1c7212 */ /* 0x000fc800078efe1c */
[----:B------:R-:W-:Y:S01]  /*46ae0*/  LOP3.LUT R28, R28, 0x60, RZ, 0x3c, !PT ;  /* 0x000000601c1c7812 */ /* 0x000fe200078e3cff */
[----:B------:R-:W-:Y:S04]  /*46af0*/  STL [R1+0x2520], R31 ;  /* 0x0025201f01007387 */ /* 0x000fe80000100800 */
[----:B------:R-:W1:Y:S04]  /*46b00*/  LDS.U8 R0, [R28+UR21] ;  /* 0x000000151c007984 */ /* 0x000e680008000000 */
[----:B------:R-:W-:Y:S04]  /*46b10*/  LDS.U8 R31, [R28+UR21+0x2700] ;  /* 0x002700151c1f7984 */ /* 0x000fe80008000000 */
[----:B------:R-:W-:Y:S04]  /*46b20*/  LDS.U8 R60, [R28+UR21+0x2318] ;  /* 0x002318151c3c7984 */ /* 0x000fe80008000000 */
        /* <DEDUP_REMOVED lines=183> */
[----:B-1----:R-:W-:Y:S04]  /*476a0*/  STL [R1+0x3c6c], R0 ;  /* 0x003c6c0001007387 */ /* 0x002fe80000100800 */
[----:B------:R-:W-:Y:S04]  /*476b0*/  LDS.U8 R0, [R28+UR21+0x2310] ;  /* 0x002310151c007984 */ /* 0x000fe80008000000 */
[----:B0-----:R-:W-:Y:S04]  /*476c0*/  STL [R1+0x3c68], R29 ;  /* 0x003c681d01007387 */ /* 0x001fe80000100800 */
[----:B------:R-:W0:Y:S04]  /*476d0*/  LDS.U8 R29, [R28+UR21+0x2508] ;  /* 0x002508151c1d7984 */ /* 0x000e280008000000 */
[----:B0-----:R-:W-:Y:S04]  /*476e0*/  STL [R1+0x3c74], R29 ;  /* 0x003c741d01007387 */ /* 0x001fe80000100800 */
[----:B------:R-:W0:Y:S04]  /*476f0*/  LDS.U8 R29, [R28+UR21+0x388] ;  /* 0x000388151c1d7984 */ /* 0x000e280008000000 */
[----:B------:R-:W-:Y:S04]  /*47700*/  STL [R1+0x3c70], R31 ;  /* 0x003c701f01007387 */ /* 0x000fe80000100800 */
        /* <DEDUP_REMOVED lines=12> */
[----:B------:R-:W2:Y:S04]  /*477d0*/  LDL.LU R56, [R1+0x212c] ;  /* 0x00212c0001387983 */ /* 0x000ea80000300800 */
[----:B---3--:R-:W-:Y:S04]  /*477e0*/  STL [R1+0x3d44], R30 ;  /* 0x003d441e01007387 */ /* 0x008fe80000100800 */
[----:B------:R-:W3:Y:S04]  /*477f0*/  LDL.LU R57, [R1+0x2128] ;  /* 0x0021280001397983 */ /* 0x000ee80000300800 */
[----:B------:R-:W1:Y:S04]  /*47800*/  LDS.U8 R30, [R28+UR21+0x2180] ;  /* 0x002180151c1e7984 */ /* 0x000e680008000000 */
[----:B------:R-:W4:Y:S04]  /*47810*/  LDS.U8 R31, [R28+UR21+0x2388] ;  /* 0x002388151c1f7984 */ /* 0x000f280008000000 */
[----:B0-----:R-:W-:Y:S04]  /*47820*/  STL [R1+0x3d40], R29 ;  /* 0x003d401d01007387 */ /* 0x001fe80000100800 */
[----:B------:R-:W0:Y:S04]  /*47830*/  LDS.U8 R29, [R28+UR21+0x2590] ;  /* 0x002590151c1d7984 */ /* 0x000e280008000000 */
[----:B------:R-:W2:Y:S04]  /*47840*/  LDL.LU R58, [R1+0x2120] ;  /* 0x00212000013a7983 */ /* 0x000ea80000300800 */
[----:B------:R-:W2:Y:S04]  /*47850*/  LDL.LU R59, [R1+0x211c] ;  /* 0x00211c00013b7983 */ /* 0x000ea80000300800 */
[----:B------:R-:W2:Y:S04]  /*47860*/  LDL.LU R61, [R1+0x2104] ;  /* 0x00210400013d7983 */ /* 0x000ea80000300800 */
[----:B-1----:R-:W-:Y:S04]  /*47870*/  STL [R1+0x253c], R30 ;  /* 0x00253c1e01007387 */ /* 0x002fe80000100800 */
[----:B------:R-:W1:Y:S04]  /*47880*/  LDS.U8 R30, [R28+UR21+0x2798] ;  /* 0x002798151c1e7984 */ /* 0x000e680008000000 */
[----:B----4-:R-:W-:Y:S04]  /*47890*/  STL [R1+0x2538], R31 ;  /* 0x0025381f01007387 */ /* 0x010fe80000100800 */
[----:B------:R-:W4:Y:S04]  /*478a0*/  LDS.U8 R31, [R28+UR21+0x2188] ;  /* 0x002188151c1f7984 */ /* 0x000f280008000000 */
[----:B0-----:R-:W-:Y:S04]  /*478b0*/  STL [R1+0x3d4c], R29 ;  /* 0x003d4c1d01007387 */ /* 0x001fe80000100800 */
[----:B------:R-:W0:Y:S04]  /*478c0*/  LDS.U8 R29, [R28+UR21+0x2380] ;  /* 0x002380151c1d7984 */ /* 0x000e280008000000 */
        /* <DEDUP_REMOVED lines=31> */
[----:B----4-:R-:W-:Y:S04]  /*47ac0*/  STL [R1+0x3d68], R31 ;  /* 0x003d681f01007387 */ /* 0x010fe80000100800 */
[----:B------:R-:W1:Y:S04]  /*47ad0*/  LDS.U8 R30, [R28+UR21+0x2390] ;  /* 0x002390151c1e7984 */ /* 0x000e680008000000 */
[----:B0-----:R-:W-:Y:S04]  /*47ae0*/  STL [R1+0x2564], R29 ;  /* 0x0025641d01007387 */ /* 0x001fe80000100800 */
[----:B------:R-:W0:Y:S04]  /*47af0*/  LDS.U8 R29, [R28+UR21+0x2588] ;  /* 0x002588151c1d7984 */ /* 0x000e280008000000 */
[----:B------:R-:W4:Y:S01]  /*47b00*/  LDS.U8 R28, [R28+UR21+0x2780] ;  /* 0x002780151c1c7984 */ /* 0x000f220008000000 */
[----:B------:R-:W-:Y:S06]  /*47b10*/  BAR.SYNC.DEFER_BLOCKING 0x0 ;  /* 0x0000000000007b1d */ /* 0x000fec0000010000 */
[----:B-1----:R-:W-:Y:S01]  /*47b20*/  STL [R1+0x2560], R30 ;  /* 0x0025601e01007387 */ /* 0x002fe20000100800 */
[----:B------:R-:W-:-:S03]  /*47b30*/  LOP3.LUT R38, R38, 0x1f, RZ, 0xc0, !PT ;  /* 0x0000001f26267812 */ /* 0x000fc600078ec0ff */
[----:B0-----:R-:W-:Y:S04]  /*47b40*/  STL [R1+0x3d74], R29 ;  /* 0x003d741d01007387 */ /* 0x001fe80000100800 */
[----:B----4-:R0:W-:Y:S04]  /*47b50*/  STL [R1+0x3d70], R28 ;  /* 0x003d701c01007387 */ /* 0x0101e80000100800 */
        /* <DEDUP_REMOVED lines=22> */
[----:B--2---:R-:W-:Y:S04]  /*47cc0*/  STS.U8 [R38+UR21], R56 ;  /* 0x0000003826007988 */ /* 0x004fe80008000015 */
[----:B------:R-:W2:Y:S04]  /*47cd0*/  LDL.LU R52, [R1+0x2054] ;  /* 0x0020540001347983 */ /* 0x000ea80000300800 */
[----:B---3--:R0:W-:Y:S04]  /*47ce0*/  STS.U8 [R38+UR21+0x20], R57 ;  /* 0x0000203926007988 */ /* 0x0081e80008000015 */
[----:B------:R-:W3:Y:S04]  /*47cf0*/  LDL.LU R53, [R1+0x2040] ;  /* 0x0020400001357983 */ /* 0x000ee80000300800 */
        /* <DEDUP_REMOVED lines=9> */
[----:B------:R-:W2:Y:S04]  /*47d90*/  LDL.LU R56, [R1+0x10] ;  /* 0x0000100001387983 */ /* 0x000ea80000300800 */
[----:B----4-:R0:W-:Y:S04]  /*47da0*/  STS.U8 [R38+UR21+0x120], R28 ;  /* 0x0001201c26007988 */ /* 0x0101e80008000015 */
        /* <DEDUP_REMOVED lines=34> */
[----:B--2---:R-:W2:Y:S04]  /*47fd0*/  LDL.LU R47, [R1+0x5dbc] ;  /* 0x005dbc00012f7983 */ /* 0x004ea80000300800 */
[----:B------:R0:W-:Y:S04]  /*47fe0*/  STS.U8 [R38+UR21+0x560], R48 ;  /* 0x0005603026007988 */ /* 0x0001e80008000015 */
[----:B------:R1:W-:Y:S04]  /*47ff0*/  STS.U8 [R38+UR21+0x600], R49 ;  /* 0x0006003126007988 */ /* 0x0003e80008000015 */
[----:B------:R0:W-:Y:S04]  /*48000*/  STS.U8 [R38+UR21+0x620], R50 ;  /* 0x0006203226007988 */ /* 0x0001e80008000015 */
[----:B------:R0:W-:Y:S04]  /*48010*/  STS.U8 [R38+UR21+0x640], R51 ;  /* 0x0006403326007988 */ /* 0x0001e80008000015 */
[----:B------:R1:W-:Y:S04]  /*48020*/  STS.U8 [R38+UR21+0x660], R52 ;  /* 0x0006603426007988 */ /* 0x0003e80008000015 */
[----:B---3--:R3:W-:Y:S04]  /*48030*/  STS.U8 [R38+UR21+0x700], R53 ;  /* 0x0007003526007988 */ /* 0x0087e80008000015 */
[----:B0-----:R-:W2:Y:S04]  /*48040*/  LDL.LU R48, [R1+0x5db8] ;  /* 0x005db80001307983 */ /* 0x001ea80000300800 */
[----:B-1----:R-:W2:Y:S04]  /*48050*/  LDL.LU R49, [R1+0x5db4] ;  /* 0x005db40001317983 */ /* 0x002ea80000300800 */
[----:B------:R-:W2:Y:S04]  /*48060*/  LDL.LU R50, [R1+0x5db0] ;  /* 0x005db00001327983 */ /* 0x000ea80000300800 */
[----:B------:R-:W2:Y:S04]  /*48070*/  LDL.LU R51, [R1+0x5dac] ;  /* 0x005dac0001337983 */ /* 0x000ea80000300800 */
[----:B------:R-:W2:Y:S04]  /*48080*/  LDL.LU R52, [R1+0x5da8] ;  /* 0x005da80001347983 */ /* 0x000ea80000300800 */
[----:B---3--:R-:W3:Y:S04]  /*48090*/  LDL.LU R53, [R1+0x5da4] ;  /* 0x005da40001357983 */ /* 0x008ee80000300800 */
        /* <DEDUP_REMOVED lines=8> */
[----:B------:R0:W-:Y:S04]  /*48120*/  STS.U8 [R38+UR21+0x820], R54 ;  /* 0x0008203626007988 */ /* 0x0001e80008000015 */
[----:B------:R1:W-:Y:S04]  /*48130*/  STS.U8 [R38+UR21+0x840], R55 ;  /* 0x0008403726007988 */ /* 0x0003e80008000015 */
[----:B------:R1:W-:Y:S04]  /*48140*/  STS.U8 [R38+UR21+0x860], R56 ;  /* 0x0008603826007988 */ /* 0x0003e80008000015 */
[----:B0-----:R-:W3:Y:S04]  /*48150*/  LDL.LU R54, [R1+0x210c] ;  /* 0x00210c0001367983 */ /* 0x001ee80000300800 */
[----:B-1----:R-:W3:Y:S04]  /*48160*/  LDL.LU R55, [R1+0x2108] ;  /* 0x0021080001377983 */ /* 0x002ee80000300800 */
[----:B------:R-:W3:Y:S04]  /*48170*/  LDL.LU R56, [R1+0x20f4] ;  /* 0x0020f40001387983 */ /* 0x000ee80000300800 */
[----:B--2---:R0:W-:Y:S04]  /*48180*/  STS.U8 [R38+UR21+0x900], R61 ;  /* 0x0009003d26007988 */ /* 0x0041e80008000015 */
[----:B------:R-:W-:Y:S04]  /*48190*/  STS.U8 [R38+UR21+0x920], R59 ;  /* 0x0009203b26007988 */ /* 0x000fe80008000015 */
[----:B------:R1:W-:Y:S04]  /*481a0*/  STS.U8 [R38+UR21+0x940], R58 ;  /* 0x0009403a26007988 */ /* 0x0003e80008000015 */
[----:B0-----:R-:W2:Y:S01]  /*481b0*/  LDL.LU R61, [R1+0x2110] ;  /* 0x00211000013d7983 */ /* 0x001ea20000300800 */
[----:B-1----:R-:W0:Y:S03]  /*481c0*/  S2R R58, SR_TID.X ;  /* 0x00000000003a7919 */ /* 0x002e260000002100 */
[----:B------:R-:W2:Y:S01]  /*481d0*/  LDL.LU R59, [R1+0x2114] ;  /* 0x00211400013b7983 */ /* 0x000ea20000300800 */
[----:B------:R-:W1:Y:S01]  /*481e0*/  S2R R38, SR_TID.X ;  /* 0x0000000000267919 */ /* 0x000e620000002100 */
[----:B0-----:R-:W-:-:S05]  /*481f0*/  LOP3.LUT R58, R58, 0x1f, RZ, 0xc0, !PT ;  /* 0x0000001f3a3a7812 */ /* 0x001fca00078ec0ff */
[----:B------:R-:W-:Y:S04]  /*48200*/  STS.U8 [R58+UR21+0x960], R57 ;  /* 0x000960393a007988 */ /* 0x000fe80008000015 */
        /* <DEDUP_REMOVED lines=14> */
[----:B------:R-:W-:Y:S01]  /*482f0*/  STS.U8 [R58+UR21+0xd40], R24 ;  /* 0x000d40183a007988 */ /* 0x000fe20008000015 */
[----:B-1----:R-:W-:-:S03]  /*48300*/  LOP3.LUT R38, R38, 0x1f, RZ, 0xc0, !PT ;  /* 0x0000001f26267812 */ /* 0x002fc600078ec0ff */
[----:B------:R-:W-:Y:S04]  /*48310*/  STS.U8 [R58+UR21+0xd60], R23 ;  /* 0x000d60173a007988 */ /* 0x000fe80008000015 */
[----:B------:R-:W-:Y:S04]  /*48320*/  STS.U8 [R58+UR21+0xe00], R18 ;  /* 0x000e00123a007988 */ /* 0x000fe80008000015 */
        /* <DEDUP_REMOVED lines=8> */
[----:B---3--:R0:W-:Y:S04]  /*483b0*/  STS.U8 [R38+UR21+0xc0], R54 ;  /* 0x0000c03626007988 */ /* 0x0081e80008000015 */
[----:B------:R1:W-:Y:S04]  /*483c0*/  STS.U8 [R38+UR21+0xe0], R55 ;  /* 0x0000e03726007988 */ /* 0x0003e80008000015 */
[----:B------:R3:W-:Y:S04]  /*483d0*/  STS.U8 [R38+UR21+0x180], R56 ;  /* 0x0001803826007988 */ /* 0x0007e80008000015 */
[----:B0-----:R-:W4:Y:S04]  /*483e0*/  LDL.LU R54, [R1+0x20f0] ;  /* 0x0020f00001367983 */ /* 0x001f280000300800 */
[----:B-1----:R-:W4:Y:S04]  /*483f0*/  LDL.LU R55, [R1+0x20ec] ;  /* 0x0020ec0001377983 */ /* 0x002f280000300800 */
[----:B---3--:R-:W3:Y:S04]  /*48400*/  LDL.LU R56, [R1+0x20e8] ;  /* 0x0020e80001387983 */ /* 0x008ee80000300800 */
        /* <DEDUP_REMOVED lines=26> */
[----:B--2---:R-:W-:Y:S04]  /*485b0*/  STS.U8 [R38+UR21+0xa0], R61 ;  /* 0x0000a03d26007988 */ /* 0x004fe80008000015 */
[----:B------:R0:W-:Y:S04]  /*485c0*/  STS.U8 [R38+UR21+0x80], R59 ;  /* 0x0000803b26007988 */ /* 0x0001e80008000015 */
[----:B0-----:R-:W2:Y:S04]  /*485d0*/  LDL.LU R59, [R1+0x4] ;  /* 0x00000400013b7983 */ /* 0x001ea80000300800 */
[----:B------:R-:W2:Y:S04]  /*485e0*/  LDL.LU R61, [R1] ;  /* 0x00000000013d7983 */ /* 0x000ea80000300800 */
[----:B----4-:R0:W-:Y:S04]  /*485f0*/  STS.U8 [R38+UR21+0x1a0], R54 ;  /* 0x0001a03626007988 */ /* 0x0101e80008000015 */
[----:B------:R1:W-:Y:S04]  /*48600*/  STS.U8 [R38+UR21+0x1c0], R55 ;  /* 0x0001c03726007988 */ /* 0x0003e80008000015 */
[----:B---3--:R3:W-:Y:S04]  /*48610*/  STS.U8 [R38+UR21+0x1e0], R56 ;  /* 0x0001e03826007988 */ /* 0x0087e80008000015 */
[----:B0-----:R-:W4:Y:S04]  /*48620*/  LDL.LU R54, [R1+0x5d90] ;  /* 0x005d900001367983 */ /* 0x001f280000300800 */
[----:B-1----:R-:W4:Y:S04]  /*48630*/  LDL.LU R55, [R1+0x5d8c] ;  /* 0x005d8c0001377983 */ /* 0x002f280000300800 */
[----:B---3--:R-:W3:Y:S04]  /*48640*/  LDL.LU R56, [R1+0x5d88] ;  /* 0x005d880001387983 */ /* 0x008ee80000300800 */
[----:B------:R0:W-:Y:S04]  /*48650*/  STS.U8 [R38+UR21+0x6c0], R43 ;  /* 0x0006c02b26007988 */ /* 0x0001e80008000015 */
[----:B0-----:R-:W4:Y:S04]  /*48660*/  LDL.LU R43, [R1+0x2124] ;  /* 0x00212400012b7983 */ /* 0x001f280000300800 */
[----:B------:R0:W-:Y:S04]  /*48670*/  STS.U8 [R38+UR21+0x5e0], R34 ;  /* 0x0005e02226007988 */ /* 0x0001e80008000015 */
[----:B------:R1:W-:Y:S04]  /*48680*/  STS.U8 [R38+UR21+0x6e0], R44 ;  /* 0x0006e02c26007988 */ /* 0x0003e80008000015 */
[----:B------:R0:W-:Y:S04]  /*48690*/  STS.U8 [R38+UR21+0x780], R49 ;  /* 0x0007803126007988 */ /* 0x0001e80008000015 */
[----:B------:R0:W-:Y:S04]  /*486a0*/  STS.U8 [R38+UR21+0x7a0], R50 ;  /* 0x0007a03226007988 */ /* 0x0001e80008000015 */
[----:B------:R1:W-:Y:S04]  /*486b0*/  STS.U8 [R38+UR21+0x7c0], R51 ;  /* 0x0007c03326007988 */ /* 0x0003e80008000015 */
[----:B------:R-:W-:Y:S04]  /*486c0*/  STS.U8 [R38+UR21+0x480], R23 ;  /* 0x0004801726007988 */ /* 0x000fe80008000015 */
[----:B0-----:R-:W4:Y:S04]  /*486d0*/  LDL.LU R34, [R1+0x2134] ;  /* 0x0021340001227983 */ /* 0x001f280000300800 */
[----:B-1----:R-:W4:Y:S04]  /*486e0*/  LDL.LU R44, [R1+0x2130] ;  /* 0x00213000012c7983 */ /* 0x002f280000300800 */
[----:B------:R-:W4:Y:S04]  /*486f0*/  LDL.LU R49, [R1+0x213c] ;  /* 0x00213c0001317983 */ /* 0x000f280000300800 */
[----:B------:R-:W4:Y:S04]  /*48700*/  LDL.LU R50, [R1+0x2138] ;  /* 0x0021380001327983 */ /* 0x000f280000300800 */
[----:B------:R-:W4:Y:S04]  /*48710*/  LDL.LU R51, [R1+0x2144] ;  /* 0x0021440001337983 */ /* 0x000f280000300800 */
[----:B------:R-:W-:Y:S04]  /*48720*/  STS.U8 [R38+UR21+0x880], R57 ;  /* 0x0008803926007988 */ /* 0x000fe80008000015 */
[----:B------:R-:W-:Y:S04]  /*48730*/  STS.U8 [R38+UR21+0x8a0], R58 ;  /* 0x0008a03a26007988 */ /* 0x000fe80008000015 */
[----:B------:R-:W-:Y:S04]  /*48740*/  STS.U8 [R38+UR21+0x7e0], R52 ;  /* 0x0007e03426007988 */ /* 0x000fe80008000015 */
[----:B------:R-:W-:Y:S04]  /*48750*/  STS.U8 [R38+UR21+0x9e0], R53 ;  /* 0x0009e03526007988 */ /* 0x000fe80008000015 */
[----:B--2---:R0:W-:Y:S04]  /*48760*/  STS.U8 [R38+UR21+0x8e0], R61 ;  /* 0x0008e03d26007988 */ /* 0x0041e80008000015 */
[----:B0-----:R-:W2:Y:S04]  /*48770*/  LDL.LU R61, [R1+0x2140] ;  /* 0x00214000013d7983 */ /* 0x001ea80000300800 */
[----:B------:R-:W2:Y:S04]  /*48780*/  LDL R23, [R1+0x2098] ;  /* 0x0020980001177983 */ /* 0x000ea80000100800 */
[----:B------:R-:W-:Y:S04]  /*48790*/  STS.U8 [R38+UR21+0x8c0], R59 ;  /* 0x0008c03b26007988 */ /* 0x000fe80008000015 */
[----:B---3--:R0:W-:Y:S04]  /*487a0*/  STS.U8 [R38+UR21+0x980], R56 ;  /* 0x0009803826007988 */ /* 0x0081e80008000015 */
[----:B----4-:R-:W-:Y:S04]  /*487b0*/  STS.U8 [R38+UR21+0x9a0], R55 ;  /* 0x0009a03726007988 */ /* 0x010fe80008000015 */
[----:B------:R1:W-:Y:S04]  /*487c0*/  STS.U8 [R38+UR21+0x9c0], R54 ;  /* 0x0009c03626007988 */ /* 0x0003e80008000015 */
[----:B0-----:R-:W3:Y:S04]  /*487d0*/  LDL.LU.64 R56, [R1+0x70] ;  /* 0x0000700001387983 */ /* 0x001ee80000300a00 */
[----:B------:R-:W3:Y:S04]  /*487e0*/  LDL.LU.64 R58, [R1+0x78] ;  /* 0x00007800013a7983 */ /* 0x000ee80000300a00 */
[----:B------:R-:W4:Y:S04]  /*487f0*/  LDL.LU.64 R52, [R1+0x50] ;  /* 0x0000500001347983 */ /* 0x000f280000300a00 */
[----:B-1----:R-:W4:Y:S04]  /*48800*/  LDL.LU.64 R54, [R1+0x58] ;  /* 0x0000580001367983 */ /* 0x002f280000300a00 */
[----:B------:R-:W-:Y:S04]  /*48810*/  STS.U8 [R38+UR21+0x280], R7 ;  /* 0x0002800726007988 */ /* 0x000fe80008000015 */
[----:B------:R-:W-:Y:S04]  /*48820*/  STS.U8 [R38+UR21+0x2a0], R8 ;  /* 0x0002a00826007988 */ /* 0x000fe80008000015 */
[----:B------:R0:W-:Y:S04]  /*48830*/  STS.U8 [R38+UR21+0x2c0], R9 ;  /* 0x0002c00926007988 */ /* 0x0001e80008000015 */
        /* <DEDUP_REMOVED lines=33> */
[----:B------:R-:W-:Y:S04]  /*48a50*/  STS.U8 [R38+UR21+0xf80], R6 ;  /* 0x000f800626007988 */ /* 0x000fe80008000015 */
[----:B------:R-:W-:Y:S04]  /*48a60*/  STS.U8 [R38+UR21+0xfa0], R5 ;  /* 0x000fa00526007988 */ /* 0x000fe80008000015 */
[----:B------:R-:W-:Y:S04]  /*48a70*/  STS.U8 [R38+UR21+0xfc0], R4 ;  /* 0x000fc00426007988 */ /* 0x000fe80008000015 */
[----:B------:R-:W-:Y:S01]  /*48a80*/  STS.U8 [R38+UR21+0xfe0], R43 ;  /* 0x000fe02b26007988 */ /* 0x000fe20008000015 */
[----:B------:R-:W-:Y:S06]  /*48a90*/  BAR.SYNC.DEFER_BLOCKING 0x0 ;  /* 0x0000000000007b1d */ /* 0x000fec0000010000 */
[----:B0-----:R-:W3:Y:S04]  /*48aa0*/  LDL.LU.64 R8, [R1+0x90] ;  /* 0x0000900001087983 */ /* 0x001ee80000300a00 */
[----:B-1----:R-:W3:Y:S01]  /*48ab0*/  LDL.LU.64 R10, [R1+0x98] ;  /* 0x00009800010a7983 */ /* 0x002ee20000300a00 */
[----:B------:R-:W-:-:S02]  /*48ac0*/  IMAD R28, R2, 0x100, R3 ;  /* 0x00000100021c7824 */ /* 0x000fc400078e0203 */
[----:B------:R-:W-:Y:S02]  /*48ad0*/  IMAD R29, R44, 0x100, R34 ;  /* 0x000001002c1d7824 */ /* 0x000fe400078e0222 */
[----:B------:R-:W-:Y:S01]  /*48ae0*/  IMAD R30, R50, 0x100, R49 ;  /* 0x00000100321e7824 */ /* 0x000fe200078e0231 */
[----:B------:R-:W3:Y:S04]  /*48af0*/  LDL.LU.64 R16, [R1+0xb0] ;  /* 0x0000b00001107983 */ /* 0x000ee80000300a00 */
[----:B------:R-:W3:Y:S01]  /*48b00*/  LDL.LU.64 R18, [R1+0xb8] ;  /* 0x0000b80001127983 */ /* 0x000ee20000300a00 */
[----:B------:R-:W-:Y:S02]  /*48b10*/  F2FP.F16.E5M2.UNPACK_B R28, R28 ;  /* 0x0000001cff1c723e */ /* 0x000fe400020004ff */
[----:B------:R-:W-:-:S02]  /*48b20*/  F2FP.F16.E5M2.UNPACK_B R29, R29 ;  /* 0x0000001dff1d723e */ /* 0x000fc400020004ff */
[----:B------:R-:W-:Y:S01]  /*48b30*/  F2FP.F16.E5M2.UNPACK_B R30, R30 ;  /* 0x0000001eff1e723e */ /* 0x000fe200020004ff */
[----:B--2---:R-:W0:Y:S01]  /*48b40*/  LDSM.16.M88.4 R40, [R23] ;  /* 0x000000001728783b */ /* 0x004e220000000200 */
[----:B------:R-:W-:-:S03]  /*48b50*/  IMAD R31, R61, 0x100, R51 ;  /* 0x000001003d1f7824 */ /* 0x000fc600078e0233 */
[----:B------:R-:W1:Y:S04]  /*48b60*/  LDSM.16.M88.4 R44, [R23+0x200] ;  /* 0x00020000172c783b */ /* 0x000e680000000200 */
[----:B------:R-:W2:Y:S01]  /*48b70*/  LDSM.16.M88.4 R48, [R23+0x400] ;  /* 0x000400001730783b */ /* 0x000ea20000000200 */
[----:B------:R-:W-:Y:S02]  /*48b80*/  F2FP.F16.E5M2.UNPACK_B R31, R31 ;  /* 0x0000001fff1f723e */ /* 0x000fe400020004ff */
[----:B0-----:R-:W-:Y:S02]  /*48b90*/  F2FP.F16.E5M2.UNPACK_B R36, R40 ;  /* 0x00000028ff24723e */ /* 0x001fe400020004ff */
[----:B------:R-:W-:Y:S02]  /*48ba0*/  F2FP.F16.E5M2.UNPACK_B R37, R41 ;  /* 0x00000029ff25723e */ /* 0x000fe400020004ff */
[----:B------:R-:W-:-:S02]  /*48bb0*/  F2FP.F16.E5M2.UNPACK_B R34, R42 ;  /* 0x0000002aff22723e */ /* 0x000fc400020004ff */
[----:B------:R-:W-:-:S03]  /*48bc0*/  F2FP.F16.E5M2.UNPACK_B R35, R43 ;  /* 0x0000002bff23723e */ /* 0x000fc600020004ff */
[C---:B----4-:R-:W-:Y:S08]  /*48bd0*/  HMMA.16816.F32 R4, R28.reuse, R36, R52 ;  /* 0x000000241c04723c */ /* 0x050ff00000001834 */
[----:B---3--:R-:W-:Y:S01]  /*48be0*/  HMMA.16816.F32 R12, R28, R34, R56 ;  /* 0x000000221c0c723c */ /* 0x008fe20000001838 */
[----:B-1----:R-:W-:Y:S02]  /*48bf0*/  F2FP.F16.E5M2.UNPACK_B R32, R44 ;  /* 0x0000002cff20723e */ /* 0x002fe400020004ff */
[----:B------:R-:W-:-:S02]  /*48c00*/  F2FP.F16.E5M2.UNPACK_B R33, R45 ;  /* 0x0000002dff21723e */ /* 0x000fc400020004ff */
[----:B------:R-:W-:Y:S02]  /*48c10*/  F2FP.F16.E5M2.UNPACK_B R26, R46 ;  /* 0x0000002eff1a723e */ /* 0x000fe400020004ff */
[----:B------:R-:W-:Y:S02]  /*48c20*/  F2FP.F16.E5M2.UNPACK_B R27, R47 ;  /* 0x0000002fff1b723e */ /* 0x000fe400020004ff */
[----:B--2---:R-:W-:Y:S02]  /*48c30*/  F2FP.F16.E5M2.UNPACK_B R2, R48 ;  /* 0x00000030ff02723e */ /* 0x004fe400020004ff */
[----:B------:R-:W-:Y:S01]  /*48c40*/  F2FP.F16.E5M2.UNPACK_B R3, R49 ;  /* 0x00000031ff03723e */ /* 0x000fe200020004ff */
[----:B------:R-:W0:Y:S04]  /*48c50*/  LDSM.16.M88.4 R52, [R23+0x600] ;  /* 0x000600001734783b */ /* 0x000e280000000200 */
[----:B------:R-:W-:Y:S04]  /*48c60*/  LDSM.16.M88.4 R56, [R23+0x800] ;  /* 0x000800001738783b */ /* 0x000fe80000000200 */
[----:B------:R1:W-:Y:S04]  /*48c70*/  STL.64 [R1+0x50], R4 ;  /* 0x0000500401007387 */ /* 0x0003e80000100a00 */
[----:B------:R2:W-:Y:S04]  /*48c80*/  STL.64 [R1+0x58], R6 ;  /* 0x0000580601007387 */ /* 0x0005e80000100a00 */
[----:B------:R-:W-:Y:S04]  /*48c90*/  STL.64 [R1+0x55a0], R42 ;  /* 0x0055a02a01007387 */ /* 0x000fe80000100a00 */
[----:B------:R-:W-:Y:S04]  /*48ca0*/  STL.64 [R1+0x5598], R40 ;  /* 0x0055982801007387 */ /* 0x000fe80000100a00 */
[----:B-1----:R-:W3:Y:S04]  /*48cb0*/  LDL.LU.64 R4, [R1+0xd0] ;  /* 0x0000d00001047983 */ /* 0x002ee80000300a00 */
[----:B--2---:R-:W3:Y:S04]  /*48cc0*/  LDL.LU.64 R6, [R1+0xd8] ;  /* 0x0000d80001067983 */ /* 0x004ee80000300a00 */
[----:B------:R1:W-:Y:S04]  /*48cd0*/  STL.64 [R1+0x70], R12 ;  /* 0x0000700c01007387 */ /* 0x0003e80000100a00 */
[----:B------:R2:W-:Y:S04]  /*48ce0*/  STL.64 [R1+0x78], R14 ;  /* 0x0000780e01007387 */ /* 0x0005e80000100a00 */
[----:B------:R-:W-:Y:S04]  /*48cf0*/  STL [R1+0x55b4], R44 ;  /* 0x0055b42c01007387 */ /* 0x000fe80000100800 */
[----:B-1----:R-:W4:Y:S04]  /*48d00*/  LDL.LU.64 R12, [R1+0xf0] ;  /* 0x0000f000010c7983 */ /* 0x002f280000300a00 */
[----:B--2---:R-:W4:Y:S01]  /*48d10*/  LDL.LU.64 R14, [R1+0xf8] ;  /* 0x0000f800010e7983 */ /* 0x004f220000300a00 */
[C---:B------:R-:W-:Y:S08]  /*48d20*/  HMMA.16816.F32 R8, R28.reuse, R32, R8 ;  /* 0x000000201c08723c */ /* 0x040ff00000001808 */
[C---:B------:R-:W-:Y:S11]  /*48d30*/  HMMA.16816.F32 R16, R28.reuse, R26, R16 ;  /* 0x0000001a1c10723c */ /* 0x040ff60000001810 */
[----:B------:R1:W-:Y:S04]  /*48d40*/  STL.64 [R1+0x90], R8 ;  /* 0x0000900801007387 */ /* 0x0003e80000100a00 */
[----:B------:R2:W-:Y:S04]  /*48d50*/  STL.64 [R1+0x98], R10 ;  /* 0x0000980a01007387 */ /* 0x0005e80000100a00 */
[----:B-1----:R-:W4:Y:S04]  /*48d60*/  LDL.LU.64 R8, [R1+0x110] ;  /* 0x0001100001087983 */ /* 0x002f280000300a00 */
[----:B--2---:R-:W2:Y:S04]  /*48d70*/  LDL.LU.64 R10, [R1+0x118] ;  /* 0x00011800010a7983 */ /* 0x004ea80000300a00 */
[----:B------:R-:W-:Y:S04]  /*48d80*/  STL.64 [R1+0x56a0], R46 ;  /* 0x0056a02e01007387 */ /* 0x000fe80000100a00 */
[----:B------:R-:W-:Y:S04]  /*48d90*/  STL [R1+0x5698], R45 ;  /* 0x0056982d01007387 */ /* 0x000fe80000100800 */
[----:B------:R-:W-:Y:S04]  /*48da0*/  STL.64 [R1+0xb0], R16 ;  /* 0x0000b01001007387 */ /* 0x000fe80000100a00 */
[----:B------:R3:W-:Y:S02]  /*48db0*/  STL.64 [R1+0xb8], R18 ;  /* 0x0000b81201007387 */ /* 0x0007e40000100a00 */
[----:B---3--:R-:W-:Y:S01]  /*48dc0*/  HMMA.16816.F32 R16, R28, R2, R4 ;  /* 0x000000021c10723c */ /* 0x008fe20000001804 */
[----:B------:R-:W-:-:S02]  /*48dd0*/  F2FP.F16.E5M2.UNPACK_B R4, R50 ;  /* 0x00000032ff04723e */ /* 0x000fc400020004ff */
[----:B------:R-:W-:-:S07]  /*48de0*/  F2FP.F16.E5M2.UNPACK_B R5, R51 ;  /* 0x00000033ff05723e */ /* 0x000fce00020004ff */
[----:B----4-:R-:W-:Y:S09]  /*48df0*/  HMMA.16816.F32 R12, R28, R4, R12 ;  /* 0x000000041c0c723c */ /* 0x010ff2000000180c */
[----:B------:R-:W-:Y:S04]  /*48e00*/  STL.64 [R1+0xd0], R16 ;  /* 0x0000d01001007387 */ /* 0x000fe80000100a00 */
[----:B------:R-:W-:Y:S04]  /*48e10*/  STL.64 [R1+0xd8], R18 ;  /* 0x0000d81201007387 */ /* 0x000fe80000100a00 */
[----:B------:R-:W-:Y:S04]  /*48e20*/  STL.64 [R1+0x55c0], R50 ;  /* 0x0055c03201007387 */ /* 0x000fe80000100a00 */
[----:B------:R1:W-:Y:S04]  /*48e30*/  STL.64 [R1+0x55b8], R48 ;  /* 0x0055b83001007387 */ /* 0x0003e80000100a00 */
[----:B-1----:R-:W3:Y:S04]  /*48e40*/  LDL.LU.64 R48, [R1+0x130] ;  /* 0x0001300001307983 */ /* 0x002ee80000300a00 */
[----:B------:R-:W3:Y:S04]  /*48e50*/  LDL.LU.64 R50, [R1+0x138] ;  /* 0x0001380001327983 */ /* 0x000ee80000300a00 */
[----:B------:R-:W-:Y:S04]  /*48e60*/  STL.64 [R1+0xf0], R12 ;  /* 0x0000f00c01007387 */ /* 0x000fe80000100a00 */
[----:B------:R-:W-:Y:S04]  /*48e70*/  STL.64 [R1+0xf8], R14 ;  /* 0x0000f80e01007387 */ /* 0x000fe80000100a00 */
[----:B------:R-:W4:Y:S04]  /*48e80*/  LDL.LU.64 R44, [R1+0x150] ;  /* 0x00015000012c7983 */ /* 0x000f280000300a00 */
[----:B------:R-:W4:Y:S01]  /*48e90*/  LDL.LU.64 R46, [R1+0x158] ;  /* 0x00015800012e7983 */ /* 0x000f220000300a00 */
[----:B0-----:R-:W-:-:S02]  /*48ea0*/  F2FP.F16.E5M2.UNPACK_B R6, R52 ;  /* 0x00000034ff06723e */ /* 0x001fc400020004ff */
[----:B------:R-:W-:-:S07]  /*48eb0*/  F2FP.F16.E5M2.UNPACK_B R7, R53 ;  /* 0x00000035ff07723e */ /* 0x000fce00020004ff */
[----:B--2---:R-:W-:Y:S01]  /*48ec0*/  HMMA.16816.F32 R16, R28, R6, R8 ;  /* 0x000000061c10723c */ /* 0x004fe20000001808 */
[----:B------:R-:W0:-:S15]  /*48ed0*/  LDSM.16.M88.4 R8, [R23+0xa00] ;  /* 0x000a00001708783b */ /* 0x000e1e0000000200 */
[----:B------:R-:W-:-:S03]  /*48ee0*/  NOP ;  /* 0x0000000000007918 */ /* 0x000fc60000000000 */
[----:B------:R1:W-:Y:S04]  /*48ef0*/  STL.64 [R1+0x110], R16 ;  /* 0x0001101001007387 */ /* 0x0003e80000100a00 */
[----:B------:R-:W-:Y:S01]  /*48f00*/  STL.64 [R1+0x118], R18 ;  /* 0x0001181201007387 */ /* 0x000fe20000100a00 */
[----:B0-----:R-:W-:Y:S02]  /*48f10*/  IMAD.MOV.U32 R14, RZ, RZ, R8 ;  /* 0x000000ffff0e7224 */ /* 0x001fe400078e0008 */
[----:B------:R-:W-:Y:S01]  /*48f20*/  IMAD.MOV.U32 R15, RZ, RZ, R9 ;  /* 0x000000ffff0f7224 */ /* 0x000fe200078e0009 */
[----:B------:R0:W-:Y:S01]  /*48f30*/  STL.64 [R1], R8 ;  /* 0x0000000801007387 */ /* 0x0001e20000100a00 */
[----:B-1----:R-:W-:-:S03]  /*48f40*/  IMAD.MOV.U32 R16, RZ, RZ, R10 ;  /* 0x000000ffff107224 */ /* 0x002fc600078e000a */
[----:B------:R1:W-:Y:S01]  /*48f50*/  STL.64 [R1+0x8], R10 ;  /* 0x0000080a01007387 */ /* 0x0003e20000100a00 */
[----:B------:R-:W-:-:S03]  /*48f60*/  IMAD.MOV.U32 R17, RZ, RZ, R11 ;  /* 0x000000ffff117224 */ /* 0x000fc600078e000b */
[----:B------:R-:W2:Y:S04]  /*48f70*/  LDL.LU.64 R40, [R1+0x170] ;  /* 0x0001700001287983 */ /* 0x000ea80000300a00 */
[----:B------:R-:W2:Y:S01]  /*48f80*/  LDL.LU.64 R42, [R1+0x178] ;  /* 0x00017800012a7983 */ /* 0x000ea20000300a00 */
[----:B0-----:R-:W-:Y:S02]  /*48f90*/  F2FP.F16.E5M2.UNPACK_B R8, R54 ;  /* 0x00000036ff08723e */ /* 0x001fe400020004ff */
[----:B------:R-:W-:Y:S02]  /*48fa0*/  F2FP.F16.E5M2.UNPACK_B R9, R55 ;  /* 0x00000037ff09723e */ /* 0x000fe400020004ff */
[----:B-1----:R-:W-:Y:S02]  /*48fb0*/  F2FP.F16.E5M2.UNPACK_B R10, R56 ;  /* 0x00000038ff0a723e */ /* 0x002fe400020004ff */
[----:B------:R-:W-:Y:S01]  /*48fc0*/  F2FP.F16.E5M2.UNPACK_B R11, R57 ;  /* 0x00000039ff0b723e */ /* 0x000fe200020004ff */
[----:B------:R-:W-:Y:S04]  /*48fd0*/  STL.64 [R1+0x55d0], R54 ;  /* 0x0055d03601007387 */ /* 0x000fe80000100a00 */
[----:B------:R-:W-:Y:S01]  /*48fe0*/  STL.64 [R1+0x55c8], R52 ;  /* 0x0055c83401007387 */ /* 0x000fe20000100a00 */
[C---:B---3--:R-:W-:Y:S08]  /*48ff0*/  HMMA.16816.F32 R48, R28.reuse, R8, R48 ;  /* 0x000000081c30723c */ /* 0x048ff00000001830 */
[----:B----4-:R-:W-:Y:S11]  /*49000*/  HMMA.16816.F32 R44, R28, R10, R44 ;  /* 0x0000000a1c2c723c */ /* 0x010ff6000000182c */
[----:B------:R-:W-:Y:S04]  /*49010*/  STL.64 [R1+0x130], R48 ;  /* 0x0001303001007387 */ /* 0x000fe80000100a00 */
[----:B------:R-:W-:Y:S04]  /*49020*/  STL.64 [R1+0x138], R50 ;  /* 0x0001383201007387 */ /* 0x000fe80000100a00 */
[----:B------:R-:W-:Y:S04]  /*49030*/  STL.64 [R1+0x5d70], R10 ;  /* 0x005d700a01007387 */ /* 0x000fe80000100a00 */
[----:B------:R-:W-:Y:S04]  /*49040*/  STL.64 [R1+0x5d68], R8 ;  /* 0x005d680801007387 */ /* 0x000fe80000100a00 */
[----:B------:R-:W-:Y:S04]  /*49050*/  STL.64 [R1+0x150], R44 ;  /* 0x0001502c01007387 */ /* 0x000fe80000100a00 */
[----:B------:R-:W-:Y:S04]  /*49060*/  STL.64 [R1+0x158], R46 ;  /* 0x0001582e01007387 */ /* 0x000fe80000100a00 */
[----:B------:R-:W0:Y:S04]  /*49070*/  LDSM.16.M88.4 R44, [R23+0xc00] ;  /* 0x000c0000172c783b */ /* 0x000e280000000200 */
[----:B------:R-:W1:Y:S04]  /*49080*/  LDSM.16.M88.4 R48, [R23+0xe00] ;  /* 0x000e00001730783b */ /* 0x000e680000000200 */
[----:B0-----:R-:W-:Y:S04]  /*49090*/  STL.64 [R1+0x10], R44 ;  /* 0x0000102c01007387 */ /* 0x001fe80000100a00 */
[----:B------:R0:W-:Y:S04]  /*490a0*/  STL.64 [R1+0x18], R46 ;  /* 0x0000182e01007387 */ /* 0x0001e80000100a00 */
[----:B------:R-:W-:Y:S04]  /*490b0*/  STL.64 [R1+0x55e0], R58 ;  /* 0x0055e03a01007387 */ /* 0x000fe80000100a00 */
[----:B------:R-:W-:Y:S04]  /*490c0*/  STL.64 [R1+0x55d8], R56 ;  /* 0x0055d83801007387 */ /* 0x000fe80000100a00 */
[----:B------:R-:W3:Y:S04]  /*490d0*/  LDL.LU.64 R8, [R1+0x190] ;  /* 0x0001900001087983 */ /* 0x000ee80000300a00 */
[----:B------:R-:W3:Y:S01]  /*490e0*/  LDL.LU.64 R10, [R1+0x198] ;  /* 0x00019800010a7983 */ /* 0x000ee20000300a00 */
[----:B------:R-:W-:-:S02]  /*490f0*/  F2FP.F16.E5M2.UNPACK_B R12, R58 ;  /* 0x0000003aff0c723e */ /* 0x000fc400020004ff */
[----:B------:R-:W-:-:S07]  /*49100*/  F2FP.F16.E5M2.UNPACK_B R13, R59 ;  /* 0x0000003bff0d723e */ /* 0x000fce00020004ff */
[----:B--2---:R-:W-:Y:S01]  /*49110*/  HMMA.16816.F32 R40, R28, R12, R40 ;  /* 0x0000000c1c28723c */ /* 0x004fe20000001828 */
[----:B------:R-:W-:Y:S02]  /*49120*/  F2FP.F16.E5M2.UNPACK_B R14, R14 ;  /* 0x0000000eff0e723e */ /* 0x000fe400020004ff */
[----:B------:R-:W-:Y:S01]  /*49130*/  F2FP.F16.E5M2.UNPACK_B R15, R15 ;  /* 0x0000000fff0f723e */ /* 0x000fe200020004ff */
[----:B------:R-:W-:Y:S02]  /*49140*/  IMAD.MOV.U32 R21, RZ, RZ, R47 ;  /* 0x000000ffff157224 */ /* 0x000fe400078e002f */
[----:B------:R-:W-:-:S13]  /*49150*/  IMAD.MOV.U32 R18, RZ, RZ, R44 ;  /* 0x000000ffff127224 */ /* 0x000fda00078e002c */
[----:B------:R2:W-:Y:S04]  /*49160*/  STL.64 [R1+0x170], R40 ;  /* 0x0001702801007387 */ /* 0x0005e80000100a00 */
[----:B------:R4:W-:Y:S04]  /*49170*/  STL.64 [R1+0x178], R42 ;  /* 0x0001782a01007387 */ /* 0x0009e80000100a00 */
[----:B0-----:R-:W3:Y:S04]  /*49180*/  LDL.LU R47, [R1+0x214c] ;  /* 0x00214c00012f7983 */ /* 0x001ee80000300800 */
[----:B------:R-:W3:Y:S04]  /*49190*/  LDL.LU R44, [R1+0x2148] ;  /* 0x00214800012c7983 */ /* 0x000ee80000300800 */
[----:B--2---:R-:W2:Y:S04]  /*491a0*/  LDL.LU R40, [R1+0x2154] ;  /* 0x0021540001287983 */ /* 0x004ea80000300800 */
[----:B------:R-:W2:Y:S04]  /*491b0*/  LDL.LU R41, [R1+0x2150] ;  /* 0x0021500001297983 */ /* 0x000ea80000300800 */
[----:B----4-:R-:W4:Y:S04]  /*491c0*/  LDL.LU R42, [R1+0x215c] ;  /* 0x00215c00012a7983 */ /* 0x010f280000300800 */
[----:B------:R-:W4:Y:S04]  /*491d0*/  LDL.LU R43, [R1+0x2158] ;  /* 0x00215800012b7983 */ /* 0x000f280000300800 */
[----:B------:R-:W2:Y:S04]  /*491e0*/  LDL.LU R38, [R1+0x2164] ;  /* 0x0021640001267983 */ /* 0x000ea80000300800 */
[----:B------:R-:W2:Y:S04]  /*491f0*/  LDL.LU R61, [R1+0x2160] ;  /* 0x00216000013d7983 */ /* 0x000ea80000300800 */
[----:B-1----:R0:W-:Y:S04]  /*49200*/  STL.64 [R1+0x20], R48 ;  /* 0x0000203001007387 */ /* 0x0021e80000100a00 */
[----:B------:R1:W-:Y:S04]  /*49210*/  STL.64 [R1+0x28], R50 ;  /* 0x0000283201007387 */ /* 0x0003e80000100a00 */
[----:B------:R-:W2:Y:S04]  /*49220*/  LDL.LU.64 R56, [R1+0x1d0] ;  /* 0x0001d00001387983 */ /* 0x000ea80000300a00 */
[----:B------:R-:W2:Y:S04]  /*49230*/  LDL.LU.64 R58, [R1+0x1d8] ;  /* 0x0001d800013a7983 */ /* 0x000ea80000300a00 */
[----:B------:R-:W2:Y:S04]  /*49240*/  LDL.LU.64 R52, [R1+0x1e0] ;  /* 0x0001e00001347983 */ /* 0x000ea80000300a00 */
[----:B------:R-:W2:Y:S01]  /*49250*/  LDL.LU.64 R54, [R1+0x1e8] ;  /* 0x0001e80001367983 */ /* 0x000ea20000300a00 */
[----:B------:R-:W-:-:S02]  /*49260*/  IMAD.MOV.U32 R22, RZ, RZ, R48 ;  /* 0x000000ffff167224 */ /* 0x000fc400078e0030 */
[----:B------:R-:W-:Y:S02]  /*49270*/  IMAD.MOV.U32 R23, RZ, RZ, R49 ;  /* 0x000000ffff177224 */ /* 0x000fe400078e0031 */
[----:B------:R-:W-:Y:S02]  /*49280*/  IMAD.MOV.U32 R24, RZ, RZ, R50 ;  /* 0x000000ffff187224 */ /* 0x000fe400078e0032 */
[----:B------:R-:W-:Y:S01]  /*49290*/  IMAD.MOV.U32 R25, RZ, RZ, R51 ;  /* 0x000000ffff197224 */ /* 0x000fe200078e0033 */
[----:B---3--:R-:W-:-:S15]  /*492a0*/  HMMA.16816.F32 R8, R28, R14, R8 ;  /* 0x0000000e1c08723c */ /* 0x008fde0000001808 */
[----:B------:R-:W-:-:S04]  /*492b0*/  NOP ;  /* 0x0000000000007918 */ /* 0x000fc80000000000 */
[----:B------:R-:W-:Y:S04]  /*492c0*/  STL.64 [R1+0x190], R8 ;  /* 0x0001900801007387 */ /* 0x000fe80000100a00 */
[----:B------:R-:W-:Y:S04]  /*492d0*/  STL.64 [R1+0x198], R10 ;  /* 0x0001980a01007387 */ /* 0x000fe80000100a00 */
[----:B0-----:R-:W3:Y:S04]  /*492e0*/  LDL.LU.64 R48, [R1+0x220] ;  /* 0x0002200001307983 */ /* 0x001ee80000300a00 */
[----:B-1----:R-:W3:Y:S04]  /*492f0*/  LDL.LU.64 R50, [R1+0x228] ;  /* 0x0002280001327983 */ /* 0x002ee80000300a00 */
[----:B------:R-:W-:Y:S04]  /*49300*/  STL.64 [R1+0x5d50], R14 ;  /* 0x005d500e01007387 */ /* 0x000fe80000100a00 */
[----:B------:R0:W-:Y:S04]  /*49310*/  STL.64 [R1+0x5d48], R12 ;  /* 0x005d480c01007387 */ /* 0x0001e80000100a00 */
[----:B0-----:R-:W2:Y:S04]  /*49320*/  LDL.LU.64 R12, [R1+0x1b0] ;  /* 0x0001b000010c7983 */ /* 0x001ea80000300a00 */
[----:B------:R-:W2:Y:S04]  /*49330*/  LDL.LU.64 R14, [R1+0x1b8] ;  /* 0x0001b800010e7983 */ /* 0x000ea80000300a00 */
[----:B------:R-:W3:Y:S04]  /*49340*/  LDL.LU.64 R8, [R1+0x210] ;  /* 0x0002100001087983 */ /* 0x000ee80000300a00 */
[----:B------:R-:W3:Y:S01]  /*49350*/  LDL.LU.64 R10, [R1+0x218] ;  /* 0x00021800010a7983 */ /* 0x000ee20000300a00 */
[----:B------:R-:W-:-:S02]  /*49360*/  F2FP.F16.E5M2.UNPACK_B R16, R16 ;  /* 0x00000010ff10723e */ /* 0x000fc400020004ff */
[----:B------:R-:W-:Y:S01]  /*49370*/  F2FP.F16.E5M2.UNPACK_B R17, R17 ;  /* 0x00000011ff11723e */ /* 0x000fe200020004ff */
[----:B------:R-:W-:Y:S01]  /*49380*/  IMAD.MOV.U32 R19, RZ, RZ, R45 ;  /* 0x000000ffff137224 */ /* 0x000fe200078e002d */
[----:B------:R-:W-:-:S04]  /*49390*/  F2FP.F16.E5M2.UNPACK_B R18, R18 ;  /* 0x00000012ff12723e */ /* 0x000fc800020004ff */
[----:B------:R-:W-:Y:S01]  /*493a0*/  F2FP.F16.E5M2.UNPACK_B R19, R19 ;  /* 0x00000013ff13723e */ /* 0x000fe200020004ff */
[----:B------:R-:W-:Y:S01]  /*493b0*/  IMAD.MOV.U32 R20, RZ, RZ, R46 ;  /* 0x000000ffff147224 */ /* 0x000fe200078e002e */
[----:B------:R-:W-:-:S04]  /*493c0*/  F2FP.F16.E5M2.UNPACK_B R21, R21 ;  /* 0x00000015ff15723e */ /* 0x000fc800020004ff */
[----:B------:R-:W-:Y:S02]  /*493d0*/  F2FP.F16.E5M2.UNPACK_B R20, R20 ;  /* 0x00000014ff14723e */ /* 0x000fe400020004ff */
[----:B------:R-:W-:Y:S02]  /*493e0*/  F2FP.F16.E5M2.UNPACK_B R22, R22 ;  /* 0x00000016ff16723e */ /* 0x000fe400020004ff */
[----:B------:R-:W-:Y:S02]  /*493f0*/  F2FP.F16.E5M2.UNPACK_B R23, R23 ;  /* 0x00000017ff17723e */ /* 0x000fe400020004ff */
[----:B------:R-:W-:Y:S02]  /*49400*/  F2FP.F16.E5M2.UNPACK_B R24, R24 ;  /* 0x00000018ff18723e */ /* 0x000fe400020004ff */
[----:B------:R-:W-:Y:S01]  /*49410*/  F2FP.F16.E5M2.UNPACK_B R25, R25 ;  /* 0x00000019ff19723e */ /* 0x000fe200020004ff */
[----:B--2---:R-:W-:-:S15]  /*49420*/  HMMA.16816.F32 R12, R28, R16, R12 ;  /* 0x000000101c0c723c */ /* 0x004fde000000180c */
[----:B------:R-:W-:-:S04]  /*49430*/  NOP ;  /* 0x0000000000007918 */ /* 0x000fc80000000000 */
[----:B------:R-:W-:Y:S04]  /*49440*/  STL.64 [R1+0x1b0], R12 ;  /* 0x0001b00c01007387 */ /* 0x000fe80000100a00 */
[----:B------:R0:W-:Y:S02]  /*49450*/  STL.64 [R1+0x1b8], R14 ;  /* 0x0001b80e01007387 */ /* 0x0001e40000100a00 */
[----:B0-----:R-:W-:Y:S02]  /*49460*/  HMMA.16816.F32 R12, R28, R18, R56 ;  /* 0x000000121c0c723c */ /* 0x001fe40000001838 */
[----:B------:R-:W-:Y:S04]  /*49470*/  STL.64 [R1+0x5d38], R18 ;  /* 0x005d381201007387 */ /* 0x000fe80000100a00 */
[----:B------:R-:W-:-:S13]  /*49480*/  STL.64 [R1+0x5d30], R16 ;  /* 0x005d301001007387 */ /* 0x000fda0000100a00 */
[----:B------:R-:W-:Y:S04]  /*49490*/  STL.64 [R1+0x1d0], R12 ;  /* 0x0001d00c01007387 */ /* 0x000fe80000100a00 */
[----:B------:R0:W-:Y:S02]  /*494a0*/  STL.64 [R1+0x1d8], R14 ;  /* 0x0001d80e01007387 */ /* 0x0001e40000100a00 */
[C---:B0-----:R-:W-:Y:S08]  /*494b0*/  HMMA.16816.F32 R12, R28.reuse, R20, R52 ;  /* 0x000000141c0c723c */ /* 0x041ff00000001834 */
[C---:B---3--:R-:W-:Y:S11]  /*494c0*/  HMMA.16816.F32 R8, R28.reuse, R24, R8 ;  /* 0x000000181c08723c */ /* 0x048ff60000001808 */
[----:B------:R-:W-:Y:S04]  /*494d0*/  STL.64 [R1+0x1e0], R12 ;  /* 0x0001e00c01007387 */ /* 0x000fe80000100a00 */
[----:B------:R0:W-:Y:S02]  /*494e0*/  STL.64 [R1+0x1e8], R14 ;  /* 0x0001e80e01007387 */ /* 0x0001e40000100a00 */
[----:B0-----:R-:W-:Y:S02]  /*494f0*/  HMMA.16816.F32 R12, R28, R22, R48 ;  /* 0x000000161c0c723c */ /* 0x001fe40000001830 */
[----:B------:R-:W-:Y:S04]  /*49500*/  STL.64 [R1+0x5d28], R22 ;  /* 0x005d281601007387 */ /* 0x000fe80000100a00 */
[----:B------:R-:W-:Y:S01]  /*49510*/  STL.64 [R1+0x5d20], R20 ;  /* 0x005d201401007387 */ /* 0x000fe20000100a00 */
[----:B------:R-:W-:-:S12]  /*49520*/  IMAD R28, R44, 0x100, R47 ;  /* 0x000001002c1c7824 */ /* 0x000fd800078e022f */
[----:B------:R0:W-:Y:S04]  /*49530*/  STL.64 [R1+0x220], R12 ;  /* 0x0002200c01007387 */ /* 0x0001e80000100a00 */
[----:B------:R1:W-:Y:S04]  /*49540*/  STL.64 [R1+0x228], R14 ;  /* 0x0002280e01007387 */ /* 0x0003e80000100a00 */
[----:B0-----:R-:W2:Y:S04]  /*49550*/  LDL.LU.64 R12, [R1+0x4d0] ;  /* 0x0004d000010c7983 */ /* 0x001ea80000300a00 */
[----:B-1----:R-:W2:Y:S04]  /*49560*/  LDL.LU.64 R14, [R1+0x4d8] ;  /* 0x0004d800010e7983 */ /* 0x002ea80000300a00 */
[----:B------:R0:W-:Y:S04]  /*49570*/  STL.64 [R1+0x210], R8 ;  /* 0x0002100801007387 */ /* 0x0001e80000100a00 */
[----:B------:R1:W-:Y:S04]  /*49580*/  STL.64 [R1+0x218], R10 ;  /* 0x0002180a01007387 */ /* 0x0003e80000100a00 */
[----:B0-----:R-:W3:Y:S04]  /*49590*/  LDL.LU.64 R8, [R1+0x4c0] ;  /* 0x0004c00001087983 */ /* 0x001ee80000300a00 */
[----:B-1----:R-:W3:Y:S04]  /*495a0*/  LDL.LU.64 R10, [R1+0x4c8] ;  /* 0x0004c800010a7983 */ /* 0x002ee80000300a00 */
[----:B------:R-:W2:Y:S04]  /*495b0*/  LDL.LU R47, [R1+0x216c] ;  /* 0x00216c00012f7983 */ /* 0x000ea80000300800 */
[----:B------:R-:W3:Y:S01]  /*495c0*/  LDL.LU R44, [R1+0x2168] ;  /* 0x00216800012c7983 */ /* 0x000ee20000300800 */
[----:B------:R-:W-:-:S02]  /*495d0*/  IMAD R29, R41, 0x100, R40 ;  /* 0x00000100291d7824 */ /* 0x000fc400078e0228 */
[----:B----4-:R-:W-:Y:S01]  /*495e0*/  IMAD R30, R43, 0x100, R42 ;  /* 0x000001002b1e7824 */ /* 0x010fe200078e022a */
[----:B--2---:R-:W-:Y:S04]  /*495f0*/  STL [R1+0x5d44], R47 ;  /* 0x005d442f01007387 */ /* 0x004fe80000100800 */
[----:B---3--:R-:W-:Y:S04]  /*49600*/  STL [R1+0x5d40], R44 ;  /* 0x005d402c01007387 */ /* 0x008fe80000100800 */
[----:B------:R-:W2:Y:S04]  /*49610*/  LDL.LU R40, [R1+0x2174] ;  /* 0x0021740001287983 */ /* 0x000ea80000300800 */
[----:B------:R-:W2:Y:S04]  /*49620*/  LDL.LU R41, [R1+0x2170] ;  /* 0x0021700001297983 */ /* 0x000ea80000300800 */
[----:B------:R-:W3:Y:S04]  /*49630*/  LDL.LU R42, [R1+0x2180] ;  /* 0x00218000012a7983 */ /* 0x000ee80000300800 */
[----:B------:R-:W3:Y:S01]  /*49640*/  LDL.LU R43, [R1+0x217c] ;  /* 0x00217c00012b7983 */ /* 0x000ee20000300800 */
[----:B------:R-:W-:Y:S01]  /*49650*/  IMAD R31, R61, 0x100, R38 ;  /* 0x000001003d1f7824 */ /* 0x000fe200078e0226 */
[----:B------:R-:W-:-:S02]  /*49660*/  F2FP.F16.E5M2.UNPACK_B R28, R28 ;  /* 0x0000001cff1c723e */ /* 0x000fc400020004ff */
[----:B------:R-:W-:Y:S02]  /*49670*/  F2FP.F16.E5M2.UNPACK_B R29, R29 ;  /* 0x0000001dff1d723e */ /* 0x000fe400020004ff */
[----:B------:R-:W-:Y:S02]  /*49680*/  F2FP.F16.E5M2.UNPACK_B R30, R30 ;  /* 0x0000001eff1e723e */ /* 0x000fe400020004ff */
[----:B------:R-:W-:-:S07]  /*49690*/  F2FP.F16.E5M2.UNPACK_B R31, R31 ;  /* 0x0000001fff1f723e */ /* 0x000fce00020004ff */
[C---:B------:R-:W-:Y:S01]  /*496a0*/  HMMA.16816.F32 R12, R28.reuse, R36, R12 ;  /* 0x000000241c0c723c */ /* 0x040fe2000000180c */
[----:B---3--:R-:W-:Y:S04]  /*496b0*/  STL.64 [R1+0x5d60], R42 ;  /* 0x005d602a01007387 */ /* 0x008fe80000100a00 */
[----:B--2---:R-:W-:Y:S04]  /*496c0*/  STL.64 [R1+0x5d58], R40 ;  /* 0x005d582801007387 */ /* 0x004fe80000100a00 */
[----:B------:R-:W2:Y:S01]  /*496d0*/  LDL.LU R38, [R1+0x2188] ;  /* 0x0021880001267983 */ /* 0x000ea20000300800 */
[C---:B------:R-:W-:Y:S03]  /*496e0*/  HMMA.16816.F32 R8, R28.reuse, R34, R8 ;  /* 0x000000221c08723c */ /* 0x040fe60000001808 */
[----:B------:R-:W3:Y:S04]  /*496f0*/  LDL.LU R61, [R1+0x2184] ;  /* 0x00218400013d7983 */ /* 0x000ee80000300800 */
[----:B------:R-:W4:Y:S04]  /*49700*/  LDL.LU.64 R52, [R1+0x4b0] ;  /* 0x0004b00001347983 */ /* 0x000f280000300a00 */
[----:B------:R-:W4:Y:S04]  /*49710*/  LDL.LU.64 R54, [R1+0x4b8] ;  /* 0x0004b80001367983 */ /* 0x000f280000300a00 */
[----:B------:R-:W-:Y:S04]  /*49720*/  STL.64 [R1+0x4d0], R12 ;  /* 0x0004d00c01007387 */ /* 0x000fe80000100a00 */
[----:B------:R-:W-:Y:S04]  /*49730*/  STL.64 [R1+0x4d8], R14 ;  /* 0x0004d80e01007387 */ /* 0x000fe80000100a00 */
[----:B------:R-:W3:Y:S04]  /*49740*/  LDL.LU.64 R20, [R1+0x4a0] ;  /* 0x0004a00001147983 */ /* 0x000ee80000300a00 */
[----:B------:R-:W3:Y:S04]  /*49750*/  LDL.LU.64 R22, [R1+0x4a8] ;  /* 0x0004a80001167983 */ /* 0x000ee80000300a00 */
[----:B--2---:R-:W-:Y:S04]  /*49760*/  STL.64 [R1+0x5d80], R38 ;  /* 0x005d802601007387 */ /* 0x004fe80000100a00 */
[----:B------:R0:W-:Y:S04]  /*49770*/  STL.64 [R1+0x5d78], R36 ;  /* 0x005d782401007387 */ /* 0x0001e80000100a00 */
[----:B------:R-:W2:Y:S04]  /*49780*/  LDL.LU.64 R48, [R1+0x490] ;  /* 0x0004900001307983 */ /* 0x000ea80000300a00 */
[----:B------:R-:W2:Y:S04]  /*49790*/  LDL.LU.64 R50, [R1+0x498] ;  /* 0x0004980001327983 */ /* 0x000ea80000300a00 */
[----:B------:R1:W-:Y:S04]  /*497a0*/  STL.64 [R1+0x4c0], R8 ;  /* 0x0004c00801007387 */ /* 0x0003e80000100a00 */
[----:B------:R1:W-:Y:S04]  /*497b0*/  STL.64 [R1+0x4c8], R10 ;  /* 0x0004c80a01007387 */ /* 0x0003e80000100a00 */
[----:B0-----:R-:W2:Y:S04]  /*497c0*/  LDL.LU.64 R36, [R1+0x480] ;  /* 0x0004800001247983 */ /* 0x001ea80000300a00 */
[----:B------:R-:W2:Y:S04]  /*497d0*/  LDL.LU.64 R38, [R1+0x488] ;  /* 0x0004880001267983 */ /* 0x000ea80000300a00 */
[----:B-1----:R-:W2:Y:S04]  /*497e0*/  LDL.LU.64 R8, [R1+0x470] ;  /* 0x0004700001087983 */ /* 0x002ea80000300a00 */
[----:B------:R-:W2:Y:S01]  /*497f0*/  LDL.LU.64 R10, [R1+0x478] ;  /* 0x00047800010a7983 */ /* 0x000ea20000300a00 */
[C---:B----4-:R-:W-:Y:S08]  /*49800*/  HMMA.16816.F32 R56, R28.reuse, R32, R52 ;  /* 0x000000201c38723c */ /* 0x050ff00000001834 */
[C---:B---3--:R-:W-:Y:S01]  /*49810*/  HMMA.16816.F32 R52, R28.reuse, R26, R20 ;  /* 0x0000001a1c34723c */ /* 0x048fe20000001814 */
[----:B------:R-:W3:Y:S04]  /*49820*/  LDL.LU.64 R40, [R1+0x460] ;  /* 0x0004600001287983 */ /* 0x000ee80000300a00 */
[----:B------:R-:W3:Y:S04]  /*49830*/  LDL.LU.64 R42, [R1+0x468] ;  /* 0x00046800012a7983 */ /* 0x000ee80000300a00 */
[----:B------:R-:W4:Y:S04]  /*49840*/  LDL.LU.64 R12, [R1+0x450] ;  /* 0x00045000010c7983 */ /* 0x000f280000300a00 */
[----:B------:R-:W4:Y:S04]  /*49850*/  LDL.LU.64 R14, [R1+0x458] ;  /* 0x00045800010e7983 */ /* 0x000f280000300a00 */
[----:B------:R-:W3:Y:S04]  /*49860*/  LDL.LU.64 R44, [R1+0x440] ;  /* 0x00044000012c7983 */ /* 0x000ee80000300a00 */
[----:B------:R-:W3:Y:S04]  /*49870*/  LDL.LU.64 R46, [R1+0x448] ;  /* 0x00044800012e7983 */ /* 0x000ee80000300a00 */
[----:B------:R-:W3:Y:S04]  /*49880*/  LDL.LU.64 R16, [R1+0x430] ;  /* 0x0004300001107983 */ /* 0x000ee80000300a00 */
[----:B------:R-:W3:Y:S04]  /*49890*/  LDL.LU.64 R18, [R1+0x438] ;  /* 0x0004380001127983 */ /* 0x000ee80000300a00 */
[----:B------:R-:W3:Y:S04]  /*498a0*/  LDL.LU.64 R20, [R1+0x420] ;  /* 0x0004200001147983 */ /* 0x000ee80000300a00 */
[----:B------:R0:W-:Y:S04]  /*498b0*/  STL.64 [R1+0x4b0], R56 ;  /* 0x0004b03801007387 */ /* 0x0001e80000100a00 */
[----:B------:R1:W-:Y:S04]  /*498c0*/  STL.64 [R1+0x4b8], R58 ;  /* 0x0004b83a01007387 */ /* 0x0003e80000100a00 */
[----:B------:R-:W3:Y:S04]  /*498d0*/  LDL.LU.64 R22, [R1+0x428] ;  /* 0x0004280001167983 */ /* 0x000ee80000300a00 */
[----:B------:R1:W-:Y:S04]  /*498e0*/  STL.64 [R1+0x4a0], R52 ;  /* 0x0004a03401007387 */ /* 0x0003e80000100a00 */
[----:B------:R1:W-:Y:S04]  /*498f0*/  STL.64 [R1+0x4a8], R54 ;  /* 0x0004a83601007387 */ /* 0x0003e80000100a00 */
[----:B0-----:R-:W3:Y:S04]  /*49900*/  LDL.LU.64 R56, [R1+0x400] ;  /* 0x0004000001387983 */ /* 0x001ee80000300a00 */
[----:B-1----:R-:W3:Y:S04]  /*49910*/  LDL.LU.64 R58, [R1+0x408] ;  /* 0x00040800013a7983 */ /* 0x002ee80000300a00 */
[----:B------:R-:W3:Y:S04]  /*49920*/  LDL.LU.64 R52, [R1+0x3f0] ;  /* 0x0003f00001347983 */ /* 0x000ee80000300a00 */
[----:B------:R-:W3:Y:S01]  /*49930*/  LDL.LU.64 R54, [R1+0x3f8] ;  /* 0x0003f80001367983 */ /* 0x000ee20000300a00 */
[C---:B--2---:R-:W-:Y:S08]  /*49940*/  HMMA.16816.F32 R48, R28.reuse, R2, R48 ;  /* 0x000000021c30723c */ /* 0x044ff00000001830 */
[C---:B------:R-:W-:Y:S08]  /*49950*/  HMMA.16816.F32 R36, R28.reuse, R4, R36 ;  /* 0x000000041c24723c */ /* 0x040ff00000001824 */
[C---:B------:R-:W-:Y:S03]  /*49960*/  HMMA.16816.F32 R8, R28.reuse, R6, R8 ;  /* 0x000000061c08723c */ /* 0x040fe60000001808 */
[----:B------:R0:W-:Y:S04]  /*49970*/  STL.64 [R1+0x490], R48 ;  /* 0x0004903001007387 */ /* 0x0001e80000100a00 */
[----:B------:R1:W-:Y:S04]  /*49980*/  STL.64 [R1+0x498], R50 ;  /* 0x0004983201007387 */ /* 0x0003e80000100a00 */
[----:B0-----:R-:W2:Y:S04]  /*49990*/  LDL.LU.64 R48, [R1+0x200] ;  /* 0x0002000001307983 */ /* 0x001ea80000300a00 */
[----:B-1----:R-:W2:Y:S04]  /*499a0*/  LDL.LU.64 R50, [R1+0x208] ;  /* 0x0002080001327983 */ /* 0x002ea80000300a00 */
[----:B------:R-:W-:Y:S04]  /*499b0*/  STL.64 [R1+0x480], R36 ;  /* 0x0004802401007387 */ /* 0x000fe80000100a00 */
[----:B------:R0:W-:Y:S04]  /*499c0*/  STL.64 [R1+0x488], R38 ;  /* 0x0004882601007387 */ /* 0x0001e80000100a00 */
[----:B0-----:R-:W2:Y:S04]  /*499d0*/  LDL.LU.64 R38, [R1+0x5d80] ;  /* 0x005d800001267983 */ /* 0x001ea80000300a00 */
[----:B------:R-:W2:Y:S04]  /*499e0*/  LDL.LU.64 R36, [R1+0x5d78] ;  /* 0x005d780001247983 */ /* 0x000ea80000300a00 */
[----:B------:R-:W-:Y:S04]  /*499f0*/  STL.64 [R1+0x470], R8 ;  /* 0x0004700801007387 */ /* 0x000fe80000100a00 */
[----:B------:R0:W-:Y:S04]  /*49a00*/  STL.64 [R1+0x478], R10 ;  /* 0x0004780a01007387 */ /* 0x0001e80000100a00 */
[----:B0-----:R-:W4:Y:S04]  /*49a10*/  LDL.LU.64 R10, [R1+0x5d70] ;  /* 0x005d7000010a7983 */ /* 0x001f280000300a00 */
[----:B------:R-:W3:Y:S02]  /*49a20*/  LDL.LU.64 R8, [R1+0x5d68] ;  /* 0x005d680001087983 */ /* 0x000ee40000300a00 */
[C---:B---3--:R-:W-:Y:S08]  /*49a30*/  HMMA.16816.F32 R40, R28.reuse, R8, R40 ;  /* 0x000000081c28723c */ /* 0x048ff00000001828 */
[C---:B----4-:R-:W-:Y:S11]  /*49a40*/  HMMA.16816.F32 R12, R28.reuse, R10, R12 ;  /* 0x0000000a1c0c723c */ /* 0x050ff6000000180c */
[----:B------:R-:W-:Y:S04]  /*49a50*/  STL.64 [R1+0x460], R40 ;  /* 0x0004602801007387 */ /* 0x000fe80000100a00 */
[----:B------:R0:W-:Y:S04]  /*49a60*/  STL.64 [R1+0x468], R42 ;  /* 0x0004682a01007387 */ /* 0x0001e80000100a00 */
[----:B0-----:R-:W3:Y:S04]  /*49a70*/  LDL.LU.64 R42, [R1+0x5d60] ;  /* 0x005d6000012a7983 */ /* 0x001ee80000300a00 */
[----:B------:R-:W4:Y:S04]  /*49a80*/  LDL.LU.64 R40, [R1+0x5d58] ;  /* 0x005d580001287983 */ /* 0x000f280000300a00 */
[----:B------:R-:W-:Y:S04]  /*49a90*/  STL.64 [R1+0x450], R12 ;  /* 0x0004500c01007387 */ /* 0x000fe80000100a00 */
[----:B------:R0:W-:Y:S04]  /*49aa0*/  STL.64 [R1+0x458], R14 ;  /* 0x0004580e01007387 */ /* 0x0001e80000100a00 */
[----:B0-----:R-:W2:Y:S04]  /*49ab0*/  LDL.LU.64 R14, [R1+0x5d50] ;  /* 0x005d5000010e7983 */ /* 0x001ea80000300a00 */
[----:B------:R-:W2:Y:S02]  /*49ac0*/  LDL.LU.64 R12, [R1+0x5d48] ;  /* 0x005d4800010c7983 */ /* 0x000ea40000300a00 */
[C---:B--2---:R-:W-:Y:S08]  /*49ad0*/  HMMA.16816.F32 R44, R28.reuse, R12, R44 ;  /* 0x0000000c1c2c723c */ /* 0x044ff0000000182c */
[C---:B------:R-:W-:Y:S11]  /*49ae0*/  HMMA.16816.F32 R16, R28.reuse, R14, R16 ;  /* 0x0000000e1c10723c */ /* 0x040ff60000001810 */
[----:B------:R-:W-:Y:S04]  /*49af0*/  STL.64 [R1+0x440], R44 ;  /* 0x0004402c01007387 */ /* 0x000fe80000100a00 */
[----:B------:R0:W-:Y:S04]  /*49b00*/  STL.64 [R1+0x448], R46 ;  /* 0x0004482e01007387 */ /* 0x0001e80000100a00 */
[----:B0-----:R-:W2:Y:S04]  /*49b10*/  LDL.LU R47, [R1+0x5d44] ;  /* 0x005d4400012f7983 */ /* 0x001ea80000300800 */
[----:B------:R-:W2:Y:S04]  /*49b20*/  LDL.LU R44, [R1+0x5d40] ;  /* 0x005d4000012c7983 */ /* 0x000ea80000300800 */
[----:B------:R-:W-:Y:S04]  /*49b30*/  STL.64 [R1+0x430], R16 ;  /* 0x0004301001007387 */ /* 0x000fe80000100a00 */
[----:B------:R0:W-:Y:S04]  /*49b40*/  STL.64 [R1+0x438], R18 ;  /* 0x0004381201007387 */ /* 0x0001e80000100a00 */
[----:B0-----:R-:W2:Y:S04]  /*49b50*/  LDL.LU.64 R18, [R1+0x5d38] ;  /* 0x005d380001127983 */ /* 0x001ea80000300a00 */
[----:B------:R-:W2:Y:S04]  /*49b60*/  LDL.LU.64 R16, [R1+0x5d30] ;  /* 0x005d300001107983 */ /* 0x000ea80000300a00 */
[----:B------:R-:W-:Y:S04]  /*49b70*/  STL.64 [R1+0x5d10], R14 ;  /* 0x005d100e01007387 */ /* 0x000fe80000100a00 */
[----:B------:R0:W-:Y:S04]  /*49b80*/  STL.64 [R1+0x5d08], R12 ;  /* 0x005d080c01007387 */ /* 0x0001e80000100a00 */
[----:B0-----:R-:W3:Y:S04]  /*49b90*/  LDL.LU.64 R12, [R1+0x410] ;  /* 0x00041000010c7983 */ /* 0x001ee80000300a00 */
[----:B------:R-:W3:Y:S01]  /*49ba0*/  LDL.LU.64 R14, [R1+0x418] ;  /* 0x00041800010e7983 */ /* 0x000ee20000300a00 */
[----:B--2---:R-:W-:-:S15]  /*49bb0*/  HMMA.16816.F32 R20, R28, R16, R20 ;  /* 0x000000101c14723c */ /* 0x004fde0000001814 */
[----:B------:R-:W-:-:S04]  /*49bc0*/  NOP ;  /* 0x0000000000007918 */ /* 0x000fc80000000000 */
[----:B------:R-:W-:Y:S04]  /*49bd0*/  STL.64 [R1+0x420], R20 ;  /* 0x0004201401007387 */ /* 0x000fe80000100a00 */
[----:B------:R0:W-:Y:S04]  /*49be0*/  STL.64 [R1+0x428], R22 ;  /* 0x0004281601007387 */ /* 0x0001e80000100a00 */
[----:B0-----:R-:W2:Y:S04]  /*49bf0*/  LDL.LU.64 R22, [R1+0x5d28] ;  /* 0x005d280001167983 */ /* 0x001ea80000300a00 */
[----:B------:R-:W2:Y:S01]  /*49c00*/  LDL.LU.64 R20, [R1+0x5d20] ;  /* 0x005d200001147983 */ /* 0x000ea20000300a00 */
[----:B---3--:R-:W-:Y:S03]  /*49c10*/  HMMA.16816.F32 R12, R28, R18, R12 ;  /* 0x000000121c0c723c */ /* 0x008fe6000000180c */
[----:B------:R-:W-:Y:S04]  /*49c20*/  STL.64 [R1+0x5cf0], R18 ;  /* 0x005cf01201007387 */ /* 0x000fe80000100a00 */
[----:B------:R2:W-:-:S12]  /*49c30*/  STL.64 [R1+0x5ce8], R16 ;  /* 0x005ce81001007387 */ /* 0x0005d80000100a00 */
[----:B------:R-:W-:Y:S04]  /*49c40*/  STL.64 [R1+0x410], R12 ;  /* 0x0004100c01007387 */ /* 0x000fe80000100a00 */
[----:B------:R0:W-:Y:S01]  /*49c50*/  STL.64 [R1+0x418], R14 ;  /* 0x0004180e01007387 */ /* 0x0001e20000100a00 */
[C---:B--2---:R-:W-:Y:S08]  /*49c60*/  HMMA.16816.F32 R16, R28.reuse, R20, R56 ;  /* 0x000000141c10723c */ /* 0x044ff00000001838 */
[C---:B0-----:R-:W-:Y:S01]  /*49c70*/  HMMA.16816.F32 R12, R28.reuse, R22, R52 ;  /* 0x000000161c0c723c */ /* 0x041fe20000001834 */
[----:B------:R-:W-:Y:S10]  /*49c80*/  STL.64 [R1+0x5d00], R22 ;  /* 0x005d001601007387 */ /* 0x000ff40000100a00 */
[----:B------:R-:W-:Y:S04]  /*49c90*/  STL.64 [R1+0x400], R16 ;  /* 0x0004001001007387 */ /* 0x000fe80000100a00 */
[----:B------:R-:W-:Y:S04]  /*49ca0*/  STL.64 [R1+0x408], R18 ;  /* 0x0004081201007387 */ /* 0x000fe80000100a00 */
[----:B------:R-:W-:Y:S04]  /*49cb0*/  STL.64 [R1+0x5cf8], R20 ;  /* 0x005cf81401007387 */ /* 0x000fe80000100a00 */
[----:B------:R-:W-:Y:S04]  /*49cc0*/  STL.64 [R1+0x3f0], R12 ;  /* 0x0003f00c01007387 */ /* 0x000fe80000100a00 */
[----:B------:R0:W-:Y:S02]  /*49cd0*/  STL.64 [R1+0x3f8], R14 ;  /* 0x0003f80e01007387 */ /* 0x0001e40000100a00 */
[----:B0-----:R-:W-:Y:S02]  /*49ce0*/  HMMA.16816.F32 R12, R28, R24, R48 ;  /* 0x000000181c0c723c */ /* 0x001fe40000001830 */
[----:B------:R-:W2:Y:S04]  /*49cf0*/  LDL.LU.64 R48, [R1+0x3e0] ;  /* 0x0003e00001307983 */ /* 0x000ea80000300a00 */
[----:B------:R-:W2:Y:S01]  /*49d00*/  LDL.LU.64 R50, [R1+0x3e8] ;  /* 0x0003e80001327983 */ /* 0x000ea20000300a00 */
[----:B------:R-:W-:-:S12]  /*49d10*/  IMAD R28, R44, 0x100, R47 ;  /* 0x000001002c1c7824 */ /* 0x000fd800078e022f */
[----:B------:R0:W-:Y:S04]  /*49d20*/  STL.64 [R1+0x200], R12 ;  /* 0x0002000c01007387 */ /* 0x0001e80000100a00 */
[----:B------:R1:W-:Y:S04]  /*49d30*/  STL.64 [R1+0x208], R14 ;  /* 0x0002080e01007387 */ /* 0x0003e80000100a00 */
[----:B0-----:R-:W3:Y:S04]  /*49d40*/  LDL.LU.64 R12, [R1+0x3d0] ;  /* 0x0003d000010c7983 */ /* 0x001ee80000300a00 */
[----:B-1----:R-:W3:Y:S04]  /*49d50*/  LDL.LU.64 R14, [R1+0x3d8] ;  /* 0x0003d800010e7983 */ /* 0x002ee80000300a00 */
[----:B------:R-:W2:Y:S04]  /*49d60*/  LDL.LU.64 R20, [R1+0x3c0] ;  /* 0x0003c00001147983 */ /* 0x000ea80000300a00 */
[----:B------:R-:W2:Y:S04]  /*49d70*/  LDL.LU.64 R22, [R1+0x3c8] ;  /* 0x0003c80001167983 */ /* 0x000ea80000300a00 */
[----:B------:R-:W2:Y:S04]  /*49d80*/  LDL.LU.64 R16, [R1+0x3b0] ;  /* 0x0003b00001107983 */ /* 0x000ea80000300a00 */
[----:B------:R-:W2:Y:S04]  /*49d90*/  LDL.LU.64 R18, [R1+0x3b8] ;  /* 0x0003b80001127983 */ /* 0x000ea80000300a00 */
[----:B------:R-:W2:Y:S04]  /*49da0*/  LDL.LU R47, [R1+0x2190] ;  /* 0x00219000012f7983 */ /* 0x000ea80000300800 */
[----:B------:R-:W3:Y:S01]  /*49db0*/  LDL.LU R44, [R1+0x218c] ;  /* 0x00218c00012c7983 */ /* 0x000ee20000300800 */
[----:B----4-:R-:W-:-:S02]  /*49dc0*/  IMAD R29, R41, 0x100, R40 ;  /* 0x00000100291d7824 */ /* 0x010fc400078e0228 */
[----:B------:R-:W-:Y:S02]  /*49dd0*/  IMAD R30, R43, 0x100, R42 ;  /* 0x000001002b1e7824 */ /* 0x000fe400078e022a */
[----:B------:R-:W-:Y:S01]  /*49de0*/  IMAD R31, R61, 0x100, R38 ;  /* 0x000001003d1f7824 */ /* 0x000fe200078e0226 */
[----:B------:R-:W-:Y:S02]  /*49df0*/  F2FP.F16.E5M2.UNPACK_B R28, R28 ;  /* 0x0000001cff1c723e */ /* 0x000fe400020004ff */
[----:B------:R-:W-:Y:S02]  /*49e00*/  F2FP.F16.E5M2.UNPACK_B R29, R29 ;  /* 0x0000001dff1d723e */ /* 0x000fe400020004ff */
[----:B------:R-:W-:Y:S02]  /*49e10*/  F2FP.F16.E5M2.UNPACK_B R30, R30 ;  /* 0x0000001eff1e723e */ /* 0x000fe400020004ff */
[----:B------:R-:W-:Y:S01]  /*49e20*/  F2FP.F16.E5M2.UNPACK_B R31, R31 ;  /* 0x0000001fff1f723e */ /* 0x000fe200020004ff */
[----:B--2---:R-:W-:Y:S04]  /*49e30*/  STL [R1+0x5d1c], R47 ;  /* 0x005d1c2f01007387 */ /* 0x004fe80000100800 */
[----:B---3--:R0:W-:Y:S02]  /*49e40*/  STL [R1+0x5d18], R44 ;  /* 0x005d182c01007387 */ /* 0x0081e40000100800 */
[C---:B------:R-:W-:Y:S02]  /*49e50*/  HMMA.16816.F32 R12, R28.reuse, R34, R12 ;  /* 0x000000221c0c723c */ /* 0x040fe4000000180c */
[----:B------:R-:W2:Y:S04]  /*49e60*/  LDL.LU R40, [R1+0x2198] ;  /* 0x0021980001287983 */ /* 0x000ea80000300800 */
[----:B------:R-:W2:Y:S04]  /*49e70*/  LDL.LU R41, [R1+0x2194] ;  /* 0x0021940001297983 */ /* 0x000ea80000300800 */
[----:B------:R-:W3:Y:S04]  /*49e80*/  LDL.LU R42, [R1+0x21a0] ;  /* 0x0021a000012a7983 */ /* 0x000ee80000300800 */
[----:B------:R-:W3:Y:S04]  /*49e90*/  LDL.LU R43, [R1+0x219c] ;  /* 0x00219c00012b7983 */ /* 0x000ee80000300800 */
[----:B------:R-:W4:Y:S04]  /*49ea0*/  LDL.LU.64 R56, [R1+0x3a0] ;  /* 0x0003a00001387983 */ /* 0x000f280000300a00 */
[----:B------:R-:W4:Y:S01]  /*49eb0*/  LDL.LU.64 R58, [R1+0x3a8] ;  /* 0x0003a800013a7983 */ /* 0x000f220000300a00 */
[----:B0-----:R-:W-:-:S15]  /*49ec0*/  HMMA.16816.F32 R44, R28, R36, R48 ;  /* 0x000000241c2c723c */ /* 0x001fde0000001830 */
[----:B------:R-:W-:-:S04]  /*49ed0*/  NOP ;  /* 0x0000000000007918 */ /* 0x000fc80000000000 */
[----:B------:R0:W-:Y:S04]  /*49ee0*/  STL.64 [R1+0x3e0], R44 ;  /* 0x0003e02c01007387 */ /* 0x0001e80000100a00 */
[----:B------:R1:W-:Y:S04]  /*49ef0*/  STL.64 [R1+0x3e8], R46 ;  /* 0x0003e82e01007387 */ /* 0x0003e80000100a00 */
[----:B------:R-:W2:Y:S04]  /*49f00*/  LDL.LU.64 R52, [R1+0x390] ;  /* 0x0003900001347983 */ /* 0x000ea80000300a00 */
[----:B------:R-:W2:Y:S04]  /*49f10*/  LDL.LU.64 R54, [R1+0x398] ;  /* 0x0003980001367983 */ /* 0x000ea80000300a00 */
[----:B------:R-:W3:Y:S04]  /*49f20*/  LDL.LU R38, [R1+0x21a8] ;  /* 0x0021a80001267983 */ /* 0x000ee80000300800 */
[----:B------:R-:W3:Y:S04]  /*49f30*/  LDL.LU R61, [R1+0x21a4] ;  /* 0x0021a400013d7983 */ /* 0x000ee80000300800 */
[----:B------:R-:W3:Y:S04]  /*49f40*/  LDL.LU.64 R48, [R1+0x380] ;  /* 0x0003800001307983 */ /* 0x000ee80000300a00 */
[----:B------:R-:W3:Y:S04]  /*49f50*/  LDL.LU.64 R50, [R1+0x388] ;  /* 0x0003880001327983 */ /* 0x000ee80000300a00 */
[----:B------:R1:W-:Y:S04]  /*49f60*/  STL.64 [R1+0x3d0], R12 ;  /* 0x0003d00c01007387 */ /* 0x0003e80000100a00 */
[----:B------:R1:W-:Y:S04]  /*49f70*/  STL.64 [R1+0x3d8], R14 ;  /* 0x0003d80e01007387 */ /* 0x0003e80000100a00 */
[----:B0-----:R-:W3:Y:S04]  /*49f80*/  LDL.LU.64 R44, [R1+0x370] ;  /* 0x00037000012c7983 */ /* 0x001ee80000300a00 */
[----:B-1----:R-:W3:Y:S04]  /*49f90*/  LDL.LU.64 R46, [R1+0x378] ;  /* 0x00037800012e7983 */ /* 0x002ee80000300a00 */
[----:B------:R-:W3:Y:S04]  /*49fa0*/  LDL.LU.64 R12, [R1+0x360] ;  /* 0x00036000010c7983 */ /* 0x000ee80000300a00 */
[----:B------:R-:W3:Y:S01]  /*49fb0*/  LDL.LU.64 R14, [R1+0x368] ;  /* 0x00036800010e7983 */ /* 0x000ee20000300a00 */
[C---:B------:R-:W-:Y:S08]  /*49fc0*/  HMMA.16816.F32 R20, R28.reuse, R32, R20 ;  /* 0x000000201c14723c */ /* 0x040ff00000001814 */
[C---:B------:R-:W-:Y:S11]  /*49fd0*/  HMMA.16816.F32 R16, R28.reuse, R26, R16 ;  /* 0x0000001a1c10723c */ /* 0x040ff60000001810 */
[----:B------:R0:W-:Y:S04]  /*49fe0*/  STL.64 [R1+0x3c0], R20 ;  /* 0x0003c01401007387 */ /* 0x0001e80000100a00 */
[----:B------:R1:W-:Y:S04]  /*49ff0*/  STL.64 [R1+0x3c8], R22 ;  /* 0x0003c81601007387 */ /* 0x0003e80000100a00 */
[----:B0-----:R-:W3:Y:S04]  /*4a000*/  LDL.LU.64 R20, [R1+0x350] ;  /* 0x0003500001147983 */ /* 0x001ee80000300a00 */
[----:B-1----:R-:W3:Y:S04]  /*4a010*/  LDL.LU.64 R22, [R1+0x358] ;  /* 0x0003580001167983 */ /* 0x002ee80000300a00 */
[----:B------:R0:W-:Y:S04]  /*4a020*/  STL.64 [R1+0x3b0], R16 ;  /* 0x0003b01001007387 */ /* 0x0001e80000100a00 */
[----:B------:R1:W-:Y:S04]  /*4a030*/  STL.64 [R1+0x3b8], R18 ;  /* 0x0003b81201007387 */ /* 0x0003e80000100a00 */
[----:B0-----:R-:W3:Y:S04]  /*4a040*/  LDL.LU.64 R16, [R1+0x340] ;  /* 0x0003400001107983 */ /* 0x001ee80000300a00 */
[----:B-1----:R-:W3:Y:S01]  /*4a050*/  LDL.LU.64 R18, [R1+0x348] ;  /* 0x0003480001127983 */ /* 0x002ee20000300a00 */
[C---:B----4-:R-:W-:Y:S08]  /*4a060*/  HMMA.16816.F32 R56, R28.reuse, R2, R56 ;  /* 0x000000021c38723c */ /* 0x050ff00000001838 */
[C---:B--2---:R-:W-:Y:S08]  /*4a070*/  HMMA.16816.F32 R52, R28.reuse, R4, R52 ;  /* 0x000000041c34723c */ /* 0x044ff00000001834 */
[C---:B---3--:R-:W-:Y:S03]  /*4a080*/  HMMA.16816.F32 R48, R28.reuse, R6, R48 ;  /* 0x000000061c30723c */ /* 0x048fe60000001830 */
[----:B------:R0:W-:Y:S05]  /*4a090*/  STL.64 [R1+0x3a0], R56 ;  /* 0x0003a03801007387 */ /* 0x0001ea0000100a00 */
[C---:B------:R-:W-:Y:S01]  /*4a0a0*/  HMMA.16816.F32 R44, R28.reuse, R8, R44 ;  /* 0x000000081c2c723c */ /* 0x040fe2000000182c */
[----:B------:R1:W-:Y:S04]  /*4a0b0*/  STL.64 [R1+0x3a8], R58 ;  /* 0x0003a83a01007387 */ /* 0x0003e80000100a00 */
[----:B0-----:R-:W2:Y:S03]  /*4a0c0*/  LDL.LU.64 R56, [R1+0x310] ;  /* 0x0003100001387983 */ /* 0x001ea60000300a00 */
[C---:B------:R-:W-:Y:S01]  /*4a0d0*/  HMMA.16816.F32 R12, R28.reuse, R10, R12 ;  /* 0x0000000a1c0c723c */ /* 0x040fe2000000180c */
[----:B-1----:R-:W2:Y:S04]  /*4a0e0*/  LDL.LU.64 R58, [R1+0x318] ;  /* 0x00031800013a7983 */ /* 0x002ea80000300a00 */
[----:B------:R0:W-:Y:S04]  /*4a0f0*/  STL.64 [R1+0x390], R52 ;  /* 0x0003903401007387 */ /* 0x0001e80000100a00 */
[----:B------:R1:W-:Y:S04]  /*4a100*/  STL.64 [R1+0x398], R54 ;  /* 0x0003983601007387 */ /* 0x0003e80000100a00 */
[----:B0-----:R-:W3:Y:S04]  /*4a110*/  LDL.LU.64 R52, [R1+0x300] ;  /* 0x0003000001347983 */ /* 0x001ee80000300a00 */
[----:B-1----:R-:W3:Y:S04]  /*4a120*/  LDL.LU.64 R54, [R1+0x308] ;  /* 0x0003080001367983 */ /* 0x002ee80000300a00 */
[----:B------:R0:W-:Y:S04]  /*4a130*/  STL.64 [R1+0x380], R48 ;  /* 0x0003803001007387 */ /* 0x0001e80000100a00 */
[----:B------:R1:W-:Y:S04]  /*4a140*/  STL.64 [R1+0x388], R50 ;  /* 0x0003883201007387 */ /* 0x0003e80000100a00 */
[----:B0-----:R-:W4:Y:S04]  /*4a150*/  LDL.LU.64 R48, [R1+0x1f0] ;  /* 0x0001f00001307983 */ /* 0x001f280000300a00 */
[----:B-1----:R-:W4:Y:S04]  /*4a160*/  LDL.LU.64 R50, [R1+0x1f8] ;  /* 0x0001f80001327983 */ /* 0x002f280000300a00 */
        /* <DEDUP_REMOVED lines=12> */
[C---:B--2---:R-:W-:Y:S08]  /*4a230*/  HMMA.16816.F32 R20, R28.reuse, R12, R20 ;  /* 0x0000000c1c14723c */ /* 0x044ff00000001814 */
[C---:B------:R-:W-:Y:S11]  /*4a240*/  HMMA.16816.F32 R16, R28.reuse, R14, R16 ;  /* 0x0000000e1c10723c */ /* 0x040ff60000001810 */
[----:B------:R-:W-:Y:S04]  /*4a250*/  STL.64 [R1+0x350], R20 ;  /* 0x0003501401007387 */ /* 0x000fe80000100a00 */
[----:B------:R0:W-:Y:S04]  /*4a260*/  STL.64 [R1+0x358], R22 ;  /* 0x0003581601007387 */ /* 0x0001e80000100a00 */
[----:B0-----:R-:W2:Y:S04]  /*4a270*/  LDL.LU.64 R22, [R1+0x5d00] ;  /* 0x005d000001167983 */ /* 0x001ea80000300a00 */
[----:B------:R-:W2:Y:S04]  /*4a280*/  LDL.LU.64 R20, [R1+0x5cf8] ;  /* 0x005cf80001147983 */ /* 0x000ea80000300a00 */
[----:B------:R-:W-:Y:S04]  /*4a290*/  STL.64 [R1+0x340], R16 ;  /* 0x0003401001007387 */ /* 0x000fe80000100a00 */
[----:B------:R0:W-:Y:S04]  /*4a2a0*/  STL.64 [R1+0x348], R18 ;  /* 0x0003481201007387 */ /* 0x0001e80000100a00 */
[----:B0-----:R-:W3:Y:S04]  /*4a2b0*/  LDL.LU.64 R18, [R1+0x5cf0] ;  /* 0x005cf00001127983 */ /* 0x001ee80000300a00 */
[----:B------:R-:W2:Y:S04]  /*4a2c0*/  LDL.LU.64 R16, [R1+0x5ce8] ;  /* 0x005ce80001107983 */ /* 0x000ea80000300a00 */
[----:B------:R-:W-:Y:S04]  /*4a2d0*/  STL.64 [R1+0x5cb0], R14 ;  /* 0x005cb00e01007387 */ /* 0x000fe80000100a00 */
[----:B------:R0:W-:Y:S04]  /*4a2e0*/  STL.64 [R1+0x5ca8], R12 ;  /* 0x005ca80c01007387 */ /* 0x0001e80000100a00 */
[----:B0-----:R-:W2:Y:S04]  /*4a2f0*/  LDL.LU.64 R12, [R1+0x330] ;  /* 0x00033000010c7983 */ /* 0x001ea80000300a00 */
[----:B------:R-:W2:Y:S01]  /*4a300*/  LDL.LU.64 R14, [R1+0x338] ;  /* 0x00033800010e7983 */ /* 0x000ea20000300a00 */
[C---:B---3--:R-:W-:Y:S08]  /*4a310*/  HMMA.16816.F32 R8, R28.reuse, R18, R8 ;  /* 0x000000121c08723c */ /* 0x048ff00000001808 */
[----:B--2---:R-:W-:Y:S01]  /*4a320*/  HMMA.16816.F32 R12, R28, R16, R12 ;  /* 0x000000101c0c723c */ /* 0x004fe2000000180c */
[----:B------:R-:W-:-:S15]  /*4a330*/  STL.64 [R1+0x5c98], R18 ;  /* 0x005c981201007387 */ /* 0x000fde0000100a00 */
[----:B------:R-:W-:-:S03]  /*4a340*/  NOP ;  /* 0x0000000000007918 */ /* 0x000fc60000000000 */
[----:B------:R-:W-:Y:S04]  /*4a350*/  STL.64 [R1+0x330], R12 ;  /* 0x0003300c01007387 */ /* 0x000fe80000100a00 */
[----:B------:R0:W-:Y:S04]  /*4a360*/  STL.64 [R1+0x338], R14 ;  /* 0x0003380e01007387 */ /* 0x0001e80000100a00 */
[----:B------:R-:W-:Y:S04]  /*4a370*/  STL.64 [R1+0x5c90], R16 ;  /* 0x005c901001007387 */ /* 0x000fe80000100a00 */
[----:B------:R-:W-:Y:S04]  /*4a380*/  STL.64 [R1+0x320], R8 ;  /* 0x0003200801007387 */ /* 0x000fe80000100a00 */
[----:B------:R1:W-:Y:S01]  /*4a390*/  STL.64 [R1+0x328], R10 ;  /* 0x0003280a01007387 */ /* 0x0003e20000100a00 */
[C---:B0-----:R-:W-:Y:S08]  /*4a3a0*/  HMMA.16816.F32 R12, R28.reuse, R20, R56 ;  /* 0x000000141c0c723c */ /* 0x041ff00000001838 */
[C---:B-1----:R-:W-:Y:S01]  /*4a3b0*/  HMMA.16816.F32 R8, R28.reuse, R22, R52 ;  /* 0x000000161c08723c */ /* 0x042fe20000001834 */
[----:B------:R-:W-:Y:S10]  /*4a3c0*/  STL.64 [R1+0x5c88], R22 ;  /* 0x005c881601007387 */ /* 0x000ff40000100a00 */
[----:B------:R0:W-:Y:S04]  /*4a3d0*/  STL.64 [R1+0x310], R12 ;  /* 0x0003100c01007387 */ /* 0x0001e80000100a00 */
[----:B------:R1:W-:Y:S04]  /*4a3e0*/  STL.64 [R1+0x318], R14 ;  /* 0x0003180e01007387 */ /* 0x0003e80000100a00 */
[----:B------:R-:W-:Y:S04]  /*4a3f0*/  STL.64 [R1+0x5c80], R20 ;  /* 0x005c801401007387 */ /* 0x000fe80000100a00 */
[----:B------:R-:W-:Y:S04]  /*4a400*/  STL.64 [R1+0x300], R8 ;  /* 0x0003000801007387 */ /* 0x000fe80000100a00 */
[----:B------:R4:W-:Y:S04]  /*4a410*/  STL.64 [R1+0x308], R10 ;  /* 0x0003080a01007387 */ /* 0x0009e80000100a00 */
[----:B0-----:R-:W2:Y:S04]  /*4a420*/  LDL.LU.64 R12, [R1+0x2f0] ;  /* 0x0002f000010c7983 */ /* 0x001ea80000300a00 */
[----:B-1----:R-:W2:Y:S01]  /*4a430*/  LDL.LU.64 R14, [R1+0x2f8] ;  /* 0x0002f800010e7983 */ /* 0x002ea20000300a00 */
[----:B----4-:R-:W-:Y:S01]  /*4a440*/  HMMA.16816.F32 R8, R28, R24, R48 ;  /* 0x000000181c08723c */ /* 0x010fe20000001830 */
[----:B------:R-:W-:-:S15]  /*4a450*/  IMAD R28, R44, 0x100, R47 ;  /* 0x000001002c1c7824 */ /* 0x000fde00078e022f */
[----:B------:R-:W-:-:S03]  /*4a460*/  NOP ;  /* 0x0000000000007918 */ /* 0x000fc60000000000 */
[----:B------:R0:W-:Y:S04]  /*4a470*/  STL.64 [R1+0x1f0], R8 ;  /* 0x0001f00801007387 */ /* 0x0001e80000100a00 */
[----:B------:R1:W-:Y:S04]  /*4a480*/  STL.64 [R1+0x1f8], R10 ;  /* 0x0001f80a01007387 */ /* 0x0003e80000100a00 */
[----:B0-----:R-:W3:Y:S04]  /*4a490*/  LDL.LU.64 R8, [R1+0x2e0] ;  /* 0x0002e00001087983 */ /* 0x001ee80000300a00 */
[----:B-1----:R-:W3:Y:S04]  /*4a4a0*/  LDL.LU.64 R10, [R1+0x2e8] ;  /* 0x0002e800010a7983 */ /* 0x002ee80000300a00 */
[----:B------:R-:W4:Y:S04]  /*4a4b0*/  LDL.LU R47, [R1+0x21b0] ;  /* 0x0021b000012f7983 */ /* 0x000f280000300800 */
[----:B------:R-:W2:Y:S01]  /*4a4c0*/  LDL.LU R44, [R1+0x21ac] ;  /* 0x0021ac00012c7983 */ /* 0x000ea20000300800 */
[----:B------:R-:W-:-:S02]  /*4a4d0*/  IMAD R29, R41, 0x100, R40 ;  /* 0x00000100291d7824 */ /* 0x000fc400078e0228 */
[----:B------:R-:W-:Y:S01]  /*4a4e0*/  IMAD R30, R43, 0x100, R42 ;  /* 0x000001002b1e7824 */ /* 0x000fe200078e022a */
[----:B----4-:R-:W-:Y:S04]  /*4a4f0*/  STL [R1+0x5ca4], R47 ;  /* 0x005ca42f01007387 */ /* 0x010fe80000100800 */
[----:B--2---:R-:W-:Y:S04]  /*4a500*/  STL [R1+0x5ca0], R44 ;  /* 0x005ca02c01007387 */ /* 0x004fe80000100800 */
[----:B------:R-:W2:Y:S04]  /*4a510*/  LDL.LU R40, [R1+0x21b8] ;  /* 0x0021b80001287983 */ /* 0x000ea80000300800 */
[----:B------:R-:W2:Y:S04]  /*4a520*/  LDL.LU R41, [R1+0x21b4] ;  /* 0x0021b40001297983 */ /* 0x000ea80000300800 */
[----:B------:R-:W4:Y:S04]  /*4a530*/  LDL.LU R42, [R1+0x21c0] ;  /* 0x0021c000012a7983 */ /* 0x000f280000300800 */
[----:B------:R-:W4:Y:S01]  /*4a540*/  LDL.LU R43, [R1+0x21bc] ;  /* 0x0021bc00012b7983 */ /* 0x000f220000300800 */
[----:B------:R-:W-:Y:S01]  /*4a550*/  IMAD R31, R61, 0x100, R38 ;  /* 0x000001003d1f7824 */ /* 0x000fe200078e0226 */
[----:B------:R-:W-:-:S02]  /*4a560*/  F2FP.F16.E5M2.UNPACK_B R28, R28 ;  /* 0x0000001cff1c723e */ /* 0x000fc400020004ff */
[----:B------:R-:W-:Y:S02]  /*4a570*/  F2FP.F16.E5M2.UNPACK_B R29, R29 ;  /* 0x0000001dff1d723e */ /* 0x000fe400020004ff */
[----:B------:R-:W-:Y:S02]  /*4a580*/  F2FP.F16.E5M2.UNPACK_B R30, R30 ;  /* 0x0000001eff1e723e */ /* 0x000fe400020004ff */
[----:B------:R-:W-:-:S07]  /*4a590*/  F2FP.F16.E5M2.UNPACK_B R31, R31 ;  /* 0x0000001fff1f723e */ /* 0x000fce00020004ff */
[C---:B------:R-:W-:Y:S01]  /*4a5a0*/  HMMA.16816.F32 R12, R28.reuse, R36, R12 ;  /* 0x000000241c0c723c */ /* 0x040fe2000000180c */
[----:B----4-:R-:W-:Y:S04]  /*4a5b0*/  STL.64 [R1+0x5cc0], R42 ;  /* 0x005cc02a01007387 */ /* 0x010fe80000100a00 */
[----:B--2---:R-:W-:Y:S04]  /*4a5c0*/  STL.64 [R1+0x5cb8], R40 ;  /* 0x005cb82801007387 */ /* 0x004fe80000100a00 */
[----:B------:R-:W2:Y:S01]  /*4a5d0*/  LDL.LU R38, [R1+0x21c8] ;  /* 0x0021c80001267983 */ /* 0x000ea20000300800 */
[C---:B---3--:R-:W-:Y:S03]  /*4a5e0*/  HMMA.16816.F32 R8, R28.reuse, R34, R8 ;  /* 0x000000221c08723c */ /* 0x048fe60000001808 */
        /* <DEDUP_REMOVED lines=1295> */
[----:B0-----:R-:W-:Y:S01]  /*4f6e0*/  HMMA.16816.F32 R12, R28, R24, R48 ;  /* 0x000000181c0c723c */ /* 0x001fe20000001830 */
[----:B------:R-:W-:-:S15]  /*4f6f0*/  IMAD R28, R44, 0x100, R47 ;  /* 0x000001002c1c7824 */ /* 0x000fde00078e022f */
[----:B------:R-:W-:-:S03]  /*4f700*/  NOP ;  /* 0x0000000000007918 */ /* 0x000fc60000000000 */
[----:B------:R0:W-:Y:S04]  /*4f710*/  STL.64 [R1+0x5e0], R12 ;  /* 0x0005e00c01007387 */ /* 0x0001e80000100a00 */
[----:B------:R1:W-:Y:S04]  /*4f720*/  STL.64 [R1+0x5e8], R14 ;  /* 0x0005e80e01007387 */ /* 0x0003e80000100a00 */
[----:B------:R-:W2:Y:S04]  /*4f730*/  LDL.LU.64 R48, [R1+0x1570] ;  /* 0x0015700001307983 */ /* 0x000ea80000300a00 */
[----:B------:R-:W2:Y:S04]  /*4f740*/  LDL.LU.64 R50, [R1+0x1578] ;  /* 0x0015780001327983 */ /* 0x000ea80000300a00 */
[----:B------:R-:W3:Y:S04]  /*4f750*/  LDL.LU.64 R20, [R1+0x1560] ;  /* 0x0015600001147983 */ /* 0x000ee80000300a00 */
[----:B------:R-:W3:Y:S04]  /*4f760*/  LDL.LU.64 R22, [R1+0x1568] ;  /* 0x0015680001167983 */ /* 0x000ee80000300a00 */
[----:B------:R-:W2:Y:S04]  /*4f770*/  LDL.LU.64 R16, [R1+0x1550] ;  /* 0x0015500001107983 */ /* 0x000ea80000300a00 */
[----:B------:R-:W2:Y:S04]  /*4f780*/  LDL.LU.64 R18, [R1+0x1558] ;  /* 0x0015580001127983 */ /* 0x000ea80000300a00 */
[----:B0-----:R-:W2:Y:S04]  /*4f790*/  LDL.LU.64 R12, [R1+0x1540] ;  /* 0x00154000010c7983 */ /* 0x001ea80000300a00 */
[----:B-1----:R-:W2:Y:S04]  /*4f7a0*/  LDL.LU.64 R14, [R1+0x1548] ;  /* 0x00154800010e7983 */ /* 0x002ea80000300a00 */
[----:B------:R-:W2:Y:S04]  /*4f7b0*/  LDL.LU.64 R56, [R1+0x1530] ;  /* 0x0015300001387983 */ /* 0x000ea80000300a00 */
[----:B------:R-:W2:Y:S04]  /*4f7c0*/  LDL.LU.64 R58, [R1+0x1538] ;  /* 0x00153800013a7983 */ /* 0x000ea80000300a00 */
[----:B------:R-:W2:Y:S04]  /*4f7d0*/  LDL.LU.64 R52, [R1+0x1520] ;  /* 0x0015200001347983 */ /* 0x000ea80000300a00 */
[----:B------:R-:W2:Y:S04]  /*4f7e0*/  LDL.LU.64 R54, [R1+0x1528] ;  /* 0x0015280001367983 */ /* 0x000ea80000300a00 */
[----:B------:R-:W2:Y:S04]  /*4f7f0*/  LDL.LU R47, [R1+0x2310] ;  /* 0x00231000012f7983 */ /* 0x000ea80000300800 */
[----:B------:R-:W2:Y:S01]  /*4f800*/  LDL.LU R44, [R1+0x230c] ;  /* 0x00230c00012c7983 */ /* 0x000ea20000300800 */
[----:B----4-:R-:W-:-:S02]  /*4f810*/  IMAD R29, R41, 0x100, R40 ;  /* 0x00000100291d7824 */ /* 0x010fc400078e0228 */
[----:B------:R-:W-:Y:S02]  /*4f820*/  IMAD R30, R43, 0x100, R42 ;  /* 0x000001002b1e7824 */ /* 0x000fe400078e022a */
[----:B------:R-:W-:Y:S01]  /*4f830*/  IMAD R31, R61, 0x100, R38 ;  /* 0x000001003d1f7824 */ /* 0x000fe200078e0226 */
[----:B------:R-:W-:Y:S02]  /*4f840*/  F2FP.F16.E5M2.UNPACK_B R28, R28 ;  /* 0x0000001cff1c723e */ /* 0x000fe400020004ff */
[----:B------:R-:W-:Y:S02]  /*4f850*/  F2FP.F16.E5M2.UNPACK_B R29, R29 ;  /* 0x0000001dff1d723e */ /* 0x000fe400020004ff */
[----:B------:R-:W-:Y:S02]  /*4f860*/  F2FP.F16.E5M2.UNPACK_B R30, R30 ;  /* 0x0000001eff1e723e */ /* 0x000fe400020004ff */
[----:B------:R-:W-:-:S07]  /*4f870*/  F2FP.F16.E5M2.UNPACK_B R31, R31 ;  /* 0x0000001fff1f723e */ /* 0x000fce00020004ff */
[C---:B---3--:R-:W-:Y:S08]  /*4f880*/  HMMA.16816.F32 R20, R28.reuse, R34, R20 ;  /* 0x000000221c14723c */ /* 0x048ff00000001814 */
[C---:B--2---:R-:W-:Y:S01]  /*4f890*/  HMMA.16816.F32 R16, R28.reuse, R32, R16 ;  /* 0x000000201c10723c */ /* 0x044fe20000001810 */
[----:B------:R-:W-:Y:S04]  /*4f8a0*/  STL [R1+0x595c], R47 ;  /* 0x00595c2f01007387 */ /* 0x000fe80000100800 */
[----:B------:R0:W-:Y:S03]  /*4f8b0*/  STL [R1+0x5958], R44 ;  /* 0x0059582c01007387 */ /* 0x0001e60000100800 */
[C---:B------:R-:W-:Y:S01]  /*4f8c0*/  HMMA.16816.F32 R12, R28.reuse, R26, R12 ;  /* 0x0000001a1c0c723c */ /* 0x040fe2000000180c */
[----:B------:R-:W2:Y:S04]  /*4f8d0*/  LDL.LU R40, [R1+0x2318] ;  /* 0x0023180001287983 */ /* 0x000ea80000300800 */
[----:B------:R-:W2:Y:S04]  /*4f8e0*/  LDL.LU R41, [R1+0x2314] ;  /* 0x0023140001297983 */ /* 0x000ea80000300800 */
[----:B------:R-:W3:Y:S04]  /*4f8f0*/  LDL.LU R42, [R1+0x2320] ;  /* 0x00232000012a7983 */ /* 0x000ee80000300800 */
[----:B------:R-:W3:Y:S04]  /*4f900*/  LDL.LU R43, [R1+0x231c] ;  /* 0x00231c00012b7983 */ /* 0x000ee80000300800 */
[----:B------:R-:W4:Y:S04]  /*4f910*/  LDL.LU R38, [R1+0x2328] ;  /* 0x0023280001267983 */ /* 0x000f280000300800 */
[----:B------:R-:W4:Y:S01]  /*4f920*/  LDL.LU R61, [R1+0x2324] ;  /* 0x00232400013d7983 */ /* 0x000f220000300800 */
[----:B0-----:R-:W-:Y:S03]  /*4f930*/  HMMA.16816.F32 R44, R28, R36, R48 ;  /* 0x000000241c2c723c */ /* 0x001fe60000001830 */
[----:B------:R-:W2:-:S15]  /*4f940*/  LDL.LU.64 R48, [R1+0x1510] ;  /* 0x0015100001307983 */ /* 0x000e9e0000300a00 */
[----:B------:R-:W-:Y:S01]  /*4f950*/  NOP ;  /* 0x0000000000007918 */ /* 0x000fe20000000000 */
[----:B------:R0:W-:Y:S04]  /*4f960*/  STL.64 [R1+0x1570], R44 ;  /* 0x0015702c01007387 */ /* 0x0001e80000100a00 */
[----:B------:R1:W-:Y:S04]  /*4f970*/  STL.64 [R1+0x1578], R46 ;  /* 0x0015782e01007387 */ /* 0x0003e80000100a00 */
[----:B------:R-:W2:Y:S04]  /*4f980*/  LDL.LU.64 R50, [R1+0x1518] ;  /* 0x0015180001327983 */ /* 0x000ea80000300a00 */
[----:B------:R-:W-:Y:S04]  /*4f990*/  STL.64 [R1+0x1560], R20 ;  /* 0x0015601401007387 */ /* 0x000fe80000100a00 */
[----:B------:R-:W-:Y:S04]  /*4f9a0*/  STL.64 [R1+0x1568], R22 ;  /* 0x0015681601007387 */ /* 0x000fe80000100a00 */
[----:B0-----:R-:W3:Y:S04]  /*4f9b0*/  LDL.LU.64 R44, [R1+0x1500] ;  /* 0x00150000012c7983 */ /* 0x001ee80000300a00 */
[----:B------:R-:W-:Y:S04]  /*4f9c0*/  STL.64 [R1+0x1550], R16 ;  /* 0x0015501001007387 */ /* 0x000fe80000100a00 */
[----:B------:R-:W-:Y:S04]  /*4f9d0*/  STL.64 [R1+0x1558], R18 ;  /* 0x0015581201007387 */ /* 0x000fe80000100a00 */
[----:B-1----:R-:W3:Y:S04]  /*4f9e0*/  LDL.LU.64 R46, [R1+0x1508] ;  /* 0x00150800012e7983 */ /* 0x002ee80000300a00 */
[----:B------:R0:W-:Y:S04]  /*4f9f0*/  STL.64 [R1+0x1540], R12 ;  /* 0x0015400c01007387 */ /* 0x0001e80000100a00 */
[----:B------:R1:W-:Y:S04]  /*4fa00*/  STL.64 [R1+0x1548], R14 ;  /* 0x0015480e01007387 */ /* 0x0003e80000100a00 */
[----:B0-----:R-:W4:Y:S04]  /*4fa10*/  LDL.LU.64 R12, [R1+0x14f0] ;  /* 0x0014f000010c7983 */ /* 0x001f280000300a00 */
[----:B-1----:R-:W4:Y:S01]  /*4fa20*/  LDL.LU.64 R14, [R1+0x14f8] ;  /* 0x0014f800010e7983 */ /* 0x002f220000300a00 */
[C---:B------:R-:W-:Y:S08]  /*4fa30*/  HMMA.16816.F32 R56, R28.reuse, R2, R56 ;  /* 0x000000021c38723c */ /* 0x040ff00000001838 */
[C---:B------:R-:W-:Y:S01]  /*4fa40*/  HMMA.16816.F32 R52, R28.reuse, R4, R52 ;  /* 0x000000041c34723c */ /* 0x040fe20000001834 */
[----:B------:R-:W4:Y:S04]  /*4fa50*/  LDL.LU.64 R20, [R1+0x14e0] ;  /* 0x0014e00001147983 */ /* 0x000f280000300a00 */
[----:B------:R-:W4:Y:S04]  /*4fa60*/  LDL.LU.64 R22, [R1+0x14e8] ;  /* 0x0014e80001167983 */ /* 0x000f280000300a00 */
[----:B------:R-:W4:Y:S04]  /*4fa70*/  LDL.LU.64 R16, [R1+0x14d0] ;  /* 0x0014d00001107983 */ /* 0x000f280000300a00 */
[----:B------:R-:W4:Y:S04]  /*4fa80*/  LDL.LU.64 R18, [R1+0x14d8] ;  /* 0x0014d80001127983 */ /* 0x000f280000300a00 */
[----:B------:R0:W-:Y:S04]  /*4fa90*/  STL.64 [R1+0x1530], R56 ;  /* 0x0015303801007387 */ /* 0x0001e80000100a00 */
[----:B------:R1:W-:Y:S04]  /*4faa0*/  STL.64 [R1+0x1538], R58 ;  /* 0x0015383a01007387 */ /* 0x0003e80000100a00 */
[----:B0-----:R-:W4:Y:S04]  /*4fab0*/  LDL.LU.64 R56, [R1+0x14a0] ;  /* 0x0014a00001387983 */ /* 0x001f280000300a00 */
[----:B-1----:R-:W4:Y:S04]  /*4fac0*/  LDL.LU.64 R58, [R1+0x14a8] ;  /* 0x0014a800013a7983 */ /* 0x002f280000300a00 */
[----:B------:R0:W-:Y:S04]  /*4fad0*/  STL.64 [R1+0x1520], R52 ;  /* 0x0015203401007387 */ /* 0x0001e80000100a00 */
[----:B------:R1:W-:Y:S04]  /*4fae0*/  STL.64 [R1+0x1528], R54 ;  /* 0x0015283601007387 */ /* 0x0003e80000100a00 */
[----:B0-----:R-:W4:Y:S04]  /*4faf0*/  LDL.LU.64 R52, [R1+0x1490] ;  /* 0x0014900001347983 */ /* 0x001f280000300a00 */
[----:B-1----:R-:W4:Y:S01]  /*4fb00*/  LDL.LU.64 R54, [R1+0x1498] ;  /* 0x0014980001367983 */ /* 0x002f220000300a00 */
[C---:B--2---:R-:W-:Y:S08]  /*4fb10*/  HMMA.16816.F32 R48, R28.reuse, R6, R48 ;  /* 0x000000061c30723c */ /* 0x044ff00000001830 */
[C---:B---3--:R-:W-:Y:S11]  /*4fb20*/  HMMA.16816.F32 R44, R28.reuse, R8, R44 ;  /* 0x000000081c2c723c */ /* 0x048ff6000000182c */
[----:B------:R0:W-:Y:S01]  /*4fb30*/  STL.64 [R1+0x1510], R48 ;  /* 0x0015103001007387 */ /* 0x0001e20000100a00 */
[C---:B----4-:R-:W-:Y:S03]  /*4fb40*/  HMMA.16816.F32 R12, R28.reuse, R10, R12 ;  /* 0x0000000a1c0c723c */ /* 0x050fe6000000180c */
[----:B------:R1:W-:Y:S04]  /*4fb50*/  STL.64 [R1+0x1518], R50 ;  /* 0x0015183201007387 */ /* 0x0003e80000100a00 */
[----:B0-----:R-:W2:Y:S04]  /*4fb60*/  LDL.LU.64 R48, [R1+0x5d0] ;  /* 0x0005d00001307983 */ /* 0x001ea80000300a00 */
[----:B-1----:R-:W2:Y:S04]  /*4fb70*/  LDL.LU.64 R50, [R1+0x5d8] ;  /* 0x0005d80001327983 */ /* 0x002ea80000300a00 */
[----:B------:R-:W-:Y:S04]  /*4fb80*/  STL.64 [R1+0x5920], R6 ;  /* 0x0059200601007387 */ /* 0x000fe80000100a00 */
[----:B------:R0:W-:Y:S04]  /*4fb90*/  STL.64 [R1+0x5918], R4 ;  /* 0x0059180401007387 */ /* 0x0001e80000100a00 */
[----:B0-----:R-:W3:Y:S04]  /*4fba0*/  LDL.LU.64 R4, [R1+0x14b0] ;  /* 0x0014b00001047983 */ /* 0x001ee80000300a00 */
[----:B------:R-:W3:Y:S04]  /*4fbb0*/  LDL.LU.64 R6, [R1+0x14b8] ;  /* 0x0014b80001067983 */ /* 0x000ee80000300a00 */
[----:B------:R-:W-:Y:S04]  /*4fbc0*/  STL.64 [R1+0x1500], R44 ;  /* 0x0015002c01007387 */ /* 0x000fe80000100a00 */
[----:B------:R0:W-:Y:S04]  /*4fbd0*/  STL.64 [R1+0x1508], R46 ;  /* 0x0015082e01007387 */ /* 0x0001e80000100a00 */
[----:B0-----:R-:W4:Y:S04]  /*4fbe0*/  LDL.LU R47, [R1+0x595c] ;  /* 0x00595c00012f7983 */ /* 0x001f280000300800 */
[----:B------:R-:W4:Y:S04]  /*4fbf0*/  LDL.LU R44, [R1+0x5958] ;  /* 0x00595800012c7983 */ /* 0x000f280000300800 */
        /* <DEDUP_REMOVED lines=30> */
[----:B------:R-:W-:Y:S04]  /*4fde0*/  STL.64 [R1+0x14a0], R12 ;  /* 0x0014a00c01007387 */ /* 0x000fe80000100a00 */
[----:B------:R-:W-:Y:S04]  /*4fdf0*/  STL.64 [R1+0x14a8], R14 ;  /* 0x0014a80e01007387 */ /* 0x000fe80000100a00 */
[----:B------:R-:W-:Y:S04]  /*4fe00*/  STL.64 [R1+0x58d0], R20 ;  /* 0x0058d01401007387 */ /* 0x000fe80000100a00 */
[----:B------:R-:W-:Y:S04]  /*4fe10*/  STL.64 [R1+0x1490], R4 ;  /* 0x0014900401007387 */ /* 0x000fe80000100a00 */
[----:B------:R0:W-:Y:S02]  /*4fe20*/  STL.64 [R1+0x1498], R6 ;  /* 0x0014980601007387 */ /* 0x0001e40000100a00 */
[----:B0-----:R-:W-:Y:S01]  /*4fe30*/  HMMA.16816.F32 R4, R28, R24, R48 ;  /* 0x000000181c04723c */ /* 0x001fe20000001830 */
[----:B----4-:R-:W-:-:S15]  /*4fe40*/  IMAD R28, R44, 0x100, R47 ;  /* 0x000001002c1c7824 */ /* 0x010fde00078e022f */
[----:B------:R-:W-:-:S03]  /*4fe50*/  NOP ;  /* 0x0000000000007918 */ /* 0x000fc60000000000 */
[----:B------:R0:W-:Y:S04]  /*4fe60*/  STL.64 [R1+0x5d0], R4 ;  /* 0x0005d00401007387 */ /* 0x0001e80000100a00 */
[----:B------:R1:W-:Y:S04]  /*4fe70*/  STL.64 [R1+0x5d8], R6 ;  /* 0x0005d80601007387 */ /* 0x0003e80000100a00 */
[----:B------:R-:W2:Y:S04]  /*4fe80*/  LDL.LU.64 R16, [R1+0x1480] ;  /* 0x0014800001107983 */ /* 0x000ea80000300a00 */
[----:B------:R-:W2:Y:S04]  /*4fe90*/  LDL.LU.64 R18, [R1+0x1488] ;  /* 0x0014880001127983 */ /* 0x000ea80000300a00 */
[----:B------:R-:W3:Y:S04]  /*4fea0*/  LDL.LU.64 R12, [R1+0x1470] ;  /* 0x00147000010c7983 */ /* 0x000ee80000300a00 */
[----:B------:R-:W3:Y:S04]  /*4feb0*/  LDL.LU.64 R14, [R1+0x1478] ;  /* 0x00147800010e7983 */ /* 0x000ee80000300a00 */
[----:B0-----:R-:W4:Y:S04]  /*4fec0*/  LDL.LU.64 R4, [R1+0x1460] ;  /* 0x0014600001047983 */ /* 0x001f280000300a00 */
[----:B-1----:R-:W4:Y:S04]  /*4fed0*/  LDL.LU.64 R6, [R1+0x1468] ;  /* 0x0014680001067983 */ /* 0x002f280000300a00 */
[----:B------:R-:W2:Y:S04]  /*4fee0*/  LDL.LU.64 R56, [R1+0x1450] ;  /* 0x0014500001387983 */ /* 0x000ea80000300a00 */
[----:B------:R-:W2:Y:S04]  /*4fef0*/  LDL.LU.64 R58, [R1+0x1458] ;  /* 0x00145800013a7983 */ /* 0x000ea80000300a00 */
[----:B------:R-:W2:Y:S04]  /*4ff00*/  LDL.LU.64 R52, [R1+0x1440] ;  /* 0x0014400001347983 */ /* 0x000ea80000300a00 */
[----:B------:R-:W2:Y:S04]  /*4ff10*/  LDL.LU.64 R54, [R1+0x1448] ;  /* 0x0014480001367983 */ /* 0x000ea80000300a00 */
[----:B------:R-:W2:Y:S04]  /*4ff20*/  LDL.LU.64 R20, [R1+0x1430] ;  /* 0x0014300001147983 */ /* 0x000ea80000300a00 */
[----:B------:R-:W2:Y:S04]  /*4ff30*/  LDL.LU.64 R22, [R1+0x1438] ;  /* 0x0014380001167983 */ /* 0x000ea80000300a00 */
[----:B------:R-:W2:Y:S04]  /*4ff40*/  LDL.LU R47, [R1+0x2330] ;  /* 0x00233000012f7983 */ /* 0x000ea80000300800 */
[----:B------:R-:W3:Y:S01]  /*4ff50*/  LDL.LU R44, [R1+0x232c] ;  /* 0x00232c00012c7983 */ /* 0x000ee20000300800 */
[----:B------:R-:W-:-:S02]  /*4ff60*/  IMAD R29, R41, 0x100, R40 ;  /* 0x00000100291d7824 */ /* 0x000fc400078e0228 */
[----:B------:R-:W-:Y:S02]  /*4ff70*/  IMAD R30, R43, 0x100, R42 ;  /* 0x000001002b1e7824 */ /* 0x000fe400078e022a */
[----:B------:R-:W-:Y:S01]  /*4ff80*/  IMAD R31, R61, 0x100, R38 ;  /* 0x000001003d1f7824 */ /* 0x000fe200078e0226 */
[----:B------:R-:W-:Y:S02]  /*4ff90*/  F2FP.F16.E5M2.UNPACK_B R28, R28 ;  /* 0x0000001cff1c723e */ /* 0x000fe400020004ff */
[----:B------:R-:W-:Y:S02]  /*4ffa0*/  F2FP.F16.E5M2.UNPACK_B R29, R29 ;  /* 0x0000001dff1d723e */ /* 0x000fe400020004ff */
[----:B------:R-:W-:Y:S02]  /*4ffb0*/  F2FP.F16.E5M2.UNPACK_B R30, R30 ;  /* 0x0000001eff1e723e */ /* 0x000fe400020004ff */
[----:B------:R-:W-:Y:S01]  /*4ffc0*/  F2FP.F16.E5M2.UNPACK_B R31, R31 ;  /* 0x0000001fff1f723e */ /* 0x000fe200020004ff */
[----:B--2---:R-:W-:Y:S04]  /*4ffd0*/  STL [R1+0x58f4], R47 ;  /* 0x0058f42f01007387 */ /* 0x004fe80000100800 */
[----:B---3--:R-:W-:Y:S04]  /*4ffe0*/  STL [R1+0x58f0], R44 ;  /* 0x0058f02c01007387 */ /* 0x008fe80000100800 */
[----:B------:R-:W2:Y:S04]  /*4fff0*/  LDL.LU R40, [R1+0x2338] ;  /* 0x0023380001287983 */ /* 0x000ea80000300800 */
[----:B------:R-:W2:Y:S04]  /*50000*/  LDL.LU R41, [R1+0x2334] ;  /* 0x0023340001297983 */ /* 0x000ea80000300800 */
[----:B------:R-:W3:Y:S04]  /*50010*/  LDL.LU R42, [R1+0x2340] ;  /* 0x00234000012a7983 */ /* 0x000ee80000300800 */
[----:B------:R-:W3:Y:S01]  /*50020*/  LDL.LU R43, [R1+0x233c] ;  /* 0x00233c00012b7983 */ /* 0x000ee20000300800 */
[C---:B------:R-:W-:Y:S08]  /*50030*/  HMMA.16816.F32 R16, R28.reuse, R36, R16 ;  /* 0x000000241c10723c */ /* 0x040ff00000001810 */
[C---:B------:R-:W-:Y:S08]  /*50040*/  HMMA.16816.F32 R12, R28.reuse, R34, R12 ;  /* 0x000000221c0c723c */ /* 0x040ff0000000180c */
[C---:B----4-:R-:W-:Y:S01]  /*50050*/  HMMA.16816.F32 R4, R28.reuse, R32, R4 ;  /* 0x000000201c04723c */ /* 0x050fe20000001804 */
[----:B---3--:R-:W-:Y:S04]  /*50060*/  STL.64 [R1+0x5910], R42 ;  /* 0x0059102a01007387 */ /* 0x008fe80000100a00 */
[----:B--2---:R0:W-:Y:S04]  /*50070*/  STL.64 [R1+0x5908], R40 ;  /* 0x0059082801007387 */ /* 0x0041e80000100a00 */
[----:B------:R-:W2:Y:S04]  /*50080*/  LDL.LU R38, [R1+0x2348] ;  /* 0x0023480001267983 */ /* 0x000ea80000300800 */
[----:B------:R-:W2:Y:S04]  /*50090*/  LDL.LU R61, [R1+0x2344] ;  /* 0x00234400013d7983 */ /* 0x000ea80000300800 */
[----:B------:R-:W3:Y:S04]  /*500a0*/  LDL.LU.64 R48, [R1+0x1420] ;  /* 0x0014200001307983 */ /* 0x000ee80000300a00 */
[----:B------:R-:W-:Y:S04]  /*500b0*/  STL.64 [R1+0x1480], R16 ;  /* 0x0014801001007387 */ /* 0x000fe80000100a00 */
[----:B------:R-:W-:Y:S04]  /*500c0*/  STL.64 [R1+0x1488], R18 ;  /* 0x0014881201007387 */ /* 0x000fe80000100a00 */
[----:B------:R-:W3:Y:S04]  /*500d0*/  LDL.LU.64 R50, [R1+0x1428] ;  /* 0x0014280001327983 */ /* 0x000ee80000300a00 */
[----:B------:R1:W-:Y:S04]  /*500e0*/  STL.64 [R1+0x1470], R12 ;  /* 0x0014700c01007387 */ /* 0x0003e80000100a00 */
[----:B------:R4:W-:Y:S04]  /*500f0*/  STL.64 [R1+0x1478], R14 ;  /* 0x0014780e01007387 */ /* 0x0009e80000100a00 */
[----:B0-----:R-:W2:Y:S04]  /*50100*/  LDL.LU.64 R40, [R1+0x1410] ;  /* 0x0014100001287983 */ /* 0x001ea80000300a00 */
[----:B------:R-:W2:Y:S04]  /*50110*/  LDL.LU.64 R42, [R1+0x1418] ;  /* 0x00141800012a7983 */ /* 0x000ea80000300a00 */
[----:B-1----:R-:W3:Y:S04]  /*50120*/  LDL.LU.64 R12, [R1+0x1400] ;  /* 0x00140000010c7983 */ /* 0x002ee80000300a00 */
[----:B----4-:R-:W3:Y:S04]  /*50130*/  LDL.LU.64 R14, [R1+0x1408] ;  /* 0x00140800010e7983 */ /* 0x010ee80000300a00 */
[----:B------:R-:W4:Y:S04]  /*50140*/  LDL.LU.64 R44, [R1+0x13f0] ;  /* 0x0013f000012c7983 */ /* 0x000f280000300a00 */
[----:B------:R-:W4:Y:S04]  /*50150*/  LDL.LU.64 R46, [R1+0x13f8] ;  /* 0x0013f800012e7983 */ /* 0x000f280000300a00 */
[----:B------:R-:W4:Y:S04]  /*50160*/  LDL.LU.64 R16, [R1+0x13e0] ;  /* 0x0013e00001107983 */ /* 0x000f280000300a00 */
[----:B------:R-:W4:Y:S04]  /*50170*/  LDL.LU.64 R18, [R1+0x13e8] ;  /* 0x0013e80001127983 */ /* 0x000f280000300a00 */
[----:B------:R-:W-:Y:S04]  /*50180*/  STL.64 [R1+0x1460], R4 ;  /* 0x0014600401007387 */ /* 0x000fe80000100a00 */
[----:B------:R0:W-:Y:S04]  /*50190*/  STL.64 [R1+0x1468], R6 ;  /* 0x0014680601007387 */ /* 0x0001e80000100a00 */
[----:B0-----:R-:W4:Y:S04]  /*501a0*/  LDL.LU.64 R6, [R1+0x5920] ;  /* 0x0059200001067983 */ /* 0x001f280000300a00 */
[----:B------:R-:W4:Y:S01]  /*501b0*/  LDL.LU.64 R4, [R1+0x5918] ;  /* 0x0059180001047983 */ /* 0x000f220000300a00 */
[----:B------:R-:W-:-:S15]  /*501c0*/  HMMA.16816.F32 R56, R28, R26, R56 ;  /* 0x0000001a1c38723c */ /* 0x000fde0000001838 */
[----:B------:R-:W-:-:S04]  /*501d0*/  NOP ;  /* 0x0000000000007918 */ /* 0x000fc80000000000 */
[----:B------:R-:W-:Y:S04]  /*501e0*/  STL.64 [R1+0x1450], R56 ;  /* 0x0014503801007387 */ /* 0x000fe80000100a00 */
[----:B------:R0:W-:Y:S02]  /*501f0*/  STL.64 [R1+0x1458], R58 ;  /* 0x0014583a01007387 */ /* 0x0001e40000100a00 */
[C---:B0-----:R-:W-:Y:S08]  /*50200*/  HMMA.16816.F32 R56, R28.reuse, R2, R52 ;  /* 0x000000021c38723c */ /* 0x041ff00000001834 */
[C---:B--2---:R-:W-:Y:S08]  /*50210*/  HMMA.16816.F32 R40, R28.reuse, R8, R40 ;  /* 0x000000081c28723c */ /* 0x044ff00000001828 */
[C---:B---3--:R-:W-:Y:S08]  /*50220*/  HMMA.16816.F32 R12, R28.reuse, R10, R12 ;  /* 0x0000000a1c0c723c */ /* 0x048ff0000000180c */
[C---:B----4-:R-:W-:Y:S08]  /*50230*/  HMMA.16816.F32 R52, R28.reuse, R4, R20 ;  /* 0x000000041c34723c */ /* 0x050ff00000001814 */
[C---:B------:R-:W-:Y:S01]  /*50240*/  HMMA.16816.F32 R48, R28.reuse, R6, R48 ;  /* 0x000000061c30723c */ /* 0x040fe20000001830 */
[----:B------:R-:W2:Y:S04]  /*50250*/  LDL.LU.64 R20, [R1+0x13c0] ;  /* 0x0013c00001147983 */ /* 0x000ea80000300a00 */
[----:B------:R0:W-:Y:S04]  /*50260*/  STL.64 [R1+0x1440], R56 ;  /* 0x0014403801007387 */ /* 0x0001e80000100a00 */
[----:B------:R1:W-:Y:S04]  /*50270*/  STL.64 [R1+0x1448], R58 ;  /* 0x0014483a01007387 */ /* 0x0003e80000100a00 */
[----:B------:R-:W2:Y:S04]  /*50280*/  LDL.LU.64 R22, [R1+0x13c8] ;  /* 0x0013c80001167983 */ /* 0x000ea80000300a00 */
[----:B------:R3:W-:Y:S04]  /*50290*/  STL.64 [R1+0x1430], R52 ;  /* 0x0014303401007387 */ /* 0x0007e80000100a00 */
[----:B------:R4:W-:Y:S04]  /*502a0*/  STL.64 [R1+0x1438], R54 ;  /* 0x0014383601007387 */ /* 0x0009e80000100a00 */
[----:B0-----:R-:W2:Y:S04]  /*502b0*/  LDL.LU.64 R56, [R1+0x13b0] ;  /* 0x0013b00001387983 */ /* 0x001ea80000300a00 */
[----:B-1----:R-:W2:Y:S04]  /*502c0*/  LDL.LU.64 R58, [R1+0x13b8] ;  /* 0x0013b800013a7983 */ /* 0x002ea80000300a00 */
[----:B---3--:R-:W3:Y:S04]  /*502d0*/  LDL.LU.64 R52, [R1+0x13a0] ;  /* 0x0013a00001347983 */ /* 0x008ee80000300a00 */
[----:B----4-:R-:W3:Y:S04]  /*502e0*/  LDL.LU.64 R54, [R1+0x13a8] ;  /* 0x0013a80001367983 */ /* 0x010ee80000300a00 */
[----:B------:R0:W-:Y:S04]  /*502f0*/  STL.64 [R1+0x1420], R48 ;  /* 0x0014203001007387 */ /* 0x0001e80000100a00 */
[----:B------:R1:W-:Y:S04]  /*50300*/  STL.64 [R1+0x1428], R50 ;  /* 0x0014283201007387 */ /* 0x0003e80000100a00 */
[----:B0-----:R-:W4:Y:S04]  /*50310*/  LDL.LU.64 R48, [R1+0x5c0] ;  /* 0x0005c00001307983 */ /* 0x001f280000300a00 */
[----:B-1----:R-:W4:Y:S04]  /*50320*/  LDL.LU.64 R50, [R1+0x5c8] ;  /* 0x0005c80001327983 */ /* 0x002f280000300a00 */
[----:B------:R-:W-:Y:S04]  /*50330*/  STL.64 [R1+0x1410], R40 ;  /* 0x0014102801007387 */ /* 0x000fe80000100a00 */
[----:B------:R0:W-:Y:S04]  /*50340*/  STL.64 [R1+0x1418], R42 ;  /* 0x0014182a01007387 */ /* 0x0001e80000100a00 */
[----:B0-----:R-:W2:Y:S04]  /*50350*/  LDL.LU.64 R42, [R1+0x5910] ;  /* 0x00591000012a7983 */ /* 0x001ea80000300a00 */
[----:B------:R-:W2:Y:S04]  /*50360*/  LDL.LU.64 R40, [R1+0x5908] ;  /* 0x0059080001287983 */ /* 0x000ea80000300a00 */
        /* <DEDUP_REMOVED lines=13> */
[----:B------:R-:W3:Y:S04]  /*50440*/  LDL.LU.64 R16, [R1+0x58e0] ;  /* 0x0058e00001107983 */ /* 0x000ee80000300a00 */
[----:B------:R-:W-:Y:S04]  /*50450*/  STL.64 [R1+0x58c0], R14 ;  /* 0x0058c00e01007387 */ /* 0x000fe80000100a00 */
[----:B------:R0:W-:Y:S04]  /*50460*/  STL.64 [R1+0x58b8], R12 ;  /* 0x0058b80c01007387 */ /* 0x0001e80000100a00 */
[----:B0-----:R-:W3:Y:S04]  /*50470*/  LDL.LU.64 R12, [R1+0x13d0] ;  /* 0x0013d000010c7983 */ /* 0x001ee80000300a00 */
[----:B------:R-:W3:Y:S01]  /*50480*/  LDL.LU.64 R14, [R1+0x13d8] ;  /* 0x0013d800010e7983 */ /* 0x000ee20000300a00 */
[C---:B--2---:R-:W-:Y:S08]  /*50490*/  HMMA.16816.F32 R20, R28.reuse, R18, R20 ;  /* 0x000000121c14723c */ /* 0x044ff00000001814 */
[----:B---3--:R-:W-:-:S15]  /*504a0*/  HMMA.16816.F32 R12, R28, R16, R12 ;  /* 0x000000101c0c723c */ /* 0x008fde000000180c */
[----:B------:R-:W-:-:S04]  /*504b0*/  NOP ;  /* 0x0000000000007918 */ /* 0x000fc80000000000 */
[----:B------:R0:W-:Y:S04]  /*504c0*/  STL.64 [R1+0x13d0], R12 ;  /* 0x0013d00c01007387 */ /* 0x0001e80000100a00 */
[----:B------:R1:W-:Y:S04]  /*504d0*/  STL.64 [R1+0x13d8], R14 ;  /* 0x0013d80e01007387 */ /* 0x0003e80000100a00 */
[----:B0-----:R-:W2:Y:S04]  /*504e0*/  LDL.LU.64 R12, [R1+0x1390] ;  /* 0x00139000010c7983 */ /* 0x001ea80000300a00 */
[----:B-1----:R-:W2:Y:S04]  /*504f0*/  LDL.LU.64 R14, [R1+0x1398] ;  /* 0x00139800010e7983 */ /* 0x002ea80000300a00 */
[----:B------:R-:W-:Y:S04]  /*50500*/  STL.64 [R1+0x13c0], R20 ;  /* 0x0013c01401007387 */ /* 0x000fe80000100a00 */
[----:B------:R0:W-:Y:S04]  /*50510*/  STL.64 [R1+0x13c8], R22 ;  /* 0x0013c81601007387 */ /* 0x0001e80000100a00 */
[----:B0-----:R-:W3:Y:S04]  /*50520*/  LDL.LU.64 R22, [R1+0x58d8] ;  /* 0x0058d80001167983 */ /* 0x001ee80000300a00 */
[----:B------:R-:W2:Y:S04]  /*50530*/  LDL.LU.64 R20, [R1+0x58d0] ;  /* 0x0058d00001147983 */ /* 0x000ea80000300a00 */
[----:B------:R-:W-:Y:S04]  /*50540*/  STL.64 [R1+0x58a0], R18 ;  /* 0x0058a01201007387 */ /* 0x000fe80000100a00 */
[----:B------:R3:W-:Y:S01]  /*50550*/  STL.64 [R1+0x5898], R16 ;  /* 0x0058981001007387 */ /* 0x0007e20000100a00 */
[C---:B--2---:R-:W-:Y:S08]  /*50560*/  HMMA.16816.F32 R56, R28.reuse, R20, R56 ;  /* 0x000000141c38723c */ /* 0x044ff00000001838 */
[C---:B---3--:R-:W-:Y:S01]  /*50570*/  HMMA.16816.F32 R16, R28.reuse, R22, R52 ;  /* 0x000000161c10723c */ /* 0x048fe20000001834 */
[----:B------:R-:W-:Y:S10]  /*50580*/  STL.64 [R1+0x58b0], R22 ;  /* 0x0058b01601007387 */ /* 0x000ff40000100a00 */
[----:B------:R-:W-:Y:S04]  /*50590*/  STL.64 [R1+0x13b0], R56 ;  /* 0x0013b03801007387 */ /* 0x000fe80000100a00 */
[----:B------:R-:W-:Y:S04]  /*505a0*/  STL.64 [R1+0x13b8], R58 ;  /* 0x0013b83a01007387 */ /* 0x000fe80000100a00 */
[----:B------:R-:W-:Y:S04]  /*505b0*/  STL.64 [R1+0x58a8], R20 ;  /* 0x0058a81401007387 */ /* 0x000fe80000100a00 */
[----:B------:R-:W-:Y:S04]  /*505c0*/  STL.64 [R1+0x13a0], R16 ;  /* 0x0013a01001007387 */ /* 0x000fe80000100a00 */
[----:B------:R4:W-:Y:S02]  /*505d0*/  STL.64 [R1+0x13a8], R18 ;  /* 0x0013a81201007387 */ /* 0x0009e40000100a00 */
[----:B----4-:R-:W-:Y:S01]  /*505e0*/  HMMA.16816.F32 R16, R28, R24, R48 ;  /* 0x000000181c10723c */ /* 0x010fe20000001830 */
[----:B------:R-:W-:-:S02]  /*505f0*/  IMAD R28, R44, 0x100, R47 ;  /* 0x000001002c1c7824 */ /* 0x000fc400078e022f */
[----:B------:R-:W-:Y:S02]  /*50600*/  IMAD R29, R41, 0x100, R40 ;  /* 0x00000100291d7824 */ /* 0x000fe400078e0228 */
[----:B------:R-:W-:Y:S02]  /*50610*/  IMAD R30, R43, 0x100, R42 ;  /* 0x000001002b1e7824 */ /* 0x000fe400078e022a */
[----:B------:R-:W-:Y:S01]  /*50620*/  IMAD R31, R61, 0x100, R38 ;  /* 0x000001003d1f7824 */ /* 0x000fe200078e0226 */
[----:B------:R-:W-:Y:S02]  /*50630*/  F2FP.F16.E5M2.UNPACK_B R28, R28 ;  /* 0x0000001cff1c723e */ /* 0x000fe400020004ff */
[----:B------:R-:W-:Y:S02]  /*50640*/  F2FP.F16.E5M2.UNPACK_B R29, R29 ;  /* 0x0000001dff1d723e */ /* 0x000fe400020004ff */
[----:B------:R-:W-:Y:S02]  /*50650*/  F2FP.F16.E5M2.UNPACK_B R30, R30 ;  /* 0x0000001eff1e723e */ /* 0x000fe400020004ff */
[----:B------:R-:W-:-:S05]  /*50660*/  F2FP.F16.E5M2.UNPACK_B R31, R31 ;  /* 0x0000001fff1f723e */ /* 0x000fca00020004ff */
[----:B------:R-:W-:Y:S04]  /*50670*/  STL.64 [R1+0x5c0], R16 ;  /* 0x0005c01001007387 */ /* 0x000fe80000100a00 */
[----:B------:R0:W-:Y:S02]  /*50680*/  STL.64 [R1+0x5c8], R18 ;  /* 0x0005c81201007387 */ /* 0x0001e40000100a00 */
[----:B0-----:R-:W-:Y:S02]  /*50690*/  HMMA.16816.F32 R16, R28, R36, R12 ;  /* 0x000000241c10723c */ /* 0x001fe4000000180c */
[----:B------:R-:W2:Y:S04]  /*506a0*/  LDL.LU.64 R12, [R1+0x1380] ;  /* 0x00138000010c7983 */ /* 0x000ea80000300a00 */
[----:B------:R-:W2:-:S13]  /*506b0*/  LDL.LU.64 R14, [R1+0x1388] ;  /* 0x00138800010e7983 */ /* 0x000e9a0000300a00 */
[----:B------:R0:W-:Y:S04]  /*506c0*/  STL.64 [R1+0x1390], R16 ;  /* 0x0013901001007387 */ /* 0x0001e80000100a00 */
[----:B------:R1:W-:Y:S04]  /*506d0*/  STL.64 [R1+0x1398], R18 ;  /* 0x0013981201007387 */ /* 0x0003e80000100a00 */
[----:B------:R-:W3:Y:S04]  /*506e0*/  LDL.LU.64 R20, [R1+0x1370] ;  /* 0x0013700001147983 */ /* 0x000ee80000300a00 */
[----:B------:R-:W3:Y:S04]  /*506f0*/  LDL.LU.64 R22, [R1+0x1378] ;  /* 0x0013780001167983 */ /* 0x000ee80000300a00 */
[----:B0-----:R-:W4:Y:S04]  /*50700*/  LDL.LU.64 R16, [R1+0x1360] ;  /* 0x0013600001107983 */ /* 0x001f280000300a00 */
[----:B-1----:R-:W4:Y:S04]  /*50710*/  LDL.LU.64 R18, [R1+0x1368] ;  /* 0x0013680001127983 */ /* 0x002f280000300a00 */
[----:B------:R-:W3:Y:S04]  /*50720*/  LDL.LU.64 R56, [R1+0x1350] ;  /* 0x0013500001387983 */ /* 0x000ee80000300a00 */
[----:B------:R-:W3:Y:S04]  /*50730*/  LDL.LU.64 R58, [R1+0x1358] ;  /* 0x00135800013a7983 */ /* 0x000ee80000300a00 */
[----:B------:R-:W3:Y:S04]  /*50740*/  LDL.LU.64 R52, [R1+0x1340] ;  /* 0x0013400001347983 */ /* 0x000ee80000300a00 */
[----:B------:R-:W3:Y:S04]  /*50750*/  LDL.LU.64 R54, [R1+0x1348] ;  /* 0x0013480001367983 */ /* 0x000ee80000300a00 */
[----:B------:R-:W3:Y:S04]  /*50760*/  LDL.LU R47, [R1+0x2350] ;  /* 0x00235000012f7983 */ /* 0x000ee80000300800 */
[----:B------:R-:W4:Y:S01]  /*50770*/  LDL.LU R44, [R1+0x234c] ;  /* 0x00234c00012c7983 */ /* 0x000f220000300800 */
[C---:B--2---:R-:W-:Y:S03]  /*50780*/  HMMA.16816.F32 R12, R28.reuse, R34, R12 ;  /* 0x000000221c0c723c */ /* 0x044fe6000000180c */
[----:B---3--:R-:W-:Y:S04]  /*50790*/  STL [R1+0x58cc], R47 ;  /* 0x0058cc2f01007387 */ /* 0x008fe80000100800 */
[----:B----4-:R0:W-:Y:S04]  /*507a0*/  STL [R1+0x58c8], R44 ;  /* 0x0058c82c01007387 */ /* 0x0101e80000100800 */
[----:B------:R-:W2:Y:S04]  /*507b0*/  LDL.LU R40, [R1+0x2358] ;  /* 0x0023580001287983 */ /* 0x000ea80000300800 */
[----:B------:R-:W2:Y:S04]  /*507c0*/  LDL.LU R41, [R1+0x2354] ;  /* 0x0023540001297983 */ /* 0x000ea80000300800 */
[----:B------:R-:W3:Y:S04]  /*507d0*/  LDL.LU R42, [R1+0x2360] ;  /* 0x00236000012a7983 */ /* 0x000ee80000300800 */
[----:B------:R-:W3:Y:S04]  /*507e0*/  LDL.LU R43, [R1+0x235c] ;  /* 0x00235c00012b7983 */ /* 0x000ee80000300800 */
[----:B------:R-:W4:Y:S04]  /*507f0*/  LDL.LU R38, [R1+0x2368] ;  /* 0x0023680001267983 */ /* 0x000f280000300800 */
[----:B------:R-:W4:Y:S04]  /*50800*/  LDL.LU R61, [R1+0x2364] ;  /* 0x00236400013d7983 */ /* 0x000f280000300800 */
[----:B------:R-:W2:Y:S04]  /*50810*/  LDL.LU.64 R48, [R1+0x1330] ;  /* 0x0013300001307983 */ /* 0x000ea80000300a00 */
[----:B------:R-:W2:Y:S04]  /*50820*/  LDL.LU.64 R50, [R1+0x1338] ;  /* 0x0013380001327983 */ /* 0x000ea80000300a00 */
[----:B------:R1:W-:Y:S04]  /*50830*/  STL.64 [R1+0x1380], R12 ;  /* 0x0013800c01007387 */ /* 0x0003e80000100a00 */
[----:B------:R1:W-:Y:S04]  /*50840*/  STL.64 [R1+0x1388], R14 ;  /* 0x0013880e01007387 */ /* 0x0003e80000100a00 */
[----:B0-----:R-:W3:Y:S04]  /*50850*/  LDL.LU.64 R44, [R1+0x1320] ;  /* 0x00132000012c7983 */ /* 0x001ee80000300a00 */
[----:B------:R-:W3:Y:S04]  /*50860*/  LDL.LU.64 R46, [R1+0x1328] ;  /* 0x00132800012e7983 */ /* 0x000ee80000300a00 */
[----:B-1----:R-:W4:Y:S04]  /*50870*/  LDL.LU.64 R12, [R1+0x1310] ;  /* 0x00131000010c7983 */ /* 0x002f280000300a00 */
[----:B------:R-:W4:Y:S01]  /*50880*/  LDL.LU.64 R14, [R1+0x1318] ;  /* 0x00131800010e7983 */ /* 0x000f220000300a00 */
[C---:B------:R-:W-:Y:S08]  /*50890*/  HMMA.16816.F32 R20, R28.reuse, R32, R20 ;  /* 0x000000201c14723c */ /* 0x040ff00000001814 */
[C---:B------:R-:W-:Y:S08]  /*508a0*/  HMMA.16816.F32 R16, R28.reuse, R26, R16 ;  /* 0x0000001a1c10723c */ /* 0x040ff00000001810 */
[C---:B------:R-:W-:Y:S08]  /*508b0*/  HMMA.16816.F32 R56, R28.reuse, R2, R56 ;  /* 0x000000021c38723c */ /* 0x040ff00000001838 */
[C---:B------:R-:W-:Y:S01]  /*508c0*/  HMMA.16816.F32 R52, R28.reuse, R4, R52 ;  /* 0x000000041c34723c */ /* 0x040fe20000001834 */
[----:B------:R0:W-:Y:S04]  /*508d0*/  STL.64 [R1+0x1370], R20 ;  /* 0x0013701401007387 */ /* 0x0001e80000100a00 */
[----:B------:R1:W-:Y:S04]  /*508e0*/  STL.64 [R1+0x1378], R22 ;  /* 0x0013781601007387 */ /* 0x0003e80000100a00 */
[----:B0-----:R-:W4:Y:S04]  /*508f0*/  LDL.LU.64 R20, [R1+0x1300] ;  /* 0x0013000001147983 */ /* 0x001f280000300a00 */
[----:B-1----:R-:W4:Y:S04]  /*50900*/  LDL.LU.64 R22, [R1+0x1308] ;  /* 0x0013080001167983 */ /* 0x002f280000300a00 */
        /* <DEDUP_REMOVED lines=13> */
[C---:B---3--:R-:W-:Y:S08]  /*509e0*/  HMMA.16816.F32 R44, R28.reuse, R8, R44 ;  /* 0x000000081c2c723c */ /* 0x048ff0000000182c */
[C---:B----4-:R-:W-:Y:S03]  /*509f0*/  HMMA.16816.F32 R12, R28.reuse, R10, R12 ;  /* 0x0000000a1c0c723c */ /* 0x050fe6000000180c */
[----:B------:R0:W-:Y:S04]  /*50a00*/  STL.64 [R1+0x1330], R48 ;  /* 0x0013303001007387 */ /* 0x0001e80000100a00 */
[----:B------:R1:W-:Y:S04]  /*50a10*/  STL.64 [R1+0x1338], R50 ;  /* 0x0013383201007387 */ /* 0x0003e80000100a00 */
[----:B0-----:R-:W2:Y:S04]  /*50a20*/  LDL.LU.64 R48, [R1+0x5b0] ;  /* 0x0005b00001307983 */ /* 0x001ea80000300a00 */
[----:B-1----:R-:W2:Y:S04]  /*50a30*/  LDL.LU.64 R50, [R1+0x5b8] ;  /* 0x0005b80001327983 */ /* 0x002ea80000300a00 */
[----:B------:R-:W-:Y:S04]  /*50a40*/  STL.64 [R1+0x1320], R44 ;  /* 0x0013202c01007387 */ /* 0x000fe80000100a00 */
[----:B------:R0:W-:Y:S04]  /*50a50*/  STL.64 [R1+0x1328], R46 ;  /* 0x0013282e01007387 */ /* 0x0001e80000100a00 */
[----:B0-----:R-:W3:Y:S04]  /*50a60*/  LDL.LU R47, [R1+0x58cc] ;  /* 0x0058cc00012f7983 */ /* 0x001ee80000300800 */
[----:B------:R-:W3:Y:S04]  /*50a70*/  LDL.LU R44, [R1+0x58c8] ;  /* 0x0058c800012c7983 */ /* 0x000ee80000300800 */
[----:B------:R-:W-:Y:S04]  /*50a80*/  STL.64 [R1+0x1310], R12 ;  /* 0x0013100c01007387 */ /* 0x000fe80000100a00 */
[----:B------:R0:W-:Y:S04]  /*50a90*/  STL.64 [R1+0x1318], R14 ;  /* 0x0013180e01007387 */ /* 0x0001e80000100a00 */
[----:B0-----:R-:W4:Y:S04]  /*50aa0*/  LDL.LU.64 R14, [R1+0x58c0] ;  /* 0x0058c000010e7983 */ /* 0x001f280000300a00 */
[----:B------:R-:W2:Y:S04]  /*50ab0*/  LDL.LU.64 R12, [R1+0x58b8] ;  /* 0x0058b800010c7983 */ /* 0x000ea80000300a00 */
[----:B------:R-:W-:Y:S04]  /*50ac0*/  STL.64 [R1+0x5880], R10 ;  /* 0x0058800a01007387 */ /* 0x000fe80000100a00 */
[----:B------:R0:W-:Y:S04]  /*50ad0*/  STL.64 [R1+0x5878], R8 ;  /* 0x0058780801007387 */ /* 0x0001e80000100a00 */
[----:B0-----:R-:W3:Y:S04]  /*50ae0*/  LDL.LU.64 R8, [R1+0x12d0] ;  /* 0x0012d00001087983 */ /* 0x001ee80000300a00 */
[----:B------:R-:W3:Y:S01]  /*50af0*/  LDL.LU.64 R10, [R1+0x12d8] ;  /* 0x0012d800010a7983 */ /* 0x000ee20000300a00 */
[C---:B--2---:R-:W-:Y:S08]  /*50b00*/  HMMA.16816.F32 R20, R28.reuse, R12, R20 ;  /* 0x0000000c1c14723c */ /* 0x044ff00000001814 */
[C---:B----4-:R-:W-:Y:S11]  /*50b10*/  HMMA.16816.F32 R16, R28.reuse, R14, R16 ;  /* 0x0000000e1c10723c */ /* 0x050ff60000001810 */
[----:B------:R-:W-:Y:S04]  /*50b20*/  STL.64 [R1+0x1300], R20 ;  /* 0x0013001401007387 */ /* 0x000fe80000100a00 */
[----:B------:R0:W-:Y:S04]  /*50b30*/  STL.64 [R1+0x1308], R22 ;  /* 0x0013081601007387 */ /* 0x0001e80000100a00 */
[----:B0-----:R-:W2:Y:S04]  /*50b40*/  LDL.LU.64 R22, [R1+0x58b0] ;  /* 0x0058b00001167983 */ /* 0x001ea80000300a00 */
[----:B------:R-:W4:Y:S04]  /*50b50*/  LDL.LU.64 R20, [R1+0x58a8] ;  /* 0x0058a80001147983 */ /* 0x000f280000300a00 */
        /* <DEDUP_REMOVED lines=17> */
[C---:B----4-:R-:W-:Y:S08]  /*50c70*/  HMMA.16816.F32 R12, R28.reuse, R20, R56 ;  /* 0x000000141c0c723c */ /* 0x050ff00000001838 */
[C---:B0-----:R-:W-:Y:S01]  /*50c80*/  HMMA.16816.F32 R8, R28.reuse, R22, R52 ;  /* 0x000000161c08723c */ /* 0x041fe20000001834 */
[----:B------:R-:W-:Y:S10]  /*50c90*/  STL.64 [R1+0x5858], R22 ;  /* 0x0058581601007387 */ /* 0x000ff40000100a00 */
[----:B------:R-:W-:Y:S04]  /*50ca0*/  STL.64 [R1+0x12c0], R12 ;  /* 0x0012c00c01007387 */ /* 0x000fe80000100a00 */
[----:B------:R-:W-:Y:S04]  /*50cb0*/  STL.64 [R1+0x12c8], R14 ;  /* 0x0012c80e01007387 */ /* 0x000fe80000100a00 */
[----:B------:R-:W-:Y:S04]  /*50cc0*/  STL.64 [R1+0x5850], R20 ;  /* 0x0058501401007387 */ /* 0x000fe80000100a00 */
[----:B------:R-:W-:Y:S04]  /*50cd0*/  STL.64 [R1+0x12b0], R8 ;  /* 0x0012b00801007387 */ /* 0x000fe80000100a00 */
[----:B------:R0:W-:Y:S04]  /*50ce0*/  STL.64 [R1+0x12b8], R10 ;  /* 0x0012b80a01007387 */ /* 0x0001e80000100a00 */
[----:B------:R-:W2:Y:S04]  /*50cf0*/  LDL.LU.64 R16, [R1+0x12a0] ;  /* 0x0012a00001107983 */ /* 0x000ea80000300a00 */
[----:B------:R-:W2:Y:S01]  /*50d00*/  LDL.LU.64 R18, [R1+0x12a8] ;  /* 0x0012a80001127983 */ /* 0x000ea20000300a00 */
[----:B0-----:R-:W-:Y:S01]  /*50d10*/  HMMA.16816.F32 R8, R28, R24, R48 ;  /* 0x000000181c08723c */ /* 0x001fe20000001830 */
[----:B------:R-:W-:-:S15]  /*50d20*/  IMAD R28, R44, 0x100, R47 ;  /* 0x000001002c1c7824 */ /* 0x000fde00078e022f */
[----:B------:R-:W-:-:S03]  /*50d30*/  NOP ;  /* 0x0000000000007918 */ /* 0x000fc60000000000 */
[----:B------:R0:W-:Y:S04]  /*50d40*/  STL.64 [R1+0x5b0], R8 ;  /* 0x0005b00801007387 */ /* 0x0001e80000100a00 */
[----:B------:R1:W-:Y:S04]  /*50d50*/  STL.64 [R1+0x5b8], R10 ;  /* 0x0005b80a01007387 */ /* 0x0003e80000100a00 */
[----:B------:R-:W3:Y:S04]  /*50d60*/  LDL.LU.64 R12, [R1+0x1290] ;  /* 0x00129000010c7983 */ /* 0x000ee80000300a00 */
[----:B------:R-:W3:Y:S04]  /*50d70*/  LDL.LU.64 R14, [R1+0x1298] ;  /* 0x00129800010e7983 */ /* 0x000ee80000300a00 */
[----:B0-----:R-:W4:Y:S04]  /*50d80*/  LDL.LU.64 R8, [R1+0x1280] ;  /* 0x0012800001087983 */ /* 0x001f280000300a00 */
[----:B-1----:R-:W4:Y:S04]  /*50d90*/  LDL.LU.64 R10, [R1+0x1288] ;  /* 0x00128800010a7983 */ /* 0x002f280000300a00 */
        /* <DEDUP_REMOVED lines=22> */
[----:B------:R-:W-:Y:S04]  /*50f00*/  STL.64 [R1+0x12a0], R16 ;  /* 0x0012a01001007387 */ /* 0x000fe80000100a00 */
[----:B------:R-:W-:Y:S04]  /*50f10*/  STL.64 [R1+0x12a8], R18 ;  /* 0x0012a81201007387 */ /* 0x000fe80000100a00 */
        /* <DEDUP_REMOVED lines=8> */
[----:B-1----:R-:W2:Y:S04]  /*50fa0*/  LDL.LU.64 R8, [R1+0x1240] ;  /* 0x0012400001087983 */ /* 0x002ea80000300a00 */
[----:B----4-:R-:W4:Y:S04]  /*50fb0*/  LDL.LU.64 R10, [R1+0x1248] ;  /* 0x00124800010a7983 */ /* 0x010f280000300a00 */
[----:B------:R-:W4:Y:S04]  /*50fc0*/  LDL.LU.64 R44, [R1+0x1230] ;  /* 0x00123000012c7983 */ /* 0x000f280000300a00 */
[----:B------:R-:W4:Y:S04]  /*50fd0*/  LDL.LU.64 R46, [R1+0x1238] ;  /* 0x00123800012e7983 */ /* 0x000f280000300a00 */
[----:B------:R-:W4:Y:S04]  /*50fe0*/  LDL.LU.64 R12, [R1+0x1220] ;  /* 0x00122000010c7983 */ /* 0x000f280000300a00 */
[----:B------:R-:W4:Y:S04]  /*50ff0*/  LDL.LU.64 R14, [R1+0x1228] ;  /* 0x00122800010e7983 */ /* 0x000f280000300a00 */
[----:B------:R-:W4:Y:S04]  /*51000*/  LDL.LU.64 R20, [R1+0x1210] ;  /* 0x0012100001147983 */ /* 0x000f280000300a00 */
[----:B------:R-:W4:Y:S04]  /*51010*/  LDL.LU.64 R22, [R1+0x1218] ;  /* 0x0012180001167983 */ /* 0x000f280000300a00 */
[----:B------:R-:W4:Y:S04]  /*51020*/  LDL.LU.64 R16, [R1+0x1200] ;  /* 0x0012000001107983 */ /* 0x000f280000300a00 */
[----:B------:R-:W4:Y:S04]  /*51030*/  LDL.LU.64 R18, [R1+0x1208] ;  /* 0x0012080001127983 */ /* 0x000f280000300a00 */
[----:B------:R-:W-:Y:S04]  /*51040*/  STL.64 [R1+0x5838], R34 ;  /* 0x0058382201007387 */ /* 0x000fe80000100a00 */
[----:B------:R0:W-:Y:S04]  /*51050*/  STL.64 [R1+0x5830], R32 ;  /* 0x0058302001007387 */ /* 0x0001e80000100a00 */
[----:B0-----:R-:W4:Y:S04]  /*51060*/  LDL.LU.64 R32, [R1+0x1260] ;  /* 0x0012600001207983 */ /* 0x001f280000300a00 */
[----:B------:R-:W4:Y:S04]  /*51070*/  LDL.LU.64 R34, [R1+0x1268] ;  /* 0x0012680001227983 */ /* 0x000f280000300a00 */
[----:B------:R-:W4:Y:S04]  /*51080*/  LDL.LU.64 R56, [R1+0x11e0] ;  /* 0x0011e00001387983 */ /* 0x000f280000300a00 */
[----:B------:R-:W4:Y:S01]  /*51090*/  LDL.LU.64 R58, [R1+0x11e8] ;  /* 0x0011e800013a7983 */ /* 0x000f220000300a00 */
[C---:B---3--:R-:W-:Y:S08]  /*510a0*/  HMMA.16816.F32 R48, R28.reuse, R26, R48 ;  /* 0x0000001a1c30723c */ /* 0x048ff00000001830 */
[C---:B--2---:R-:W-:Y:S08]  /*510b0*/  HMMA.16816.F32 R40, R28.reuse, R4, R40 ;  /* 0x000000041c28723c */ /* 0x044ff00000001828 */
[C---:B----4-:R-:W-:Y:S03]  /*510c0*/  HMMA.16816.F32 R8, R28.reuse, R6, R8 ;  /* 0x000000061c08723c */ /* 0x050fe60000001808 */
[----:B------:R0:W-:Y:S04]  /*510d0*/  STL.64 [R1+0x1270], R48 ;  /* 0x0012703001007387 */ /* 0x0001e80000100a00 */
[----:B------:R1:W-:Y:S04]  /*510e0*/  STL.64 [R1+0x1278], R50 ;  /* 0x0012783201007387 */ /* 0x0003e80000100a00 */
[----:B------:R-:W2:Y:S04]  /*510f0*/  LDL.LU.64 R52, [R1+0x11d0] ;  /* 0x0011d00001347983 */ /* 0x000ea80000300a00 */
[----:B------:R-:W2:Y:S04]  /*51100*/  LDL.LU.64 R54, [R1+0x11d8] ;  /* 0x0011d80001367983 */ /* 0x000ea80000300a00 */
[----:B0-----:R-:W3:Y:S04]  /*51110*/  LDL.LU.64 R48, [R1+0x11c0] ;  /* 0x0011c00001307983 */ /* 0x001ee80000300a00 */
[----:B-1----:R-:W3:Y:S01]  /*51120*/  LDL.LU.64 R50, [R1+0x11c8] ;  /* 0x0011c80001327983 */ /* 0x002ee20000300a00 */
[----:B------:R-:W-:-:S15]  /*51130*/  HMMA.16816.F32 R32, R28, R2, R32 ;  /* 0x000000021c20723c */ /* 0x000fde0000001820 */
[----:B------:R-:W-:-:S04]  /*51140*/  NOP ;  /* 0x0000000000007918 */ /* 0x000fc80000000000 */
        /* <DEDUP_REMOVED lines=26> */
[----:B0-----:R-:W3:Y:S04]  /*512f0*/  LDL.LU.64 R22, [R1+0x5858] ;  /* 0x0058580001167983 */ /* 0x001ee80000300a00 */
[----:B------:R-:W2:Y:S04]  /*51300*/  LDL.LU.64 R20, [R1+0x5850] ;  /* 0x0058500001147983 */ /* 0x000ea80000300a00 */
        /* <DEDUP_REMOVED lines=8> */
[----:B--2---:R-:W-:-:S15]  /*51390*/  HMMA.16816.F32 R12, R28, R16, R12 ;  /* 0x000000101c0c723c */ /* 0x004fde000000180c */
[----:B------:R-:W-:-:S04]  /*513a0*/  NOP ;  /* 0x0000000000007918 */ /* 0x000fc80000000000 */
[----:B------:R-:W-:Y:S04]  /*513b0*/  STL.64 [R1+0x11f0], R12 ;  /* 0x0011f00c01007387 */ /* 0x000fe80000100a00 */
[----:B------:R0:W-:Y:S02]  /*513c0*/  STL.64 [R1+0x11f8], R14 ;  /* 0x0011f80e01007387 */ /* 0x0001e40000100a00 */
[C---:B0-----:R-:W-:Y:S02]  /*513d0*/  HMMA.16816.F32 R12, R28.reuse, R18, R56 ;  /* 0x000000121c0c723c */ /* 0x041fe40000001838 */
[----:B------:R-:W-:Y:S04]  /*513e0*/  STL.64 [R1+0x5808], R18 ;  /* 0x0058081201007387 */ /* 0x000fe80000100a00 */
[----:B------:R0:W-:Y:S02]  /*513f0*/  STL.64 [R1+0x5800], R16 ;  /* 0x0058001001007387 */ /* 0x0001e40000100a00 */
[C---:B0-----:R-:W-:Y:S11]  /*51400*/  HMMA.16816.F32 R16, R28.reuse, R20, R52 ;  /* 0x000000141c10723c */ /* 0x041ff60000001834 */
[----:B------:R-:W-:Y:S04]  /*51410*/  STL.64 [R1+0x11e0], R12 ;  /* 0x0011e00c01007387 */ /* 0x000fe80000100a00 */
[----:B------:R3:W-:Y:S02]  /*51420*/  STL.64 [R1+0x11e8], R14 ;  /* 0x0011e80e01007387 */ /* 0x0007e40000100a00 */
[C---:B---3--:R-:W-:Y:S02]  /*51430*/  HMMA.16816.F32 R12, R28.reuse, R22, R48 ;  /* 0x000000161c0c723c */ /* 0x048fe40000001830 */
[----:B------:R-:W-:Y:S04]  /*51440*/  STL.64 [R1+0x5828], R22 ;  /* 0x0058281601007387 */ /* 0x000fe80000100a00 */
[----:B------:R-:W-:Y:S04]  /*51450*/  STL.64 [R1+0x11d0], R16 ;  /* 0x0011d01001007387 */ /* 0x000fe80000100a00 */
[----:B------:R-:W-:Y:S04]  /*51460*/  STL.64 [R1+0x11d8], R18 ;  /* 0x0011d81201007387 */ /* 0x000fe80000100a00 */
[----:B------:R-:W-:Y:S05]  /*51470*/  STL.64 [R1+0x5820], R20 ;  /* 0x0058201401007387 */ /* 0x000fea0000100a00 */
[----:B------:R-:W-:Y:S04]  /*51480*/  STL.64 [R1+0x11c0], R12 ;  /* 0x0011c00c01007387 */ /* 0x000fe80000100a00 */
[----:B------:R4:W-:Y:S02]  /*51490*/  STL.64 [R1+0x11c8], R14 ;  /* 0x0011c80e01007387 */ /* 0x0009e40000100a00 */
[----:B----4-:R-:W-:-:S15]  /*514a0*/  HMMA.16816.F32 R12, R28, R24, R32 ;  /* 0x000000181c0c723c */ /* 0x010fde0000001820 */
[----:B------:R-:W-:-:S04]  /*514b0*/  NOP ;  /* 0x0000000000007918 */ /* 0x000fc80000000000 */
[----:B------:R0:W-:Y:S04]  /*514c0*/  STL.64 [R1+0x5a0], R12 ;  /* 0x0005a00c01007387 */ /* 0x0001e80000100a00 */
[----:B------:R1:W-:Y:S04]  /*514d0*/  STL.64 [R1+0x5a8], R14 ;  /* 0x0005a80e01007387 */ /* 0x0003e80000100a00 */
[----:B------:R-:W2:Y:S04]  /*514e0*/  LDL.LU.64 R32, [R1+0x11b0] ;  /* 0x0011b00001207983 */ /* 0x000ea80000300a00 */
[----:B------:R-:W2:Y:S01]  /*514f0*/  LDL.LU.64 R34, [R1+0x11b8] ;  /* 0x0011b80001227983 */ /* 0x000ea20000300a00 */
[----:B------:R-:W-:-:S02]  /*51500*/  IMAD R28, R44, 0x100, R47 ;  /* 0x000001002c1c7824 */ /* 0x000fc400078e022f */
[----:B------:R-:W-:Y:S02]  /*51510*/  IMAD R29, R41, 0x100, R40 ;  /* 0x00000100291d7824 */ /* 0x000fe400078e0228 */
[----:B------:R-:W-:Y:S02]  /*51520*/  IMAD R30, R43, 0x100, R42 ;  /* 0x000001002b1e7824 */ /* 0x000fe400078e022a */
[----:B------:R-:W-:Y:S01]  /*51530*/  IMAD R31, R61, 0x100, R38 ;  /* 0x000001003d1f7824 */ /* 0x000fe200078e0226 */
[----:B------:R-:W3:Y:S01]  /*51540*/  LDL.LU.64 R56, [R1+0x11a0] ;  /* 0x0011a00001387983 */ /* 0x000ee20000300a00 */
[----:B------:R-:W-:Y:S02]  /*51550*/  F2FP.F16.E5M2.UNPACK_B R28, R28 ;  /* 0x0000001cff1c723e */ /* 0x000fe400020004ff */
[----:B------:R-:W-:Y:S02]  /*51560*/  F2FP.F16.E5M2.UNPACK_B R29, R29 ;  /* 0x0000001dff1d723e */ /* 0x000fe400020004ff */
[----:B------:R-:W-:-:S02]  /*51570*/  F2FP.F16.E5M2.UNPACK_B R30, R30 ;  /* 0x0000001eff1e723e */ /* 0x000fc400020004ff */
[----:B------:R-:W-:Y:S01]  /*51580*/  F2FP.F16.E5M2.UNPACK_B R31, R31 ;  /* 0x0000001fff1f723e */ /* 0x000fe200020004ff */
[----:B------:R-:W3:Y:S04]  /*51590*/  LDL.LU.64 R58, [R1+0x11a8] ;  /* 0x0011a800013a7983 */ /* 0x000ee80000300a00 */
[----:B------:R-:W4:Y:S04]  /*515a0*/  LDL.LU.64 R20, [R1+0x1190] ;  /* 0x0011900001147983 */ /* 0x000f280000300a00 */
[----:B------:R-:W4:Y:S04]  /*515b0*/  LDL.LU.64 R22, [R1+0x1198] ;  /* 0x0011980001167983 */ /* 0x000f280000300a00 */
[----:B0-----:R-:W3:Y:S04]  /*515c0*/  LDL.LU.64 R12, [R1+0x1180] ;  /* 0x00118000010c7983 */ /* 0x001ee80000300a00 */
[----:B-1----:R-:W3:Y:S04]  /*515d0*/  LDL.LU.64 R14, [R1+0x1188] ;  /* 0x00118800010e7983 */ /* 0x002ee80000300a00 */
[----:B------:R-:W3:Y:S04]  /*515e0*/  LDL.LU.64 R52, [R1+0x1170] ;  /* 0x0011700001347983 */ /* 0x000ee80000300a00 */
[----:B------:R-:W3:Y:S04]  /*515f0*/  LDL.LU.64 R54, [R1+0x1178] ;  /* 0x0011780001367983 */ /* 0x000ee80000300a00 */
[----:B------:R-:W4:Y:S04]  /*51600*/  LDL.LU.64 R48, [R1+0x1160] ;  /* 0x0011600001307983 */ /* 0x000f280000300a00 */
[----:B------:R-:W4:Y:S04]  /*51610*/  LDL.LU.64 R50, [R1+0x1168] ;  /* 0x0011680001327983 */ /* 0x000f280000300a00 */
[----:B------:R-:W4:Y:S04]  /*51620*/  LDL.LU.64 R16, [R1+0x1150] ;  /* 0x0011500001107983 */ /* 0x000f280000300a00 */
[----:B------:R-:W4:Y:S04]  /*51630*/  LDL.LU.64 R18, [R1+0x1158] ;  /* 0x0011580001127983 */ /* 0x000f280000300a00 */
        /* <DEDUP_REMOVED lines=8> */
[----:B--2---:R-:W-:-:S15]  /*516c0*/  HMMA.16816.F32 R32, R28, R36, R32 ;  /* 0x000000241c20723c */ /* 0x004fde0000001820 */
[----:B------:R-:W-:-:S04]  /*516d0*/  NOP ;  /* 0x0000000000007918 */ /* 0x000fc80000000000 */
[----:B------:R-:W-:Y:S04]  /*516e0*/  STL.64 [R1+0x11b0], R32 ;  /* 0x0011b02001007387 */ /* 0x000fe80000100a00 */
[----:B------:R0:W-:Y:S04]  /*516f0*/  STL.64 [R1+0x11b8], R34 ;  /* 0x0011b82201007387 */ /* 0x0001e80000100a00 */
[----:B0-----:R-:W2:Y:S04]  /*51700*/  LDL.LU.64 R34, [R1+0x5838] ;  /* 0x0058380001227983 */ /* 0x001ea80000300a00 */
[----:B------:R-:W4:Y:S01]  /*51710*/  LDL.LU.64 R32, [R1+0x5830] ;  /* 0x0058300001207983 */ /* 0x000f220000300a00 */
[C---:B---3--:R-:W-:Y:S08]  /*51720*/  HMMA.16816.F32 R12, R28.reuse, R26, R12 ;  /* 0x0000001a1c0c723c */ /* 0x048ff0000000180c */
[----:B--2---:R-:W-:-:S15]  /*51730*/  HMMA.16816.F32 R56, R28, R34, R56 ;  /* 0x000000221c38723c */ /* 0x004fde0000001838 */
[----:B------:R-:W-:-:S04]  /*51740*/  NOP ;  /* 0x0000000000007918 */ /* 0x000fc80000000000 */
[----:B------:R-:W-:Y:S04]  /*51750*/  STL.64 [R1+0x11a0], R56 ;  /* 0x0011a03801007387 */ /* 0x000fe80000100a00 */
[----:B------:R4:W-:Y:S02]  /*51760*/  STL.64 [R1+0x11a8], R58 ;  /* 0x0011a83a01007387 */ /* 0x0009e40000100a00 */
[----:B----4-:R-:W-:Y:S02]  /*51770*/  HMMA.16816.F32 R56, R28, R32, R20 ;  /* 0x000000201c38723c */ /* 0x010fe40000001814 */
[----:B------:R-:W2:-:S15]  /*51780*/  LDL.LU.64 R20, [R1+0x1140] ;  /* 0x0011400001147983 */ /* 0x000e9e0000300a00 */
[----:B------:R-:W-:Y:S02]  /*51790*/  NOP ;  /* 0x0000000000007918 */ /* 0x000fe40000000000 */
[----:B------:R-:W-:Y:S04]  /*517a0*/  STL.64 [R1+0x1190], R56 ;  /* 0x0011903801007387 */ /* 0x000fe80000100a00 */
[----:B------:R-:W-:Y:S04]  /*517b0*/  STL.64 [R1+0x1198], R58 ;  /* 0x0011983a01007387 */ /* 0x000fe80000100a00 */
[----:B------:R-:W2:Y:S04]  /*517c0*/  LDL.LU.64 R22, [R1+0x1148] ;  /* 0x0011480001167983 */ /* 0x000ea80000300a00 */
[----:B------:R0:W-:Y:S04]  /*517d0*/  STL.64 [R1+0x1180], R12 ;  /* 0x0011800c01007387 */ /* 0x0001e80000100a00 */
[----:B------:R1:W-:Y:S04]  /*517e0*/  STL.64 [R1+0x1188], R14 ;  /* 0x0011880e01007387 */ /* 0x0003e80000100a00 */
[----:B0-----:R-:W3:Y:S04]  /*517f0*/  LDL.LU.64 R12, [R1+0x1130] ;  /* 0x00113000010c7983 */ /* 0x001ee80000300a00 */
[----:B-1----:R-:W3:Y:S01]  /*51800*/  LDL.LU.64 R14, [R1+0x1138] ;  /* 0x00113800010e7983 */ /* 0x002ee20000300a00 */
[C---:B------:R-:W-:Y:S08]  /*51810*/  HMMA.16816.F32 R56, R28.reuse, R2, R52 ;  /* 0x000000021c38723c */ /* 0x040ff00000001834 */
[C---:B------:R-:W-:Y:S08]  /*51820*/  HMMA.16816.F32 R52, R28.reuse, R4, R48 ;  /* 0x000000041c34723c */ /* 0x040ff00000001830 */
[C---:B------:R-:W-:Y:S03]  /*51830*/  HMMA.16816.F32 R48, R28.reuse, R6, R16 ;  /* 0x000000061c30723c */ /* 0x040fe60000001810 */
[----:B------:R0:W-:Y:S04]  /*51840*/  STL.64 [R1+0x1170], R56 ;  /* 0x0011703801007387 */ /* 0x0001e80000100a00 */
[----:B------:R1:W-:Y:S04]  /*51850*/  STL.64 [R1+0x1178], R58 ;  /* 0x0011783a01007387 */ /* 0x0003e80000100a00 */
[----:B------:R-:W4:Y:S04]  /*51860*/  LDL.LU.64 R16, [R1+0x1120] ;  /* 0x0011200001107983 */ /* 0x000f280000300a00 */
[----:B------:R0:W-:Y:S04]  /*51870*/  STL.64 [R1+0x1160], R52 ;  /* 0x0011603401007387 */ /* 0x0001e80000100a00 */
[----:B------:R0:W-:Y:S04]  /*51880*/  STL.64 [R1+0x1168], R54 ;  /* 0x0011683601007387 */ /* 0x0001e80000100a00 */
[----:B------:R-:W4:Y:S04]  /*51890*/  LDL.LU.64 R18, [R1+0x1128] ;  /* 0x0011280001127983 */ /* 0x000f280000300a00 */
[----:B------:R1:W-:Y:S04]  /*518a0*/  STL.64 [R1+0x1150], R48 ;  /* 0x0011503001007387 */ /* 0x0003e80000100a00 */
[----:B------:R1:W-:Y:S04]  /*518b0*/  STL.64 [R1+0x1158], R50 ;  /* 0x0011583201007387 */ /* 0x0003e80000100a00 */
[----:B0-----:R-:W4:Y:S04]  /*518c0*/  LDL.LU.64 R56, [R1+0x10e0] ;  /* 0x0010e00001387983 */ /* 0x001f280000300a00 */
[----:B-1----:R-:W4:Y:S04]  /*518d0*/  LDL.LU.64 R58, [R1+0x10e8] ;  /* 0x0010e800013a7983 */ /* 0x002f280000300a00 */
        /* <DEDUP_REMOVED lines=8> */
[C---:B--2---:R-:W-:Y:S08]  /*51960*/  HMMA.16816.F32 R20, R28.reuse, R8, R20 ;  /* 0x000000081c14723c */ /* 0x044ff00000001814 */
[C---:B---3--:R-:W-:Y:S11]  /*51970*/  HMMA.16816.F32 R12, R28.reuse, R10, R12 ;  /* 0x0000000a1c0c723c */ /* 0x048ff6000000180c */
[----:B------:R-:W-:Y:S04]  /*51980*/  STL.64 [R1+0x1140], R20 ;  /* 0x0011401401007387 */ /* 0x000fe80000100a00 */
[----:B------:R0:W-:Y:S04]  /*51990*/  STL.64 [R1+0x1148], R22 ;  /* 0x0011481601007387 */ /* 0x0001e80000100a00 */
[----:B0-----:R-:W2:Y:S04]  /*519a0*/  LDL.LU.64 R22, [R1+0x5828] ;  /* 0x0058280001167983 */ /* 0x001ea80000300a00 */
[----:B------:R-:W3:Y:S04]  /*519b0*/  LDL.LU.64 R20, [R1+0x5820] ;  /* 0x0058200001147983 */ /* 0x000ee80000300a00 */
[----:B------:R-:W-:Y:S04]  /*519c0*/  STL.64 [R1+0x1130], R12 ;  /* 0x0011300c01007387 */ /* 0x000fe80000100a00 */
[----:B------:R0:W-:Y:S04]  /*519d0*/  STL.64 [R1+0x1138], R14 ;  /* 0x0011380e01007387 */ /* 0x0001e80000100a00 */
[----:B0-----:R-:W2:Y:S04]  /*519e0*/  LDL.LU.64 R14, [R1+0x5818] ;  /* 0x00581800010e7983 */ /* 0x001ea80000300a00 */
[----:B------:R-:W4:Y:S04]  /*519f0*/  LDL.LU.64 R12, [R1+0x5810] ;  /* 0x00581000010c7983 */ /* 0x000f280000300a00 */
[----:B------:R-:W-:Y:S04]  /*51a00*/  STL.64 [R1+0x57e8], R10 ;  /* 0x0057e80a01007387 */ /* 0x000fe80000100a00 */
[----:B------:R0:W-:Y:S04]  /*51a10*/  STL.64 [R1+0x57e0], R8 ;  /* 0x0057e00801007387 */ /* 0x0001e80000100a00 */
[----:B0-----:R-:W3:Y:S04]  /*51a20*/  LDL.LU.64 R8, [R1+0x10f0] ;  /* 0x0010f00001087983 */ /* 0x001ee80000300a00 */
[----:B------:R-:W3:Y:S01]  /*51a30*/  LDL.LU.64 R10, [R1+0x10f8] ;  /* 0x0010f800010a7983 */ /* 0x000ee20000300a00 */
[C---:B----4-:R-:W-:Y:S08]  /*51a40*/  HMMA.16816.F32 R16, R28.reuse, R12, R16 ;  /* 0x0000000c1c10723c */ /* 0x050ff00000001810 */
[C---:B--2---:R-:W-:Y:S11]  /*51a50*/  HMMA.16816.F32 R4, R28.reuse, R14, R4 ;  /* 0x0000000e1c04723c */ /* 0x044ff60000001804 */
[----:B------:R-:W-:Y:S04]  /*51a60*/  STL.64 [R1+0x1120], R16 ;  /* 0x0011201001007387 */ /* 0x000fe80000100a00 */
[----:B------:R0:W-:Y:S04]  /*51a70*/  STL.64 [R1+0x1128], R18 ;  /* 0x0011281201007387 */ /* 0x0001e80000100a00 */
[----:B0-----:R-:W3:Y:S04]  /*51a80*/  LDL.LU.64 R18, [R1+0x5808] ;  /* 0x0058080001127983 */ /* 0x001ee80000300a00 */
[----:B------:R-:W2:Y:S04]  /*51a90*/  LDL.LU.64 R16, [R1+0x5800] ;  /* 0x0058000001107983 */ /* 0x000ea80000300a00 */
[----:B------:R0:W-:Y:S04]  /*51aa0*/  STL.64 [R1+0x1110], R4 ;  /* 0x0011100401007387 */ /* 0x0001e80000100a00 */
[----:B------:R1:W-:Y:S04]  /*51ab0*/  STL.64 [R1+0x1118], R6 ;  /* 0x0011180601007387 */ /* 0x0003e80000100a00 */
[----:B0-----:R-:W4:Y:S04]  /*51ac0*/  LDL.LU.64 R4, [R1+0x10c0] ;  /* 0x0010c00001047983 */ /* 0x001f280000300a00 */
[----:B-1----:R-:W4:Y:S04]  /*51ad0*/  LDL.LU.64 R6, [R1+0x10c8] ;  /* 0x0010c80001067983 */ /* 0x002f280000300a00 */
[----:B------:R-:W-:Y:S04]  /*51ae0*/  STL.64 [R1+0x57f8], R14 ;  /* 0x0057f80e01007387 */ /* 0x000fe80000100a00 */
[----:B------:R0:W-:Y:S04]  /*51af0*/  STL.64 [R1+0x57f0], R12 ;  /* 0x0057f00c01007387 */ /* 0x0001e80000100a00 */
[----:B0-----:R-:W2:Y:S04]  /*51b00*/  LDL.LU.64 R12, [R1+0x1100] ;  /* 0x00110000010c7983 */ /* 0x001ea80000300a00 */
[----:B------:R-:W2:Y:S01]  /*51b10*/  LDL.LU.64 R14, [R1+0x1108] ;  /* 0x00110800010e7983 */ /* 0x000ea20000300a00 */
[C---:B---3--:R-:W-:Y:S08]  /*51b20*/  HMMA.16816.F32 R8, R28.reuse, R18, R8 ;  /* 0x000000121c08723c */ /* 0x048ff00000001808 */
[----:B--2---:R-:W-:-:S15]  /*51b30*/  HMMA.16816.F32 R12, R28, R16, R12 ;  /* 0x000000101c0c723c */ /* 0x004fde000000180c */
[----:B------:R-:W-:-:S04]  /*51b40*/  NOP ;  /* 0x0000000000007918 */ /* 0x000fc80000000000 */
[----:B------:R-:W-:Y:S04]  /*51b50*/  STL.64 [R1+0x1100], R12 ;  /* 0x0011000c01007387 */ /* 0x000fe80000100a00 */
[----:B------:R0:W-:Y:S04]  /*51b60*/  STL.64 [R1+0x1108], R14 ;  /* 0x0011080e01007387 */ /* 0x0001e80000100a00 */
        /* <DEDUP_REMOVED lines=11> */
[----:B------:R-:W-:-:S02]  /*51c20*/  IMAD R28, R44, 0x100, R47 ;  /* 0x000001002c1c7824 */ /* 0x000fc400078e022f */
[----:B------:R-:W-:Y:S02]  /*51c30*/  IMAD R29, R41, 0x100, R40 ;  /* 0x00000100291d7824 */ /* 0x000fe400078e0228 */
[----:B------:R-:W-:Y:S02]  /*51c40*/  IMAD R30, R43, 0x100, R42 ;  /* 0x000001002b1e7824 */ /* 0x000fe400078e022a */
[----:B------:R-:W-:Y:S01]  /*51c50*/  IMAD R31, R61, 0x100, R38 ;  /* 0x000001003d1f7824 */ /* 0x000fe200078e0226 */
[----:B------:R-:W-:Y:S02]  /*51c60*/  F2FP.F16.E5M2.UNPACK_B R28, R28 ;  /* 0x0000001cff1c723e */ /* 0x000fe400020004ff */
[----:B------:R-:W-:Y:S02]  /*51c70*/  F2FP.F16.E5M2.UNPACK_B R29, R29 ;  /* 0x0000001dff1d723e */ /* 0x000fe400020004ff */
[----:B------:R-:W-:Y:S02]  /*51c80*/  F2FP.F16.E5M2.UNPACK_B R30, R30 ;  /* 0x0000001eff1e723e */ /* 0x000fe400020004ff */
[----:B------:R-:W-:-:S07]  /*51c90*/  F2FP.F16.E5M2.UNPACK_B R31, R31 ;  /* 0x0000001fff1f723e */ /* 0x000fce00020004ff */
[C---:B----4-:R-:W-:Y:S01]  /*51ca0*/  HMMA.16816.F32 R4, R28.reuse, R36, R4 ;  /* 0x000000241c04723c */ /* 0x050fe20000001804 */
[----:B------:R0:W-:Y:S04]  /*51cb0*/  STL.64 [R1+0x590], R8 ;  /* 0x0005900801007387 */ /* 0x0001e80000100a00 */
[----:B------:R1:W-:Y:S04]  /*51cc0*/  STL.64 [R1+0x598], R10 ;  /* 0x0005980a01007387 */ /* 0x0003e80000100a00 */
[----:B------:R-:W2:Y:S04]  /*51cd0*/  LDL.LU.64 R12, [R1+0x10b0] ;  /* 0x0010b000010c7983 */ /* 0x000ea80000300a00 */
[----:B------:R-:W2:Y:S06]  /*51ce0*/  LDL.LU.64 R14, [R1+0x10b8] ;  /* 0x0010b800010e7983 */ /* 0x000eac0000300a00 */
[----:B------:R3:W-:Y:S04]  /*51cf0*/  STL.64 [R1+0x10c0], R4 ;  /* 0x0010c00401007387 */ /* 0x0007e80000100a00 */
[----:B------:R4:W-:Y:S04]  /*51d00*/  STL.64 [R1+0x10c8], R6 ;  /* 0x0010c80601007387 */ /* 0x0009e80000100a00 */
[----:B0-----:R-:W2:Y:S04]  /*51d10*/  LDL.LU.64 R8, [R1+0x10a0] ;  /* 0x0010a00001087983 */ /* 0x001ea80000300a00 */
[----:B-1----:R-:W2:Y:S04]  /*51d20*/  LDL.LU.64 R10, [R1+0x10a8] ;  /* 0x0010a800010a7983 */ /* 0x002ea80000300a00 */
[----:B---3--:R-:W3:Y:S04]  /*51d30*/  LDL.LU.64 R4, [R1+0x1090] ;  /* 0x0010900001047983 */ /* 0x008ee80000300a00 */
[----:B----4-:R-:W3:Y:S04]  /*51d40*/  LDL.LU.64 R6, [R1+0x1098] ;  /* 0x0010980001067983 */ /* 0x010ee80000300a00 */
        /* <DEDUP_REMOVED lines=8> */
[----:B------:R-:W4:Y:S04]  /*51dd0*/  LDL.LU R50, [R1+0x23e4] ;  /* 0x0023e40001327983 */ /* 0x000f280000300800 */
[----:B------:R-:W4:Y:S01]  /*51de0*/  LDL.LU R51, [R1+0x23d8] ;  /* 0x0023d80001337983 */ /* 0x000f220000300800 */
[C---:B--2---:R-:W-:Y:S08]  /*51df0*/  HMMA.16816.F32 R12, R28.reuse, R34, R12 ;  /* 0x000000221c0c723c */ /* 0x044ff0000000180c */
[C---:B------:R-:W-:Y:S08]  /*51e00*/  HMMA.16816.F32 R8, R28.reuse, R32, R8 ;  /* 0x000000201c08723c */ /* 0x040ff00000001808 */
[C---:B---3--:R-:W-:Y:S01]  /*51e10*/  HMMA.16816.F32 R4, R28.reuse, R26, R4 ;  /* 0x0000001a1c04723c */ /* 0x048fe20000001804 */
[----:B----4-:R0:W-:Y:S04]  /*51e20*/  STL.64 [R1+0x57c8], R50 ;  /* 0x0057c83201007387 */ /* 0x0101e80000100a00 */
[----:B------:R-:W2:Y:S04]  /*51e30*/  LDL.LU.64 R48, [R1+0x1080] ;  /* 0x0010800001307983 */ /* 0x000ea80000300a00 */
[----:B0-----:R-:W2:Y:S04]  /*51e40*/  LDL.LU.64 R50, [R1+0x1088] ;  /* 0x0010880001327983 */ /* 0x001ea80000300a00 */
[----:B------:R-:W3:Y:S04]  /*51e50*/  LDL.LU R45, [R1+0x23f4] ;  /* 0x0023f400012d7983 */ /* 0x000ee80000300800 */
[----:B------:R-:W3:Y:S04]  /*51e60*/  LDL.LU R46, [R1+0x23f0] ;  /* 0x0023f000012e7983 */ /* 0x000ee80000300800 */
[----:B------:R-:W4:Y:S04]  /*51e70*/  LDL.LU R47, [R1+0x23fc] ;  /* 0x0023fc00012f7983 */ /* 0x000f280000300800 */
[----:B------:R-:W4:Y:S04]  /*51e80*/  LDL.LU R44, [R1+0x23f8] ;  /* 0x0023f800012c7983 */ /* 0x000f280000300800 */
[----:B------:R-:W3:Y:S04]  /*51e90*/  LDL.LU R38, [R1+0x2404] ;  /* 0x0024040001267983 */ /* 0x000ee80000300800 */
[----:B------:R-:W3:Y:S04]  /*51ea0*/  LDL.LU R61, [R1+0x2400] ;  /* 0x00240000013d7983 */ /* 0x000ee80000300800 */
[----:B------:R-:W-:Y:S04]  /*51eb0*/  STL.64 [R1+0x10b0], R12 ;  /* 0x0010b00c01007387 */ /* 0x000fe80000100a00 */
[----:B------:R0:W-:Y:S04]  /*51ec0*/  STL.64 [R1+0x10b8], R14 ;  /* 0x0010b80e01007387 */ /* 0x0001e80000100a00 */
[----:B0-----:R-:W3:Y:S04]  /*51ed0*/  LDL.LU.64 R14, [R1+0x57f8] ;  /* 0x0057f800010e7983 */ /* 0x001ee80000300a00 */
[----:B------:R-:W3:Y:S04]  /*51ee0*/  LDL.LU.64 R12, [R1+0x57f0] ;  /* 0x0057f000010c7983 */ /* 0x000ee80000300a00 */
[----:B------:R-:W-:Y:S04]  /*51ef0*/  STL.64 [R1+0x10a0], R8 ;  /* 0x0010a00801007387 */ /* 0x000fe80000100a00 */
[----:B------:R0:W-:Y:S04]  /*51f00*/  STL.64 [R1+0x10a8], R10 ;  /* 0x0010a80a01007387 */ /* 0x0001e80000100a00 */
[----:B0-----:R-:W3:Y:S04]  /*51f10*/  LDL.LU.64 R10, [R1+0x57e8] ;  /* 0x0057e800010a7983 */ /* 0x001ee80000300a00 */
[----:B------:R-:W3:Y:S04]  /*51f20*/  LDL.LU.64 R8, [R1+0x57e0] ;  /* 0x0057e00001087983 */ /* 0x000ee80000300a00 */
[----:B------:R-:W-:Y:S04]  /*51f30*/  STL.64 [R1+0x1090], R4 ;  /* 0x0010900401007387 */ /* 0x000fe80000100a00 */
[----:B------:R0:W-:Y:S04]  /*51f40*/  STL.64 [R1+0x1098], R6 ;  /* 0x0010980601007387 */ /* 0x0001e80000100a00 */
[----:B0-----:R-:W3:Y:S04]  /*51f50*/  LDL.LU.64 R6, [R1+0x57d8] ;  /* 0x0057d80001067983 */ /* 0x001ee80000300a00 */
[----:B------:R-:W3:Y:S01]  /*51f60*/  LDL.LU.64 R4, [R1+0x57d0] ;  /* 0x0057d00001047983 */ /* 0x000ee20000300a00 */
[----:B--2---:R-:W-:-:S15]  /*51f70*/  HMMA.16816.F32 R48, R28, R2, R48 ;  /* 0x000000021c30723c */ /* 0x004fde0000001830 */
[----:B------:R-:W-:-:S04]  /*51f80*/  NOP ;  /* 0x0000000000007918 */ /* 0x000fc80000000000 */
[----:B------:R-:W-:Y:S04]  /*51f90*/  STL.64 [R1+0x1080], R48 ;  /* 0x0010803001007387 */ /* 0x000fe80000100a00 */
[----:B------:R3:W-:Y:S02]  /*51fa0*/  STL.64 [R1+0x1088], R50 ;  /* 0x0010883201007387 */ /* 0x0007e40000100a00 */
[C---:B---3--:R-:W-:Y:S02]  /*51fb0*/  HMMA.16816.F32 R48, R28.reuse, R4, R40 ;  /* 0x000000041c30723c */ /* 0x048fe40000001828 */
[----:B------:R-:W2:Y:S04]  /*51fc0*/  LDL.LU.64 R40, [R1+0x1020] ;  /* 0x0010200001287983 */ /* 0x000ea80000300a00 */
[----:B------:R-:W2:Y:S02]  /*51fd0*/  LDL.LU.64 R42, [R1+0x1028] ;  /* 0x00102800012a7983 */ /* 0x000ea40000300a00 */
[C---:B------:R-:W-:Y:S11]  /*51fe0*/  HMMA.16816.F32 R52, R28.reuse, R8, R52 ;  /* 0x000000081c34723c */ /* 0x040ff60000001834 */
[----:B------:R-:W-:Y:S04]  /*51ff0*/  STL.64 [R1+0x1070], R48 ;  /* 0x0010703001007387 */ /* 0x000fe80000100a00 */
[----:B------:R0:W-:Y:S02]  /*52000*/  STL.64 [R1+0x1078], R50 ;  /* 0x0010783201007387 */ /* 0x0001e40000100a00 */
[C---:B0-----:R-:W-:Y:S08]  /*52010*/  HMMA.16816.F32 R48, R28.reuse, R6, R56 ;  /* 0x000000061c30723c */ /* 0x041ff00000001838 */
[C---:B------:R-:W-:Y:S01]  /*52020*/  HMMA.16816.F32 R20, R28.reuse, R10, R20 ;  /* 0x0000000a1c14723c */ /* 0x040fe20000001814 */
[----:B------:R-:W-:Y:S04]  /*52030*/  STL.64 [R1+0x57a0], R6 ;  /* 0x0057a00601007387 */ /* 0x000fe80000100a00 */
[----:B------:R0:W-:Y:S06]  /*52040*/  STL.64 [R1+0x5798], R4 ;  /* 0x0057980401007387 */ /* 0x0001ec0000100a00 */
[----:B------:R1:W-:Y:S04]  /*52050*/  STL.64 [R1+0x1060], R48 ;  /* 0x0010603001007387 */ /* 0x0003e80000100a00 */
[----:B------:R3:W-:Y:S04]  /*52060*/  STL.64 [R1+0x1068], R50 ;  /* 0x0010683201007387 */ /* 0x0007e80000100a00 */
[----:B0-----:R-:W2:Y:S04]  /*52070*/  LDL.LU.64 R4, [R1+0x1030] ;  /* 0x0010300001047983 */ /* 0x001ea80000300a00 */
[----:B------:R-:W2:Y:S04]  /*52080*/  LDL.LU.64 R6, [R1+0x1038] ;  /* 0x0010380001067983 */ /* 0x000ea80000300a00 */
[----:B-1----:R-:W4:Y:S04]  /*52090*/  LDL.LU.64 R48, [R1+0x1010] ;  /* 0x0010100001307983 */ /* 0x002f280000300a00 */
[----:B------:R-:W-:Y:S04]  /*520a0*/  STL.64 [R1+0x1050], R52 ;  /* 0x0010503401007387 */ /* 0x000fe80000100a00 */
[----:B------:R-:W-:Y:S04]  /*520b0*/  STL.64 [R1+0x1058], R54 ;  /* 0x0010583601007387 */ /* 0x000fe80000100a00 */
[----:B---3--:R-:W4:Y:S04]  /*520c0*/  LDL.LU.64 R50, [R1+0x1018] ;  /* 0x0010180001327983 */ /* 0x008f280000300a00 */
[----:B------:R0:W-:Y:S04]  /*520d0*/  STL.64 [R1+0x1040], R20 ;  /* 0x0010401401007387 */ /* 0x0001e80000100a00 */
[----:B------:R1:W-:Y:S04]  /*520e0*/  STL.64 [R1+0x1048], R22 ;  /* 0x0010481601007387 */ /* 0x0003e80000100a00 */
[----:B0-----:R-:W3:Y:S04]  /*520f0*/  LDL.LU.64 R20, [R1+0x1000] ;  /* 0x0010000001147983 */ /* 0x001ee80000300a00 */
[----:B-1----:R-:W3:Y:S04]  /*52100*/  LDL.LU.64 R22, [R1+0x1008] ;  /* 0x0010080001167983 */ /* 0x002ee80000300a00 */
[----:B------:R-:W3:Y:S04]  /*52110*/  LDL.LU.64 R56, [R1+0xfe0] ;  /* 0x000fe00001387983 */ /* 0x000ee80000300a00 */
[----:B------:R-:W3:Y:S04]  /*52120*/  LDL.LU.64 R58, [R1+0xfe8] ;  /* 0x000fe800013a7983 */ /* 0x000ee80000300a00 */
[----:B------:R-:W3:Y:S04]  /*52130*/  LDL.LU.64 R52, [R1+0x580] ;  /* 0x0005800001347983 */ /* 0x000ee80000300a00 */
[----:B------:R-:W3:Y:S04]  /*52140*/  LDL.LU.64 R54, [R1+0x588] ;  /* 0x0005880001367983 */ /* 0x000ee80000300a00 */
[----:B------:R-:W-:Y:S04]  /*52150*/  STL.64 [R1+0x5790], R10 ;  /* 0x0057900a01007387 */ /* 0x000fe80000100a00 */
[----:B------:R2:W-:Y:S02]  /*52160*/  STL.64 [R1+0x5788], R8 ;  /* 0x0057880801007387 */ /* 0x0005e40000100a00 */
[C---:B--2---:R-:W-:Y:S08]  /*52170*/  HMMA.16816.F32 R8, R28.reuse, R12, R4 ;  /* 0x0000000c1c08723c */ /* 0x044ff00000001804 */
[C---:B------:R-:W-:Y:S01]  /*52180*/  HMMA.16816.F32 R4, R28.reuse, R14, R40 ;  /* 0x0000000e1c04723c */ /* 0x040fe20000001828 */
[----:B------:R-:W2:Y:S07]  /*52190*/  LDL.LU.64 R40, [R1+0xfd0] ;  /* 0x000fd00001287983 */ /* 0x000eae0000300a00 */
[C---:B----4-:R-:W-:Y:S03]  /*521a0*/  HMMA.16816.F32 R48, R28.reuse, R16, R48 ;  /* 0x000000101c30723c */ /* 0x050fe60000001830 */
[----:B------:R0:W-:Y:S04]  /*521b0*/  STL.64 [R1+0x1030], R8 ;  /* 0x0010300801007387 */ /* 0x0001e80000100a00 */
[----:B------:R1:W-:Y:S04]  /*521c0*/  STL.64 [R1+0x1038], R10 ;  /* 0x0010380a01007387 */ /* 0x0003e80000100a00 */
[----:B------:R-:W2:Y:S01]  /*521d0*/  LDL.LU.64 R42, [R1+0xfd8] ;  /* 0x000fd800012a7983 */ /* 0x000ea20000300a00 */
[C---:B---3--:R-:W-:Y:S03]  /*521e0*/  HMMA.16816.F32 R20, R28.reuse, R18, R20 ;  /* 0x000000121c14723c */ /* 0x048fe60000001814 */
[----:B------:R3:W-:Y:S04]  /*521f0*/  STL.64 [R1+0x1020], R4 ;  /* 0x0010200401007387 */ /* 0x0007e80000100a00 */
[----:B------:R4:W-:Y:S04]  /*52200*/  STL.64 [R1+0x1028], R6 ;  /* 0x0010280601007387 */ /* 0x0009e80000100a00 */
[----:B0-----:R-:W2:Y:S04]  /*52210*/  LDL.LU.64 R8, [R1+0xfc0] ;  /* 0x000fc00001087983 */ /* 0x001ea80000300a00 */
[----:B-1----:R-:W2:Y:S04]  /*52220*/  LDL.LU.64 R10, [R1+0xfc8] ;  /* 0x000fc800010a7983 */ /* 0x002ea80000300a00 */
[----:B---3--:R-:W3:Y:S04]  /*52230*/  LDL.LU.64 R4, [R1+0xfb0] ;  /* 0x000fb00001047983 */ /* 0x008ee80000300a00 */
[----:B----4-:R-:W3:Y:S04]  /*52240*/  LDL.LU.64 R6, [R1+0xfb8] ;  /* 0x000fb80001067983 */ /* 0x010ee80000300a00 */
[----:B------:R-:W-:Y:S04]  /*52250*/  STL.64 [R1+0x57b0], R14 ;  /* 0x0057b00e01007387 */ /* 0x000fe80000100a00 */
[----:B------:R0:W-:Y:S04]  /*52260*/  STL.64 [R1+0x57a8], R12 ;  /* 0x0057a80c01007387 */ /* 0x0001e80000100a00 */
[----:B0-----:R-:W4:Y:S04]  /*52270*/  LDL.LU.64 R12, [R1+0xff0] ;  /* 0x000ff000010c7983 */ /* 0x001f280000300a00 */
[----:B------:R-:W4:Y:S04]  /*52280*/  LDL.LU.64 R14, [R1+0xff8] ;  /* 0x000ff800010e7983 */ /* 0x000f280000300a00 */
[----:B------:R-:W-:Y:S04]  /*52290*/  STL.64 [R1+0x1010], R48 ;  /* 0x0010103001007387 */ /* 0x000fe80000100a00 */
[----:B------:R0:W-:Y:S04]  /*522a0*/  STL.64 [R1+0x1018], R50 ;  /* 0x0010183201007387 */ /* 0x0001e80000100a00 */
[----:B0-----:R-:W2:Y:S04]  /*522b0*/  LDL.LU.64 R50, [R1+0x57c8] ;  /* 0x0057c80001327983 */ /* 0x001ea80000300a00 */
[----:B------:R-:W-:Y:S04]  /*522c0*/  STL.64 [R1+0x1000], R20 ;  /* 0x0010001401007387 */ /* 0x000fe80000100a00 */
[----:B------:R0:W-:Y:S04]  /*522d0*/  STL.64 [R1+0x1008], R22 ;  /* 0x0010081601007387 */ /* 0x0001e80000100a00 */
[----:B0-----:R-:W2:Y:S04]  /*522e0*/  LDL.LU.64 R22, [R1+0x57c0] ;  /* 0x0057c00001167983 */ /* 0x001ea80000300a00 */
[----:B------:R-:W4:Y:S02]  /*522f0*/  LDL.LU.64 R20, [R1+0x57b8] ;  /* 0x0057b80001147983 */ /* 0x000f240000300a00 */
[C---:B----4-:R-:W-:Y:S08]  /*52300*/  HMMA.16816.F32 R12, R28.reuse, R20, R12 ;  /* 0x000000141c0c723c */ /* 0x050ff0000000180c */
[C---:B--2---:R-:W-:Y:S11]  /*52310*/  HMMA.16816.F32 R56, R28.reuse, R22, R56 ;  /* 0x000000161c38723c */ /* 0x044ff60000001838 */
        /* <DEDUP_REMOVED lines=10> */
[----:B------:R-:W-:Y:S01]  /*523c0*/  F2FP.F16.E5M2.UNPACK_B R31, R31 ;  /* 0x0000001fff1f723e */ /* 0x000fe200020004ff */
[----:B------:R-:W-:Y:S04]  /*523d0*/  STL.64 [R1+0xfe0], R56 ;  /* 0x000fe03801007387 */ /* 0x000fe80000100a00 */
[----:B------:R-:W-:Y:S04]  /*523e0*/  STL.64 [R1+0xfe8], R58 ;  /* 0x000fe83a01007387 */ /* 0x000fe80000100a00 */
[----:B------:R-:W-:Y:S04]  /*523f0*/  STL.64 [R1+0x580], R12 ;  /* 0x0005800c01007387 */ /* 0x000fe80000100a00 */
[----:B------:R0:W-:Y:S01]  /*52400*/  STL.64 [R1+0x588], R14 ;  /* 0x0005880e01007387 */ /* 0x0001e20000100a00 */
[C---:B------:R-:W-:Y:S08]  /*52410*/  HMMA.16816.F32 R8, R28.reuse, R34, R8 ;  /* 0x000000221c08723c */ /* 0x040ff00000001808 */
[C---:B---3--:R-:W-:Y:S08]  /*52420*/  HMMA.16816.F32 R4, R28.reuse, R32, R4 ;  /* 0x000000201c04723c */ /* 0x048ff00000001804 */
[----:B0-----:R-:W-:-:S15]  /*52430*/  HMMA.16816.F32 R12, R28, R36, R40 ;  /* 0x000000241c0c723c */ /* 0x001fde0000001828 */
[----:B------:R-:W-:-:S04]  /*52440*/  NOP ;  /* 0x0000000000007918 */ /* 0x000fc80000000000 */
[----:B------:R0:W-:Y:S04]  /*52450*/  STL.64 [R1+0xfd0], R12 ;  /* 0x000fd00c01007387 */ /* 0x0001e80000100a00 */
[----:B------:R1:W-:Y:S04]  /*52460*/  STL.64 [R1+0xfd8], R14 ;  /* 0x000fd80e01007387 */ /* 0x0003e80000100a00 */
[----:B0-----:R-:W2:Y:S04]  /*52470*/  LDL.LU.64 R12, [R1+0xfa0] ;  /* 0x000fa000010c7983 */ /* 0x001ea80000300a00 */
[----:B------:R-:W-:Y:S04]  /*52480*/  STL.64 [R1+0xfc0], R8 ;  /* 0x000fc00801007387 */ /* 0x000fe80000100a00 */
[----:B------:R-:W-:Y:S04]  /*52490*/  STL.64 [R1+0xfc8], R10 ;  /* 0x000fc80a01007387 */ /* 0x000fe80000100a00 */
[----:B-1----:R-:W2:Y:S04]  /*524a0*/  LDL.LU.64 R14, [R1+0xfa8] ;  /* 0x000fa800010e7983 */ /* 0x002ea80000300a00 */
[----:B------:R0:W-:Y:S04]  /*524b0*/  STL.64 [R1+0xfb0], R4 ;  /* 0x000fb00401007387 */ /* 0x0001e80000100a00 */
[----:B------:R1:W-:Y:S04]  /*524c0*/  STL.64 [R1+0xfb8], R6 ;  /* 0x000fb80601007387 */ /* 0x0003e80000100a00 */
[----:B0-----:R-:W3:Y:S04]  /*524d0*/  LDL.LU.64 R4, [R1+0xf90] ;  /* 0x000f900001047983 */ /* 0x001ee80000300a00 */
[----:B-1----:R-:W3:Y:S04]  /*524e0*/  LDL.LU.64 R6, [R1+0xf98] ;  /* 0x000f980001067983 */ /* 0x002ee80000300a00 */
[----:B------:R-:W4:Y:S04]  /*524f0*/  LDL.LU.64 R8, [R1+0xf80] ;  /* 0x000f800001087983 */ /* 0x000f280000300a00 */
[----:B------:R-:W4:Y:S04]  /*52500*/  LDL.LU.64 R10, [R1+0xf88] ;  /* 0x000f8800010a7983 */ /* 0x000f280000300a00 */
[----:B------:R-:W2:Y:S04]  /*52510*/  LDL.LU.64 R52, [R1+0xf40] ;  /* 0x000f400001347983 */ /* 0x000ea80000300a00 */
[----:B------:R-:W2:Y:S04]  /*52520*/  LDL.LU.64 R54, [R1+0xf48] ;  /* 0x000f480001367983 */ /* 0x000ea80000300a00 */
[----:B------:R-:W2:Y:S04]  /*52530*/  LDL.LU.64 R48, [R1+0xf30] ;  /* 0x000f300001307983 */ /* 0x000ea80000300a00 */
[----:B------:R-:W2:Y:S04]  /*52540*/  LDL.LU.64 R50, [R1+0xf38] ;  /* 0x000f380001327983 */ /* 0x000ea80000300a00 */
[----:B------:R-:W2:Y:S04]  /*52550*/  LDL.LU.64 R44, [R1+0xf20] ;  /* 0x000f2000012c7983 */ /* 0x000ea80000300a00 */
[----:B------:R-:W2:Y:S04]  /*52560*/  LDL.LU.64 R46, [R1+0xf28] ;  /* 0x000f2800012e7983 */ /* 0x000ea80000300a00 */
[----:B------:R-:W2:Y:S04]  /*52570*/  LDL.LU.64 R40, [R1+0xf10] ;  /* 0x000f100001287983 */ /* 0x000ea80000300a00 */
[----:B------:R-:W2:Y:S04]  /*52580*/  LDL.LU.64 R42, [R1+0xf18] ;  /* 0x000f1800012a7983 */ /* 0x000ea80000300a00 */
[----:B------:R-:W-:Y:S04]  /*52590*/  STL.64 [R1+0x5760], R34 ;  /* 0x0057602201007387 */ /* 0x000fe80000100a00 */
[----:B------:R0:W-:Y:S04]  /*525a0*/  STL.64 [R1+0x5758], R32 ;  /* 0x0057582001007387 */ /* 0x0001e80000100a00 */
[----:B0-----:R-:W2:Y:S04]  /*525b0*/  LDL.LU.64 R32, [R1+0xf50] ;  /* 0x000f500001207983 */ /* 0x001ea80000300a00 */
[----:B------:R-:W2:Y:S04]  /*525c0*/  LDL.LU.64 R34, [R1+0xf58] ;  /* 0x000f580001227983 */ /* 0x000ea80000300a00 */
[----:B------:R-:W2:Y:S04]  /*525d0*/  LDL.LU R56, [R1+0x2414] ;  /* 0x0024140001387983 */ /* 0x000ea80000300800 */
[----:B------:R-:W2:Y:S04]  /*525e0*/  LDL.LU R57, [R1+0x2410] ;  /* 0x0024100001397983 */ /* 0x000ea80000300800 */
[----:B------:R-:W2:Y:S04]  /*525f0*/  LDL.LU R58, [R1+0x241c] ;  /* 0x00241c00013a7983 */ /* 0x000ea80000300800 */
[----:B------:R-:W2:Y:S04]  /*52600*/  LDL.LU R59, [R1+0x2418] ;  /* 0x00241800013b7983 */ /* 0x000ea80000300800 */
[----:B--2---:R-:W-:Y:S04]  /*52610*/  STL.64 [R1+0x5770], R58 ;  /* 0x0057703a01007387 */ /* 0x004fe80000100a00 */
[----:B------:R0:W-:Y:S04]  /*52620*/  STL.64 [R1+0x5768], R56 ;  /* 0x0057683801007387 */ /* 0x0001e80000100a00 */
[----:B0-----:R-:W2:Y:S04]  /*52630*/  LDL.LU.64 R56, [R1+0xf60] ;  /* 0x000f600001387983 */ /* 0x001ea80000300a00 */
[----:B------:R-:W2:Y:S04]  /*52640*/  LDL.LU.64 R58, [R1+0xf68] ;  /* 0x000f6800013a7983 */ /* 0x000ea80000300a00 */
[----:B------:R-:W2:Y:S01]  /*52650*/  LDL.LU R38, [R1+0x2424] ;  /* 0x0024240001267983 */ /* 0x000ea20000300800 */
[C---:B------:R-:W-:Y:S08]  /*52660*/  HMMA.16816.F32 R12, R28.reuse, R26, R12 ;  /* 0x0000001a1c0c723c */ /* 0x040ff0000000180c */
[C---:B---3--:R-:W-:Y:S01]  /*52670*/  HMMA.16816.F32 R4, R28.reuse, R2, R4 ;  /* 0x000000021c04723c */ /* 0x048fe20000001804 */
[----:B--2---:R-:W-:Y:S04]  /*52680*/  STL.64 [R1+0x5780], R38 ;  /* 0x0057802601007387 */ /* 0x004fe80000100a00 */
[----:B------:R0:W-:Y:S04]  /*52690*/  STL.64 [R1+0x5778], R36 ;  /* 0x0057782401007387 */ /* 0x0001e80000100a00 */
[----:B0-----:R-:W2:Y:S04]  /*526a0*/  LDL.LU.64 R36, [R1+0xf70] ;  /* 0x000f700001247983 */ /* 0x001ea80000300a00 */
[----:B------:R-:W2:Y:S04]  /*526b0*/  LDL.LU.64 R38, [R1+0xf78] ;  /* 0x000f780001267983 */ /* 0x000ea80000300a00 */
[----:B------:R-:W3:Y:S04]  /*526c0*/  LDL.LU R61, [R1+0x2420] ;  /* 0x00242000013d7983 */ /* 0x000ee80000300800 */
[----:B------:R-:W-:Y:S04]  /*526d0*/  STL.64 [R1+0xfa0], R12 ;  /* 0x000fa00c01007387 */ /* 0x000fe80000100a00 */
[----:B------:R0:W-:Y:S04]  /*526e0*/  STL.64 [R1+0xfa8], R14 ;  /* 0x000fa80e01007387 */ /* 0x0001e80000100a00 */
[----:B0-----:R-:W2:Y:S04]  /*526f0*/  LDL.LU.64 R14, [R1+0x57b0] ;  /* 0x0057b000010e7983 */ /* 0x001ea80000300a00 */
[----:B------:R-:W2:Y:S04]  /*52700*/  LDL.LU.64 R12, [R1+0x57a8] ;  /* 0x0057a800010c7983 */ /* 0x000ea80000300a00 */
[----:B------:R-:W-:Y:S04]  /*52710*/  STL.64 [R1+0xf90], R4 ;  /* 0x000f900401007387 */ /* 0x000fe80000100a00 */
[----:B------:R0:W-:Y:S04]  /*52720*/  STL.64 [R1+0xf98], R6 ;  /* 0x000f980601007387 */ /* 0x0001e80000100a00 */
[----:B0-----:R-:W2:Y:S04]  /*52730*/  LDL.LU.64 R6, [R1+0x57a0] ;  /* 0x0057a00001067983 */ /* 0x001ea80000300a00 */
[----:B------:R-:W4:Y:S02]  /*52740*/  LDL.LU.64 R4, [R1+0x5798] ;  /* 0x0057980001047983 */ /* 0x000f240000300a00 */
[----:B----4-:R-:W-:-:S15]  /*52750*/  HMMA.16816.F32 R8, R28, R4, R8 ;  /* 0x000000041c08723c */ /* 0x010fde0000001808 */
[----:B------:R-:W-:-:S04]  /*52760*/  NOP ;  /* 0x0000000000007918 */ /* 0x000fc80000000000 */
[----:B------:R-:W-:Y:S04]  /*52770*/  STL.64 [R1+0xf80], R8 ;  /* 0x000f800801007387 */ /* 0x000fe80000100a00 */
[----:B------:R0:W-:Y:S04]  /*52780*/  STL.64 [R1+0xf88], R10 ;  /* 0x000f880a01007387 */ /* 0x0001e80000100a00 */
[----:B0-----:R-:W4:Y:S04]  /*52790*/  LDL.LU.64 R10, [R1+0x5790] ;  /* 0x00579000010a7983 */ /* 0x001f280000300a00 */
[----:B------:R-:W3:Y:S01]  /*527a0*/  LDL.LU.64 R8, [R1+0x5788] ;  /* 0x0057880001087983 */ /* 0x000ee20000300a00 */
[----:B--2---:R-:W-:-:S15]  /*527b0*/  HMMA.16816.F32 R36, R28, R6, R36 ;  /* 0x000000061c24723c */ /* 0x004fde0000001824 */
[----:B------:R-:W-:-:S04]  /*527c0*/  NOP ;  /* 0x0000000000007918 */ /* 0x000fc80000000000 */
[----:B------:R-:W-:Y:S04]  /*527d0*/  STL.64 [R1+0xf70], R36 ;  /* 0x000f702401007387 */ /* 0x000fe80000100a00 */
[----:B------:R3:W-:Y:S02]  /*527e0*/  STL.64 [R1+0xf78], R38 ;  /* 0x000f782601007387 */ /* 0x0007e40000100a00 */
[C---:B---3--:R-:W-:Y:S08]  /*527f0*/  HMMA.16816.F32 R36, R28.reuse, R8, R56 ;  /* 0x000000081c24723c */ /* 0x048ff00000001838 */
[C---:B----4-:R-:W-:Y:S08]  /*52800*/  HMMA.16816.F32 R56, R28.reuse, R10, R32 ;  /* 0x0000000a1c38723c */ /* 0x050ff00000001820 */
[C---:B------:R-:W-:Y:S03]  /*52810*/  HMMA.16816.F32 R32, R28.reuse, R14, R48 ;  /* 0x0000000e1c20723c */ /* 0x040fe60000001830 */
[----:B------:R-:W-:Y:S04]  /*52820*/  STL.64 [R1+0xf60], R36 ;  /* 0x000f602401007387 */ /* 0x000fe80000100a00 */
[----:B------:R0:W-:Y:S02]  /*52830*/  STL.64 [R1+0xf68], R38 ;  /* 0x000f682601007387 */ /* 0x0001e40000100a00 */
[C---:B0-----:R-:W-:Y:S02]  /*52840*/  HMMA.16816.F32 R36, R28.reuse, R12, R52 ;  /* 0x0000000c1c24723c */ /* 0x041fe40000001834 */
[----:B------:R-:W-:Y:S04]  /*52850*/  STL.64 [R1+0xf50], R56 ;  /* 0x000f503801007387 */ /* 0x000fe80000100a00 */
[----:B------:R-:W-:Y:S04]  /*52860*/  STL.64 [R1+0xf58], R58 ;  /* 0x000f583a01007387 */ /* 0x000fe80000100a00 */
[----:B------:R-:W-:Y:S09]  /*52870*/  STL.64 [R1+0x5740], R14 ;  /* 0x0057400e01007387 */ /* 0x000ff20000100a00 */
[----:B------:R0:W-:Y:S04]  /*52880*/  STL.64 [R1+0xf40], R36 ;  /* 0x000f402401007387 */ /* 0x0001e80000100a00 */
[----:B------:R-:W-:Y:S04]  /*52890*/  STL.64 [R1+0xf48], R38 ;  /* 0x000f482601007387 */ /* 0x000fe80000100a00 */
[----:B------:R-:W-:Y:S04]  /*528a0*/  STL.64 [R1+0x5738], R12 ;  /* 0x0057380c01007387 */ /* 0x000fe80000100a00 */
[----:B------:R-:W-:Y:S04]  /*528b0*/  STL.64 [R1+0xf30], R32 ;  /* 0x000f302001007387 */ /* 0x000fe80000100a00 */
[----:B------:R1:W-:Y:S04]  /*528c0*/  STL.64 [R1+0xf38], R34 ;  /* 0x000f382201007387 */ /* 0x0003e80000100a00 */
[----:B0-----:R-:W2:Y:S01]  /*528d0*/  LDL.LU.64 R36, [R1+0xf00] ;  /* 0x000f000001247983 */ /* 0x001ea20000300a00 */
[C---:B-1----:R-:W-:Y:S08]  /*528e0*/  HMMA.16816.F32 R32, R28.reuse, R16, R44 ;  /* 0x000000101c20723c */ /* 0x042ff0000000182c */
[C---:B------:R-:W-:Y:S11]  /*528f0*/  HMMA.16816.F32 R12, R28.reuse, R18, R40 ;  /* 0x000000121c0c723c */ /* 0x040ff60000001828 */
[----:B------:R0:W-:Y:S04]  /*52900*/  STL.64 [R1+0xf20], R32 ;  /* 0x000f202001007387 */ /* 0x0001e80000100a00 */
[----:B------:R1:W-:Y:S04]  /*52910*/  STL.64 [R1+0xf28], R34 ;  /* 0x000f282201007387 */ /* 0x0003e80000100a00 */
[----:B------:R-:W2:Y:S04]  /*52920*/  LDL.LU.64 R38, [R1+0xf08] ;  /* 0x000f080001267983 */ /* 0x000ea80000300a00 */
[----:B------:R3:W-:Y:S04]  /*52930*/  STL.64 [R1+0xf10], R12 ;  /* 0x000f100c01007387 */ /* 0x0007e80000100a00 */
[----:B------:R4:W-:Y:S04]  /*52940*/  STL.64 [R1+0xf18], R14 ;  /* 0x000f180e01007387 */ /* 0x0009e80000100a00 */
        /* <DEDUP_REMOVED lines=12> */
[----:B---3--:R-:W3:Y:S04]  /*52a10*/  LDL.LU.64 R12, [R1+0xea0] ;  /* 0x000ea000010c7983 */ /* 0x008ee80000300a00 */
[----:B----4-:R-:W3:Y:S04]  /*52a20*/  LDL.LU.64 R14, [R1+0xea8] ;  /* 0x000ea800010e7983 */ /* 0x010ee80000300a00 */
[----:B------:R0:W-:Y:S04]  /*52a30*/  STL.64 [R1+0x5750], R18 ;  /* 0x0057501201007387 */ /* 0x0001e80000100a00 */
[----:B0-----:R-:W4:Y:S04]  /*52a40*/  LDL.LU R18, [R1+0x240c] ;  /* 0x00240c0001127983 */ /* 0x001f280000300800 */
[----:B------:R-:W4:Y:S04]  /*52a50*/  LDL.LU R19, [R1+0x2408] ;  /* 0x0024080001137983 */ /* 0x000f280000300800 */
[----:B------:R-:W-:Y:S01]  /*52a60*/  STL.64 [R1+0x5748], R16 ;  /* 0x0057481001007387 */ /* 0x000fe20000100a00 */
[C---:B--2---:R-:W-:Y:S08]  /*52a70*/  HMMA.16816.F32 R36, R28.reuse, R20, R36 ;  /* 0x000000141c24723c */ /* 0x044ff00000001824 */
[C---:B------:R-:W-:Y:S11]  /*52a80*/  HMMA.16816.F32 R56, R28.reuse, R22, R56 ;  /* 0x000000161c38723c */ /* 0x040ff60000001838 */
        /* <DEDUP_REMOVED lines=8> */
[----:B------:R-:W-:Y:S03]  /*52b10*/  HMMA.16816.F32 R28, R28, R24, R32 ;  /* 0x000000181c1c723c */ /* 0x000fe60000001820 */
[----:B------:R-:W3:Y:S04]  /*52b20*/  LDL.LU.64 R34, [R1+0x5760] ;  /* 0x0057600001227983 */ /* 0x000ee80000300a00 */
[----:B------:R-:W3:-:S12]  /*52b30*/  LDL.LU.64 R32, [R1+0x5758] ;  /* 0x0057580001207983 */ /* 0x000ed80000300a00 */
[----:B------:R4:W-:Y:S04]  /*52b40*/  STL.64 [R1+0x570], R28 ;  /* 0x0005701c01007387 */ /* 0x0009e80000100a00 */
[----:B------:R2:W-:Y:S01]  /*52b50*/  STL.64 [R1+0x578], R30 ;  /* 0x0005781e01007387 */ /* 0x0005e20000100a00 */
[----:B----4-:R-:W-:-:S05]  /*52b60*/  IMAD R28, R19, 0x100, R18 ;  /* 0x00000100131c7824 */ /* 0x010fca00078e0212 */
[----:B------:R-:W-:Y:S01]  /*52b70*/  F2FP.F16.E5M2.UNPACK_B R28, R28 ;  /* 0x0000001cff1c723e */ /* 0x000fe200020004ff */
[----:B--2---:R-:W-:-:S05]  /*52b80*/  IMAD R31, R61, 0x100, R38 ;  /* 0x000001003d1f7824 */ /* 0x004fca00078e0226 */
[----:B------:R-:W-:Y:S01]  /*52b90*/  F2FP.F16.E5M2.UNPACK_B R31, R31 ;  /* 0x0000001fff1f723e */ /* 0x000fe200020004ff */
[----:B---3--:R-:W-:Y:S02]  /*52ba0*/  IMAD R30, R59, 0x100, R58 ;  /* 0x000001003b1e7824 */ /* 0x008fe400078e023a */
[----:B------:R-:W-:-:S03]  /*52bb0*/  IMAD R29, R57, 0x100, R56 ;  /* 0x00000100391d7824 */ /* 0x000fc600078e0238 */
[----:B------:R-:W-:Y:S02]  /*52bc0*/  F2FP.F16.E5M2.UNPACK_B R30, R30 ;  /* 0x0000001eff1e723e */ /* 0x000fe400020004ff */
[----:B------:R-:W-:-:S07]  /*52bd0*/  F2FP.F16.E5M2.UNPACK_B R29, R29 ;  /* 0x0000001dff1d723e */ /* 0x000fce00020004ff */
[C---:B------:R-:W-:Y:S08]  /*52be0*/  HMMA.16816.F32 R16, R28.reuse, R36, R52 ;  /* 0x000000241c10723c */ /* 0x040ff00000001834 */
[C---:B------:R-:W-:Y:S08]  /*52bf0*/  HMMA.16816.F32 R48, R28.reuse, R34, R48 ;  /* 0x000000221c30723c */ /* 0x040ff00000001830 */
[C---:B------:R-:W-:Y:S08]  /*52c00*/  HMMA.16816.F32 R44, R28.reuse, R32, R44 ;  /* 0x000000201c2c723c */ /* 0x040ff0000000182c */
[C---:B------:R-:W-:Y:S01]  /*52c10*/  HMMA.16816.F32 R12, R28.reuse, R2, R12 ;  /* 0x000000021c0c723c */ /* 0x040fe2000000180c */
[----:B------:R-:W-:Y:S04]  /*52c20*/  STL.64 [R1+0xee0], R16 ;  /* 0x000ee01001007387 */ /* 0x000fe80000100a00 */
[----:B------:R0:W-:Y:S03]  /*52c30*/  STL.64 [R1+0xee8], R18 ;  /* 0x000ee81201007387 */ /* 0x0001e60000100a00 */
[C---:B0-----:R-:W-:Y:S01]  /*52c40*/  HMMA.16816.F32 R16, R28.reuse, R26, R40 ;  /* 0x0000001a1c10723c */ /* 0x041fe20000001828 */
[----:B------:R0:W-:Y:S04]  /*52c50*/  STL.64 [R1+0xed0], R48 ;  /* 0x000ed03001007387 */ /* 0x0001e80000100a00 */
[----:B------:R1:W-:Y:S04]  /*52c60*/  STL.64 [R1+0xed8], R50 ;  /* 0x000ed83201007387 */ /* 0x0003e80000100a00 */
[----:B------:R-:W-:Y:S04]  /*52c70*/  STL.64 [R1+0xec0], R44 ;  /* 0x000ec02c01007387 */ /* 0x000fe80000100a00 */
[----:B------:R-:W-:Y:S04]  /*52c80*/  STL.64 [R1+0xec8], R46 ;  /* 0x000ec82e01007387 */ /* 0x000fe80000100a00 */
[----:B0-----:R-:W2:Y:S04]  /*52c90*/  LDL.LU.64 R48, [R1+0xe90] ;  /* 0x000e900001307983 */ /* 0x001ea80000300a00 */
[----:B------:R0:W-:Y:S04]  /*52ca0*/  STL.64 [R1+0xeb0], R16 ;  /* 0x000eb01001007387 */ /* 0x0001e80000100a00 */
[----:B------:R3:W-:Y:S04]  /*52cb0*/  STL.64 [R1+0xeb8], R18 ;  /* 0x000eb81201007387 */ /* 0x0007e80000100a00 */
[----:B-1----:R-:W2:Y:S04]  /*52cc0*/  LDL.LU.64 R50, [R1+0xe98] ;  /* 0x000e980001327983 */ /* 0x002ea80000300a00 */
[----:B------:R1:W-:Y:S04]  /*52cd0*/  STL.64 [R1+0xea0], R12 ;  /* 0x000ea00c01007387 */ /* 0x0003e80000100a00 */
[----:B------:R4:W-:Y:S04]  /*52ce0*/  STL.64 [R1+0xea8], R14 ;  /* 0x000ea80e01007387 */ /* 0x0009e80000100a00 */
[----:B------:R-:W2:Y:S04]  /*52cf0*/  LDL.LU.64 R56, [R1+0xe80] ;  /* 0x000e800001387983 */ /* 0x000ea80000300a00 */
[----:B------:R-:W2:Y:S04]  /*52d00*/  LDL.LU.64 R58, [R1+0xe88] ;  /* 0x000e8800013a7983 */ /* 0x000ea80000300a00 */
[----:B0-----:R-:W2:Y:S04]  /*52d10*/  LDL.LU.64 R16, [R1+0xe70] ;  /* 0x000e700001107983 */ /* 0x001ea80000300a00 */
[----:B---3--:R-:W3:Y:S04]  /*52d20*/  LDL.LU.64 R18, [R1+0xe78] ;  /* 0x000e780001127983 */ /* 0x008ee80000300a00 */
[----:B-1----:R-:W3:Y:S04]  /*52d30*/  LDL.LU.64 R12, [R1+0xe60] ;  /* 0x000e6000010c7983 */ /* 0x002ee80000300a00 */
[----:B----4-:R-:W4:Y:S04]  /*52d40*/  LDL.LU.64 R14, [R1+0xe68] ;  /* 0x000e6800010e7983 */ /* 0x010f280000300a00 */
        /* <DEDUP_REMOVED lines=10> */
[C---:B--2---:R-:W-:Y:S08]  /*52df0*/  HMMA.16816.F32 R48, R28.reuse, R4, R48 ;  /* 0x000000041c30723c */ /* 0x044ff00000001830 */
[C---:B------:R-:W-:Y:S08]  /*52e00*/  HMMA.16816.F32 R56, R28.reuse, R6, R56 ;  /* 0x000000061c38723c */ /* 0x040ff00000001838 */
[C---:B---3--:R-:W-:Y:S08]  /*52e10*/  HMMA.16816.F32 R16, R28.reuse, R8, R16 ;  /* 0x000000081c10723c */ /* 0x048ff00000001810 */
[C---:B----4-:R-:W-:Y:S01]  /*52e20*/  HMMA.16816.F32 R12, R28.reuse, R10, R12 ;  /* 0x0000000a1c0c723c */ /* 0x050fe2000000180c */
        /* <DEDUP_REMOVED lines=8> */
[----:B------:R-:W-:Y:S04]  /*52eb0*/  STL.64 [R1+0x5720], R6 ;  /* 0x0057200601007387 */ /* 0x000fe80000100a00 */
[----:B------:R0:W-:Y:S04]  /*52ec0*/  STL.64 [R1+0x5718], R4 ;  /* 0x0057180401007387 */ /* 0x0001e80000100a00 */
[----:B0-----:R-:W4:Y:S04]  /*52ed0*/  LDL.LU.64 R4, [R1+0xe20] ;  /* 0x000e200001047983 */ /* 0x001f280000300a00 */
[----:B------:R-:W4:Y:S04]  /*52ee0*/  LDL.LU.64 R6, [R1+0xe28] ;  /* 0x000e280001067983 */ /* 0x000f280000300a00 */
[----:B------:R-:W-:Y:S04]  /*52ef0*/  STL.64 [R1+0xe70], R16 ;  /* 0x000e701001007387 */ /* 0x000fe80000100a00 */
[----:B------:R0:W-:Y:S04]  /*52f00*/  STL.64 [R1+0xe78], R18 ;  /* 0x000e781201007387 */ /* 0x0001e80000100a00 */
[----:B0-----:R-:W4:Y:S04]  /*52f10*/  LDL.LU.64 R18, [R1+0x5750] ;  /* 0x0057500001127983 */ /* 0x001f280000300a00 */
[----:B------:R-:W2:Y:S04]  /*52f20*/  LDL.LU.64 R16, [R1+0x5748] ;  /* 0x0057480001107983 */ /* 0x000ea80000300a00 */
        /* <DEDUP_REMOVED lines=8> */
[C---:B----4-:R-:W-:Y:S08]  /*52fb0*/  HMMA.16816.F32 R4, R28.reuse, R18, R4 ;  /* 0x000000121c04723c */ /* 0x050ff00000001804 */
[C---:B--2---:R-:W-:Y:S08]  /*52fc0*/  HMMA.16816.F32 R52, R28.reuse, R12, R52 ;  /* 0x0000000c1c34723c */ /* 0x044ff00000001834 */
[C---:B------:R-:W-:Y:S08]  /*52fd0*/  HMMA.16816.F32 R48, R28.reuse, R14, R48 ;  /* 0x0000000e1c30723c */ /* 0x040ff00000001830 */
[C---:B---3--:R-:W-:Y:S03]  /*52fe0*/  HMMA.16816.F32 R8, R28.reuse, R16, R8 ;  /* 0x000000101c08723c */ /* 0x048fe60000001808 */
        /* <DEDUP_REMOVED lines=10> */
[----:B------:R-:W-:Y:S04]  /*53090*/  STL.64 [R1+0x56d0], R18 ;  /* 0x0056d01201007387 */ /* 0x000fe80000100a00 */
[----:B------:R-:W-:Y:S04]  /*530a0*/  STL.64 [R1+0xe30], R8 ;  /* 0x000e300801007387 */ /* 0x000fe80000100a00 */
[----:B------:R-:W-:Y:S04]  /*530b0*/  STL.64 [R1+0xe38], R10 ;  /* 0x000e380a01007387 */ /* 0x000fe80000100a00 */
[----:B------:R-:W-:Y:S04]  /*530c0*/  STL.64 [R1+0x56c8], R16 ;  /* 0x0056c81001007387 */ /* 0x000fe80000100a00 */
[----:B------:R-:W-:Y:S04]  /*530d0*/  STL.64 [R1+0xe20], R4 ;  /* 0x000e200401007387 */ /* 0x000fe80000100a00 */
[----:B------:R1:W-:Y:S04]  /*530e0*/  STL.64 [R1+0xe28], R6 ;  /* 0x000e280601007387 */ /* 0x0003e80000100a00 */
[----:B0-----:R-:W4:Y:S04]  /*530f0*/  LDL.LU.64 R12, [R1+0xdf0] ;  /* 0x000df000010c7983 */ /* 0x001f280000300a00 */
[----:B------:R-:W4:Y:S01]  /*53100*/  LDL.LU.64 R14, [R1+0xdf8] ;  /* 0x000df800010e7983 */ /* 0x000f220000300a00 */
[----:B-1----:R-:W-:-:S15]  /*53110*/  HMMA.16816.F32 R4, R28, R20, R56 ;  /* 0x000000141c04723c */ /* 0x002fde0000001838 */
[----:B------:R-:W-:-:S04]  /*53120*/  NOP ;  /* 0x0000000000007918 */ /* 0x000fc80000000000 */
[----:B------:R0:W-:Y:S04]  /*53130*/  STL.64 [R1+0xe10], R4 ;  /* 0x000e100401007387 */ /* 0x0001e80000100a00 */
[----:B------:R1:W-:Y:S04]  /*53140*/  STL.64 [R1+0xe18], R6 ;  /* 0x000e180601007387 */ /* 0x0003e80000100a00 */
[----:B------:R-:W4:Y:S04]  /*53150*/  LDL.LU.64 R8, [R1+0xde0] ;  /* 0x000de00001087983 */ /* 0x000f280000300a00 */
[----:B------:R-:W4:Y:S04]  /*53160*/  LDL.LU.64 R10, [R1+0xde8] ;  /* 0x000de800010a7983 */ /* 0x000f280000300a00 */
[----:B0-----:R-:W4:Y:S04]  /*53170*/  LDL.LU.64 R4, [R1+0xdd0] ;  /* 0x000dd00001047983 */ /* 0x001f280000300a00 */
[----:B-1----:R-:W4:Y:S04]  /*53180*/  LDL.LU.64 R6, [R1+0xdd8] ;  /* 0x000dd80001067983 */ /* 0x002f280000300a00 */
[----:B------:R-:W-:Y:S04]  /*53190*/  STL.64 [R1+0x56f0], R22 ;  /* 0x0056f01601007387 */ /* 0x000fe80000100a00 */
[----:B------:R-:W-:Y:S01]  /*531a0*/  STL.64 [R1+0x56e8], R20 ;  /* 0x0056e81401007387 */ /* 0x000fe20000100a00 */
[----:B--2---:R-:W-:-:S15]  /*531b0*/  HMMA.16816.F32 R16, R28, R22, R52 ;  /* 0x000000161c10723c */ /* 0x004fde0000001834 */
[----:B------:R-:W-:-:S04]  /*531c0*/  NOP ;  /* 0x0000000000007918 */ /* 0x000fc80000000000 */
[----:B------:R-:W-:Y:S04]  /*531d0*/  STL.64 [R1+0xe00], R16 ;  /* 0x000e001001007387 */ /* 0x000fe80000100a00 */
[----:B------:R3:W-:Y:S02]  /*531e0*/  STL.64 [R1+0xe08], R18 ;  /* 0x000e081201007387 */ /* 0x0007e40000100a00 */
[----:B---3--:R-:W-:Y:S01]  /*531f0*/  HMMA.16816.F32 R16, R28, R24, R48 ;  /* 0x000000181c10723c */ /* 0x008fe20000001830 */
[----:B------:R-:W-:Y:S02]  /*53200*/  IMAD R28, R44, 0x100, R47 ;  /* 0x000001002c1c7824 */ /* 0x000fe400078e022f */
[----:B------:R-:W-:Y:S02]  /*53210*/  IMAD R29, R41, 0x100, R40 ;  /* 0x00000100291d7824 */ /* 0x000fe400078e0228 */
[----:B------:R-:W-:-:S02]  /*53220*/  IMAD R30, R43, 0x100, R42 ;  /* 0x000001002b1e7824 */ /* 0x000fc400078e022a */
[----:B------:R-:W-:Y:S01]  /*53230*/  IMAD R31, R61, 0x100, R38 ;  /* 0x000001003d1f7824 */ /* 0x000fe200078e0226 */
[----:B------:R-:W-:Y:S02]  /*53240*/  F2FP.F16.E5M2.UNPACK_B R28, R28 ;  /* 0x0000001cff1c723e */ /* 0x000fe400020004ff */
[----:B------:R-:W-:Y:S02]  /*53250*/  F2FP.F16.E5M2.UNPACK_B R29, R29 ;  /* 0x0000001dff1d723e */ /* 0x000fe400020004ff */
[----:B------:R-:W-:Y:S02]  /*53260*/  F2FP.F16.E5M2.UNPACK_B R30, R30 ;  /* 0x0000001eff1e723e */ /* 0x000fe400020004ff */
[----:B------:R-:W-:-:S07]  /*53270*/  F2FP.F16.E5M2.UNPACK_B R31, R31 ;  /* 0x0000001fff1f723e */ /* 0x000fce00020004ff */
[C---:B----4-:R-:W-:Y:S08]  /*53280*/  HMMA.16816.F32 R12, R28.reuse, R36, R12 ;  /* 0x000000241c0c723c */ /* 0x050ff0000000180c */
[C---:B------:R-:W-:Y:S01]  /*53290*/  HMMA.16816.F32 R8, R28.reuse, R34, R8 ;  /* 0x000000221c08723c */ /* 0x040fe20000001808 */
[----:B------:R-:W-:Y:S07]  /*532a0*/  STL.64 [R1+0x560], R16 ;  /* 0x0005601001007387 */ /* 0x000fee0000100a00 */
[C---:B------:R-:W-:Y:S01]  /*532b0*/  HMMA.16816.F32 R4, R28.reuse, R32, R4 ;  /* 0x000000201c04723c */ /* 0x040fe20000001804 */
[----:B------:R-:W-:Y:S04]  /*532c0*/  STL.64 [R1+0x568], R18 ;  /* 0x0005681201007387 */ /* 0x000fe80000100a00 */
[----:B------:R-:W-:Y:S04]  /*532d0*/  STL [R1+0x5730], R39 ;  /* 0x0057302701007387 */ /* 0x000fe80000100800 */
[----:B------:R0:W-:Y:S04]  /*532e0*/  STL.64 [R1+0x5728], R36 ;  /* 0x0057282401007387 */ /* 0x0001e80000100a00 */
[----:B------:R-:W-:Y:S04]  /*532f0*/  STL.64 [R1+0xdf0], R12 ;  /* 0x000df00c01007387 */ /* 0x000fe80000100a00 */
[----:B------:R-:W-:Y:S04]  /*53300*/  STL.64 [R1+0xdf8], R14 ;  /* 0x000df80e01007387 */ /* 0x000fe80000100a00 */
[----:B0-----:R-:W2:Y:S04]  /*53310*/  LDL.LU.64 R36, [R1+0xdc0] ;  /* 0x000dc00001247983 */ /* 0x001ea80000300a00 */
[----:B------:R-:W-:Y:S04]  /*53320*/  STL.64 [R1+0xde0], R8 ;  /* 0x000de00801007387 */ /* 0x000fe80000100a00 */
[----:B------:R-:W-:Y:S04]  /*53330*/  STL.64 [R1+0xde8], R10 ;  /* 0x000de80a01007387 */ /* 0x000fe80000100a00 */
[----:B------:R-:W2:Y:S04]  /*53340*/  LDL.LU.64 R38, [R1+0xdc8] ;  /* 0x000dc80001267983 */ /* 0x000ea80000300a00 */
[----:B------:R0:W-:Y:S04]  /*53350*/  STL.64 [R1+0xdd0], R4 ;  /* 0x000dd00401007387 */ /* 0x0001e80000100a00 */
[----:B------:R1:W-:Y:S04]  /*53360*/  STL.64 [R1+0xdd8], R6 ;  /* 0x000dd80601007387 */ /* 0x0003e80000100a00 */
[----:B0-----:R-:W3:Y:S04]  /*53370*/  LDL.LU.64 R4, [R1+0xdb0] ;  /* 0x000db00001047983 */ /* 0x001ee80000300a00 */
[----:B-1----:R-:W3:Y:S04]  /*53380*/  LDL.LU.64 R6, [R1+0xdb8] ;  /* 0x000db80001067983 */ /* 0x002ee80000300a00 */
[----:B------:R-:W4:Y:S04]  /*53390*/  LDL.LU.64 R8, [R1+0xd90] ;  /* 0x000d900001087983 */ /* 0x000f280000300a00 */
[----:B------:R-:W3:Y:S01]  /*533a0*/  LDL.LU.64 R10, [R1+0xd98] ;  /* 0x000d9800010a7983 */ /* 0x000ee20000300a00 */
[C---:B--2---:R-:W-:Y:S03]  /*533b0*/  HMMA.16816.F32 R36, R28.reuse, R26, R36 ;  /* 0x0000001a1c24723c */ /* 0x044fe60000001824 */
[----:B---3--:R-:W-:Y:S04]  /*533c0*/  STL.64 [R1+0x5710], R10 ;  /* 0x0057100a01007387 */ /* 0x008fe80000100a00 */
[----:B----4-:R0:W-:Y:S01]  /*533d0*/  STL.64 [R1+0x5708], R8 ;  /* 0x0057080801007387 */ /* 0x0101e20000100a00 */
[C---:B------:R-:W-:Y:S03]  /*533e0*/  HMMA.16816.F32 R4, R28.reuse, R2, R4 ;  /* 0x000000021c04723c */ /* 0x040fe60000001804 */
[----:B0-----:R-:W2:Y:S04]  /*533f0*/  LDL.LU.64 R8, [R1+0xda0] ;  /* 0x000da00001087983 */ /* 0x001ea80000300a00 */
[----:B------:R-:W2:Y:S04]  /*53400*/  LDL.LU.64 R10, [R1+0xda8] ;  /* 0x000da800010a7983 */ /* 0x000ea80000300a00 */
[----:B------:R-:W3:Y:S04]  /*53410*/  LDL.LU.64 R20, [R1+0xd80] ;  /* 0x000d800001147983 */ /* 0x000ee80000300a00 */
[----:B------:R-:W3:Y:S04]  /*53420*/  LDL.LU.64 R22, [R1+0xd88] ;  /* 0x000d880001167983 */ /* 0x000ee80000300a00 */
        /* <DEDUP_REMOVED lines=18> */
[----:B------:R-:W-:Y:S04]  /*53550*/  STL.64 [R1+0xdc0], R36 ;  /* 0x000dc02401007387 */ /* 0x000fe80000100a00 */
[----:B------:R0:W-:Y:S04]  /*53560*/  STL.64 [R1+0xdc8], R38 ;  /* 0x000dc82601007387 */ /* 0x0001e80000100a00 */
[----:B0-----:R-:W2:Y:S04]  /*53570*/  LDL.LU R39, [R1+0x5730] ;  /* 0x0057300001277983 */ /* 0x001ea80000300800 */
[----:B------:R-:W2:Y:S04]  /*53580*/  LDL.LU.64 R36, [R1+0x5728] ;  /* 0x0057280001247983 */ /* 0x000ea80000300a00 */
[----:B------:R-:W2:Y:S04]  /*53590*/  LDL.LU R38, [R1+0x2450] ;  /* 0x0024500001267983 */ /* 0x000ea80000300800 */
[----:B------:R-:W2:Y:S04]  /*535a0*/  LDL.LU R61, [R1+0x245c] ;  /* 0x00245c00013d7983 */ /* 0x000ea80000300800 */
[----:B------:R-:W-:Y:S04]  /*535b0*/  STL.64 [R1+0xdb0], R4 ;  /* 0x000db00401007387 */ /* 0x000fe80000100a00 */
[----:B------:R0:W-:Y:S04]  /*535c0*/  STL.64 [R1+0xdb8], R6 ;  /* 0x000db80601007387 */ /* 0x0001e80000100a00 */
[----:B0-----:R-:W2:Y:S04]  /*535d0*/  LDL.LU.64 R6, [R1+0x5720] ;  /* 0x0057200001067983 */ /* 0x001ea80000300a00 */
[----:B------:R-:W2:Y:S02]  /*535e0*/  LDL.LU.64 R4, [R1+0x5718] ;  /* 0x0057180001047983 */ /* 0x000ea40000300a00 */
[----:B--2---:R-:W-:-:S15]  /*535f0*/  HMMA.16816.F32 R8, R28, R4, R8 ;  /* 0x000000041c08723c */ /* 0x004fde0000001808 */
[----:B------:R-:W-:-:S04]  /*53600*/  NOP ;  /* 0x0000000000007918 */ /* 0x000fc80000000000 */
        /* <DEDUP_REMOVED lines=14> */
[----:B0-----:R-:W2:Y:S04]  /*536f0*/  LDL.LU.64 R22, [R1+0x56f0] ;  /* 0x0056f00001167983 */ /* 0x001ea80000300a00 */
[----:B------:R-:W3:Y:S04]  /*53700*/  LDL.LU.64 R20, [R1+0x56e8] ;  /* 0x0056e80001147983 */ /* 0x000ee80000300a00 */
[----:B------:R-:W-:Y:S04]  /*53710*/  STL.64 [R1+0xd70], R12 ;  /* 0x000d700c01007387 */ /* 0x000fe80000100a00 */
[----:B------:R0:W-:Y:S04]  /*53720*/  STL.64 [R1+0xd78], R14 ;  /* 0x000d780e01007387 */ /* 0x0001e80000100a00 */
[----:B0-----:R-:W4:Y:S04]  /*53730*/  LDL.LU.64 R14, [R1+0x56e0] ;  /* 0x0056e000010e7983 */ /* 0x001f280000300a00 */
[----:B------:R-:W2:Y:S02]  /*53740*/  LDL.LU.64 R12, [R1+0x56d8] ;  /* 0x0056d800010c7983 */ /* 0x000ea40000300a00 */
[----:B--2---:R-:W-:-:S15]  /*53750*/  HMMA.16816.F32 R16, R28, R12, R16 ;  /* 0x0000000c1c10723c */ /* 0x004fde0000001810 */
[----:B------:R-:W-:-:S04]  /*53760*/  NOP ;  /* 0x0000000000007918 */ /* 0x000fc80000000000 */
[----:B------:R-:W-:Y:S04]  /*53770*/  STL.64 [R1+0xd60], R16 ;  /* 0x000d601001007387 */ /* 0x000fe80000100a00 */
[----:B------:R0:W-:Y:S04]  /*53780*/  STL.64 [R1+0xd68], R18 ;  /* 0x000d681201007387 */ /* 0x0001e80000100a00 */
[----:B0-----:R-:W2:Y:S04]  /*53790*/  LDL.LU.64 R18, [R1+0x56d0] ;  /* 0x0056d00001127983 */ /* 0x001ea80000300a00 */
[----:B------:R-:W2:Y:S01]  /*537a0*/  LDL.LU.64 R16, [R1+0x56c8] ;  /* 0x0056c80001107983 */ /* 0x000ea20000300a00 */
[----:B----4-:R-:W-:Y:S03]  /*537b0*/  HMMA.16816.F32 R32, R28, R14, R32 ;  /* 0x0000000e1c20723c */ /* 0x010fe60000001820 */
[----:B------:R-:W-:Y:S04]  /*537c0*/  STL.64 [R1+0x56b0], R14 ;  /* 0x0056b00e01007387 */ /* 0x000fe80000100a00 */
[----:B------:R-:W-:-:S12]  /*537d0*/  STL.64 [R1+0x56a8], R12 ;  /* 0x0056a80c01007387 */ /* 0x000fd80000100a00 */
[----:B------:R-:W-:Y:S04]  /*537e0*/  STL.64 [R1+0xd50], R32 ;  /* 0x000d502001007387 */ /* 0x000fe80000100a00 */
[----:B------:R2:W-:Y:S01]  /*537f0*/  STL.64 [R1+0xd58], R34 ;  /* 0x000d582201007387 */ /* 0x0005e20000100a00 */
[C---:B---3--:R-:W-:Y:S08]  /*53800*/  HMMA.16816.F32 R48, R28.reuse, R20, R48 ;  /* 0x000000141c30723c */ /* 0x048ff00000001830 */
[C---:B--2---:R-:W-:Y:S08]  /*53810*/  HMMA.16816.F32 R32, R28.reuse, R16, R56 ;  /* 0x000000101c20723c */ /* 0x044ff00000001838 */
[C---:B------:R-:W-:Y:S11]  /*53820*/  HMMA.16816.F32 R12, R28.reuse, R18, R52 ;  /* 0x000000121c0c723c */ /* 0x040ff60000001834 */
[----:B------:R-:W-:Y:S04]  /*53830*/  STL.64 [R1+0xd40], R32 ;  /* 0x000d402001007387 */ /* 0x000fe80000100a00 */
[----:B------:R0:W-:Y:S04]  /*53840*/  STL.64 [R1+0xd48], R34 ;  /* 0x000d482201007387 */ /* 0x0001e80000100a00 */
[----:B------:R-:W-:Y:S04]  /*53850*/  STL.64 [R1+0xd30], R12 ;  /* 0x000d300c01007387 */ /* 0x000fe80000100a00 */
[----:B------:R1:W-:Y:S01]  /*53860*/  STL.64 [R1+0xd38], R14 ;  /* 0x000d380e01007387 */ /* 0x0003e20000100a00 */
[C---:B0-----:R-:W-:Y:S08]  /*53870*/  HMMA.16816.F32 R32, R28.reuse, R22, R44 ;  /* 0x000000161c20723c */ /* 0x041ff0000000182c */
[----:B-1----:R-:W-:Y:S01]  /*53880*/  HMMA.16816.F32 R12, R28, R24, R40 ;  /* 0x000000181c0c723c */ /* 0x002fe20000001828 */
[----:B------:R-:W-:Y:S04]  /*53890*/  STL.64 [R1+0xd20], R48 ;  /* 0x000d203001007387 */ /* 0x000fe80000100a00 */
[----:B------:R-:W-:Y:S04]  /*538a0*/  STL.64 [R1+0xd28], R50 ;  /* 0x000d283201007387 */ /* 0x000fe80000100a00 */
[----:B------:R-:W2:Y:S04]  /*538b0*/  LDL.LU R29, [R1+0x244c] ;  /* 0x00244c00011d7983 */ /* 0x000ea80000300800 */
[----:B------:R0:W-:Y:S04]  /*538c0*/  STL.64 [R1+0xd10], R32 ;  /* 0x000d102001007387 */ /* 0x0001e80000100a00 */
[----:B------:R1:W-:Y:S04]  /*538d0*/  STL.64 [R1+0xd18], R34 ;  /* 0x000d182201007387 */ /* 0x0003e80000100a00 */
[----:B------:R-:W2:Y:S04]  /*538e0*/  LDL.LU R30, [R1+0x2448] ;  /* 0x00244800011e7983 */ /* 0x000ea80000300800 */
[----:B------:R3:W-:Y:S04]  /*538f0*/  STL.64 [R1+0x550], R12 ;  /* 0x0005500c01007387 */ /* 0x0007e80000100a00 */
[----:B------:R4:W-:Y:S04]  /*53900*/  STL.64 [R1+0x558], R14 ;  /* 0x0005580e01007387 */ /* 0x0009e80000100a00 */
[----:B------:R-:W2:Y:S04]  /*53910*/  LDL.LU R31, [R1+0x2454] ;  /* 0x00245400011f7983 */ /* 0x000ea80000300800 */
        /* <DEDUP_REMOVED lines=13> */
[----:B----4-:R-:W3:Y:S01]  /*539f0*/  LDL.LU.64 R14, [R1+0xca8] ;  /* 0x000ca800010e7983 */ /* 0x010ee20000300a00 */
[----:B--2---:R-:W-:-:S02]  /*53a00*/  IMAD R28, R30, 0x100, R29 ;  /* 0x000001001e1c7824 */ /* 0x004fc400078e021d */
[----:B------:R-:W-:Y:S02]  /*53a10*/  IMAD R30, R60, 0x100, R61 ;  /* 0x000001003c1e7824 */ /* 0x000fe400078e023d */
[----:B------:R-:W-:Y:S02]  /*53a20*/  IMAD R29, R38, 0x100, R31 ;  /* 0x00000100261d7824 */ /* 0x000fe400078e021f */
[----:B------:R-:W-:Y:S01]  /*53a30*/  IMAD R31, R0, 0x100, R39 ;  /* 0x00000100001f7824 */ /* 0x000fe200078e0227 */
[----:B------:R-:W-:Y:S02]  /*53a40*/  F2FP.F16.E5M2.UNPACK_B R28, R28 ;  /* 0x0000001cff1c723e */ /* 0x000fe400020004ff */
[----:B------:R-:W-:Y:S02]  /*53a50*/  F2FP.F16.E5M2.UNPACK_B R30, R30 ;  /* 0x0000001eff1e723e */ /* 0x000fe400020004ff */
[----:B------:R-:W-:Y:S02]  /*53a60*/  F2FP.F16.E5M2.UNPACK_B R29, R29 ;  /* 0x0000001dff1d723e */ /* 0x000fe400020004ff */
[----:B------:R-:W-:-:S07]  /*53a70*/  F2FP.F16.E5M2.UNPACK_B R31, R31 ;  /* 0x0000001fff1f723e */ /* 0x000fce00020004ff */
[----:B------:R-:W-:-:S15]  /*53a80*/  HMMA.16816.F32 R32, R28, R36, R32 ;  /* 0x000000241c20723c */ /* 0x000fde0000001820 */
[----:B------:R-:W-:-:S04]  /*53a90*/  NOP ;  /* 0x0000000000007918 */ /* 0x000fc80000000000 */
[----:B------:R-:W-:Y:S04]  /*53aa0*/  STL.64 [R1+0xd00], R32 ;  /* 0x000d002001007387 */ /* 0x000fe80000100a00 */
[----:B------:R0:W-:Y:S04]  /*53ab0*/  STL.64 [R1+0xd08], R34 ;  /* 0x000d082201007387 */ /* 0x0001e80000100a00 */
[----:B0-----:R-:W2:Y:S04]  /*53ac0*/  LDL.LU.64 R34, [R1+0x56c0] ;  /* 0x0056c00001227983 */ /* 0x001ea80000300a00 */
[----:B------:R-:W4:Y:S01]  /*53ad0*/  LDL.LU.64 R32, [R1+0x56b8] ;  /* 0x0056b80001207983 */ /* 0x000f220000300a00 */
[C---:B------:R-:W-:Y:S08]  /*53ae0*/  HMMA.16816.F32 R44, R28.reuse, R2, R44 ;  /* 0x000000021c2c723c */ /* 0x040ff0000000182c */
[C---:B------:R-:W-:Y:S08]  /*53af0*/  HMMA.16816.F32 R40, R28.reuse, R4, R40 ;  /* 0x000000041c28723c */ /* 0x040ff00000001828 */
[C---:B--2---:R-:W-:Y:S01]  /*53b00*/  HMMA.16816.F32 R56, R28.reuse, R34, R56 ;  /* 0x000000221c38723c */ /* 0x044fe20000001838 */
[----:B------:R-:W-:Y:S07]  /*53b10*/  STL.64 [R1+0x5690], R34 ;  /* 0x0056902201007387 */ /* 0x000fee0000100a00 */
[C---:B----4-:R-:W-:Y:S11]  /*53b20*/  HMMA.16816.F32 R52, R28.reuse, R32, R52 ;  /* 0x000000201c34723c */ /* 0x050ff60000001834 */
[----:B------:R-:W-:Y:S04]  /*53b30*/  STL.64 [R1+0xcf0], R56 ;  /* 0x000cf03801007387 */ /* 0x000fe80000100a00 */
[----:B------:R-:W-:Y:S04]  /*53b40*/  STL.64 [R1+0xcf8], R58 ;  /* 0x000cf83a01007387 */ /* 0x000fe80000100a00 */
[----:B------:R0:W-:Y:S02]  /*53b50*/  STL.64 [R1+0x5688], R32 ;  /* 0x0056882001007387 */ /* 0x0001e40000100a00 */
[----:B0-----:R-:W-:Y:S02]  /*53b60*/  HMMA.16816.F32 R32, R28, R26, R48 ;  /* 0x0000001a1c20723c */ /* 0x001fe40000001830 */
[----:B------:R-:W-:Y:S04]  /*53b70*/  STL.64 [R1+0xce0], R52 ;  /* 0x000ce03401007387 */ /* 0x000fe80000100a00 */
[----:B------:R-:W-:-:S13]  /*53b80*/  STL.64 [R1+0xce8], R54 ;  /* 0x000ce83601007387 */ /* 0x000fda0000100a00 */
[----:B------:R-:W-:Y:S04]  /*53b90*/  STL.64 [R1+0xcd0], R32 ;  /* 0x000cd02001007387 */ /* 0x000fe80000100a00 */
[----:B------:R3:W-:Y:S02]  /*53ba0*/  STL.64 [R1+0xcd8], R34 ;  /* 0x000cd82201007387 */ /* 0x0007e40000100a00 */
[C---:B---3--:R-:W-:Y:S02]  /*53bb0*/  HMMA.16816.F32 R32, R28.reuse, R6, R12 ;  /* 0x000000061c20723c */ /* 0x048fe4000000180c */
[----:B------:R0:W-:Y:S04]  /*53bc0*/  STL.64 [R1+0xcc0], R44 ;  /* 0x000cc02c01007387 */ /* 0x0001e80000100a00 */
[----:B------:R1:W-:Y:S04]  /*53bd0*/  STL.64 [R1+0xcc8], R46 ;  /* 0x000cc82e01007387 */ /* 0x0003e80000100a00 */
[----:B------:R-:W2:Y:S04]  /*53be0*/  LDL.LU.64 R12, [R1+0xc90] ;  /* 0x000c9000010c7983 */ /* 0x000ea80000300a00 */
[----:B------:R-:W-:Y:S04]  /*53bf0*/  STL.64 [R1+0xcb0], R40 ;  /* 0x000cb02801007387 */ /* 0x000fe80000100a00 */
[----:B------:R-:W-:Y:S04]  /*53c00*/  STL.64 [R1+0xcb8], R42 ;  /* 0x000cb82a01007387 */ /* 0x000fe80000100a00 */
[----:B------:R-:W2:Y:S04]  /*53c10*/  LDL.LU.64 R14, [R1+0xc98] ;  /* 0x000c9800010e7983 */ /* 0x000ea80000300a00 */
[----:B------:R3:W-:Y:S04]  /*53c20*/  STL.64 [R1+0xca0], R32 ;  /* 0x000ca02001007387 */ /* 0x0007e80000100a00 */
[----:B------:R4:W-:Y:S04]  /*53c30*/  STL.64 [R1+0xca8], R34 ;  /* 0x000ca82201007387 */ /* 0x0009e80000100a00 */
[----:B0-----:R-:W2:Y:S04]  /*53c40*/  LDL.LU.64 R44, [R1+0xc80] ;  /* 0x000c8000012c7983 */ /* 0x001ea80000300a00 */
[----:B-1----:R-:W2:Y:S04]  /*53c50*/  LDL.LU.64 R46, [R1+0xc88] ;  /* 0x000c8800012e7983 */ /* 0x002ea80000300a00 */
[----:B------:R-:W2:Y:S04]  /*53c60*/  LDL.LU.64 R56, [R1+0xc50] ;  /* 0x000c500001387983 */ /* 0x000ea80000300a00 */
[----:B------:R-:W2:Y:S04]  /*53c70*/  LDL.LU.64 R58, [R1+0xc58] ;  /* 0x000c5800013a7983 */ /* 0x000ea80000300a00 */
[----:B------:R-:W2:Y:S04]  /*53c80*/  LDL.LU.64 R52, [R1+0xc40] ;  /* 0x000c400001347983 */ /* 0x000ea80000300a00 */
[----:B------:R-:W2:Y:S04]  /*53c90*/  LDL.LU.64 R54, [R1+0xc48] ;  /* 0x000c480001367983 */ /* 0x000ea80000300a00 */
[----:B---3--:R-:W3:Y:S04]  /*53ca0*/  LDL.LU.64 R32, [R1+0xc30] ;  /* 0x000c300001207983 */ /* 0x008ee80000300a00 */
[----:B----4-:R-:W3:Y:S04]  /*53cb0*/  LDL.LU.64 R34, [R1+0xc38] ;  /* 0x000c380001227983 */ /* 0x010ee80000300a00 */
[----:B------:R-:W4:Y:S04]  /*53cc0*/  LDL.LU R49, [R1+0x246c] ;  /* 0x00246c0001317983 */ /* 0x000f280000300800 */
[----:B------:R-:W4:Y:S04]  /*53cd0*/  LDL.LU R61, [R1+0x2468] ;  /* 0x00246800013d7983 */ /* 0x000f280000300800 */
[----:B------:R-:W3:Y:S04]  /*53ce0*/  LDL.LU R50, [R1+0x2474] ;  /* 0x0024740001327983 */ /* 0x000ee80000300800 */
[----:B------:R-:W3:Y:S04]  /*53cf0*/  LDL.LU R51, [R1+0x2470] ;  /* 0x0024700001337983 */ /* 0x000ee80000300800 */
[----:B------:R-:W3:Y:S04]  /*53d00*/  LDL.LU R40, [R1+0x247c] ;  /* 0x00247c0001287983 */ /* 0x000ee80000300800 */
[----:B------:R-:W3:Y:S04]  /*53d10*/  LDL.LU R41, [R1+0x2478] ;  /* 0x0024780001297983 */ /* 0x000ee80000300800 */
[----:B------:R-:W3:Y:S04]  /*53d20*/  LDL.LU R42, [R1+0x2484] ;  /* 0x00248400012a7983 */ /* 0x000ee80000300800 */
[----:B------:R-:W3:Y:S04]  /*53d30*/  LDL.LU R43, [R1+0x2480] ;  /* 0x00248000012b7983 */ /* 0x000ee80000300800 */
        /* <DEDUP_REMOVED lines=13> */
[----:B------:R-:W2:Y:S04]  /*53e10*/  LDL.LU R45, [R1+0x5698] ;  /* 0x00569800012d7983 */ /* 0x000ea80000300800 */
[----:B------:R-:W-:Y:S04]  /*53e20*/  STL.64 [R1+0x5640], R10 ;  /* 0x0056400a01007387 */ /* 0x000fe80000100a00 */
[----:B------:R0:W-:Y:S04]  /*53e30*/  STL.64 [R1+0x5638], R8 ;  /* 0x0056380801007387 */ /* 0x0001e80000100a00 */
[----:B0-----:R-:W2:Y:S04]  /*53e40*/  LDL.LU.64 R8, [R1+0xc70] ;  /* 0x000c700001087983 */ /* 0x001ea80000300a00 */
[----:B------:R-:W2:Y:S01]  /*53e50*/  LDL.LU.64 R10, [R1+0xc78] ;  /* 0x000c7800010a7983 */ /* 0x000ea20000300a00 */
[C---:B------:R-:W-:Y:S08]  /*53e60*/  HMMA.16816.F32 R56, R28.reuse, R16, R56 ;  /* 0x000000101c38723c */ /* 0x040ff00000001838 */
[----:B--2---:R-:W-:-:S15]  /*53e70*/  HMMA.16816.F32 R8, R28, R12, R8 ;  /* 0x0000000c1c08723c */ /* 0x004fde0000001808 */
[----:B------:R-:W-:-:S04]  /*53e80*/  NOP ;  /* 0x0000000000007918 */ /* 0x000fc80000000000 */
[----:B------:R-:W-:Y:S04]  /*53e90*/  STL.64 [R1+0xc70], R8 ;  /* 0x000c700801007387 */ /* 0x000fe80000100a00 */
[----:B------:R3:W-:Y:S02]  /*53ea0*/  STL.64 [R1+0xc78], R10 ;  /* 0x000c780a01007387 */ /* 0x0007e40000100a00 */
[----:B---3--:R-:W-:Y:S02]  /*53eb0*/  HMMA.16816.F32 R8, R28, R14, R4 ;  /* 0x0000000e1c08723c */ /* 0x008fe40000001804 */
[----:B------:R-:W2:Y:S04]  /*53ec0*/  LDL.LU.64 R4, [R1+0xc20] ;  /* 0x000c200001047983 */ /* 0x000ea80000300a00 */
[----:B------:R-:W2:-:S13]  /*53ed0*/  LDL.LU.64 R6, [R1+0xc28] ;  /* 0x000c280001067983 */ /* 0x000e9a0000300a00 */
[----:B------:R0:W-:Y:S04]  /*53ee0*/  STL.64 [R1+0xc60], R8 ;  /* 0x000c600801007387 */ /* 0x0001e80000100a00 */
[----:B------:R-:W-:Y:S04]  /*53ef0*/  STL.64 [R1+0xc68], R10 ;  /* 0x000c680a01007387 */ /* 0x000fe80000100a00 */
[----:B------:R-:W-:Y:S04]  /*53f00*/  STL.64 [R1+0x5620], R14 ;  /* 0x0056200e01007387 */ /* 0x000fe80000100a00 */
[----:B------:R1:W-:Y:S04]  /*53f10*/  STL.64 [R1+0x5618], R12 ;  /* 0x0056180c01007387 */ /* 0x0003e80000100a00 */
[----:B0-----:R-:W3:Y:S01]  /*53f20*/  LDL.LU.64 R8, [R1+0x540] ;  /* 0x0005400001087983 */ /* 0x001ee20000300a00 */
[C---:B-1----:R-:W-:Y:S03]  /*53f30*/  HMMA.16816.F32 R12, R28.reuse, R18, R52 ;  /* 0x000000121c0c723c */ /* 0x042fe60000001834 */
[----:B------:R-:W-:Y:S04]  /*53f40*/  STL.64 [R1+0xc50], R56 ;  /* 0x000c503801007387 */ /* 0x000fe80000100a00 */
[----:B------:R-:W-:Y:S04]  /*53f50*/  STL.64 [R1+0xc58], R58 ;  /* 0x000c583a01007387 */ /* 0x000fe80000100a00 */
[----:B------:R-:W3:Y:S08]  /*53f60*/  LDL.LU.64 R10, [R1+0x548] ;  /* 0x00054800010a7983 */ /* 0x000ef00000300a00 */
[----:B------:R-:W-:Y:S04]  /*53f70*/  STL.64 [R1+0xc40], R12 ;  /* 0x000c400c01007387 */ /* 0x000fe80000100a00 */
[----:B------:R0:W-:Y:S04]  /*53f80*/  STL.64 [R1+0xc48], R14 ;  /* 0x000c480e01007387 */ /* 0x0001e80000100a00 */
[----:B------:R-:W-:Y:S04]  /*53f90*/  STL.64 [R1+0x5600], R18 ;  /* 0x0056001201007387 */ /* 0x000fe80000100a00 */
[----:B------:R-:W-:Y:S04]  /*53fa0*/  STL.64 [R1+0x55f8], R16 ;  /* 0x0055f81001007387 */ /* 0x000fe80000100a00 */
[----:B------:R-:W3:Y:S01]  /*53fb0*/  LDL.LU R44, [R1+0x248c] ;  /* 0x00248c00012c7983 */ /* 0x000ee20000300800 */
[----:B0-----:R-:W-:Y:S03]  /*53fc0*/  HMMA.16816.F32 R12, R28, R20, R32 ;  /* 0x000000141c0c723c */ /* 0x001fe60000001820 */
[----:B------:R-:W-:Y:S01]  /*53fd0*/  STL.64 [R1+0x55f0], R46 ;  /* 0x0055f02e01007387 */ /* 0x000fe20000100a00 */
[----:B----4-:R-:W-:-:S15]  /*53fe0*/  IMAD R61, R61, 0x100, R49 ;  /* 0x000001003d3d7824 */ /* 0x010fde00078e0231 */
[----:B------:R-:W-:Y:S04]  /*53ff0*/  STL.64 [R1+0xc30], R12 ;  /* 0x000c300c01007387 */ /* 0x000fe80000100a00 */
[----:B------:R-:W-:Y:S01]  /*54000*/  STL.64 [R1+0xc38], R14 ;  /* 0x000c380e01007387 */ /* 0x000fe20000100a00 */
[C---:B--2---:R-:W-:Y:S08]  /*54010*/  HMMA.16816.F32 R4, R28.reuse, R22, R4 ;  /* 0x000000161c04723c */ /* 0x044ff00000001804 */
[----:B---3--:R-:W-:Y:S01]  /*54020*/  HMMA.16816.F32 R8, R28, R24, R8 ;  /* 0x000000181c08723c */ /* 0x008fe20000001808 */
[----:B------:R-:W-:Y:S01]  /*54030*/  F2FP.F16.E5M2.UNPACK_B R28, R61 ;  /* 0x0000003dff1c723e */ /* 0x000fe200020004ff */
[----:B------:R-:W-:Y:S04]  /*54040*/  STL.64 [R1+0x55e8], R44 ;  /* 0x0055e82c01007387 */ /* 0x000fe80000100a00 */
[----:B------:R-:W2:Y:S04]  /*54050*/  LDL.LU R39, [R1+0x2494] ;  /* 0x0024940001277983 */ /* 0x000ea80000300800 */
[----:B------:R-:W2:Y:S04]  /*54060*/  LDL.LU R38, [R1+0x2490] ;  /* 0x0024900001267983 */ /* 0x000ea80000300800 */
[----:B------:R-:W3:Y:S04]  /*54070*/  LDL.LU R60, [R1+0x249c] ;  /* 0x00249c00013c7983 */ /* 0x000ee80000300800 */
[----:B------:R-:W4:Y:S04]  /*54080*/  LDL.LU R0, [R1+0x24a4] ;  /* 0x0024a40001007983 */ /* 0x000f280000300800 */
[----:B------:R-:W-:Y:S04]  /*54090*/  STL.64 [R1+0x5610], R22 ;  /* 0x0056101601007387 */ /* 0x000fe80000100a00 */
[----:B------:R-:W-:Y:S04]  /*540a0*/  STL.64 [R1+0x5608], R20 ;  /* 0x0056081401007387 */ /* 0x000fe80000100a00 */
[----:B------:R0:W-:Y:S04]  /*540b0*/  STL.64 [R1+0xc20], R4 ;  /* 0x000c200401007387 */ /* 0x0001e80000100a00 */
[----:B------:R1:W-:Y:S04]  /*540c0*/  STL.64 [R1+0xc28], R6 ;  /* 0x000c280601007387 */ /* 0x0003e80000100a00 */
[----:B------:R-:W-:Y:S04]  /*540d0*/  STL.64 [R1+0x5680], R26 ;  /* 0x0056801a01007387 */ /* 0x000fe80000100a00 */
[----:B------:R0:W-:Y:S04]  /*540e0*/  STL.64 [R1+0x5678], R24 ;  /* 0x0056781801007387 */ /* 0x0001e80000100a00 */
[----:B------:R-:W-:Y:S04]  /*540f0*/  STL.64 [R1+0x540], R8 ;  /* 0x0005400801007387 */ /* 0x000fe80000100a00 */
[----:B------:R-:W-:Y:S04]  /*54100*/  STL.64 [R1+0x548], R10 ;  /* 0x0005480a01007387 */ /* 0x000fe80000100a00 */
[----:B------:R-:W2:Y:S04]  /*54110*/  LDL.LU R61, [R1+0x2488] ;  /* 0x00248800013d7983 */ /* 0x000ea80000300800 */
[----:B------:R-:W2:Y:S04]  /*54120*/  LDL.LU.64 R32, [R1+0xc10] ;  /* 0x000c100001207983 */ /* 0x000ea80000300a00 */
[----:B------:R-:W2:Y:S01]  /*54130*/  LDL.LU.64 R34, [R1+0xc18] ;  /* 0x000c180001227983 */ /* 0x000ea20000300a00 */
[----:B0-----:R-:W-:-:S02]  /*54140*/  IMAD R5, R41, 0x100, R40 ;  /* 0x0000010029057824 */ /* 0x001fc400078e0228 */
[----:B------:R-:W-:Y:S02]  /*54150*/  IMAD R4, R43, 0x100, R42 ;  /* 0x000001002b047824 */ /* 0x000fe400078e022a */
[----:B-1----:R-:W-:Y:S01]  /*54160*/  IMAD R6, R51, 0x100, R50 ;  /* 0x0000010033067824 */ /* 0x002fe200078e0232 */
[----:B------:R-:W2:Y:S04]  /*54170*/  LDL.LU.64 R24, [R1+0xc00] ;  /* 0x000c000001187983 */ /* 0x000ea80000300a00 */
[----:B------:R-:W2:Y:S04]  /*54180*/  LDL.LU.64 R26, [R1+0xc08] ;  /* 0x000c0800011a7983 */ /* 0x000ea80000300a00 */
[----:B------:R-:W2:Y:S01]  /*54190*/  LDL.LU.64 R40, [R1+0xbf0] ;  /* 0x000bf00001287983 */ /* 0x000ea20000300a00 */
[----:B------:R-:W-:-:S02]  /*541a0*/  F2FP.F16.E5M2.UNPACK_B R30, R5 ;  /* 0x00000005ff1e723e */ /* 0x000fc400020004ff */
[----:B------:R-:W-:Y:S01]  /*541b0*/  F2FP.F16.E5M2.UNPACK_B R31, R4 ;  /* 0x00000004ff1f723e */ /* 0x000fe200020004ff */
[----:B------:R-:W2:Y:S01]  /*541c0*/  LDL.LU.64 R42, [R1+0xbf8] ;  /* 0x000bf800012a7983 */ /* 0x000ea20000300a00 */
[----:B------:R-:W-:-:S03]  /*541d0*/  F2FP.F16.E5M2.UNPACK_B R29, R6 ;  /* 0x00000006ff1d723e */ /* 0x000fc600020004ff */
[----:B------:R-:W2:Y:S04]  /*541e0*/  LDL.LU.64 R4, [R1+0xbd0] ;  /* 0x000bd00001047983 */ /* 0x000ea80000300a00 */
[----:B------:R-:W2:Y:S04]  /*541f0*/  LDL.LU.64 R6, [R1+0xbd8] ;  /* 0x000bd80001067983 */ /* 0x000ea80000300a00 */
[----:B--2---:R-:W-:Y:S04]  /*54200*/  STL.64 [R1+0x5670], R6 ;  /* 0x0056700601007387 */ /* 0x004fe80000100a00 */
[----:B------:R0:W-:Y:S04]  /*54210*/  STL.64 [R1+0x5668], R4 ;  /* 0x0056680401007387 */ /* 0x0001e80000100a00 */
[----:B0-----:R-:W2:Y:S04]  /*54220*/  LDL.LU.64 R4, [R1+0xbe0] ;  /* 0x000be00001047983 */ /* 0x001ea80000300a00 */
[----:B------:R-:W2:Y:S04]  /*54230*/  LDL.LU.64 R6, [R1+0xbe8] ;  /* 0x000be80001067983 */ /* 0x000ea80000300a00 */
[----:B------:R-:W2:Y:S04]  /*54240*/  LDL.LU.64 R8, [R1+0xbb0] ;  /* 0x000bb00001087983 */ /* 0x000ea80000300a00 */
[----:B------:R-:W2:Y:S04]  /*54250*/  LDL.LU.64 R10, [R1+0xbb8] ;  /* 0x000bb800010a7983 */ /* 0x000ea80000300a00 */
[----:B--2---:R-:W-:Y:S04]  /*54260*/  STL.64 [R1+0x5650], R10 ;  /* 0x0056500a01007387 */ /* 0x004fe80000100a00 */
[----:B------:R0:W-:Y:S04]  /*54270*/  STL.64 [R1+0x5648], R8 ;  /* 0x0056480801007387 */ /* 0x0001e80000100a00 */
[----:B0-----:R-:W2:Y:S04]  /*54280*/  LDL.LU.64 R8, [R1+0xbc0] ;  /* 0x000bc00001087983 */ /* 0x001ea80000300a00 */
[----:B------:R-:W2:Y:S04]  /*54290*/  LDL.LU.64 R10, [R1+0xbc8] ;  /* 0x000bc800010a7983 */ /* 0x000ea80000300a00 */
[----:B------:R-:W2:Y:S04]  /*542a0*/  LDL.LU.64 R12, [R1+0xb90] ;  /* 0x000b9000010c7983 */ /* 0x000ea80000300a00 */
[----:B------:R-:W2:Y:S01]  /*542b0*/  LDL.LU.64 R14, [R1+0xb98] ;  /* 0x000b9800010e7983 */ /* 0x000ea20000300a00 */
[C---:B------:R-:W-:Y:S03]  /*542c0*/  HMMA.16816.F32 R32, R28.reuse, R36, R32 ;  /* 0x000000241c20723c */ /* 0x040fe60000001820 */
[----:B--2---:R-:W-:Y:S04]  /*542d0*/  STL.64 [R1+0x5630], R14 ;  /* 0x0056300e01007387 */ /* 0x004fe80000100a00 */
[----:B------:R0:W-:Y:S04]  /*542e0*/  STL.64 [R1+0x5628], R12 ;  /* 0x0056280c01007387 */ /* 0x0001e80000100a00 */
[----:B0-----:R-:W2:Y:S04]  /*542f0*/  LDL.LU.64 R12, [R1+0xba0] ;  /* 0x000ba000010c7983 */ /* 0x001ea80000300a00 */
        /* <DEDUP_REMOVED lines=16> */
[----:B------:R-:W3:Y:S01]  /*54400*/  LDL.LU.64 R32, [R1+0x5688] ;  /* 0x0056880001207983 */ /* 0x000ee20000300a00 */
[----:B--2---:R-:W-:-:S15]  /*54410*/  HMMA.16816.F32 R24, R28, R34, R24 ;  /* 0x000000221c18723c */ /* 0x004fde0000001818 */
[----:B------:R-:W-:-:S04]  /*54420*/  NOP ;  /* 0x0000000000007918 */ /* 0x000fc80000000000 */
[----:B------:R-:W-:Y:S04]  /*54430*/  STL.64 [R1+0xc00], R24 ;  /* 0x000c001801007387 */ /* 0x000fe80000100a00 */
[----:B------:R0:W-:Y:S04]  /*54440*/  STL.64 [R1+0xc08], R26 ;  /* 0x000c081a01007387 */ /* 0x0001e80000100a00 */
[----:B0-----:R-:W2:Y:S01]  /*54450*/  LDL.LU.64 R26, [R1+0x5680] ;  /* 0x00568000011a7983 */ /* 0x001ea20000300a00 */
[----:B---3--:R-:W-:Y:S03]  /*54460*/  HMMA.16816.F32 R40, R28, R32, R40 ;  /* 0x000000201c28723c */ /* 0x008fe60000001828 */
[----:B------:R-:W3:-:S15]  /*54470*/  LDL.LU.64 R24, [R1+0x5678] ;  /* 0x0056780001187983 */ /* 0x000ede0000300a00 */
[----:B------:R-:W-:Y:S01]  /*54480*/  NOP ;  /* 0x0000000000007918 */ /* 0x000fe20000000000 */
[----:B------:R0:W-:Y:S04]  /*54490*/  STL.64 [R1+0xbf0], R40 ;  /* 0x000bf02801007387 */ /* 0x0001e80000100a00 */
[----:B------:R1:W-:Y:S04]  /*544a0*/  STL.64 [R1+0xbf8], R42 ;  /* 0x000bf82a01007387 */ /* 0x0003e80000100a00 */
[----:B0-----:R-:W3:Y:S04]  /*544b0*/  LDL.LU.64 R40, [R1+0x530] ;  /* 0x0005300001287983 */ /* 0x001ee80000300a00 */
[----:B-1----:R-:W3:Y:S01]  /*544c0*/  LDL.LU.64 R42, [R1+0x538] ;  /* 0x00053800012a7983 */ /* 0x002ee20000300a00 */
        /* <DEDUP_REMOVED lines=51> */
[----:B------:R-:W2:Y:S01]  /*54800*/  LDL.LU.64 R44, [R1+0x55e8] ;  /* 0x0055e800012c7983 */ /* 0x000ea20000300a00 */
[C---:B------:R-:W-:Y:S08]  /*54810*/  HMMA.16816.F32 R56, R28.reuse, R18, R56 ;  /* 0x000000121c38723c */ /* 0x040ff00000001838 */
[C---:B------:R-:W-:Y:S08]  /*54820*/  HMMA.16816.F32 R52, R28.reuse, R20, R52 ;  /* 0x000000141c34723c */ /* 0x040ff00000001834 */
[----:B------:R-:W-:Y:S01]  /*54830*/  HMMA.16816.F32 R48, R28, R22, R48 ;  /* 0x000000161c30723c */ /* 0x000fe20000001830 */
[----:B------:R-:W-:-:S02]  /*54840*/  IMAD R38, R38, 0x100, R39 ;  /* 0x0000010026267824 */ /* 0x000fc400078e0227 */
        /* <DEDUP_REMOVED lines=12> */
[----:B--2---:R-:W-:-:S03]  /*54910*/  IMAD R61, R61, 0x100, R44 ;  /* 0x000001003d3d7824 */ /* 0x004fc600078e022c */
[----:B------:R-:W2:Y:S04]  /*54920*/  LDL.LU R44, [R1+0x55b4] ;  /* 0x0055b400012c7983 */ /* 0x000ea80000300800 */
[----:B------:R-:W2:Y:S02]  /*54930*/  LDL.LU R39, [R1+0x55b0] ;  /* 0x0055b00001277983 */ /* 0x000ea40000300800 */
[----:B--2---:R-:W-:Y:S02]  /*54940*/  IMAD R39, R39, 0x100, R60 ;  /* 0x0000010027277824 */ /* 0x004fe400078e023c */
[----:B------:R-:W4:Y:S01]  /*54950*/  LDL.LU R60, [R1+0x55ac] ;  /* 0x0055ac00013c7983 */ /* 0x000f220000300800 */
[----:B---3--:R-:W-:Y:S01]  /*54960*/  HMMA.16816.F32 R28, R28, R24, R40 ;  /* 0x000000181c1c723c */ /* 0x008fe20000001828 */
[----:B----4-:R-:W-:-:S02]  /*54970*/  IMAD R60, R60, 0x100, R0 ;  /* 0x000001003c3c7824 */ /* 0x010fc400078e0200 */
[----:B------:R-:W2:Y:S04]  /*54980*/  LDL.LU R0, [R1+0x55a8] ;  /* 0x0055a80001007983 */ /* 0x000ea80000300800 */
[----:B------:R-:W3:Y:S04]  /*54990*/  LDL.LU.64 R42, [R1+0x55a0] ;  /* 0x0055a000012a7983 */ /* 0x000ee80000300a00 */
[----:B------:R-:W4:Y:S08]  /*549a0*/  LDL.LU.64 R40, [R1+0x5598] ;  /* 0x0055980001287983 */ /* 0x000f300000300a00 */
[----:B------:R-:W-:Y:S04]  /*549b0*/  STL.64 [R1+0x530], R28 ;  /* 0x0005301c01007387 */ /* 0x000fe80000100a00 */
[----:B------:R-:W-:Y:S04]  /*549c0*/  STL.64 [R1+0x538], R30 ;  /* 0x0005381e01007387 */ /* 0x000fe80000100a00 */
[----:B------:R-:W-:Y:S04]  /*549d0*/  STL.64 [R1+0x6628], R22 ;  /* 0x0066281601007387 */ /* 0x000fe80000100a00 */
[----:B------:R0:W-:Y:S04]  /*549e0*/  STL.64 [R1+0x6620], R20 ;  /* 0x0066201401007387 */ /* 0x0001e80000100a00 */
[----:B0-----:R-:W2:Y:S04]  /*549f0*/  LDL.LU.64 R20, [R1+0xb10] ;  /* 0x000b100001147983 */ /* 0x001ea80000300a00 */
[----:B------:R-:W2:Y:S04]  /*54a00*/  LDL.LU.64 R22, [R1+0xb18] ;  /* 0x000b180001167983 */ /* 0x000ea80000300a00 */
[----:B---3--:R-:W-:Y:S04]  /*54a10*/  STL.64 [R1+0x6458], R42 ;  /* 0x0064582a01007387 */ /* 0x008fe80000100a00 */
[----:B----4-:R0:W-:Y:S04]  /*54a20*/  STL.64 [R1+0x6450], R40 ;  /* 0x0064502801007387 */ /* 0x0101e80000100a00 */
[----:B0-----:R-:W3:Y:S04]  /*54a30*/  LDL.LU.64 R40, [R1+0xb20] ;  /* 0x000b200001287983 */ /* 0x001ee80000300a00 */
[----:B------:R-:W3:Y:S01]  /*54a40*/  LDL.LU.64 R42, [R1+0xb28] ;  /* 0x000b2800012a7983 */ /* 0x000ee20000300a00 */
[----:B------:R-:W-:-:S02]  /*54a50*/  F2FP.F16.E5M2.UNPACK_B R28, R61 ;  /* 0x0000003dff1c723e */ /* 0x000fc400020004ff */
[----:B------:R-:W-:Y:S02]  /*54a60*/  F2FP.F16.E5M2.UNPACK_B R29, R38 ;  /* 0x00000026ff1d723e */ /* 0x000fe400020004ff */
[----:B------:R-:W-:Y:S02]  /*54a70*/  F2FP.F16.E5M2.UNPACK_B R30, R39 ;  /* 0x00000027ff1e723e */ /* 0x000fe400020004ff */
[----:B------:R-:W-:Y:S01]  /*54a80*/  F2FP.F16.E5M2.UNPACK_B R31, R60 ;  /* 0x0000003cff1f723e */ /* 0x000fe200020004ff */
[----:B------:R-:W-:Y:S06]  /*54a90*/  STL.64 [R1+0x6448], R46 ;  /* 0x0064482e01007387 */ /* 0x000fec0000100a00 */
[C---:B--2---:R-:W-:Y:S01]  /*54aa0*/  HMMA.16816.F32 R20, R28.reuse, R34, R20 ;  /* 0x000000221c14723c */ /* 0x044fe20000001814 */
[----:B------:R-:W-:Y:S04]  /*54ab0*/  STL.64 [R1+0x6440], R44 ;  /* 0x0064402c01007387 */ /* 0x000fe80000100a00 */
[----:B------:R-:W-:Y:S04]  /*54ac0*/  STL.64 [R1+0x6438], R50 ;  /* 0x0064383201007387 */ /* 0x000fe80000100a00 */
[----:B------:R-:W-:Y:S04]  /*54ad0*/  STL.64 [R1+0x6430], R48 ;  /* 0x0064303001007387 */ /* 0x000fe80000100a00 */
[----:B------:R-:W-:Y:S04]  /*54ae0*/  STL.64 [R1+0x6428], R54 ;  /* 0x0064283601007387 */ /* 0x000fe80000100a00 */
[----:B------:R-:W-:Y:S04]  /*54af0*/  STL.64 [R1+0x6420], R52 ;  /* 0x0064203401007387 */ /* 0x000fe80000100a00 */
[----:B------:R-:W-:Y:S04]  /*54b00*/  STL.64 [R1+0x6418], R58 ;  /* 0x0064183a01007387 */ /* 0x000fe80000100a00 */
[----:B------:R0:W-:Y:S04]  /*54b10*/  STL.64 [R1+0x6410], R56 ;  /* 0x0064103801007387 */ /* 0x0001e80000100a00 */
[----:B------:R-:W-:Y:S04]  /*54b20*/  STL [R1+0x55a8], R0 ;  /* 0x0055a80001007387 */ /* 0x000fe80000100800 */
[----:B0-----:R-:W2:Y:S01]  /*54b30*/  LDL.LU.64 R56, [R1+0xb00] ;  /* 0x000b000001387983 */ /* 0x001ea20000300a00 */
[----:B---3--:R-:W-:-:S15]  /*54b40*/  HMMA.16816.F32 R40, R28, R36, R40 ;  /* 0x000000241c28723c */ /* 0x008fde0000001828 */
[----:B------:R-:W-:-:S04]  /*54b50*/  NOP ;  /* 0x0000000000007918 */ /* 0x000fc80000000000 */
[----:B------:R-:W-:Y:S04]  /*54b60*/  STL.64 [R1+0xb20], R40 ;  /* 0x000b202801007387 */ /* 0x000fe80000100a00 */
[----:B------:R-:W-:Y:S04]  /*54b70*/  STL.64 [R1+0xb28], R42 ;  /* 0x000b282a01007387 */ /* 0x000fe80000100a00 */
[----:B------:R-:W2:Y:S04]  /*54b80*/  LDL.LU.64 R58, [R1+0xb08] ;  /* 0x000b0800013a7983 */ /* 0x000ea80000300a00 */
[----:B------:R0:W-:Y:S04]  /*54b90*/  STL.64 [R1+0xb10], R20 ;  /* 0x000b101401007387 */ /* 0x0001e80000100a00 */
[----:B------:R1:W-:Y:S04]  /*54ba0*/  STL.64 [R1+0xb18], R22 ;  /* 0x000b181601007387 */ /* 0x0003e80000100a00 */
[----:B0-----:R-:W3:Y:S04]  /*54bb0*/  LDL.LU.64 R20, [R1+0xaf0] ;  /* 0x000af00001147983 */ /* 0x001ee80000300a00 */
[----:B-1----:R-:W3:Y:S01]  /*54bc0*/  LDL.LU.64 R22, [R1+0xaf8] ;  /* 0x000af80001167983 */ /* 0x002ee20000300a00 */
[----:B------:R-:W0:Y:S01]  /*54bd0*/  S2R R60, SR_TID.X ;  /* 0x00000000003c7919 */ /* 0x000e220000002100 */
[----:B------:R-:W1:Y:S01]  /*54be0*/  S2R R38, SR_TID.X ;  /* 0x0000000000267919 */ /* 0x000e620000002100 */
[----:B------:R-:W4:Y:S01]  /*54bf0*/  S2R R39, SR_TID.X ;  /* 0x0000000000277919 */ /* 0x000f220000002100 */
[----:B------:R-:W3:Y:S04]  /*54c00*/  LDL.LU.64 R52, [R1+0xae0] ;  /* 0x000ae00001347983 */ /* 0x000ee80000300a00 */
[----:B------:R-:W3:Y:S04]  /*54c10*/  LDL.LU.64 R54, [R1+0xae8] ;  /* 0x000ae80001367983 */ /* 0x000ee80000300a00 */
[----:B------:R-:W3:Y:S04]  /*54c20*/  LDL.LU.64 R48, [R1+0xad0] ;  /* 0x000ad00001307983 */ /* 0x000ee80000300a00 */
[----:B------:R-:W3:Y:S04]  /*54c30*/  LDL.LU.64 R50, [R1+0xad8] ;  /* 0x000ad80001327983 */ /* 0x000ee80000300a00 */
[----:B------:R-:W3:Y:S04]  /*54c40*/  LDL.LU.64 R44, [R1+0xac0] ;  /* 0x000ac000012c7983 */ /* 0x000ee80000300a00 */
[----:B------:R-:W3:Y:S04]  /*54c50*/  LDL.LU.64 R46, [R1+0xac8] ;  /* 0x000ac800012e7983 */ /* 0x000ee80000300a00 */
[----:B------:R-:W3:Y:S04]  /*54c60*/  LDL.LU R40, [R1+0x24ac] ;  /* 0x0024ac0001287983 */ /* 0x000ee80000300800 */
[----:B------:R-:W3:Y:S04]  /*54c70*/  LDL.LU R61, [R1+0x24a8] ;  /* 0x0024a800013d7983 */ /* 0x000ee80000300800 */
[----:B------:R-:W3:Y:S04]  /*54c80*/  LDL.LU R41, [R1+0x24b4] ;  /* 0x0024b40001297983 */ /* 0x000ee80000300800 */
[----:B------:R-:W3:Y:S04]  /*54c90*/  LDL.LU R42, [R1+0x24b0] ;  /* 0x0024b000012a7983 */ /* 0x000ee80000300800 */
[----:B------:R-:W3:Y:S01]  /*54ca0*/  LDL.LU R43, [R1+0x24bc] ;  /* 0x0024bc00012b7983 */ /* 0x000ee20000300800 */
[----:B0-----:R-:W-:-:S02]  /*54cb0*/  LOP3.LUT R60, R60, 0x1f, RZ, 0xc0, !PT ;  /* 0x0000001f3c3c7812 */ /* 0x001fc400078ec0ff */
[----:B-1----:R-:W-:Y:S02]  /*54cc0*/  LOP3.LUT R38, R38, 0x1f, RZ, 0xc0, !PT ;  /* 0x0000001f26267812 */ /* 0x002fe400078ec0ff */
[----:B----4-:R-:W-:Y:S02]  /*54cd0*/  LOP3.LUT R39, R39, 0x1f, RZ, 0xc0, !PT ;  /* 0x0000001f27277812 */ /* 0x010fe400078ec0ff */
[----:B------:R-:W-:Y:S02]  /*54ce0*/  LOP3.LUT R60, R60, 0x8, RZ, 0x3c, !PT ;  /* 0x000000083c3c7812 */ /* 0x000fe400078e3cff */
[----:B------:R-:W-:Y:S02]  /*54cf0*/  LOP3.LUT R38, R38, 0x10, RZ, 0x3c, !PT ;  /* 0x0000001026267812 */ /* 0x000fe400078e3cff */
[----:B------:R-:W-:Y:S02]  /*54d00*/  LOP3.LUT R39, R39, 0x18, RZ, 0x3c, !PT ;  /* 0x0000001827277812 */ /* 0x000fe400078e3cff */
[----:B------:R-:W4:Y:S04]  /*54d10*/  LDL.LU R60, [R1+0x24b8] ;  /* 0x0024b800013c7983 */ /* 0x000f280000300800 */
[----:B------:R-:W4:Y:S04]  /*54d20*/  LDL.LU R38, [R1+0x24c4] ;  /* 0x0024c40001267983 */ /* 0x000f280000300800 */
[----:B------:R-:W4:Y:S04]  /*54d30*/  LDL.LU R39, [R1+0x24c0] ;  /* 0x0024c00001277983 */ /* 0x000f280000300800 */
[----:B------:R-:W-:Y:S04]  /*54d40*/  STL.64 [R1+0x6618], R34 ;  /* 0x0066182201007387 */ /* 0x000fe80000100a00 */
[----:B------:R3:W-:Y:S01]  /*54d50*/  STL.64 [R1+0x6610], R32 ;  /* 0x0066102001007387 */ /* 0x0007e20000100a00 */
[C---:B--2---:R-:W-:Y:S08]  /*54d60*/  HMMA.16816.F32 R56, R28.reuse, R32, R56 ;  /* 0x000000201c38723c */ /* 0x044ff00000001838 */
[C---:B---3--:R-:W-:Y:S11]  /*54d70*/  HMMA.16816.F32 R32, R28.reuse, R26, R20 ;  /* 0x0000001a1c20723c */ /* 0x048ff60000001814 */
[----:B------:R-:W-:Y:S04]  /*54d80*/  STL.64 [R1+0xb00], R56 ;  /* 0x000b003801007387 */ /* 0x000fe80000100a00 */
[----:B------:R-:W-:Y:S04]  /*54d90*/  STL.64 [R1+0xb08], R58 ;  /* 0x000b083a01007387 */ /* 0x000fe80000100a00 */
[----:B------:R-:W2:Y:S04]  /*54da0*/  LDL.LU.64 R20, [R1+0xab0] ;  /* 0x000ab00001147983 */ /* 0x000ea80000300a00 */
        /* <DEDUP_REMOVED lines=40> */
[----:B------:R-:W-:Y:S01]  /*55030*/  STL.64 [R1+0x65d0], R14 ;  /* 0x0065d00e01007387 */ /* 0x000fe20000100a00 */
[C---:B----4-:R-:W-:Y:S08]  /*55040*/  HMMA.16816.F32 R4, R28.reuse, R14, R4 ;  /* 0x0000000e1c04723c */ /* 0x050ff00000001804 */
[----:B--2---:R-:W-:-:S15]  /*55050*/  HMMA.16816.F32 R8, R28, R12, R8 ;  /* 0x0000000c1c08723c */ /* 0x004fde0000001808 */
[----:B------:R-:W-:-:S04]  /*55060*/  NOP ;  /* 0x0000000000007918 */ /* 0x000fc80000000000 */
[----:B------:R-:W-:Y:S04]  /*55070*/  STL.64 [R1+0xa90], R8 ;  /* 0x000a900801007387 */ /* 0x000fe80000100a00 */
[----:B------:R0:W-:Y:S02]  /*55080*/  STL.64 [R1+0xa98], R10 ;  /* 0x000a980a01007387 */ /* 0x0001e40000100a00 */
[C---:B0-----:R-:W-:Y:S02]  /*55090*/  HMMA.16816.F32 R8, R28.reuse, R16, R56 ;  /* 0x000000101c08723c */ /* 0x041fe40000001838 */
[----:B------:R-:W-:Y:S04]  /*550a0*/  STL.64 [R1+0x65c8], R12 ;  /* 0x0065c80c01007387 */ /* 0x000fe80000100a00 */
[----:B------:R-:W-:Y:S04]  /*550b0*/  STL.64 [R1+0xa80], R4 ;  /* 0x000a800401007387 */ /* 0x000fe80000100a00 */
[----:B------:R0:W-:Y:S04]  /*550c0*/  STL.64 [R1+0xa88], R6 ;  /* 0x000a880601007387 */ /* 0x0001e80000100a00 */
[----:B------:R-:W-:Y:S01]  /*550d0*/  STL.64 [R1+0x65c0], R18 ;  /* 0x0065c01201007387 */ /* 0x000fe20000100a00 */
[C---:B0-----:R-:W-:Y:S04]  /*550e0*/  HMMA.16816.F32 R4, R28.reuse, R18, R52 ;  /* 0x000000121c04723c */ /* 0x041fe80000001834 */
[----:B------:R-:W-:Y:S04]  /*550f0*/  STL.64 [R1+0xa70], R8 ;  /* 0x000a700801007387 */ /* 0x000fe80000100a00 */
[----:B------:R3:W-:Y:S02]  /*55100*/  STL.64 [R1+0xa78], R10 ;  /* 0x000a780a01007387 */ /* 0x0007e40000100a00 */
[C---:B---3--:R-:W-:Y:S02]  /*55110*/  HMMA.16816.F32 R8, R28.reuse, R20, R48 ;  /* 0x000000141c08723c */ /* 0x048fe40000001830 */
[----:B------:R-:W-:Y:S07]  /*55120*/  STL.64 [R1+0x65b8], R16 ;  /* 0x0065b81001007387 */ /* 0x000fee0000100a00 */
[----:B------:R-:W-:Y:S04]  /*55130*/  STL.64 [R1+0xa60], R4 ;  /* 0x000a600401007387 */ /* 0x000fe80000100a00 */
[----:B------:R0:W-:Y:S04]  /*55140*/  STL.64 [R1+0xa68], R6 ;  /* 0x000a680601007387 */ /* 0x0001e80000100a00 */
[----:B------:R-:W-:Y:S01]  /*55150*/  STL.64 [R1+0x65b0], R22 ;  /* 0x0065b01601007387 */ /* 0x000fe20000100a00 */
[C---:B0-----:R-:W-:Y:S03]  /*55160*/  HMMA.16816.F32 R4, R28.reuse, R22, R44 ;  /* 0x000000161c04723c */ /* 0x041fe6000000182c */
[----:B------:R-:W-:Y:S04]  /*55170*/  STL.64 [R1+0xa50], R8 ;  /* 0x000a500801007387 */ /* 0x000fe80000100a00 */
[----:B------:R0:W-:Y:S02]  /*55180*/  STL.64 [R1+0xa58], R10 ;  /* 0x000a580a01007387 */ /* 0x0001e40000100a00 */
[----:B0-----:R-:W-:Y:S02]  /*55190*/  HMMA.16816.F32 R8, R28, R24, R32 ;  /* 0x000000181c08723c */ /* 0x001fe40000001820 */
[----:B------:R-:W-:Y:S08]  /*551a0*/  STL.64 [R1+0x65a8], R20 ;  /* 0x0065a81401007387 */ /* 0x000ff00000100a00 */
[----:B------:R0:W-:Y:S04]  /*551b0*/  STL.64 [R1+0xa40], R4 ;  /* 0x000a400401007387 */ /* 0x0001e80000100a00 */
[----:B------:R-:W-:Y:S04]  /*551c0*/  STL.64 [R1+0xa48], R6 ;  /* 0x000a480601007387 */ /* 0x000fe80000100a00 */
[----:B------:R-:W-:Y:S04]  /*551d0*/  STL.64 [R1+0x6608], R26 ;  /* 0x0066081a01007387 */ /* 0x000fe80000100a00 */
[----:B------:R1:W-:Y:S04]  /*551e0*/  STL.64 [R1+0x6600], R24 ;  /* 0x0066001801007387 */ /* 0x0003e80000100a00 */
[----:B------:R2:W-:Y:S04]  /*551f0*/  STL.64 [R1+0x520], R8 ;  /* 0x0005200801007387 */ /* 0x0005e80000100a00 */
[----:B------:R3:W-:Y:S04]  /*55200*/  STL.64 [R1+0x528], R10 ;  /* 0x0005280a01007387 */ /* 0x0007e80000100a00 */
[----:B------:R-:W4:Y:S04]  /*55210*/  LDL.LU.64 R32, [R1+0xa30] ;  /* 0x000a300001207983 */ /* 0x000f280000300a00 */
[----:B------:R-:W4:Y:S04]  /*55220*/  LDL.LU.64 R34, [R1+0xa38] ;  /* 0x000a380001227983 */ /* 0x000f280000300a00 */
[----:B------:R-:W2:Y:S01]  /*55230*/  LDL.LU R51, [R1+0x24cc] ;  /* 0x0024cc0001337983 */ /* 0x000ea20000300800 */
[----:B------:R-:W-:-:S02]  /*55240*/  IMAD R61, R61, 0x100, R40 ;  /* 0x000001003d3d7824 */ /* 0x000fc400078e0228 */
[----:B0-----:R-:W-:Y:S02]  /*55250*/  IMAD R5, R42, 0x100, R41 ;  /* 0x000001002a057824 */ /* 0x001fe400078e0229 */
[----:B------:R-:W-:Y:S02]  /*55260*/  IMAD R4, R60, 0x100, R43 ;  /* 0x000001003c047824 */ /* 0x000fe400078e022b */
[----:B------:R-:W-:Y:S01]  /*55270*/  IMAD R0, R39, 0x100, R38 ;  /* 0x0000010027007824 */ /* 0x000fe200078e0226 */
[----:B------:R-:W-:Y:S02]  /*55280*/  F2FP.F16.E5M2.UNPACK_B R28, R61 ;  /* 0x0000003dff1c723e */ /* 0x000fe400020004ff */
[----:B------:R-:W-:Y:S02]  /*55290*/  F2FP.F16.E5M2.UNPACK_B R29, R5 ;  /* 0x00000005ff1d723e */ /* 0x000fe400020004ff */
[----:B------:R-:W-:Y:S02]  /*552a0*/  F2FP.F16.E5M2.UNPACK_B R30, R4 ;  /* 0x00000004ff1e723e */ /* 0x000fe400020004ff */
[----:B------:R-:W-:Y:S01]  /*552b0*/  F2FP.F16.E5M2.UNPACK_B R31, R0 ;  /* 0x00000000ff1f723e */ /* 0x000fe200020004ff */
[----:B--2---:R0:W-:Y:S04]  /*552c0*/  STL [R1+0x65d8], R51 ;  /* 0x0065d83301007387 */ /* 0x0041e80000100800 */
[----:B------:R-:W2:Y:S04]  /*552d0*/  LDL.LU R44, [R1+0x24c8] ;  /* 0x0024c800012c7983 */ /* 0x000ea80000300800 */
[----:B------:R-:W2:Y:S04]  /*552e0*/  LDL.LU R45, [R1+0x24d4] ;  /* 0x0024d400012d7983 */ /* 0x000ea80000300800 */
[----:B------:R-:W2:Y:S04]  /*552f0*/  LDL.LU R46, [R1+0x24d0] ;  /* 0x0024d000012e7983 */ /* 0x000ea80000300800 */
[----:B------:R-:W2:Y:S04]  /*55300*/  LDL.LU R47, [R1+0x24dc] ;  /* 0x0024dc00012f7983 */ /* 0x000ea80000300800 */
[----:B------:R-:W2:Y:S04]  /*55310*/  LDL.LU R60, [R1+0x24d8] ;  /* 0x0024d800013c7983 */ /* 0x000ea80000300800 */
[----:B------:R-:W2:Y:S04]  /*55320*/  LDL.LU R38, [R1+0x24e4] ;  /* 0x0024e40001267983 */ /* 0x000ea80000300800 */
[----:B------:R-:W2:Y:S04]  /*55330*/  LDL.LU R39, [R1+0x24e0] ;  /* 0x0024e00001277983 */ /* 0x000ea80000300800 */
[----:B-1----:R-:W2:Y:S04]  /*55340*/  LDL.LU.64 R24, [R1+0xa20] ;  /* 0x000a200001187983 */ /* 0x002ea80000300a00 */
[----:B------:R-:W2:Y:S01]  /*55350*/  LDL.LU.64 R26, [R1+0xa28] ;  /* 0x000a2800011a7983 */ /* 0x000ea20000300a00 */
[C---:B----4-:R-:W-:Y:S03]  /*55360*/  HMMA.16816.F32 R32, R28.reuse, R36, R32 ;  /* 0x000000241c20723c */ /* 0x050fe60000001820 */
        /* <DEDUP_REMOVED lines=10> */
[----:B------:R-:W2:Y:S04]  /*55410*/  LDL.LU.64 R48, [R1+0x9c0] ;  /* 0x0009c00001307983 */ /* 0x000ea80000300a00 */
[----:B0-----:R-:W2:Y:S04]  /*55420*/  LDL.LU.64 R50, [R1+0x9c8] ;  /* 0x0009c80001327983 */ /* 0x001ea80000300a00 */
        /* <DEDUP_REMOVED lines=9> */
[----:B------:R-:W4:Y:S01]  /*554c0*/  LDL.LU.64 R32, [R1+0x6610] ;  /* 0x0066100001207983 */ /* 0x000f220000300a00 */
        /* <DEDUP_REMOVED lines=9> */
[----:B------:R-:W4:Y:S01]  /*55560*/  LDL.LU.64 R4, [R1+0x65f0] ;  /* 0x0065f00001047983 */ /* 0x000f220000300a00 */
[----:B--2---:R-:W-:-:S15]  /*55570*/  HMMA.16816.F32 R56, R28, R26, R56 ;  /* 0x0000001a1c38723c */ /* 0x004fde0000001838 */
[----:B------:R-:W-:-:S04]  /*55580*/  NOP ;  /* 0x0000000000007918 */ /* 0x000fc80000000000 */
[----:B------:R-:W-:Y:S04]  /*55590*/  STL.64 [R1+0xa00], R56 ;  /* 0x000a003801007387 */ /* 0x000fe80000100a00 */
[----:B------:R0:W-:Y:S01]  /*555a0*/  STL.64 [R1+0xa08], R58 ;  /* 0x000a083a01007387 */ /* 0x0001e20000100a00 */
[C---:B---3--:R-:W-:Y:S08]  /*555b0*/  HMMA.16816.F32 R8, R28.reuse, R6, R8 ;  /* 0x000000061c08723c */ /* 0x048ff00000001808 */
[C---:B0-----:R-:W-:Y:S08]  /*555c0*/  HMMA.16816.F32 R56, R28.reuse, R2, R52 ;  /* 0x000000021c38723c */ /* 0x041ff00000001834 */
[C---:B----4-:R-:W-:Y:S01]  /*555d0*/  HMMA.16816.F32 R52, R28.reuse, R4, R20 ;  /* 0x000000041c34723c */ /* 0x050fe20000001814 */
[----:B------:R-:W2:Y:S10]  /*555e0*/  LDL.LU.64 R20, [R1+0x970] ;  /* 0x0009700001147983 */ /* 0x000eb40000300a00 */
        /* <DEDUP_REMOVED lines=12> */
[----:B------:R-:W2:Y:S02]  /*556b0*/  LDL.LU.64 R8, [R1+0x65e0] ;  /* 0x0065e00001087983 */ /* 0x000ea40000300a00 */
[C---:B--2---:R-:W-:Y:S08]  /*556c0*/  HMMA.16816.F32 R48, R28.reuse, R8, R48 ;  /* 0x000000081c30723c */ /* 0x044ff00000001830 */
[C---:B----4-:R-:W-:Y:S11]  /*556d0*/  HMMA.16816.F32 R12, R28.reuse, R10, R12 ;  /* 0x0000000a1c0c723c */ /* 0x050ff6000000180c */
[----:B------:R-:W-:Y:S04]  /*556e0*/  STL.64 [R1+0x9c0], R48 ;  /* 0x0009c03001007387 */ /* 0x000fe80000100a00 */
[----:B------:R0:W-:Y:S04]  /*556f0*/  STL.64 [R1+0x9c8], R50 ;  /* 0x0009c83201007387 */ /* 0x0001e80000100a00 */
[----:B0-----:R-:W2:Y:S04]  /*55700*/  LDL.LU R51, [R1+0x65d8] ;  /* 0x0065d80001337983 */ /* 0x001ea80000300800 */
        /* <DEDUP_REMOVED lines=8> */
[----:B0-----:R-:W2:Y:S04]  /*55790*/  LDL.LU.64 R18, [R1+0x65c0] ;  /* 0x0065c00001127983 */ /* 0x001ea80000300a00 */
[----:B------:R-:W4:Y:S04]  /*557a0*/  LDL.LU.64 R16, [R1+0x65b8] ;  /* 0x0065b80001107983 */ /* 0x000f280000300a00 */
[----:B------:R0:W-:Y:S04]  /*557b0*/  STL.64 [R1+0x990], R40 ;  /* 0x0009902801007387 */ /* 0x0001e80000100a00 */
[----:B------:R1:W-:Y:S04]  /*557c0*/  STL.64 [R1+0x998], R42 ;  /* 0x0009982a01007387 */ /* 0x0003e80000100a00 */
[----:B0-----:R-:W3:Y:S04]  /*557d0*/  LDL.LU.64 R40, [R1+0x510] ;  /* 0x0005100001287983 */ /* 0x001ee80000300a00 */
[----:B-1----:R-:W3:Y:S04]  /*557e0*/  LDL.LU.64 R42, [R1+0x518] ;  /* 0x00051800012a7983 */ /* 0x002ee80000300a00 */
[----:B------:R-:W-:Y:S04]  /*557f0*/  STL.64 [R1+0x6590], R14 ;  /* 0x0065900e01007387 */ /* 0x000fe80000100a00 */
[----:B------:R0:W-:Y:S04]  /*55800*/  STL.64 [R1+0x6588], R12 ;  /* 0x0065880c01007387 */ /* 0x0001e80000100a00 */
[----:B0-----:R-:W4:Y:S04]  /*55810*/  LDL.LU.64 R12, [R1+0x980] ;  /* 0x00098000010c7983 */ /* 0x001f280000300a00 */
[----:B------:R-:W4:Y:S01]  /*55820*/  LDL.LU.64 R14, [R1+0x988] ;  /* 0x00098800010e7983 */ /* 0x000f220000300a00 */
[C---:B--2---:R-:W-:Y:S08]  /*55830*/  HMMA.16816.F32 R20, R28.reuse, R18, R20 ;  /* 0x000000121c14723c */ /* 0x044ff00000001814 */
[----:B----4-:R-:W-:-:S15]  /*55840*/  HMMA.16816.F32 R12, R28, R16, R12 ;  /* 0x000000101c0c723c */ /* 0x010fde000000180c */
        /* <DEDUP_REMOVED lines=8> */
[----:B------:R-:W4:Y:S04]  /*558d0*/  LDL.LU.64 R20, [R1+0x65a8] ;  /* 0x0065a80001147983 */ /* 0x000f280000300a00 */
[----:B------:R-:W-:Y:S04]  /*558e0*/  STL.64 [R1+0x6580], R18 ;  /* 0x0065801201007387 */ /* 0x000fe80000100a00 */
[----:B------:R3:W-:Y:S01]  /*558f0*/  STL.64 [R1+0x6578], R16 ;  /* 0x0065781001007387 */ /* 0x0007e20000100a00 */
[----:B------:R-:W-:-:S02]  /*55900*/  IMAD R61, R44, 0x100, R51 ;  /* 0x000001002c3d7824 */ /* 0x000fc400078e0233 */
[----:B------:R-:W-:Y:S01]  /*55910*/  IMAD R0, R39, 0x100, R38 ;  /* 0x0000010027007824 */ /* 0x000fe200078e0226 */
[C---:B----4-:R-:W-:Y:S08]  /*55920*/  HMMA.16816.F32 R56, R28.reuse, R20, R56 ;  /* 0x000000141c38723c */ /* 0x050ff00000001838 */
[C---:B---3--:R-:W-:Y:S01]  /*55930*/  HMMA.16816.F32 R16, R28.reuse, R22, R52 ;  /* 0x000000161c10723c */ /* 0x048fe20000001834 */
[----:B------:R-:W-:Y:S10]  /*55940*/  STL.64 [R1+0x65a0], R22 ;  /* 0x0065a01601007387 */ /* 0x000ff40000100a00 */
[----:B------:R-:W-:Y:S04]  /*55950*/  STL.64 [R1+0x960], R56 ;  /* 0x0009603801007387 */ /* 0x000fe80000100a00 */
[----:B------:R-:W-:Y:S04]  /*55960*/  STL.64 [R1+0x968], R58 ;  /* 0x0009683a01007387 */ /* 0x000fe80000100a00 */
[----:B------:R0:W-:Y:S04]  /*55970*/  STL.64 [R1+0x6598], R20 ;  /* 0x0065981401007387 */ /* 0x0001e80000100a00 */
[----:B------:R1:W-:Y:S01]  /*55980*/  STL.64 [R1+0x950], R16 ;  /* 0x0009501001007387 */ /* 0x0003e20000100a00 */
[----:B0-----:R-:W-:Y:S01]  /*55990*/  HMMA.16816.F32 R20, R28, R24, R40 ;  /* 0x000000181c14723c */ /* 0x001fe20000001828 */
[----:B-1----:R-:W-:-:S02]  /*559a0*/  IMAD R17, R46, 0x100, R45 ;  /* 0x000001002e117824 */ /* 0x002fc400078e022d */
[----:B------:R-:W-:Y:S01]  /*559b0*/  IMAD R16, R60, 0x100, R47 ;  /* 0x000001003c107824 */ /* 0x000fe200078e022f */
[----:B------:R-:W-:Y:S02]  /*559c0*/  F2FP.F16.E5M2.UNPACK_B R28, R61 ;  /* 0x0000003dff1c723e */ /* 0x000fe400020004ff */
[----:B------:R-:W-:Y:S02]  /*559d0*/  F2FP.F16.E5M2.UNPACK_B R31, R0 ;  /* 0x00000000ff1f723e */ /* 0x000fe400020004ff */
[----:B------:R-:W-:Y:S02]  /*559e0*/  F2FP.F16.E5M2.UNPACK_B R29, R17 ;  /* 0x00000011ff1d723e */ /* 0x000fe400020004ff */
[----:B------:R-:W-:Y:S01]  /*559f0*/  F2FP.F16.E5M2.UNPACK_B R30, R16 ;  /* 0x00000010ff1e723e */ /* 0x000fe200020004ff */
[----:B------:R-:W-:Y:S06]  /*55a00*/  STL.64 [R1+0x958], R18 ;  /* 0x0009581201007387 */ /* 0x000fec0000100a00 */
[C---:B--2---:R-:W-:Y:S02]  /*55a10*/  HMMA.16816.F32 R12, R28.reuse, R36, R12 ;  /* 0x000000241c0c723c */ /* 0x044fe4000000180c */
[----:B------:R0:W-:Y:S04]  /*55a20*/  STL.64 [R1+0x510], R20 ;  /* 0x0005101401007387 */ /* 0x0001e80000100a00 */
[----:B------:R1:W-:Y:S04]  /*55a30*/  STL.64 [R1+0x518], R22 ;  /* 0x0005181601007387 */ /* 0x0003e80000100a00 */
[----:B------:R-:W2:Y:S04]  /*55a40*/  LDL.LU.64 R56, [R1+0x930] ;  /* 0x0009300001387983 */ /* 0x000ea80000300a00 */
[----:B------:R-:W2:Y:S05]  /*55a50*/  LDL.LU.64 R58, [R1+0x938] ;  /* 0x00093800013a7983 */ /* 0x000eaa0000300a00 */
        /* <DEDUP_REMOVED lines=23> */
[----:B------:R0:W-:Y:S01]  /*55bd0*/  STL.64 [R1+0x938], R58 ;  /* 0x0009383a01007387 */ /* 0x0001e20000100a00 */
[C---:B---3--:R-:W-:Y:S08]  /*55be0*/  HMMA.16816.F32 R12, R28.reuse, R26, R12 ;  /* 0x0000001a1c0c723c */ /* 0x048ff0000000180c */
[----:B0-----:R-:W-:Y:S01]  /*55bf0*/  HMMA.16816.F32 R56, R28, R32, R20 ;  /* 0x000000201c38723c */ /* 0x001fe20000001814 */
[----:B------:R-:W2:-:S15]  /*55c00*/  LDL.LU.64 R20, [R1+0x8d0] ;  /* 0x0008d00001147983 */ /* 0x000e9e0000300a00 */
[----:B------:R-:W-:-:S03]  /*55c10*/  NOP ;  /* 0x0000000000007918 */ /* 0x000fc60000000000 */
[----:B------:R-:W-:Y:S04]  /*55c20*/  STL.64 [R1+0x920], R56 ;  /* 0x0009203801007387 */ /* 0x000fe80000100a00 */
[----:B------:R-:W-:Y:S04]  /*55c30*/  STL.64 [R1+0x928], R58 ;  /* 0x0009283a01007387 */ /* 0x000fe80000100a00 */
[----:B------:R-:W2:Y:S04]  /*55c40*/  LDL.LU.64 R22, [R1+0x8d8] ;  /* 0x0008d80001167983 */ /* 0x000ea80000300a00 */
[----:B------:R0:W-:Y:S04]  /*55c50*/  STL.64 [R1+0x910], R12 ;  /* 0x0009100c01007387 */ /* 0x0001e80000100a00 */
[----:B------:R1:W-:Y:S04]  /*55c60*/  STL.64 [R1+0x918], R14 ;  /* 0x0009180e01007387 */ /* 0x0003e80000100a00 */
[----:B0-----:R-:W3:Y:S04]  /*55c70*/  LDL.LU.64 R12, [R1+0x8c0] ;  /* 0x0008c000010c7983 */ /* 0x001ee80000300a00 */
[----:B-1----:R-:W3:Y:S01]  /*55c80*/  LDL.LU.64 R14, [R1+0x8c8] ;  /* 0x0008c800010e7983 */ /* 0x002ee20000300a00 */
[C---:B----4-:R-:W-:Y:S08]  /*55c90*/  HMMA.16816.F32 R56, R28.reuse, R2, R40 ;  /* 0x000000021c38723c */ /* 0x050ff00000001828 */
[C---:B------:R-:W-:Y:S08]  /*55ca0*/  HMMA.16816.F32 R40, R28.reuse, R4, R16 ;  /* 0x000000041c28723c */ /* 0x040ff00000001810 */
[C---:B------:R-:W-:Y:S01]  /*55cb0*/  HMMA.16816.F32 R52, R28.reuse, R6, R52 ;  /* 0x000000061c34723c */ /* 0x040fe20000001834 */
[----:B------:R-:W4:Y:S04]  /*55cc0*/  LDL.LU.64 R16, [R1+0x8b0] ;  /* 0x0008b00001107983 */ /* 0x000f280000300a00 */
[----:B------:R-:W-:Y:S04]  /*55cd0*/  STL.64 [R1+0x900], R56 ;  /* 0x0009003801007387 */ /* 0x000fe80000100a00 */
[----:B------:R-:W-:Y:S04]  /*55ce0*/  STL.64 [R1+0x908], R58 ;  /* 0x0009083a01007387 */ /* 0x000fe80000100a00 */
[----:B------:R-:W4:Y:S04]  /*55cf0*/  LDL.LU.64 R18, [R1+0x8b8] ;  /* 0x0008b80001127983 */ /* 0x000f280000300a00 */
[----:B------:R0:W-:Y:S04]  /*55d00*/  STL.64 [R1+0x8f0], R40 ;  /* 0x0008f02801007387 */ /* 0x0001e80000100a00 */
[----:B------:R1:W-:Y:S04]  /*55d10*/  STL.64 [R1+0x8f8], R42 ;  /* 0x0008f82a01007387 */ /* 0x0003e80000100a00 */
[----:B0-----:R-:W4:Y:S04]  /*55d20*/  LDL.LU.64 R40, [R1+0x880] ;  /* 0x0008800001287983 */ /* 0x001f280000300a00 */
[----:B-1----:R-:W4:Y:S04]  /*55d30*/  LDL.LU.64 R42, [R1+0x888] ;  /* 0x00088800012a7983 */ /* 0x002f280000300a00 */
[----:B------:R-:W4:Y:S04]  /*55d40*/  LDL.LU.64 R56, [R1+0x870] ;  /* 0x0008700001387983 */ /* 0x000f280000300a00 */
[----:B------:R-:W4:Y:S04]  /*55d50*/  LDL.LU.64 R58, [R1+0x878] ;  /* 0x00087800013a7983 */ /* 0x000f280000300a00 */
[----:B------:R0:W-:Y:S04]  /*55d60*/  STL.64 [R1+0x8e0], R52 ;  /* 0x0008e03401007387 */ /* 0x0001e80000100a00 */
[----:B------:R1:W-:Y:S04]  /*55d70*/  STL.64 [R1+0x8e8], R54 ;  /* 0x0008e83601007387 */ /* 0x0003e80000100a00 */
[----:B0-----:R-:W4:Y:S04]  /*55d80*/  LDL.LU.64 R52, [R1+0x860] ;  /* 0x0008600001347983 */ /* 0x001f280000300a00 */
[----:B-1----:R-:W4:Y:S04]  /*55d90*/  LDL.LU.64 R54, [R1+0x868] ;  /* 0x0008680001367983 */ /* 0x002f280000300a00 */
        /* <DEDUP_REMOVED lines=16> */
[----:B0-----:R-:W2:Y:S04]  /*55ea0*/  LDL.LU.64 R8, [R1+0x8a0] ;  /* 0x0008a00001087983 */ /* 0x001ea80000300a00 */
[----:B------:R-:W2:Y:S01]  /*55eb0*/  LDL.LU.64 R10, [R1+0x8a8] ;  /* 0x0008a800010a7983 */ /* 0x000ea20000300a00 */
[----:B----4-:R-:W-:-:S15]  /*55ec0*/  HMMA.16816.F32 R16, R28, R12, R16 ;  /* 0x0000000c1c10723c */ /* 0x010fde0000001810 */
[----:B------:R-:W-:-:S04]  /*55ed0*/  NOP ;  /* 0x0000000000007918 */ /* 0x000fc80000000000 */
[----:B------:R-:W-:Y:S04]  /*55ee0*/  STL.64 [R1+0x8b0], R16 ;  /* 0x0008b01001007387 */ /* 0x000fe80000100a00 */
[----:B------:R0:W-:Y:S04]  /*55ef0*/  STL.64 [R1+0x8b8], R18 ;  /* 0x0008b81201007387 */ /* 0x0001e80000100a00 */
[----:B0-----:R-:W4:Y:S04]  /*55f00*/  LDL.LU.64 R18, [R1+0x6580] ;  /* 0x0065800001127983 */ /* 0x001f280000300a00 */
[----:B------:R-:W3:Y:S01]  /*55f10*/  LDL.LU.64 R16, [R1+0x6578] ;  /* 0x0065780001107983 */ /* 0x000ee20000300a00 */
[----:B--2---:R-:W-:Y:S03]  /*55f20*/  HMMA.16816.F32 R8, R28, R14, R8 ;  /* 0x0000000e1c08723c */ /* 0x004fe60000001808 */
[----:B------:R-:W-:Y:S04]  /*55f30*/  STL.64 [R1+0x6548], R14 ;  /* 0x0065480e01007387 */ /* 0x000fe80000100a00 */
[----:B------:R-:W-:-:S12]  /*55f40*/  STL.64 [R1+0x6540], R12 ;  /* 0x0065400c01007387 */ /* 0x000fd80000100a00 */
[----:B------:R-:W-:Y:S04]  /*55f50*/  STL.64 [R1+0x8a0], R8 ;  /* 0x0008a00801007387 */ /* 0x000fe80000100a00 */
[----:B------:R3:W-:Y:S02]  /*55f60*/  STL.64 [R1+0x8a8], R10 ;  /* 0x0008a80a01007387 */ /* 0x0007e40000100a00 */
[C---:B---3--:R-:W-:Y:S08]  /*55f70*/  HMMA.16816.F32 R8, R28.reuse, R16, R4 ;  /* 0x000000101c08723c */ /* 0x048ff00000001804 */
[C---:B----4-:R-:W-:Y:S01]  /*55f80*/  HMMA.16816.F32 R4, R28.reuse, R18, R40 ;  /* 0x000000121c04723c */ /* 0x050fe20000001828 */
[----:B------:R-:W2:Y:S10]  /*55f90*/  LDL.LU.64 R40, [R1+0x500] ;  /* 0x0005000001287983 */ /* 0x000eb40000300a00 */
[----:B------:R-:W-:Y:S04]  /*55fa0*/  STL.64 [R1+0x890], R8 ;  /* 0x0008900801007387 */ /* 0x000fe80000100a00 */
[----:B------:R0:W-:Y:S04]  /*55fb0*/  STL.64 [R1+0x898], R10 ;  /* 0x0008980a01007387 */ /* 0x0001e80000100a00 */
[----:B------:R-:W2:Y:S04]  /*55fc0*/  LDL.LU.64 R42, [R1+0x508] ;  /* 0x00050800012a7983 */ /* 0x000ea80000300a00 */
[----:B------:R-:W-:Y:S04]  /*55fd0*/  STL.64 [R1+0x880], R4 ;  /* 0x0008800401007387 */ /* 0x000fe80000100a00 */
[----:B------:R1:W-:Y:S01]  /*55fe0*/  STL.64 [R1+0x888], R6 ;  /* 0x0008880601007387 */ /* 0x0003e20000100a00 */
[C---:B0-----:R-:W-:Y:S08]  /*55ff0*/  HMMA.16816.F32 R8, R28.reuse, R20, R56 ;  /* 0x000000141c08723c */ /* 0x041ff00000001838 */
[C---:B-1----:R-:W-:Y:S01]  /*56000*/  HMMA.16816.F32 R4, R28.reuse, R22, R52 ;  /* 0x000000161c04723c */ /* 0x042fe20000001834 */
[----:B------:R-:W-:Y:S04]  /*56010*/  STL.64 [R1+0x6528], R18 ;  /* 0x0065281201007387 */ /* 0x000fe80000100a00 */
[----:B------:R-:W-:Y:S04]  /*56020*/  STL.64 [R1+0x6520], R16 ;  /* 0x0065201001007387 */ /* 0x000fe80000100a00 */
[----:B------:R-:W-:Y:S04]  /*56030*/  STL.64 [R1+0x6538], R22 ;  /* 0x0065381601007387 */ /* 0x000fe80000100a00 */
[----:B------:R0:W-:Y:S04]  /*56040*/  STL.64 [R1+0x870], R8 ;  /* 0x0008700801007387 */ /* 0x0001e80000100a00 */
[----:B------:R1:W-:Y:S04]  /*56050*/  STL.64 [R1+0x878], R10 ;  /* 0x0008780a01007387 */ /* 0x0003e80000100a00 */
[----:B------:R-:W-:Y:S04]  /*56060*/  STL.64 [R1+0x6530], R20 ;  /* 0x0065301401007387 */ /* 0x000fe80000100a00 */
[----:B------:R3:W-:Y:S04]  /*56070*/  STL.64 [R1+0x860], R4 ;  /* 0x0008600401007387 */ /* 0x0007e80000100a00 */
[----:B------:R4:W-:Y:S04]  /*56080*/  STL.64 [R1+0x868], R6 ;  /* 0x0008680601007387 */ /* 0x0009e80000100a00 */
[----:B------:R-:W2:Y:S04]  /*56090*/  LDL.LU.64 R12, [R1+0x850] ;  /* 0x00085000010c7983 */ /* 0x000ea80000300a00 */
[----:B------:R-:W2:Y:S04]  /*560a0*/  LDL.LU.64 R14, [R1+0x858] ;  /* 0x00085800010e7983 */ /* 0x000ea80000300a00 */
[----:B0-----:R-:W2:Y:S04]  /*560b0*/  LDL.LU.64 R8, [R1+0x840] ;  /* 0x0008400001087983 */ /* 0x001ea80000300a00 */
[----:B-1----:R-:W2:Y:S04]  /*560c0*/  LDL.LU.64 R10, [R1+0x848] ;  /* 0x00084800010a7983 */ /* 0x002ea80000300a00 */
[----:B---3--:R-:W3:Y:S04]  /*560d0*/  LDL.LU.64 R4, [R1+0x830] ;  /* 0x0008300001047983 */ /* 0x008ee80000300a00 */
[----:B----4-:R-:W3:Y:S01]  /*560e0*/  LDL.LU.64 R6, [R1+0x838] ;  /* 0x0008380001067983 */ /* 0x010ee20000300a00 */
[----:B------:R-:W-:Y:S01]  /*560f0*/  IMAD R16, R60, 0x100, R47 ;  /* 0x000001003c107824 */ /* 0x000fe200078e022f */
[----:B--2---:R-:W-:-:S15]  /*56100*/  HMMA.16816.F32 R20, R28, R24, R40 ;  /* 0x000000181c14723c */ /* 0x004fde0000001828 */
[----:B------:R-:W-:-:S04]  /*56110*/  NOP ;  /* 0x0000000000007918 */ /* 0x000fc80000000000 */
[----:B------:R-:W-:Y:S04]  /*56120*/  STL.64 [R1+0x500], R20 ;  /* 0x0005001401007387 */ /* 0x000fe80000100a00 */
[----:B------:R-:W-:Y:S04]  /*56130*/  STL.64 [R1+0x508], R22 ;  /* 0x0005081601007387 */ /* 0x000fe80000100a00 */
[----:B------:R-:W2:Y:S01]  /*56140*/  LDL.LU R47, [R1+0x250c] ;  /* 0x00250c00012f7983 */ /* 0x000ea20000300800 */
[----:B------:R-:W-:Y:S02]  /*56150*/  IMAD R61, R44, 0x100, R51 ;  /* 0x000001002c3d7824 */ /* 0x000fe400078e0233 */
[----:B------:R-:W-:-:S02]  /*56160*/  IMAD R17, R46, 0x100, R45 ;  /* 0x000001002e117824 */ /* 0x000fc400078e022d */
[----:B------:R-:W-:Y:S01]  /*56170*/  IMAD R0, R39, 0x100, R38 ;  /* 0x0000010027007824 */ /* 0x000fe200078e0226 */
[----:B------:R-:W-:Y:S02]  /*56180*/  F2FP.F16.E5M2.UNPACK_B R30, R16 ;  /* 0x00000010ff1e723e */ /* 0x000fe400020004ff */
[----:B------:R-:W-:Y:S02]  /*56190*/  F2FP.F16.E5M2.UNPACK_B R28, R61 ;  /* 0x0000003dff1c723e */ /* 0x000fe400020004ff */
[----:B------:R-:W-:Y:S02]  /*561a0*/  F2FP.F16.E5M2.UNPACK_B R29, R17 ;  /* 0x00000011ff1d723e */ /* 0x000fe400020004ff */
[----:B------:R-:W-:-:S07]  /*561b0*/  F2FP.F16.E5M2.UNPACK_B R31, R0 ;  /* 0x00000000ff1f723e */ /* 0x000fce00020004ff */
[C---:B------:R-:W-:Y:S08]  /*561c0*/  HMMA.16816.F32 R12, R28.reuse, R36, R12 ;  /* 0x000000241c0c723c */ /* 0x040ff0000000180c */
[C---:B------:R-:W-:Y:S08]  /*561d0*/  HMMA.16816.F32 R8, R28.reuse, R34, R8 ;  /* 0x000000221c08723c */ /* 0x040ff00000001808 */
[C---:B---3--:R-:W-:Y:S01]  /*561e0*/  HMMA.16816.F32 R4, R28.reuse, R32, R4 ;  /* 0x000000201c04723c */ /* 0x048fe20000001804 */
[----:B--2---:R-:W-:Y:S04]  /*561f0*/  STL [R1+0x6560], R47 ;  /* 0x0065602f01007387 */ /* 0x004fe80000100800 */
[----:B------:R-:W2:Y:S04]  /*56200*/  LDL.LU R40, [R1+0x2508] ;  /* 0x0025080001287983 */ /* 0x000ea80000300800 */
[----:B------:R-:W3:Y:S04]  /*56210*/  LDL.LU R41, [R1+0x2514] ;  /* 0x0025140001297983 */ /* 0x000ee80000300800 */
[----:B------:R-:W3:Y:S04]  /*56220*/  LDL.LU R42, [R1+0x2510] ;  /* 0x00251000012a7983 */ /* 0x000ee80000300800 */
[----:B------:R-:W4:Y:S04]  /*56230*/  LDL.LU R43, [R1+0x251c] ;  /* 0x00251c00012b7983 */ /* 0x000f280000300800 */
[----:B------:R-:W4:Y:S04]  /*56240*/  LDL.LU R60, [R1+0x2518] ;  /* 0x00251800013c7983 */ /* 0x000f280000300800 */
[----:B------:R-:W2:Y:S04]  /*56250*/  LDL.LU R38, [R1+0x2524] ;  /* 0x0025240001267983 */ /* 0x000ea80000300800 */
[----:B------:R-:W2:Y:S04]  /*56260*/  LDL.LU R39, [R1+0x2520] ;  /* 0x0025200001277983 */ /* 0x000ea80000300800 */
[----:B------:R-:W-:Y:S04]  /*56270*/  STL.64 [R1+0x850], R12 ;  /* 0x0008500c01007387 */ /* 0x000fe80000100a00 */
[----:B------:R-:W-:Y:S04]  /*56280*/  STL.64 [R1+0x858], R14 ;  /* 0x0008580e01007387 */ /* 0x000fe80000100a00 */
[----:B------:R-:W2:Y:S04]  /*56290*/  LDL.LU.64 R48, [R1+0x820] ;  /* 0x0008200001307983 */ /* 0x000ea80000300a00 */
        /* <DEDUP_REMOVED lines=23> */
[C---:B--2---:R-:W-:Y:S08]  /*56410*/  HMMA.16816.F32 R48, R28.reuse, R26, R48 ;  /* 0x0000001a1c30723c */ /* 0x044ff00000001830 */
[C---:B---3--:R-:W-:Y:S11]  /*56420*/  HMMA.16816.F32 R4, R28.reuse, R2, R4 ;  /* 0x000000021c04723c */ /* 0x048ff60000001804 */
[----:B------:R0:W-:Y:S04]  /*56430*/  STL.64 [R1+0x820], R48 ;  /* 0x0008203001007387 */ /* 0x0001e80000100a00 */
[----:B------:R1:W-:Y:S04]  /*56440*/  STL.64 [R1+0x828], R50 ;  /* 0x0008283201007387 */ /* 0x0003e80000100a00 */
[----:B------:R-:W2:Y:S04]  /*56450*/  LDL.LU.64 R52, [R1+0x780] ;  /* 0x0007800001347983 */ /* 0x000ea80000300a00 */
[----:B------:R-:W2:Y:S04]  /*56460*/  LDL.LU.64 R54, [R1+0x788] ;  /* 0x0007880001367983 */ /* 0x000ea80000300a00 */
[----:B0-----:R-:W3:Y:S04]  /*56470*/  LDL.LU.64 R48, [R1+0x770] ;  /* 0x0007700001307983 */ /* 0x001ee80000300a00 */
[----:B-1----:R-:W3:Y:S04]  /*56480*/  LDL.LU.64 R50, [R1+0x778] ;  /* 0x0007780001327983 */ /* 0x002ee80000300a00 */
[----:B------:R-:W-:Y:S04]  /*56490*/  STL.64 [R1+0x810], R4 ;  /* 0x0008100401007387 */ /* 0x000fe80000100a00 */
[----:B------:R0:W-:Y:S04]  /*564a0*/  STL.64 [R1+0x818], R6 ;  /* 0x0008180601007387 */ /* 0x0001e80000100a00 */
[----:B0-----:R-:W2:Y:S04]  /*564b0*/  LDL.LU.64 R6, [R1+0x6570] ;  /* 0x0065700001067983 */ /* 0x001ea80000300a00 */
[----:B------:R-:W4:Y:S02]  /*564c0*/  LDL.LU.64 R4, [R1+0x6568] ;  /* 0x0065680001047983 */ /* 0x000f240000300a00 */
[C---:B----4-:R-:W-:Y:S08]  /*564d0*/  HMMA.16816.F32 R44, R28.reuse, R4, R44 ;  /* 0x000000041c2c723c */ /* 0x050ff0000000182c */
[C---:B--2---:R-:W-:Y:S11]  /*564e0*/  HMMA.16816.F32 R8, R28.reuse, R6, R8 ;  /* 0x000000061c08723c */ /* 0x044ff60000001808 */
[----:B------:R-:W-:Y:S04]  /*564f0*/  STL.64 [R1+0x800], R44 ;  /* 0x0008002c01007387 */ /* 0x000fe80000100a00 */
[----:B------:R0:W-:Y:S04]  /*56500*/  STL.64 [R1+0x808], R46 ;  /* 0x0008082e01007387 */ /* 0x0001e80000100a00 */
[----:B0-----:R-:W2:Y:S04]  /*56510*/  LDL.LU R47, [R1+0x6560] ;  /* 0x00656000012f7983 */ /* 0x001ea80000300800 */
        /* <DEDUP_REMOVED lines=10> */
[----:B----4-:R-:W-:-:S15]  /*565c0*/  HMMA.16816.F32 R32, R28, R10, R32 ;  /* 0x0000000a1c20723c */ /* 0x010fde0000001820 */
[----:B------:R-:W-:-:S04]  /*565d0*/  NOP ;  /* 0x0000000000007918 */ /* 0x000fc80000000000 */
[----:B------:R0:W-:Y:S04]  /*565e0*/  STL.64 [R1+0x7d0], R32 ;  /* 0x0007d02001007387 */ /* 0x0001e80000100a00 */
[----:B------:R1:W-:Y:S04]  /*565f0*/  STL.64 [R1+0x7d8], R34 ;  /* 0x0007d82201007387 */ /* 0x0003e80000100a00 */
[----:B0-----:R-:W4:Y:S04]  /*56600*/  LDL.LU.64 R32, [R1+0x4f0] ;  /* 0x0004f00001207983 */ /* 0x001f280000300a00 */
[----:B-1----:R-:W4:Y:S01]  /*56610*/  LDL.LU.64 R34, [R1+0x4f8] ;  /* 0x0004f80001227983 */ /* 0x002f220000300a00 */
        /* <DEDUP_REMOVED lines=27> */
[----:B------:R4:W-:Y:S04]  /*567d0*/  STL.64 [R1+0x788], R18 ;  /* 0x0007881201007387 */ /* 0x0009e80000100a00 */
[----:B------:R-:W-:Y:S01]  /*567e0*/  STL.64 [R1+0x6500], R20 ;  /* 0x0065001401007387 */ /* 0x000fe20000100a00 */
[----:B----4-:R-:W-:Y:S04]  /*567f0*/  HMMA.16816.F32 R16, R28, R24, R32 ;  /* 0x000000181c10723c */ /* 0x010fe80000001820 */
[----:B------:R0:W-:Y:S04]  /*56800*/  STL.64 [R1+0x770], R12 ;  /* 0x0007700c01007387 */ /* 0x0001e80000100a00 */
[----:B------:R1:W-:Y:S04]  /*56810*/  STL.64 [R1+0x778], R14 ;  /* 0x0007780e01007387 */ /* 0x0003e80000100a00 */
[----:B------:R-:W2:Y:S04]  /*56820*/  LDL.LU.64 R32, [R1+0x760] ;  /* 0x0007600001207983 */ /* 0x000ea80000300a00 */
[----:B------:R-:W2:Y:S01]  /*56830*/  LDL.LU.64 R34, [R1+0x768] ;  /* 0x0007680001227983 */ /* 0x000ea20000300a00 */
[----:B------:R-:W-:-:S02]  /*56840*/  IMAD R61, R40, 0x100, R47 ;  /* 0x00000100283d7824 */ /* 0x000fc400078e022f */
[----:B------:R-:W-:Y:S02]  /*56850*/  IMAD R0, R39, 0x100, R38 ;  /* 0x0000010027007824 */ /* 0x000fe400078e0226 */
[----:B0-----:R-:W-:Y:S02]  /*56860*/  IMAD R13, R42, 0x100, R41 ;  /* 0x000001002a0d7824 */ /* 0x001fe400078e0229 */
[----:B------:R-:W-:Y:S01]  /*56870*/  IMAD R12, R60, 0x100, R43 ;  /* 0x000001003c0c7824 */ /* 0x000fe200078e022b */
[----:B------:R-:W-:Y:S02]  /*56880*/  F2FP.F16.E5M2.UNPACK_B R28, R61 ;  /* 0x0000003dff1c723e */ /* 0x000fe400020004ff */
[----:B------:R-:W-:Y:S02]  /*56890*/  F2FP.F16.E5M2.UNPACK_B R31, R0 ;  /* 0x00000000ff1f723e */ /* 0x000fe400020004ff */
[----:B------:R-:W-:Y:S02]  /*568a0*/  F2FP.F16.E5M2.UNPACK_B R29, R13 ;  /* 0x0000000dff1d723e */ /* 0x000fe400020004ff */
[----:B------:R-:W-:Y:S01]  /*568b0*/  F2FP.F16.E5M2.UNPACK_B R30, R12 ;  /* 0x0000000cff1e723e */ /* 0x000fe200020004ff */
[----:B------:R0:W-:Y:S04]  /*568c0*/  STL.64 [R1+0x4f0], R16 ;  /* 0x0004f01001007387 */ /* 0x0001e80000100a00 */
[----:B------:R3:W-:Y:S04]  /*568d0*/  STL.64 [R1+0x4f8], R18 ;  /* 0x0004f81201007387 */ /* 0x0007e80000100a00 */
[----:B------:R-:W4:Y:S04]  /*568e0*/  LDL.LU.64 R56, [R1+0x750] ;  /* 0x0007500001387983 */ /* 0x000f280000300a00 */
[----:B------:R-:W4:Y:S04]  /*568f0*/  LDL.LU.64 R58, [R1+0x758] ;  /* 0x00075800013a7983 */ /* 0x000f280000300a00 */
[----:B------:R-:W4:Y:S04]  /*56900*/  LDL.LU.64 R20, [R1+0x740] ;  /* 0x0007400001147983 */ /* 0x000f280000300a00 */
[----:B------:R-:W4:Y:S04]  /*56910*/  LDL.LU.64 R22, [R1+0x748] ;  /* 0x0007480001167983 */ /* 0x000f280000300a00 */
[----:B------:R-:W4:Y:S04]  /*56920*/  LDL.LU.64 R12, [R1+0x730] ;  /* 0x00073000010c7983 */ /* 0x000f280000300a00 */
[----:B-1----:R-:W4:Y:S04]  /*56930*/  LDL.LU.64 R14, [R1+0x738] ;  /* 0x00073800010e7983 */ /* 0x002f280000300a00 */
[----:B------:R-:W4:Y:S04]  /*56940*/  LDL.LU.64 R52, [R1+0x720] ;  /* 0x0007200001347983 */ /* 0x000f280000300a00 */
[----:B------:R-:W4:Y:S04]  /*56950*/  LDL.LU.64 R54, [R1+0x728] ;  /* 0x0007280001367983 */ /* 0x000f280000300a00 */
[----:B------:R-:W4:Y:S04]  /*56960*/  LDL.LU.64 R48, [R1+0x710] ;  /* 0x0007100001307983 */ /* 0x000f280000300a00 */
[----:B------:R-:W4:Y:S04]  /*56970*/  LDL.LU.64 R50, [R1+0x718] ;  /* 0x0007180001327983 */ /* 0x000f280000300a00 */
[----:B0-----:R-:W4:Y:S04]  /*56980*/  LDL.LU.64 R16, [R1+0x700] ;  /* 0x0007000001107983 */ /* 0x001f280000300a00 */
[----:B---3--:R-:W3:Y:S04]  /*56990*/  LDL.LU.64 R18, [R1+0x708] ;  /* 0x0007080001127983 */ /* 0x008ee80000300a00 */
[----:B------:R-:W3:Y:S04]  /*569a0*/  LDL.LU R47, [R1+0x252c] ;  /* 0x00252c00012f7983 */ /* 0x000ee80000300800 */
[----:B------:R-:W3:Y:S04]  /*569b0*/  LDL.LU R40, [R1+0x2528] ;  /* 0x0025280001287983 */ /* 0x000ee80000300800 */
[----:B------:R-:W3:Y:S04]  /*569c0*/  LDL.LU R41, [R1+0x2534] ;  /* 0x0025340001297983 */ /* 0x000ee80000300800 */
[----:B------:R-:W3:Y:S04]  /*569d0*/  LDL.LU R42, [R1+0x2530] ;  /* 0x00253000012a7983 */ /* 0x000ee80000300800 */
[----:B------:R-:W3:Y:S04]  /*569e0*/  LDL.LU R43, [R1+0x253c] ;  /* 0x00253c00012b7983 */ /* 0x000ee80000300800 */
[----:B------:R-:W3:Y:S04]  /*569f0*/  LDL.LU R60, [R1+0x2538] ;  /* 0x00253800013c7983 */ /* 0x000ee80000300800 */
[----:B------:R-:W3:Y:S04]  /*56a00*/  LDL.LU R38, [R1+0x2544] ;  /* 0x0025440001267983 */ /* 0x000ee80000300800 */
[----:B------:R-:W3:Y:S01]  /*56a10*/  LDL.LU R39, [R1+0x2540] ;  /* 0x0025400001277983 */ /* 0x000ee20000300800 */
[----:B--2---:R-:W-:-:S15]  /*56a20*/  HMMA.16816.F32 R32, R28, R36, R32 ;  /* 0x000000241c20723c */ /* 0x004fde0000001820 */
[----:B------:R-:W-:-:S04]  /*56a30*/  NOP ;  /* 0x0000000000007918 */ /* 0x000fc80000000000 */
[----:B------:R-:W-:Y:S04]  /*56a40*/  STL.64 [R1+0x760], R32 ;  /* 0x0007602001007387 */ /* 0x000fe80000100a00 */
[----:B------:R0:W-:Y:S04]  /*56a50*/  STL.64 [R1+0x768], R34 ;  /* 0x0007682201007387 */ /* 0x0001e80000100a00 */
[----:B0-----:R-:W2:Y:S04]  /*56a60*/  LDL.LU.64 R34, [R1+0x6518] ;  /* 0x0065180001227983 */ /* 0x001ea80000300a00 */
[----:B------:R-:W3:Y:S01]  /*56a70*/  LDL.LU.64 R32, [R1+0x6510] ;  /* 0x0065100001207983 */ /* 0x000ee20000300a00 */
[C---:B----4-:R-:W-:Y:S08]  /*56a80*/  HMMA.16816.F32 R12, R28.reuse, R26, R12 ;  /* 0x0000001a1c0c723c */ /* 0x050ff0000000180c */
[----:B--2---:R-:W-:-:S15]  /*56a90*/  HMMA.16816.F32 R56, R28, R34, R56 ;  /* 0x000000221c38723c */ /* 0x004fde0000001838 */
[----:B------:R-:W-:-:S04]  /*56aa0*/  NOP ;  /* 0x0000000000007918 */ /* 0x000fc80000000000 */
[----:B------:R-:W-:Y:S04]  /*56ab0*/  STL.64 [R1+0x750], R56 ;  /* 0x0007503801007387 */ /* 0x000fe80000100a00 */
[----:B------:R3:W-:Y:S02]  /*56ac0*/  STL.64 [R1+0x758], R58 ;  /* 0x0007583a01007387 */ /* 0x0007e40000100a00 */
[----:B---3--:R-:W-:Y:S02]  /*56ad0*/  HMMA.16816.F32 R56, R28, R32, R20 ;  /* 0x000000201c38723c */ /* 0x008fe40000001814 */
        /* <DEDUP_REMOVED lines=52> */
[----:B------:R0:W-:Y:S04]  /*56e20*/  STL.64 [R1+0x6c0], R4 ;  /* 0x0006c00401007387 */ /* 0x0001e80000100a00 */
[----:B------:R1:W-:Y:S04]  /*56e30*/  STL.64 [R1+0x6c8], R6 ;  /* 0x0006c80601007387 */ /* 0x0003e80000100a00 */
[----:B0-----:R-:W2:Y:S04]  /*56e40*/  LDL.LU.64 R4, [R1+0x4e0] ;  /* 0x0004e00001047983 */ /* 0x001ea80000300a00 */
[----:B-1----:R-:W2:Y:S04]  /*56e50*/  LDL.LU.64 R6, [R1+0x4e8] ;  /* 0x0004e80001067983 */ /* 0x002ea80000300a00 */
[----:B------:R-:W-:Y:S04]  /*56e60*/  STL.64 [R1+0x64a8], R14 ;  /* 0x0064a80e01007387 */ /* 0x000fe80000100a00 */
[----:B------:R3:W-:Y:S02]  /*56e70*/  STL.64 [R1+0x64a0], R12 ;  /* 0x0064a00c01007387 */ /* 0x0007e40000100a00 */
[C---:B---3--:R-:W-:Y:S08]  /*56e80*/  HMMA.16816.F32 R12, R28.reuse, R16, R8 ;  /* 0x000000101c0c723c */ /* 0x048ff00000001808 */
[C---:B----4-:R-:W-:Y:S01]  /*56e90*/  HMMA.16816.F32 R8, R28.reuse, R18, R56 ;  /* 0x000000121c08723c */ /* 0x050fe20000001838 */
[----:B------:R-:W-:Y:S10]  /*56ea0*/  STL.64 [R1+0x6498], R18 ;  /* 0x0064981201007387 */ /* 0x000ff40000100a00 */
[----:B------:R-:W-:Y:S04]  /*56eb0*/  STL.64 [R1+0x6b0], R12 ;  /* 0x0006b00c01007387 */ /* 0x000fe80000100a00 */
[----:B------:R0:W-:Y:S04]  /*56ec0*/  STL.64 [R1+0x6b8], R14 ;  /* 0x0006b80e01007387 */ /* 0x0001e80000100a00 */
[----:B------:R-:W-:Y:S04]  /*56ed0*/  STL.64 [R1+0x6490], R16 ;  /* 0x0064901001007387 */ /* 0x000fe80000100a00 */
[----:B------:R-:W-:Y:S04]  /*56ee0*/  STL.64 [R1+0x6a0], R8 ;  /* 0x0006a00801007387 */ /* 0x000fe80000100a00 */
[----:B------:R1:W-:Y:S01]  /*56ef0*/  STL.64 [R1+0x6a8], R10 ;  /* 0x0006a80a01007387 */ /* 0x0003e20000100a00 */
[C---:B0-----:R-:W-:Y:S08]  /*56f00*/  HMMA.16816.F32 R12, R28.reuse, R20, R52 ;  /* 0x000000141c0c723c */ /* 0x041ff00000001834 */
[C---:B-1----:R-:W-:Y:S01]  /*56f10*/  HMMA.16816.F32 R8, R28.reuse, R22, R48 ;  /* 0x000000161c08723c */ /* 0x042fe20000001830 */
[----:B------:R-:W-:Y:S07]  /*56f20*/  STL.64 [R1+0x64b8], R22 ;  /* 0x0064b81601007387 */ /* 0x000fee0000100a00 */
[----:B--2---:R-:W-:Y:S03]  /*56f30*/  HMMA.16816.F32 R4, R28, R24, R4 ;  /* 0x000000181c04723c */ /* 0x004fe60000001804 */
[----:B------:R-:W-:Y:S04]  /*56f40*/  STL.64 [R1+0x690], R12 ;  /* 0x0006900c01007387 */ /* 0x000fe80000100a00 */
[----:B------:R-:W-:Y:S04]  /*56f50*/  STL.64 [R1+0x698], R14 ;  /* 0x0006980e01007387 */ /* 0x000fe80000100a00 */
[----:B------:R-:W-:Y:S04]  /*56f60*/  STL.64 [R1+0x64b0], R20 ;  /* 0x0064b01401007387 */ /* 0x000fe80000100a00 */
[----:B------:R0:W-:Y:S04]  /*56f70*/  STL.64 [R1+0x1ff0], R8 ;  /* 0x001ff00801007387 */ /* 0x0001e80000100a00 */
[----:B------:R1:W-:Y:S04]  /*56f80*/  STL.64 [R1+0x1ff8], R10 ;  /* 0x001ff80a01007387 */ /* 0x0003e80000100a00 */
[----:B------:R-:W2:Y:S04]  /*56f90*/  LDL.LU.64 R16, [R1+0x1fe0] ;  /* 0x001fe00001107983 */ /* 0x000ea80000300a00 */
[----:B------:R-:W2:Y:S04]  /*56fa0*/  LDL.LU.64 R18, [R1+0x1fe8] ;  /* 0x001fe80001127983 */ /* 0x000ea80000300a00 */
[----:B0-----:R-:W3:Y:S04]  /*56fb0*/  LDL.LU.64 R8, [R1+0x1fd0] ;  /* 0x001fd00001087983 */ /* 0x001ee80000300a00 */
[----:B-1----:R-:W3:Y:S04]  /*56fc0*/  LDL.LU.64 R10, [R1+0x1fd8] ;  /* 0x001fd800010a7983 */ /* 0x002ee80000300a00 */
[----:B------:R0:W-:Y:S04]  /*56fd0*/  STL.64 [R1+0x4e0], R4 ;  /* 0x0004e00401007387 */ /* 0x0001e80000100a00 */
[----:B------:R1:W-:Y:S04]  /*56fe0*/  STL.64 [R1+0x4e8], R6 ;  /* 0x0004e80601007387 */ /* 0x0003e80000100a00 */
[----:B0-----:R-:W4:Y:S04]  /*56ff0*/  LDL.LU.64 R4, [R1+0x1fc0] ;  /* 0x001fc00001047983 */ /* 0x001f280000300a00 */
[----:B-1----:R-:W4:Y:S01]  /*57000*/  LDL.LU.64 R6, [R1+0x1fc8] ;  /* 0x001fc80001067983 */ /* 0x002f220000300a00 */
[----:B------:R-:W-:-:S02]  /*57010*/  IMAD R61, R40, 0x100, R47 ;  /* 0x00000100283d7824 */ /* 0x000fc400078e022f */
[----:B------:R-:W-:Y:S02]  /*57020*/  IMAD R21, R42, 0x100, R41 ;  /* 0x000001002a157824 */ /* 0x000fe400078e0229 */
[----:B------:R-:W-:Y:S02]  /*57030*/  IMAD R20, R60, 0x100, R43 ;  /* 0x000001003c147824 */ /* 0x000fe400078e022b */
[----:B------:R-:W-:Y:S01]  /*57040*/  IMAD R0, R39, 0x100, R38 ;  /* 0x0000010027007824 */ /* 0x000fe200078e0226 */
[----:B------:R-:W4:Y:S01]  /*57050*/  LDL.LU.64 R12, [R1+0x1fb0] ;  /* 0x001fb000010c7983 */ /* 0x000f220000300a00 */
[----:B------:R-:W-:Y:S02]  /*57060*/  F2FP.F16.E5M2.UNPACK_B R28, R61 ;  /* 0x0000003dff1c723e */ /* 0x000fe400020004ff */
[----:B------:R-:W-:Y:S02]  /*57070*/  F2FP.F16.E5M2.UNPACK_B R29, R21 ;  /* 0x00000015ff1d723e */ /* 0x000fe400020004ff */
[----:B------:R-:W-:-:S02]  /*57080*/  F2FP.F16.E5M2.UNPACK_B R30, R20 ;  /* 0x00000014ff1e723e */ /* 0x000fc400020004ff */
[----:B------:R-:W-:Y:S01]  /*57090*/  F2FP.F16.E5M2.UNPACK_B R31, R0 ;  /* 0x00000000ff1f723e */ /* 0x000fe200020004ff */
        /* <DEDUP_REMOVED lines=10> */
[C---:B---3--:R-:W-:Y:S11]  /*57140*/  HMMA.16816.F32 R16, R28.reuse, R34, R8 ;  /* 0x000000221c10723c */ /* 0x048ff60000001808 */
[----:B------:R-:W-:Y:S04]  /*57150*/  STL.64 [R1+0x1fe0], R20 ;  /* 0x001fe01401007387 */ /* 0x000fe80000100a00 */
[----:B------:R-:W-:Y:S01]  /*57160*/  STL.64 [R1+0x1fe8], R22 ;  /* 0x001fe81601007387 */ /* 0x000fe20000100a00 */
[C---:B----4-:R-:W-:Y:S03]  /*57170*/  HMMA.16816.F32 R8, R28.reuse, R32, R4 ;  /* 0x000000201c08723c */ /* 0x050fe60000001804 */
[----:B------:R-:W2:Y:S04]  /*57180*/  LDL.LU.64 R4, [R1+0x1fa0] ;  /* 0x001fa00001047983 */ /* 0x000ea80000300a00 */
[----:B------:R-:W-:Y:S04]  /*57190*/  STL.64 [R1+0x1fd0], R16 ;  /* 0x001fd01001007387 */ /* 0x000fe80000100a00 */
[----:B------:R-:W-:Y:S04]  /*571a0*/  STL.64 [R1+0x1fd8], R18 ;  /* 0x001fd81201007387 */ /* 0x000fe80000100a00 */
[----:B------:R-:W2:Y:S01]  /*571b0*/  LDL.LU.64 R6, [R1+0x1fa8] ;  /* 0x001fa80001067983 */ /* 0x000ea20000300a00 */
[C---:B------:R-:W-:Y:S03]  /*571c0*/  HMMA.16816.F32 R12, R28.reuse, R26, R12 ;  /* 0x0000001a1c0c723c */ /* 0x040fe6000000180c */
        /* <DEDUP_REMOVED lines=8> */
[----:B------:R-:W3:Y:S04]  /*57250*/  LDL.LU.64 R20, [R1+0x1f70] ;  /* 0x001f700001147983 */ /* 0x000ee80000300a00 */
[----:B------:R-:W3:Y:S04]  /*57260*/  LDL.LU.64 R22, [R1+0x1f78] ;  /* 0x001f780001167983 */ /* 0x000ee80000300a00 */
        /* <DEDUP_REMOVED lines=8> */
[----:B------:R-:W3:Y:S04]  /*572f0*/  LDL.LU.64 R52, [R1+0x1f10] ;  /* 0x001f100001347983 */ /* 0x000ee80000300a00 */
[----:B------:R-:W3:Y:S04]  /*57300*/  LDL.LU.64 R54, [R1+0x1f18] ;  /* 0x001f180001367983 */ /* 0x000ee80000300a00 */
[----:B------:R-:W3:Y:S04]  /*57310*/  LDL.LU.64 R48, [R1+0x2020] ;  /* 0x0020200001307983 */ /* 0x000ee80000300a00 */
[----:B------:R-:W3:Y:S01]  /*57320*/  LDL.LU.64 R50, [R1+0x2028] ;  /* 0x0020280001327983 */ /* 0x000ee20000300a00 */
[----:B--2---:R-:W-:-:S15]  /*57330*/  HMMA.16816.F32 R4, R28, R2, R4 ;  /* 0x000000021c04723c */ /* 0x004fde0000001804 */
[----:B------:R-:W-:-:S04]  /*57340*/  NOP ;  /* 0x0000000000007918 */ /* 0x000fc80000000000 */
[----:B------:R-:W-:Y:S04]  /*57350*/  STL.64 [R1+0x1fa0], R4 ;  /* 0x001fa00401007387 */ /* 0x000fe80000100a00 */
[----:B------:R0:W-:Y:S04]  /*57360*/  STL.64 [R1+0x1fa8], R6 ;  /* 0x001fa80601007387 */ /* 0x0001e80000100a00 */
[----:B0-----:R-:W4:Y:S04]  /*57370*/  LDL.LU.64 R6, [R1+0x64d8] ;  /* 0x0064d80001067983 */ /* 0x001f280000300a00 */
[----:B------:R-:W3:Y:S02]  /*57380*/  LDL.LU.64 R4, [R1+0x64d0] ;  /* 0x0064d00001047983 */ /* 0x000ee40000300a00 */
[----:B---3--:R-:W-:-:S15]  /*57390*/  HMMA.16816.F32 R8, R28, R4, R8 ;  /* 0x000000041c08723c */ /* 0x008fde0000001808 */
[----:B------:R-:W-:-:S04]  /*573a0*/  NOP ;  /* 0x0000000000007918 */ /* 0x000fc80000000000 */
[----:B------:R-:W-:Y:S04]  /*573b0*/  STL.64 [R1+0x1f90], R8 ;  /* 0x001f900801007387 */ /* 0x000fe80000100a00 */
[----:B------:R0:W-:Y:S04]  /*573c0*/  STL.64 [R1+0x1f98], R10 ;  /* 0x001f980a01007387 */ /* 0x0001e80000100a00 */
[----:B0-----:R-:W2:Y:S04]  /*573d0*/  LDL.LU.64 R10, [R1+0x64c8] ;  /* 0x0064c800010a7983 */ /* 0x001ea80000300a00 */
[----:B------:R-:W3:Y:S01]  /*573e0*/  LDL.LU.64 R8, [R1+0x64c0] ;  /* 0x0064c00001087983 */ /* 0x000ee20000300a00 */
[----:B----4-:R-:W-:-:S15]  /*573f0*/  HMMA.16816.F32 R32, R28, R6, R32 ;  /* 0x000000061c20723c */ /* 0x010fde0000001820 */
[----:B------:R-:W-:-:S04]  /*57400*/  NOP ;  /* 0x0000000000007918 */ /* 0x000fc80000000000 */
        /* <DEDUP_REMOVED lines=8> */
[C---:B---3--:R-:W-:Y:S08]  /*57490*/  HMMA.16816.F32 R20, R28.reuse, R8, R20 ;  /* 0x000000081c14723c */ /* 0x048ff00000001814 */
[C---:B--2---:R-:W-:Y:S11]  /*574a0*/  HMMA.16816.F32 R12, R28.reuse, R10, R12 ;  /* 0x0000000a1c0c723c */ /* 0x044ff6000000180c */
[----:B------:R-:W-:Y:S04]  /*574b0*/  STL.64 [R1+0x1f70], R20 ;  /* 0x001f701401007387 */ /* 0x000fe80000100a00 */
[----:B------:R0:W-:Y:S04]  /*574c0*/  STL.64 [R1+0x1f78], R22 ;  /* 0x001f781601007387 */ /* 0x0001e80000100a00 */
[----:B0-----:R-:W2:Y:S04]  /*574d0*/  LDL.LU.64 R22, [R1+0x64b8] ;  /* 0x0064b80001167983 */ /* 0x001ea80000300a00 */
[----:B------:R-:W3:Y:S04]  /*574e0*/  LDL.LU.64 R20, [R1+0x64b0] ;  /* 0x0064b00001147983 */ /* 0x000ee80000300a00 */
        /* <DEDUP_REMOVED lines=13> */
[----:B------:R-:W4:Y:S01]  /*575c0*/  LDL.LU.64 R16, [R1+0x6490] ;  /* 0x0064900001107983 */ /* 0x000f220000300a00 */
[----:B---3--:R-:W-:-:S15]  /*575d0*/  HMMA.16816.F32 R8, R28, R14, R8 ;  /* 0x0000000e1c08723c */ /* 0x008fde0000001808 */
[----:B------:R-:W-:-:S04]  /*575e0*/  NOP ;  /* 0x0000000000007918 */ /* 0x000fc80000000000 */
[----:B------:R-:W-:Y:S04]  /*575f0*/  STL.64 [R1+0x1f40], R8 ;  /* 0x001f400801007387 */ /* 0x000fe80000100a00 */
[----:B------:R0:W-:Y:S02]  /*57600*/  STL.64 [R1+0x1f48], R10 ;  /* 0x001f480a01007387 */ /* 0x0001e40000100a00 */
[C---:B0-----:R-:W-:Y:S08]  /*57610*/  HMMA.16816.F32 R8, R28.reuse, R20, R52 ;  /* 0x000000141c08723c */ /* 0x041ff00000001834 */
[C---:B----4-:R-:W-:Y:S08]  /*57620*/  HMMA.16816.F32 R4, R28.reuse, R16, R4 ;  /* 0x000000101c04723c */ /* 0x050ff00000001804 */
[C---:B--2---:R-:W-:Y:S11]  /*57630*/  HMMA.16816.F32 R56, R28.reuse, R18, R56 ;  /* 0x000000121c38723c */ /* 0x044ff60000001838 */
[----:B------:R-:W-:Y:S04]  /*57640*/  STL.64 [R1+0x1f30], R4 ;  /* 0x001f300401007387 */ /* 0x000fe80000100a00 */
[----:B------:R0:W-:Y:S02]  /*57650*/  STL.64 [R1+0x1f38], R6 ;  /* 0x001f380601007387 */ /* 0x0001e40000100a00 */
[C---:B0-----:R-:W-:Y:S02]  /*57660*/  HMMA.16816.F32 R4, R28.reuse, R22, R48 ;  /* 0x000000161c04723c */ /* 0x041fe40000001830 */
[----:B------:R-:W-:Y:S04]  /*57670*/  STL.64 [R1+0x1f20], R56 ;  /* 0x001f203801007387 */ /* 0x000fe80000100a00 */
[----:B------:R-:W-:Y:S04]  /*57680*/  STL.64 [R1+0x1f28], R58 ;  /* 0x001f283a01007387 */ /* 0x000fe80000100a00 */
[----:B------:R-:W-:Y:S04]  /*57690*/  STL.64 [R1+0x1f10], R8 ;  /* 0x001f100801007387 */ /* 0x000fe80000100a00 */
[----:B------:R-:W-:Y:S05]  /*576a0*/  STL.64 [R1+0x1f18], R10 ;  /* 0x001f180a01007387 */ /* 0x000fea0000100a00 */
[----:B------:R-:W-:Y:S04]  /*576b0*/  STL.64 [R1+0x2020], R4 ;  /* 0x0020200401007387 */ /* 0x000fe80000100a00 */
[----:B------:R0:W-:Y:S02]  /*576c0*/  STL.64 [R1+0x2028], R6 ;  /* 0x0020280601007387 */ /* 0x0001e40000100a00 */
[----:B0-----:R-:W-:Y:S02]  /*576d0*/  HMMA.16816.F32 R4, R28, R24, R32 ;  /* 0x000000181c04723c */ /* 0x001fe40000001820 */
[----:B------:R-:W2:Y:S04]  /*576e0*/  LDL.LU.64 R32, [R1+0x2000] ;  /* 0x0020000001207983 */ /* 0x000ea80000300a00 */
[----:B------:R-:W2:Y:S01]  /*576f0*/  LDL.LU.64 R34, [R1+0x2008] ;  /* 0x0020080001227983 */ /* 0x000ea20000300a00 */
        /* <DEDUP_REMOVED lines=24> */
[----:B--2---:R-:W-:Y:S03]  /*57880*/  HMMA.16816.F32 R36, R28, R36, R32 ;  /* 0x000000241c24723c */ /* 0x004fe60000001820 */
[----:B------:R-:W3:Y:S04]  /*57890*/  LDL.LU.64 R34, [R1+0x6488] ;  /* 0x0064880001227983 */ /* 0x000ee80000300a00 */
[----:B------:R-:W4:-:S12]  /*578a0*/  LDL.LU.64 R32, [R1+0x6480] ;  /* 0x0064800001207983 */ /* 0x000f180000300a00 */
[----:B------:R0:W-:Y:S04]  /*578b0*/  STL.64 [R1+0x2000], R36 ;  /* 0x0020002401007387 */ /* 0x0001e80000100a00 */
[----:B------:R1:W-:Y:S04]  /*578c0*/  STL.64 [R1+0x2008], R38 ;  /* 0x0020082601007387 */ /* 0x0003e80000100a00 */
[----:B0-----:R-:W2:Y:S04]  /*578d0*/  LDL.LU.64 R36, [R1+0x120] ;  /* 0x0001200001247983 */ /* 0x001ea80000300a00 */
[----:B-1----:R-:W2:Y:S01]  /*578e0*/  LDL.LU.64 R38, [R1+0x128] ;  /* 0x0001280001267983 */ /* 0x002ea20000300a00 */
[C---:B---3--:R-:W-:Y:S08]  /*578f0*/  HMMA.16816.F32 R8, R28.reuse, R34, R8 ;  /* 0x000000221c08723c */ /* 0x048ff00000001808 */
[C---:B----4-:R-:W-:Y:S11]  /*57900*/  HMMA.16816.F32 R32, R28.reuse, R32, R4 ;  /* 0x000000201c20723c */ /* 0x050ff60000001804 */
[----:B------:R-:W-:Y:S04]  /*57910*/  STL.64 [R1+0x1f00], R8 ;  /* 0x001f000801007387 */ /* 0x000fe80000100a00 */
[----:B------:R0:W-:Y:S04]  /*57920*/  STL.64 [R1+0x1f08], R10 ;  /* 0x001f080a01007387 */ /* 0x0001e80000100a00 */
[----:B0-----:R-:W3:Y:S04]  /*57930*/  LDL.LU.64 R10, [R1+0x6478] ;  /* 0x00647800010a7983 */ /* 0x001ee80000300a00 */
[----:B------:R-:W2:Y:S04]  /*57940*/  LDL.LU.64 R8, [R1+0x6470] ;  /* 0x0064700001087983 */ /* 0x000ea80000300a00 */
[----:B------:R-:W4:Y:S04]  /*57950*/  LDL.LU.64 R6, [R1+0x6468] ;  /* 0x0064680001067983 */ /* 0x000f280000300a00 */
[----:B------:R-:W2:Y:S04]  /*57960*/  LDL.LU.64 R4, [R1+0x6460] ;  /* 0x0064600001047983 */ /* 0x000ea80000300a00 */
[----:B------:R0:W-:Y:S04]  /*57970*/  STL.64 [R1+0x1c0], R32 ;  /* 0x0001c02001007387 */ /* 0x0001e80000100a00 */
[----:B------:R1:W-:Y:S04]  /*57980*/  STL.64 [R1+0x1c8], R34 ;  /* 0x0001c82201007387 */ /* 0x0003e80000100a00 */
[----:B0-----:R-:W4:Y:S04]  /*57990*/  LDL.LU.64 R32, [R1+0x140] ;  /* 0x0001400001207983 */ /* 0x001f280000300a00 */
[----:B-1----:R-:W4:Y:S01]  /*579a0*/  LDL.LU.64 R34, [R1+0x148] ;  /* 0x0001480001227983 */ /* 0x002f220000300a00 */
[C---:B------:R-:W-:Y:S08]  /*579b0*/  HMMA.16816.F32 R40, R28.reuse, R26, R40 ;  /* 0x0000001a1c28723c */ /* 0x040ff00000001828 */
[C---:B------:R-:W-:Y:S11]  /*579c0*/  HMMA.16816.F32 R44, R28.reuse, R2, R44 ;  /* 0x000000021c2c723c */ /* 0x040ff6000000182c */
        /* <DEDUP_REMOVED lines=8> */
[C---:B--2---:R-:W-:Y:S08]  /*57a50*/  HMMA.16816.F32 R48, R28.reuse, R4, R48 ;  /* 0x000000041c30723c */ /* 0x044ff00000001830 */
[C---:B----4-:R-:W-:Y:S08]  /*57a60*/  HMMA.16816.F32 R4, R28.reuse, R6, R32 ;  /* 0x000000061c04723c */ /* 0x050ff00000001820 */
[C---:B------:R-:W-:Y:S03]  /*57a70*/  HMMA.16816.F32 R32, R28.reuse, R8, R36 ;  /* 0x000000081c20723c */ /* 0x040fe60000001824 */
[----:B------:R-:W-:Y:S01]  /*57a80*/  IMAD.MOV.U32 R61, RZ, RZ, R51 ;  /* 0x000000ffff3d7224 */ /* 0x000fe200078e0033 */
[----:B------:R-:W-:Y:S04]  /*57a90*/  STL.64 [R1+0x160], R48 ;  /* 0x0001603001007387 */ /* 0x000fe80000100a00 */
[----:B------:R0:W-:Y:S01]  /*57aa0*/  STL [R1+0x168], R50 ;  /* 0x0001683201007387 */ /* 0x0001e20000100800 */
[----:B---3--:R-:W-:Y:S03]  /*57ab0*/  HMMA.16816.F32 R8, R28, R10, R56 ;  /* 0x0000000a1c08723c */ /* 0x008fe60000001838 */
[----:B0-----:R-:W2:Y:S04]  /*57ac0*/  LDL.LU.64 R50, [R1+0x6438] ;  /* 0x0064380001327983 */ /* 0x001ea80000300a00 */
[----:B------:R-:W3:Y:S04]  /*57ad0*/  LDL.LU.64 R48, [R1+0x6430] ;  /* 0x0064300001307983 */ /* 0x000ee80000300a00 */
[----:B------:R0:W-:Y:S04]  /*57ae0*/  STL [R1+0x5658], R61 ;  /* 0x0056583d01007387 */ /* 0x0001e80000100800 */
[----:B------:R-:W-:Y:S04]  /*57af0*/  STL.64 [R1+0x120], R32 ;  /* 0x0001202001007387 */ /* 0x000fe80000100a00 */
[----:B------:R-:W-:Y:S04]  /*57b00*/  STL.64 [R1+0x140], R4 ;  /* 0x0001400401007387 */ /* 0x000fe80000100a00 */
[----:B------:R-:W-:Y:S04]  /*57b10*/  STL.64 [R1+0x148], R6 ;  /* 0x0001480601007387 */ /* 0x000fe80000100a00 */
[----:B------:R1:W-:Y:S01]  /*57b20*/  STL [R1+0x128], R34 ;  /* 0x0001282201007387 */ /* 0x0003e20000100800 */
[----:B0-----:R-:W-:-:S02]  /*57b30*/  IMAD.MOV.U32 R61, RZ, RZ, R35 ;  /* 0x000000ffff3d7224 */ /* 0x001fc400078e0023 */
[----:B-1----:R-:W-:Y:S01]  /*57b40*/  HMMA.16816.F32 R32, R28, R12, R52 ;  /* 0x0000000c1c20723c */ /* 0x002fe20000001834 */
[----:B------:R-:W4:Y:S04]  /*57b50*/  LDL.LU.64 R4, [R1+0xc0] ;  /* 0x0000c00001047983 */ /* 0x000f280000300a00 */
[----:B------:R-:W4:Y:S04]  /*57b60*/  LDL.LU.64 R6, [R1+0xc8] ;  /* 0x0000c80001067983 */ /* 0x000f280000300a00 */
[----:B------:R-:W-:Y:S10]  /*57b70*/  STL [R1+0x565c], R61 ;  /* 0x00565c3d01007387 */ /* 0x000ff40000100800 */
[----:B------:R-:W-:Y:S04]  /*57b80*/  STL.64 [R1+0xe0], R32 ;  /* 0x0000e02001007387 */ /* 0x000fe80000100a00 */
[----:B------:R0:W-:Y:S04]  /*57b90*/  STL.64 [R1+0x100], R8 ;  /* 0x0001000801007387 */ /* 0x0001e80000100a00 */
[----:B------:R1:W-:Y:S04]  /*57ba0*/  STL.64 [R1+0x108], R10 ;  /* 0x0001080a01007387 */ /* 0x0003e80000100a00 */
[----:B------:R0:W-:Y:S04]  /*57bb0*/  STL [R1+0xe8], R34 ;  /* 0x0000e82201007387 */ /* 0x0001e80000100800 */
[----:B------:R-:W2:Y:S04]  /*57bc0*/  LDL.LU.64 R52, [R1+0xa0] ;  /* 0x0000a00001347983 */ /* 0x000ea80000300a00 */
[----:B------:R-:W2:Y:S04]  /*57bd0*/  LDL.LU.64 R54, [R1+0xa8] ;  /* 0x0000a80001367983 */ /* 0x000ea80000300a00 */
[----:B0-----:R-:W3:Y:S04]  /*57be0*/  LDL.LU.64 R8, [R1+0x80] ;  /* 0x0000800001087983 */ /* 0x001ee80000300a00 */
[----:B-1----:R-:W3:Y:S01]  /*57bf0*/  LDL.LU.64 R10, [R1+0x88] ;  /* 0x00008800010a7983 */ /* 0x002ee20000300a00 */
[----:B------:R-:W-:-:S03]  /*57c00*/  IMAD.MOV.U32 R61, RZ, RZ, R35 ;  /* 0x000000ffff3d7224 */ /* 0x000fc600078e0023 */
        /* <DEDUP_REMOVED lines=8> */
[----:B------:R-:W-:Y:S04]  /*57c90*/  STL [R1+0x5660], R61 ;  /* 0x0056603d01007387 */ /* 0x000fe80000100800 */
[----:B------:R-:W3:Y:S01]  /*57ca0*/  LDL.LU.64 R12, [R1+0x60] ;  /* 0x00006000010c7983 */ /* 0x000ee20000300a00 */
[C---:B----4-:R-:W-:Y:S03]  /*57cb0*/  HMMA.16816.F32 R4, R28.reuse, R14, R4 ;  /* 0x0000000e1c04723c */ /* 0x050fe60000001804 */
[----:B------:R-:W4:Y:S05]  /*57cc0*/  LDL.LU.64 R14, [R1+0x68] ;  /* 0x00006800010e7983 */ /* 0x000f2a0000300a00 */
[C---:B--2---:R-:W-:Y:S11]  /*57cd0*/  HMMA.16816.F32 R52, R28.reuse, R16, R52 ;  /* 0x000000101c34723c */ /* 0x044ff60000001834 */
[----:B------:R-:W-:Y:S01]  /*57ce0*/  IMAD.MOV.U32 R38, RZ, RZ, R7 ;  /* 0x000000ffff267224 */ /* 0x000fe200078e0007 */
[----:B---3--:R-:W-:Y:S01]  /*57cf0*/  HMMA.16816.F32 R8, R28, R18, R8 ;  /* 0x000000121c08723c */ /* 0x008fe20000001808 */
[----:B------:R-:W-:-:S02]  /*57d00*/  IMAD.MOV.U32 R39, RZ, RZ, R6 ;  /* 0x000000ffff277224 */ /* 0x000fc400078e0006 */
[----:B------:R-:W-:Y:S02]  /*57d10*/  IMAD.MOV.U32 R0, RZ, RZ, R4 ;  /* 0x000000ffff007224 */ /* 0x000fe400078e0004 */
[----:B------:R-:W-:Y:S02]  /*57d20*/  IMAD.MOV.U32 R60, RZ, RZ, R5 ;  /* 0x000000ffff3c7224 */ /* 0x000fe400078e0005 */
[----:B------:R-:W2:Y:S04]  /*57d30*/  LDL.LU.64 R4, [R1+0x40] ;  /* 0x0000400001047983 */ /* 0x000ea80000300a00 */
[----:B------:R-:W2:Y:S04]  /*57d40*/  LDL.LU.64 R6, [R1+0x48] ;  /* 0x0000480001067983 */ /* 0x000ea80000300a00 */
[----:B------:R0:W-:Y:S04]  /*57d50*/  STL [R1+0x55f0], R38 ;  /* 0x0055f02601007387 */ /* 0x0001e80000100800 */
[----:B------:R1:W-:Y:S04]  /*57d60*/  STL [R1+0x55ec], R39 ;  /* 0x0055ec2701007387 */ /* 0x0003e80000100800 */
[----:B------:R3:W-:Y:S04]  /*57d70*/  STL [R1+0x55e8], R60 ;  /* 0x0055e83c01007387 */ /* 0x0007e80000100800 */
[----:B------:R1:W-:Y:S04]  /*57d80*/  STL [R1+0x55e4], R0 ;  /* 0x0055e40001007387 */ /* 0x0003e80000100800 */
[----:B------:R-:W-:Y:S04]  /*57d90*/  STL.64 [R1+0xa0], R52 ;  /* 0x0000a03401007387 */ /* 0x000fe80000100a00 */
[----:B------:R3:W-:Y:S01]  /*57da0*/  STL.64 [R1+0xa8], R54 ;  /* 0x0000a83601007387 */ /* 0x0007e20000100a00 */
[----:B0-----:R-:W-:-:S02]  /*57db0*/  IMAD.MOV.U32 R38, RZ, RZ, R8 ;  /* 0x000000ffff267224 */ /* 0x001fc400078e0008 */
[----:B-1----:R-:W-:Y:S02]  /*57dc0*/  IMAD.MOV.U32 R39, RZ, RZ, R9 ;  /* 0x000000ffff277224 */ /* 0x002fe400078e0009 */
[----:B---3--:R-:W-:Y:S02]  /*57dd0*/  IMAD.MOV.U32 R60, RZ, RZ, R10 ;  /* 0x000000ffff3c7224 */ /* 0x008fe400078e000a */
[----:B------:R-:W-:Y:S01]  /*57de0*/  IMAD.MOV.U32 R0, RZ, RZ, R11 ;  /* 0x000000ffff007224 */ /* 0x000fe200078e000b */
[----:B------:R-:W3:Y:S04]  /*57df0*/  LDL.LU.64 R54, [R1+0x6428] ;  /* 0x0064280001367983 */ /* 0x000ee80000300a00 */
[----:B------:R-:W3:Y:S04]  /*57e00*/  LDL.LU.64 R52, [R1+0x6420] ;  /* 0x0064200001347983 */ /* 0x000ee80000300a00 */
[----:B------:R-:W3:Y:S04]  /*57e10*/  LDL.LU.64 R8, [R1+0x30] ;  /* 0x0000300001087983 */ /* 0x000ee80000300a00 */
[----:B------:R-:W3:Y:S04]  /*57e20*/  LDL.LU.64 R10, [R1+0x38] ;  /* 0x00003800010a7983 */ /* 0x000ee80000300a00 */
[----:B------:R-:W-:Y:S04]  /*57e30*/  STL [R1+0x5654], R0 ;  /* 0x0056540001007387 */ /* 0x000fe80000100800 */
[----:B------:R-:W-:Y:S04]  /*57e40*/  STL [R1+0x5650], R60 ;  /* 0x0056503c01007387 */ /* 0x000fe80000100800 */
[----:B------:R0:W-:Y:S04]  /*57e50*/  STL [R1+0x564c], R39 ;  /* 0x00564c2701007387 */ /* 0x0001e80000100800 */
[----:B------:R-:W-:Y:S01]  /*57e60*/  STL [R1+0x5648], R38 ;  /* 0x0056482601007387 */ /* 0x000fe20000100800 */
[C---:B----4-:R-:W-:Y:S08]  /*57e70*/  HMMA.16816.F32 R12, R28.reuse, R20, R12 ;  /* 0x000000141c0c723c */ /* 0x050ff0000000180c */
[C---:B--2---:R-:W-:Y:S11]  /*57e80*/  HMMA.16816.F32 R4, R28.reuse, R22, R4 ;  /* 0x000000161c04723c */ /* 0x044ff60000001804 */
[----:B------:R-:W-:Y:S04]  /*57e90*/  STL.64 [R1+0x60], R12 ;  /* 0x0000600c01007387 */ /* 0x000fe80000100a00 */
[----:B------:R-:W-:Y:S01]  /*57ea0*/  STL.64 [R1+0x68], R14 ;  /* 0x0000680e01007387 */ /* 0x000fe20000100a00 */
[----:B---3--:R-:W-:Y:S03]  /*57eb0*/  HMMA.16816.F32 R8, R28, R24, R8 ;  /* 0x000000181c08723c */ /* 0x008fe60000001808 */
[----:B0-----:R-:W-:-:S02]  /*57ec0*/  IMAD.MOV.U32 R39, RZ, RZ, R6 ;  /* 0x000000ffff277224 */ /* 0x001fc400078e0006 */
[----:B------:R-:W-:Y:S02]  /*57ed0*/  IMAD.MOV.U32 R60, RZ, RZ, R5 ;  /* 0x000000ffff3c7224 */ /* 0x000fe400078e0005 */
[----:B------:R-:W-:Y:S01]  /*57ee0*/  IMAD.MOV.U32 R0, RZ, RZ, R4 ;  /* 0x000000ffff007224 */ /* 0x000fe200078e0004 */
[----:B------:R0:W-:Y:S04]  /*57ef0*/  STL [R1+0x566c], R39 ;  /* 0x00566c2701007387 */ /* 0x0001e80000100800 */
[----:B------:R1:W-:Y:S04]  /*57f00*/  STL [R1+0x5668], R60 ;  /* 0x0056683c01007387 */ /* 0x0003e80000100800 */
[----:B------:R2:W-:Y:S01]  /*57f10*/  STL [R1+0x5664], R0 ;  /* 0x0056640001007387 */ /* 0x0005e20000100800 */
[----:B------:R-:W-:-:S02]  /*57f20*/  IMAD R4, R57, 0x100, R56 ;  /* 0x0000010039047824 */ /* 0x000fc400078e0238 */
[----:B------:R-:W-:Y:S02]  /*57f30*/  IMAD R5, R59, 0x100, R58 ;  /* 0x000001003b057824 */ /* 0x000fe400078e023a */
[----:B0-----:R-:W-:Y:S02]  /*57f40*/  IMAD.MOV.U32 R39, RZ, RZ, R8 ;  /* 0x000000ffff277224 */ /* 0x001fe400078e0008 */
[----:B-1----:R-:W-:Y:S01]  /*57f50*/  IMAD.MOV.U32 R60, RZ, RZ, R9 ;  /* 0x000000ffff3c7224 */ /* 0x002fe200078e0009 */
[----:B------:R-:W3:Y:S01]  /*57f60*/  LDL.LU R8, [R1+0x130] ;  /* 0x0001300001087983 */ /* 0x000ee20000300800 */
[----:B--2---:R-:W-:-:S03]  /*57f70*/  IMAD.MOV.U32 R0, RZ, RZ, R10 ;  /* 0x000000ffff007224 */ /* 0x004fc600078e000a */
[----:B------:R-:W3:Y:S01]  /*57f80*/  LDL.LU R9, [R1+0x134] ;  /* 0x0001340001097983 */ /* 0x000ee20000300800 */
[----:B------:R-:W-:-:S03]  /*57f90*/  IMAD.MOV.U32 R61, RZ, RZ, R11 ;  /* 0x000000ffff3d7224 */ /* 0x000fc600078e000b */
[----:B------:R-:W3:Y:S04]  /*57fa0*/  LDL.LU R10, [R1+0x138] ;  /* 0x00013800010a7983 */ /* 0x000ee80000300800 */
[----:B------:R-:W3:Y:S04]  /*57fb0*/  LDL.LU R11, [R1+0x13c] ;  /* 0x00013c00010b7983 */ /* 0x000ee80000300800 */
[----:B------:R-:W2:Y:S04]  /*57fc0*/  LDL.LU R56, [R1+0x50] ;  /* 0x0000500001387983 */ /* 0x000ea80000300800 */
[----:B------:R-:W2:Y:S04]  /*57fd0*/  LDL.LU R57, [R1+0x54] ;  /* 0x0000540001397983 */ /* 0x000ea80000300800 */
[----:B------:R-:W2:Y:S04]  /*57fe0*/  LDL.LU R58, [R1+0x58] ;  /* 0x00005800013a7983 */ /* 0x000ea80000300800 */
[----:B------:R-:W2:Y:S01]  /*57ff0*/  LDL.LU R59, [R1+0x5c] ;  /* 0x00005c00013b7983 */ /* 0x000ea20000300800 */
[----:B------:R-:W-:-:S02]  /*58000*/  IMAD R2, R35, 0x100, R34 ;  /* 0x0000010023027824 */ /* 0x000fc400078e0222 */
[----:B------:R-:W-:Y:S01]  /*58010*/  IMAD R3, R37, 0x100, R36 ;  /* 0x0000010025037824 */ /* 0x000fe200078e0224 */
[----:B------:R-:W-:Y:S02]  /*58020*/  F2FP.F16.E5M2.UNPACK_B R30, R4 ;  /* 0x00000004ff1e723e */ /* 0x000fe400020004ff */
[----:B------:R-:W-:Y:S02]  /*58030*/  F2FP.F16.E5M2.UNPACK_B R31, R5 ;  /* 0x00000005ff1f723e */ /* 0x000fe400020004ff */
[----:B------:R-:W-:Y:S02]  /*58040*/  F2FP.F16.E5M2.UNPACK_B R36, R40.H1 ;  /* 0x00000028ff24723e */ /* 0x000fe400030004ff */
[----:B------:R-:W-:Y:S02]  /*58050*/  F2FP.F16.E5M2.UNPACK_B R28, R2 ;  /* 0x00000002ff1c723e */ /* 0x000fe400020004ff */
[----:B------:R-:W-:Y:S02]  /*58060*/  F2FP.F16.E5M2.UNPACK_B R29, R3 ;  /* 0x00000003ff1d723e */ /* 0x000fe400020004ff */
[----:B------:R-:W-:Y:S01]  /*58070*/  F2FP.F16.E5M2.UNPACK_B R37, R41.H1 ;  /* 0x00000029ff25723e */ /* 0x000fe200030004ff */
[----:B------:R-:W4:Y:S04]  /*58080*/  LDL.LU R12, [R1+0x110] ;  /* 0x00011000010c7983 */ /* 0x000f280000300800 */
[----:B------:R-:W4:Y:S04]  /*58090*/  LDL.LU R13, [R1+0x114] ;  /* 0x00011400010d7983 */ /* 0x000f280000300800 */
        /* <DEDUP_REMOVED lines=15> */
[----:B------:R-:W-:Y:S04]  /*58190*/  STL [R1+0x57b4], R0 ;  /* 0x0057b40001007387 */ /* 0x000fe80000100800 */
[----:B------:R-:W-:Y:S04]  /*581a0*/  STL [R1+0x57b0], R60 ;  /* 0x0057b03c01007387 */ /* 0x000fe80000100800 */
[----:B------:R-:W4:Y:S04]  /*581b0*/  LDL.LU R4, [R1+0xd0] ;  /* 0x0000d00001047983 */ /* 0x000f280000300800 */
[----:B------:R-:W4:Y:S01]  /*581c0*/  LDL.LU R5, [R1+0xd4] ;  /* 0x0000d40001057983 */ /* 0x000f220000300800 */
[----:B------:R-:W-:-:S03]  /*581d0*/  IMAD.MOV.U32 R38, RZ, RZ, R7 ;  /* 0x000000ffff267224 */ /* 0x000fc600078e0007 */
[----:B------:R-:W4:Y:S04]  /*581e0*/  LDL.LU R6, [R1+0xd8] ;  /* 0x0000d80001067983 */ /* 0x000f280000300800 */
[----:B------:R-:W4:Y:S01]  /*581f0*/  LDL.LU R7, [R1+0xdc] ;  /* 0x0000dc0001077983 */ /* 0x000f220000300800 */
[----:B--2---:R-:W-:-:S15]  /*58200*/  HMMA.16816.F32 R56, R28, R36, R56 ;  /* 0x000000241c38723c */ /* 0x004fde0000001838 */
[----:B------:R-:W-:-:S04]  /*58210*/  NOP ;  /* 0x0000000000007918 */ /* 0x000fc80000000000 */
[----:B------:R-:W-:Y:S04]  /*58220*/  STL.64 [R1+0x50], R56 ;  /* 0x0000503801007387 */ /* 0x000fe80000100a00 */
[----:B------:R0:W-:Y:S04]  /*58230*/  STL.64 [R1+0x58], R58 ;  /* 0x0000583a01007387 */ /* 0x0001e80000100a00 */
[----:B0-----:R-:W2:Y:S04]  /*58240*/  LDL.LU.64 R58, [R1+0x6418] ;  /* 0x00641800013a7983 */ /* 0x001ea80000300a00 */
[----:B------:R-:W2:Y:S04]  /*58250*/  LDL.LU.64 R56, [R1+0x6410] ;  /* 0x0064100001387983 */ /* 0x000ea80000300a00 */
[----:B------:R-:W-:Y:S04]  /*58260*/  STL.64 [R1+0x6408], R38 ;  /* 0x0064082601007387 */ /* 0x000fe80000100a00 */
[----:B------:R0:W-:Y:S04]  /*58270*/  STL.64 [R1+0x6400], R36 ;  /* 0x0064002401007387 */ /* 0x0001e80000100a00 */
[----:B0-----:R-:W2:Y:S04]  /*58280*/  LDL.LU R36, [R1+0x90] ;  /* 0x0000900001247983 */ /* 0x001ea80000300800 */
[----:B------:R-:W2:Y:S04]  /*58290*/  LDL.LU R37, [R1+0x94] ;  /* 0x0000940001257983 */ /* 0x000ea80000300800 */
[----:B------:R-:W2:Y:S04]  /*582a0*/  LDL.LU R38, [R1+0x98] ;  /* 0x0000980001267983 */ /* 0x000ea80000300800 */
[----:B------:R-:W2:Y:S01]  /*582b0*/  LDL.LU R39, [R1+0x9c] ;  /* 0x00009c0001277983 */ /* 0x000ea20000300800 */
[----:B------:R-:W-:-:S02]  /*582c0*/  F2FP.F16.E5M2.UNPACK_B R34, R42.H1 ;  /* 0x0000002aff22723e */ /* 0x000fc400030004ff */
[----:B------:R-:W-:-:S07]  /*582d0*/  F2FP.F16.E5M2.UNPACK_B R35, R43.H1 ;  /* 0x0000002bff23723e */ /* 0x000fce00030004ff */
[----:B---3--:R-:W-:Y:S01]  /*582e0*/  HMMA.16816.F32 R40, R28, R34, R24 ;  /* 0x000000221c28723c */ /* 0x008fe20000001818 */
[----:B------:R-:W-:Y:S02]  /*582f0*/  F2FP.F16.E5M2.UNPACK_B R32, R44.H1 ;  /* 0x0000002cff20723e */ /* 0x000fe400030004ff */
[----:B------:R-:W-:Y:S02]  /*58300*/  F2FP.F16.E5M2.UNPACK_B R33, R45.H1 ;  /* 0x0000002dff21723e */ /* 0x000fe400030004ff */
[----:B------:R-:W-:Y:S02]  /*58310*/  F2FP.F16.E5M2.UNPACK_B R26, R46.H1 ;  /* 0x0000002eff1a723e */ /* 0x000fe400030004ff */
[----:B------:R-:W-:Y:S02]  /*58320*/  F2FP.F16.E5M2.UNPACK_B R27, R47.H1 ;  /* 0x0000002fff1b723e */ /* 0x000fe400030004ff */
[----:B------:R-:W-:Y:S02]  /*58330*/  F2FP.F16.E5M2.UNPACK_B R24, R48.H1 ;  /* 0x00000030ff18723e */ /* 0x000fe400030004ff */
[----:B------:R-:W-:-:S08]  /*58340*/  F2FP.F16.E5M2.UNPACK_B R25, R49.H1 ;  /* 0x00000031ff19723e */ /* 0x000fd000030004ff */
[----:B------:R-:W-:Y:S04]  /*58350*/  STL.64 [R1+0x70], R40 ;  /* 0x0000702801007387 */ /* 0x000fe80000100a00 */
[----:B------:R-:W-:Y:S04]  /*58360*/  STL.64 [R1+0x78], R42 ;  /* 0x0000782a01007387 */ /* 0x000fe80000100a00 */
[----:B------:R-:W-:Y:S04]  /*58370*/  STL.64 [R1+0x63f8], R34 ;  /* 0x0063f82201007387 */ /* 0x000fe80000100a00 */
[----:B------:R0:W-:Y:S01]  /*58380*/  STL.64 [R1+0x63f0], R32 ;  /* 0x0063f02001007387 */ /* 0x0001e20000100a00 */
[C---:B----4-:R-:W-:Y:S08]  /*58390*/  HMMA.16816.F32 R4, R28.reuse, R24, R4 ;  /* 0x000000181c04723c */ /* 0x050ff00000001804 */
[C---:B--2---:R-:W-:Y:S08]  /*583a0*/  HMMA.16816.F32 R36, R28.reuse, R32, R36 ;  /* 0x000000201c24723c */ /* 0x044ff00000001824 */
[----:B0-----:R-:W-:Y:S01]  /*583b0*/  HMMA.16816.F32 R32, R28, R26, R20 ;  /* 0x0000001a1c20723c */ /* 0x001fe20000001814 */
[----:B------:R-:W-:-:S02]  /*583c0*/  F2FP.F16.E5M2.UNPACK_B R22, R50.H1 ;  /* 0x00000032ff16723e */ /* 0x000fc400030004ff */
[----:B------:R-:W-:-:S08]  /*583d0*/  F2FP.F16.E5M2.UNPACK_B R23, R51.H1 ;  /* 0x00000033ff17723e */ /* 0x000fd000030004ff */
[----:B------:R-:W-:Y:S04]  /*583e0*/  STL.64 [R1+0x90], R36 ;  /* 0x0000902401007387 */ /* 0x000fe80000100a00 */
[----:B------:R-:W-:Y:S04]  /*583f0*/  STL.64 [R1+0x98], R38 ;  /* 0x0000982601007387 */ /* 0x000fe80000100a00 */
[----:B------:R-:W-:Y:S04]  /*58400*/  STL.64 [R1+0xb0], R32 ;  /* 0x0000b02001007387 */ /* 0x000fe80000100a00 */
[----:B------:R-:W-:Y:S04]  /*58410*/  STL.64 [R1+0xb8], R34 ;  /* 0x0000b82201007387 */ /* 0x000fe80000100a00 */
[----:B------:R-:W-:Y:S04]  /*58420*/  STL.64 [R1+0x63d8], R26 ;  /* 0x0063d81a01007387 */ /* 0x000fe80000100a00 */
[----:B------:R-:W-:Y:S04]  /*58430*/  STL.64 [R1+0x63d0], R24 ;  /* 0x0063d01801007387 */ /* 0x000fe80000100a00 */
[----:B------:R-:W-:Y:S04]  /*58440*/  STL.64 [R1+0xd0], R4 ;  /* 0x0000d00401007387 */ /* 0x000fe80000100a00 */
[----:B------:R0:W-:Y:S02]  /*58450*/  STL.64 [R1+0xd8], R6 ;  /* 0x0000d80601007387 */ /* 0x0001e40000100a00 */
[----:B0-----:R-:W-:Y:S01]  /*58460*/  HMMA.16816.F32 R4, R28, R22, R16 ;  /* 0x000000161c04723c */ /* 0x001fe20000001810 */
[----:B------:R-:W-:-:S02]  /*58470*/  F2FP.F16.E5M2.UNPACK_B R20, R52.H1 ;  /* 0x00000034ff14723e */ /* 0x000fc400030004ff */
[----:B------:R-:W-:Y:S02]  /*58480*/  F2FP.F16.E5M2.UNPACK_B R21, R53.H1 ;  /* 0x00000035ff15723e */ /* 0x000fe400030004ff */
[----:B------:R-:W-:-:S14]  /*58490*/  F2FP.F16.E5M2.UNPACK_B R18, R54.H1 ;  /* 0x00000036ff12723e */ /* 0x000fdc00030004ff */
[----:B------:R-:W-:Y:S04]  /*584a0*/  STL.64 [R1+0xf0], R4 ;  /* 0x0000f00401007387 */ /* 0x000fe80000100a00 */
[----:B------:R0:W-:Y:S02]  /*584b0*/  STL.64 [R1+0xf8], R6 ;  /* 0x0000f80601007387 */ /* 0x0001e40000100a00 */
[----:B0-----:R-:W-:Y:S01]  /*584c0*/  HMMA.16816.F32 R4, R28, R20, R12 ;  /* 0x000000141c04723c */ /* 0x001fe2000000180c */
[----:B------:R-:W-:Y:S01]  /*584d0*/  F2FP.F16.E5M2.UNPACK_B R19, R55.H1 ;  /* 0x00000037ff13723e */ /* 0x000fe200030004ff */
[----:B------:R-:W-:Y:S04]  /*584e0*/  STL.64 [R1+0x63b8], R22 ;  /* 0x0063b81601007387 */ /* 0x000fe80000100a00 */
[----:B------:R-:W-:-:S13]  /*584f0*/  STL.64 [R1+0x63b0], R20 ;  /* 0x0063b01401007387 */ /* 0x000fda0000100a00 */
[----:B------:R-:W-:Y:S04]  /*58500*/  STL.64 [R1+0x110], R4 ;  /* 0x0001100401007387 */ /* 0x000fe80000100a00 */
[----:B------:R0:W-:Y:S04]  /*58510*/  STL.64 [R1+0x118], R6 ;  /* 0x0001180601007387 */ /* 0x0001e80000100a00 */
[----:B------:R-:W2:Y:S01]  /*58520*/  LDL.LU R32, [R1+0x220] ;  /* 0x0002200001207983 */ /* 0x000ea20000300800 */
[----:B0-----:R-:W-:-:S15]  /*58530*/  HMMA.16816.F32 R4, R28, R18, R8 ;  /* 0x000000121c04723c */ /* 0x001fde0000001808 */
[----:B------:R-:W-:-:S04]  /*58540*/  NOP ;  /* 0x0000000000007918 */ /* 0x000fc80000000000 */
[----:B------:R-:W-:Y:S04]  /*58550*/  STL.64 [R1+0x130], R4 ;  /* 0x0001300401007387 */ /* 0x000fe80000100a00 */
[----:B------:R0:W-:Y:S04]  /*58560*/  STL.64 [R1+0x138], R6 ;  /* 0x0001380601007387 */ /* 0x0001e80000100a00 */
[----:B------:R-:W2:Y:S04]  /*58570*/  LDL.LU R33, [R1+0x224] ;  /* 0x0002240001217983 */ /* 0x000ea80000300800 */
[----:B------:R-:W2:Y:S04]  /*58580*/  LDL.LU R34, [R1+0x228] ;  /* 0x0002280001227983 */ /* 0x000ea80000300800 */
[----:B------:R-:W2:Y:S04]  /*58590*/  LDL.LU R35, [R1+0x22c] ;  /* 0x00022c0001237983 */ /* 0x000ea80000300800 */
[----:B------:R-:W3:Y:S04]  /*585a0*/  LDL.LU R48, [R1+0x1d0] ;  /* 0x0001d00001307983 */ /* 0x000ee80000300800 */
[----:B------:R-:W3:Y:S04]  /*585b0*/  LDL.LU R49, [R1+0x1d4] ;  /* 0x0001d40001317983 */ /* 0x000ee80000300800 */
[----:B------:R-:W3:Y:S04]  /*585c0*/  LDL.LU R50, [R1+0x1d8] ;  /* 0x0001d80001327983 */ /* 0x000ee80000300800 */
[----:B------:R-:W3:Y:S04]  /*585d0*/  LDL.LU R51, [R1+0x1dc] ;  /* 0x0001dc0001337983 */ /* 0x000ee80000300800 */
[----:B------:R-:W4:Y:S04]  /*585e0*/  LDL.LU R36, [R1+0x150] ;  /* 0x0001500001247983 */ /* 0x000f280000300800 */
[----:B------:R-:W4:Y:S04]  /*585f0*/  LDL.LU R37, [R1+0x154] ;  /* 0x0001540001257983 */ /* 0x000f280000300800 */
[----:B------:R-:W4:Y:S04]  /*58600*/  LDL.LU R38, [R1+0x158] ;  /* 0x0001580001267983 */ /* 0x000f280000300800 */
[----:B------:R-:W4:Y:S04]  /*58610*/  LDL.LU R39, [R1+0x15c] ;  /* 0x00015c0001277983 */ /* 0x000f280000300800 */
[----:B------:R-:W2:Y:S04]  /*58620*/  LDL.LU R52, [R1+0x190] ;  /* 0x0001900001347983 */ /* 0x000ea80000300800 */
[----:B------:R-:W2:Y:S04]  /*58630*/  LDL.LU R53, [R1+0x194] ;  /* 0x0001940001357983 */ /* 0x000ea80000300800 */
[----:B------:R-:W2:Y:S04]  /*58640*/  LDL.LU R54, [R1+0x198] ;  /* 0x0001980001367983 */ /* 0x000ea80000300800 */
[----:B------:R-:W2:Y:S01]  /*58650*/  LDL.LU R55, [R1+0x19c] ;  /* 0x00019c0001377983 */ /* 0x000ea20000300800 */
[----:B------:R-:W-:-:S03]  /*58660*/  F2FP.F16.E5M2.UNPACK_B R16, R56.H1 ;  /* 0x00000038ff10723e */ /* 0x000fc600030004ff */
[----:B------:R-:W2:Y:S01]  /*58670*/  LDL.LU R12, [R1] ;  /* 0x00000000010c7983 */ /* 0x000ea20000300800 */
[----:B------:R-:W-:-:S03]  /*58680*/  F2FP.F16.E5M2.UNPACK_B R17, R57.H1 ;  /* 0x00000039ff11723e */ /* 0x000fc600030004ff */
        /* <DEDUP_REMOVED lines=10> */
[----:B------:R-:W2:Y:S04]  /*58730*/  LDL.LU R24, [R1+0x1e0] ;  /* 0x0001e00001187983 */ /* 0x000ea80000300800 */
[----:B------:R-:W2:Y:S04]  /*58740*/  LDL.LU R25, [R1+0x1e4] ;  /* 0x0001e40001197983 */ /* 0x000ea80000300800 */
[----:B------:R-:W2:Y:S04]  /*58750*/  LDL.LU R26, [R1+0x1e8] ;  /* 0x0001e800011a7983 */ /* 0x000ea80000300800 */
[----:B------:R-:W2:Y:S04]  /*58760*/  LDL.LU R27, [R1+0x1ec] ;  /* 0x0001ec00011b7983 */ /* 0x000ea80000300800 */
        /* <DEDUP_REMOVED lines=11> */
[----:B----4-:R-:W-:-:S15]  /*58820*/  HMMA.16816.F32 R36, R28, R16, R36 ;  /* 0x000000101c24723c */ /* 0x010fde0000001824 */
[----:B------:R-:W-:-:S04]  /*58830*/  NOP ;  /* 0x0000000000007918 */ /* 0x000fc80000000000 */
[----:B------:R-:W-:Y:S04]  /*58840*/  STL.64 [R1+0x150], R36 ;  /* 0x0001502401007387 */ /* 0x000fe80000100a00 */
[----:B------:R0:W-:Y:S04]  /*58850*/  STL.64 [R1+0x158], R38 ;  /* 0x0001582601007387 */ /* 0x0001e80000100a00 */
[----:B0-----:R-:W4:Y:S04]  /*58860*/  LDL.LU.64 R38, [R1+0x6408] ;  /* 0x0064080001267983 */ /* 0x001f280000300a00 */
[----:B------:R-:W4:Y:S04]  /*58870*/  LDL.LU.64 R36, [R1+0x6400] ;  /* 0x0064000001247983 */ /* 0x000f280000300a00 */
[----:B------:R-:W-:Y:S04]  /*58880*/  STL.64 [R1+0x63a8], R18 ;  /* 0x0063a81201007387 */ /* 0x000fe80000100a00 */
[----:B------:R0:W-:Y:S04]  /*58890*/  STL.64 [R1+0x63a0], R16 ;  /* 0x0063a01001007387 */ /* 0x0001e80000100a00 */
[----:B0-----:R-:W4:Y:S04]  /*588a0*/  LDL.LU R16, [R1+0x170] ;  /* 0x0001700001107983 */ /* 0x001f280000300800 */
[----:B------:R-:W4:Y:S04]  /*588b0*/  LDL.LU R17, [R1+0x174] ;  /* 0x0001740001117983 */ /* 0x000f280000300800 */
[----:B------:R-:W4:Y:S04]  /*588c0*/  LDL.LU R18, [R1+0x178] ;  /* 0x0001780001127983 */ /* 0x000f280000300800 */
[----:B------:R-:W4:Y:S01]  /*588d0*/  LDL.LU R19, [R1+0x17c] ;  /* 0x00017c0001137983 */ /* 0x000f220000300800 */
[----:B------:R-:W-:-:S02]  /*588e0*/  F2FP.F16.E5M2.UNPACK_B R14, R58.H1 ;  /* 0x0000003aff0e723e */ /* 0x000fc400030004ff */
[----:B------:R-:W-:Y:S02]  /*588f0*/  F2FP.F16.E5M2.UNPACK_B R15, R59.H1 ;  /* 0x0000003bff0f723e */ /* 0x000fe400030004ff */
[----:B--2---:R-:W-:Y:S02]  /*58900*/  F2FP.F16.E5M2.UNPACK_B R12, R12.H1 ;  /* 0x0000000cff0c723e */ /* 0x004fe400030004ff */
[----:B------:R-:W-:Y:S02]  /*58910*/  F2FP.F16.E5M2.UNPACK_B R13, R13.H1 ;  /* 0x0000000dff0d723e */ /* 0x000fe400030004ff */
[----:B------:R-:W-:Y:S02]  /*58920*/  F2FP.F16.E5M2.UNPACK_B R10, R10.H1 ;  /* 0x0000000aff0a723e */ /* 0x000fe400030004ff */
[----:B------:R-:W-:Y:S02]  /*58930*/  F2FP.F16.E5M2.UNPACK_B R11, R11.H1 ;  /* 0x0000000bff0b723e */ /* 0x000fe400030004ff */
[----:B------:R-:W-:-:S02]  /*58940*/  F2FP.F16.E5M2.UNPACK_B R8, R8.H1 ;  /* 0x00000008ff08723e */ /* 0x000fc400030004ff */
[----:B------:R-:W-:Y:S02]  /*58950*/  F2FP.F16.E5M2.UNPACK_B R9, R9.H1 ;  /* 0x00000009ff09723e */ /* 0x000fe400030004ff */
[----:B------:R-:W-:Y:S02]  /*58960*/  F2FP.F16.E5M2.UNPACK_B R6, R6.H1 ;  /* 0x00000006ff06723e */ /* 0x000fe400030004ff */
[----:B---3--:R-:W-:Y:S02]  /*58970*/  F2FP.F16.E5M2.UNPACK_B R7, R7.H1 ;  /* 0x00000007ff07723e */ /* 0x008fe400030004ff */
[----:B------:R-:W-:Y:S02]  /*58980*/  F2FP.F16.E5M2.UNPACK_B R4, R4.H1 ;  /* 0x00000004ff04723e */ /* 0x000fe400030004ff */
[----:B------:R-:W-:Y:S01]  /*58990*/  F2FP.F16.E5M2.UNPACK_B R5, R5.H1 ;  /* 0x00000005ff05723e */ /* 0x000fe200030004ff */
[----:B------:R-:W-:Y:S01]  /*589a0*/  IMAD R40, R40, 0x100, R44 ;  /* 0x0000010028287824 */ /* 0x000fe200078e022c */
[----:B----4-:R-:W-:-:S15]  /*589b0*/  HMMA.16816.F32 R16, R28, R14, R16 ;  /* 0x0000000e1c10723c */ /* 0x010fde0000001810 */
[----:B------:R-:W-:-:S04]  /*589c0*/  NOP ;  /* 0x0000000000007918 */ /* 0x000fc80000000000 */
[----:B------:R-:W-:Y:S04]  /*589d0*/  STL.64 [R1+0x170], R16 ;  /* 0x0001701001007387 */ /* 0x000fe80000100a00 */
[----:B------:R0:W-:Y:S04]  /*589e0*/  STL.64 [R1+0x178], R18 ;  /* 0x0001781201007387 */ /* 0x0001e80000100a00 */
[----:B------:R-:W-:Y:S04]  /*589f0*/  STL.64 [R1+0x63c8], R14 ;  /* 0x0063c80e01007387 */ /* 0x000fe80000100a00 */
[----:B------:R1:W-:Y:S01]  /*58a00*/  STL.64 [R1+0x63c0], R12 ;  /* 0x0063c00c01007387 */ /* 0x0003e20000100a00 */
[C---:B0-----:R-:W-:Y:S08]  /*58a10*/  HMMA.16816.F32 R16, R28.reuse, R12, R52 ;  /* 0x0000000c1c10723c */ /* 0x041ff00000001834 */
[C---:B-1----:R-:W-:Y:S11]  /*58a20*/  HMMA.16816.F32 R12, R28.reuse, R10, R20 ;  /* 0x0000000a1c0c723c */ /* 0x042ff60000001814 */
[----:B------:R-:W-:Y:S04]  /*58a30*/  STL.64 [R1+0x190], R16 ;  /* 0x0001901001007387 */ /* 0x000fe80000100a00 */
[----:B------:R-:W-:Y:S04]  /*58a40*/  STL.64 [R1+0x198], R18 ;  /* 0x0001981201007387 */ /* 0x000fe80000100a00 */
[----:B------:R-:W-:Y:S04]  /*58a50*/  STL.64 [R1+0x1b0], R12 ;  /* 0x0001b00c01007387 */ /* 0x000fe80000100a00 */
[----:B------:R0:W-:Y:S04]  /*58a60*/  STL.64 [R1+0x1b8], R14 ;  /* 0x0001b80e01007387 */ /* 0x0001e80000100a00 */
[----:B------:R-:W2:Y:S04]  /*58a70*/  LDL.LU R0, [R1+0x25a4] ;  /* 0x0025a40001007983 */ /* 0x000ea80000300800 */
[----:B------:R-:W2:Y:S01]  /*58a80*/  LDL.LU R61, [R1+0x25a0] ;  /* 0x0025a000013d7983 */ /* 0x000ea20000300800 */
[----:B0-----:R-:W-:-:S15]  /*58a90*/  HMMA.16816.F32 R12, R28, R8, R48 ;  /* 0x000000081c0c723c */ /* 0x001fde0000001830 */
[----:B------:R-:W-:-:S04]  /*58aa0*/  NOP ;  /* 0x0000000000007918 */ /* 0x000fc80000000000 */
[----:B------:R-:W-:Y:S04]  /*58ab0*/  STL.64 [R1+0x1d0], R12 ;  /* 0x0001d00c01007387 */ /* 0x000fe80000100a00 */
[----:B------:R-:W-:Y:S04]  /*58ac0*/  STL.64 [R1+0x1d8], R14 ;  /* 0x0001d80e01007387 */ /* 0x000fe80000100a00 */
[----:B------:R-:W-:Y:S04]  /*58ad0*/  STL.64 [R1+0x63e8], R10 ;  /* 0x0063e80a01007387 */ /* 0x000fe80000100a00 */
[----:B------:R0:W-:Y:S02]  /*58ae0*/  STL.64 [R1+0x63e0], R8 ;  /* 0x0063e00801007387 */ /* 0x0001e40000100a00 */
[----:B0-----:R-:W-:-:S15]  /*58af0*/  HMMA.16816.F32 R8, R28, R6, R24 ;  /* 0x000000061c08723c */ /* 0x001fde0000001818 */
[----:B------:R-:W-:-:S04]  /*58b00*/  NOP ;  /* 0x0000000000007918 */ /* 0x000fc80000000000 */
[----:B------:R-:W-:Y:S04]  /*58b10*/  STL.64 [R1+0x1e0], R8 ;  /* 0x0001e00801007387 */ /* 0x000fe80000100a00 */
[----:B------:R0:W-:Y:S02]  /*58b20*/  STL.64 [R1+0x1e8], R10 ;  /* 0x0001e80a01007387 */ /* 0x0001e40000100a00 */
[----:B0-----:R-:W-:-:S15]  /*58b30*/  HMMA.16816.F32 R8, R28, R4, R32 ;  /* 0x000000041c08723c */ /* 0x001fde0000001820 */
[----:B------:R-:W-:-:S04]  /*58b40*/  NOP ;  /* 0x0000000000007918 */ /* 0x000fc80000000000 */
[----:B------:R0:W-:Y:S04]  /*58b50*/  STL.64 [R1+0x220], R8 ;  /* 0x0002200801007387 */ /* 0x0001e80000100a00 */
[----:B------:R1:W-:Y:S04]  /*58b60*/  STL.64 [R1+0x228], R10 ;  /* 0x0002280a01007387 */ /* 0x0003e80000100a00 */
        /* <DEDUP_REMOVED lines=24> */
[----:B------:R-:W-:-:S02]  /*58cf0*/  F2FP.F16.E5M2.UNPACK_B R2, R2.H1 ;  /* 0x00000002ff02723e */ /* 0x000fc400030004ff */
[----:B------:R-:W-:Y:S01]  /*58d00*/  F2FP.F16.E5M2.UNPACK_B R3, R3.H1 ;  /* 0x00000003ff03723e */ /* 0x000fe200030004ff */
[----:B0-----:R-:W3:Y:S04]  /*58d10*/  LDL.LU R8, [R1+0x4c0] ;  /* 0x0004c00001087983 */ /* 0x001ee80000300800 */
[----:B------:R-:W3:Y:S04]  /*58d20*/  LDL.LU R9, [R1+0x4c4] ;  /* 0x0004c40001097983 */ /* 0x000ee80000300800 */
[----:B-1----:R-:W3:Y:S04]  /*58d30*/  LDL.LU R10, [R1+0x4c8] ;  /* 0x0004c800010a7983 */ /* 0x002ee80000300800 */
        /* <DEDUP_REMOVED lines=10> */
[----:B------:R-:W-:-:S03]  /*58de0*/  IMAD R41, R41, 0x100, R43 ;  /* 0x0000010029297824 */ /* 0x000fc600078e022b */
[----:B------:R-:W3:Y:S01]  /*58df0*/  LDL.LU R21, [R1+0x494] ;  /* 0x0004940001157983 */ /* 0x000ee20000300800 */
[----:B------:R-:W-:-:S03]  /*58e00*/  IMAD R42, R60, 0x100, R42 ;  /* 0x000001003c2a7824 */ /* 0x000fc600078e022a */
[----:B------:R-:W3:Y:S04]  /*58e10*/  LDL.LU R22, [R1+0x498] ;  /* 0x0004980001167983 */ /* 0x000ee80000300800 */
[----:B------:R-:W3:Y:S01]  /*58e20*/  LDL.LU R23, [R1+0x49c] ;  /* 0x00049c0001177983 */ /* 0x000ee20000300800 */
[----:B--2---:R-:W-:Y:S01]  /*58e30*/  IMAD R43, R61, 0x100, R0 ;  /* 0x000001003d2b7824 */ /* 0x004fe200078e0200 */
[----:B----4-:R-:W-:Y:S02]  /*58e40*/  HMMA.16816.F32 R28, R28, R2, R16 ;  /* 0x000000021c1c723c */ /* 0x010fe40000001810 */
[----:B------:R-:W2:-:S15]  /*58e50*/  LDL.LU R16, [R1+0x480] ;  /* 0x0004800001107983 */ /* 0x000e9e0000300800 */
[----:B------:R-:W-:Y:S02]  /*58e60*/  NOP ;  /* 0x0000000000007918 */ /* 0x000fe40000000000 */
[----:B------:R0:W-:Y:S04]  /*58e70*/  STL.64 [R1+0x210], R28 ;  /* 0x0002101c01007387 */ /* 0x0001e80000100a00 */
[----:B------:R1:W-:Y:S04]  /*58e80*/  STL.64 [R1+0x218], R30 ;  /* 0x0002181e01007387 */ /* 0x0003e80000100a00 */
[----:B------:R-:W2:Y:S04]  /*58e90*/  LDL.LU R17, [R1+0x484] ;  /* 0x0004840001117983 */ /* 0x000ea80000300800 */
[----:B------:R-:W2:Y:S04]  /*58ea0*/  LDL.LU R18, [R1+0x488] ;  /* 0x0004880001127983 */ /* 0x000ea80000300800 */
[----:B------:R-:W2:Y:S01]  /*58eb0*/  LDL.LU R19, [R1+0x48c] ;  /* 0x00048c0001137983 */ /* 0x000ea20000300800 */
[----:B0-----:R-:W-:-:S02]  /*58ec0*/  F2FP.F16.E5M2.UNPACK_B R28, R40 ;  /* 0x00000028ff1c723e */ /* 0x001fc400020004ff */
[----:B------:R-:W-:Y:S02]  /*58ed0*/  F2FP.F16.E5M2.UNPACK_B R29, R41 ;  /* 0x00000029ff1d723e */ /* 0x000fe400020004ff */
[----:B-1----:R-:W-:Y:S02]  /*58ee0*/  F2FP.F16.E5M2.UNPACK_B R30, R42 ;  /* 0x0000002aff1e723e */ /* 0x002fe400020004ff */
[----:B------:R-:W-:-:S07]  /*58ef0*/  F2FP.F16.E5M2.UNPACK_B R31, R43 ;  /* 0x0000002bff1f723e */ /* 0x000fce00020004ff */
[C---:B---3--:R-:W-:Y:S01]  /*58f00*/  HMMA.16816.F32 R32, R28.reuse, R36, R32 ;  /* 0x000000241c20723c */ /* 0x048fe20000001820 */
[----:B------:R-:W-:Y:S04]  /*58f10*/  STL [R1+0x6388], R3 ;  /* 0x0063880301007387 */ /* 0x000fe80000100800 */
[----:B------:R-:W3:Y:S04]  /*58f20*/  LDL.LU R40, [R1+0x440] ;  /* 0x0004400001287983 */ /* 0x000ee80000300800 */
[----:B------:R-:W3:Y:S04]  /*58f30*/  LDL.LU R41, [R1+0x444] ;  /* 0x0004440001297983 */ /* 0x000ee80000300800 */
[----:B------:R-:W3:Y:S04]  /*58f40*/  LDL.LU R42, [R1+0x448] ;  /* 0x00044800012a7983 */ /* 0x000ee80000300800 */
[----:B------:R-:W3:Y:S04]  /*58f50*/  LDL.LU R43, [R1+0x44c] ;  /* 0x00044c00012b7983 */ /* 0x000ee80000300800 */
[----:B------:R-:W-:Y:S04]  /*58f60*/  STL.64 [R1+0x4d0], R32 ;  /* 0x0004d02001007387 */ /* 0x000fe80000100a00 */
[----:B------:R0:W-:Y:S04]  /*58f70*/  STL.64 [R1+0x4d8], R34 ;  /* 0x0004d82201007387 */ /* 0x0001e80000100a00 */
[----:B0-----:R-:W4:Y:S04]  /*58f80*/  LDL.LU.64 R34, [R1+0x63f8] ;  /* 0x0063f80001227983 */ /* 0x001f280000300a00 */
[----:B------:R-:W2:Y:S04]  /*58f90*/  LDL.LU.64 R32, [R1+0x63f0] ;  /* 0x0063f00001207983 */ /* 0x000ea80000300a00 */
[----:B------:R-:W-:Y:S04]  /*58fa0*/  STL.64 [R1+0x6380], R38 ;  /* 0x0063802601007387 */ /* 0x000fe80000100a00 */
[----:B------:R0:W-:Y:S04]  /*58fb0*/  STL.64 [R1+0x6378], R36 ;  /* 0x0063782401007387 */ /* 0x0001e80000100a00 */
[----:B0-----:R-:W3:Y:S04]  /*58fc0*/  LDL.LU R36, [R1+0x450] ;  /* 0x0004500001247983 */ /* 0x001ee80000300800 */
[----:B------:R-:W3:Y:S04]  /*58fd0*/  LDL.LU R37, [R1+0x454] ;  /* 0x0004540001257983 */ /* 0x000ee80000300800 */
[----:B------:R-:W3:Y:S04]  /*58fe0*/  LDL.LU R38, [R1+0x458] ;  /* 0x0004580001267983 */ /* 0x000ee80000300800 */
[----:B------:R-:W3:Y:S01]  /*58ff0*/  LDL.LU R39, [R1+0x45c] ;  /* 0x00045c0001277983 */ /* 0x000ee20000300800 */
[C---:B----4-:R-:W-:Y:S08]  /*59000*/  HMMA.16816.F32 R8, R28.reuse, R34, R8 ;  /* 0x000000221c08723c */ /* 0x050ff00000001808 */
[C---:B--2---:R-:W-:Y:S11]  /*59010*/  HMMA.16816.F32 R24, R28.reuse, R32, R24 ;  /* 0x000000201c18723c */ /* 0x044ff60000001818 */
[----:B------:R-:W-:Y:S04]  /*59020*/  STL.64 [R1+0x4c0], R8 ;  /* 0x0004c00801007387 */ /* 0x000fe80000100a00 */
[----:B------:R0:W-:Y:S04]  /*59030*/  STL.64 [R1+0x4c8], R10 ;  /* 0x0004c80a01007387 */ /* 0x0001e80000100a00 */
[----:B0-----:R-:W2:Y:S04]  /*59040*/  LDL.LU.64 R10, [R1+0x63e8] ;  /* 0x0063e800010a7983 */ /* 0x001ea80000300a00 */
[----:B------:R-:W4:Y:S04]  /*59050*/  LDL.LU.64 R8, [R1+0x63e0] ;  /* 0x0063e00001087983 */ /* 0x000f280000300a00 */
[----:B------:R-:W-:Y:S04]  /*59060*/  STL.64 [R1+0x4b0], R24 ;  /* 0x0004b01801007387 */ /* 0x000fe80000100a00 */
[----:B------:R0:W-:Y:S04]  /*59070*/  STL.64 [R1+0x4b8], R26 ;  /* 0x0004b81a01007387 */ /* 0x0001e80000100a00 */
[----:B0-----:R-:W2:Y:S04]  /*59080*/  LDL.LU.64 R26, [R1+0x63d8] ;  /* 0x0063d800011a7983 */ /* 0x001ea80000300a00 */
[----:B------:R-:W3:Y:S04]  /*59090*/  LDL.LU.64 R24, [R1+0x63d0] ;  /* 0x0063d00001187983 */ /* 0x000ee80000300a00 */
[----:B------:R-:W-:Y:S04]  /*590a0*/  STL.64 [R1+0x6370], R34 ;  /* 0x0063702201007387 */ /* 0x000fe80000100a00 */
[----:B------:R0:W-:Y:S04]  /*590b0*/  STL.64 [R1+0x6368], R32 ;  /* 0x0063682001007387 */ /* 0x0001e80000100a00 */
[----:B0-----:R-:W4:Y:S04]  /*590c0*/  LDL.LU R32, [R1+0x460] ;  /* 0x0004600001207983 */ /* 0x001f280000300800 */
[----:B------:R-:W4:Y:S04]  /*590d0*/  LDL.LU R33, [R1+0x464] ;  /* 0x0004640001217983 */ /* 0x000f280000300800 */
[----:B------:R-:W4:Y:S04]  /*590e0*/  LDL.LU R34, [R1+0x468] ;  /* 0x0004680001227983 */ /* 0x000f280000300800 */
[----:B------:R-:W4:Y:S01]  /*590f0*/  LDL.LU R35, [R1+0x46c] ;  /* 0x00046c0001237983 */ /* 0x000f220000300800 */
        /* <DEDUP_REMOVED lines=9> */
[----:B------:R-:W3:Y:S04]  /*59190*/  LDL.LU.64 R20, [R1+0x63b0] ;  /* 0x0063b00001147983 */ /* 0x000ee80000300a00 */
[----:B------:R-:W-:Y:S04]  /*591a0*/  STL.64 [R1+0x6350], R26 ;  /* 0x0063501a01007387 */ /* 0x000fe80000100a00 */
[----:B------:R0:W-:Y:S04]  /*591b0*/  STL.64 [R1+0x6348], R24 ;  /* 0x0063481801007387 */ /* 0x0001e80000100a00 */
[----:B0-----:R-:W3:Y:S04]  /*591c0*/  LDL.LU R24, [R1+0x470] ;  /* 0x0004700001187983 */ /* 0x001ee80000300800 */
[----:B------:R-:W3:Y:S04]  /*591d0*/  LDL.LU R25, [R1+0x474] ;  /* 0x0004740001197983 */ /* 0x000ee80000300800 */
[----:B------:R-:W3:Y:S04]  /*591e0*/  LDL.LU R26, [R1+0x478] ;  /* 0x00047800011a7983 */ /* 0x000ee80000300800 */
[----:B------:R-:W3:Y:S01]  /*591f0*/  LDL.LU R27, [R1+0x47c] ;  /* 0x00047c00011b7983 */ /* 0x000ee20000300800 */
[----:B--2---:R-:W-:-:S15]  /*59200*/  HMMA.16816.F32 R16, R28, R22, R16 ;  /* 0x000000161c10723c */ /* 0x004fde0000001810 */
[----:B------:R-:W-:-:S04]  /*59210*/  NOP ;  /* 0x0000000000007918 */ /* 0x000fc80000000000 */
[----:B------:R-:W-:Y:S04]  /*59220*/  STL.64 [R1+0x480], R16 ;  /* 0x0004801001007387 */ /* 0x000fe80000100a00 */
[----:B------:R0:W-:Y:S04]  /*59230*/  STL.64 [R1+0x488], R18 ;  /* 0x0004881201007387 */ /* 0x0001e80000100a00 */
[----:B0-----:R-:W4:Y:S04]  /*59240*/  LDL.LU.64 R18, [R1+0x63a8] ;  /* 0x0063a80001127983 */ /* 0x001f280000300a00 */
[----:B------:R-:W2:Y:S01]  /*59250*/  LDL.LU.64 R16, [R1+0x63a0] ;  /* 0x0063a00001107983 */ /* 0x000ea20000300a00 */
[----:B---3--:R-:W-:Y:S03]  /*59260*/  HMMA.16816.F32 R24, R28, R20, R24 ;  /* 0x000000141c18723c */ /* 0x008fe60000001818 */
[----:B------:R-:W-:Y:S04]  /*59270*/  STL.64 [R1+0x6360], R22 ;  /* 0x0063601601007387 */ /* 0x000fe80000100a00 */
[----:B------:R-:W-:-:S12]  /*59280*/  STL.64 [R1+0x6358], R20 ;  /* 0x0063581401007387 */ /* 0x000fd80000100a00 */
[----:B------:R-:W-:Y:S04]  /*59290*/  STL.64 [R1+0x470], R24 ;  /* 0x0004701801007387 */ /* 0x000fe80000100a00 */
[----:B------:R4:W-:Y:S02]  /*592a0*/  STL.64 [R1+0x478], R26 ;  /* 0x0004781a01007387 */ /* 0x0009e40000100a00 */
[C---:B----4-:R-:W-:Y:S08]  /*592b0*/  HMMA.16816.F32 R24, R28.reuse, R18, R32 ;  /* 0x000000121c18723c */ /* 0x050ff00000001820 */
[C---:B--2---:R-:W-:Y:S01]  /*592c0*/  HMMA.16816.F32 R20, R28.reuse, R16, R36 ;  /* 0x000000101c14723c */ /* 0x044fe20000001824 */
[----:B------:R-:W-:Y:S10]  /*592d0*/  STL.64 [R1+0x6398], R18 ;  /* 0x0063981201007387 */ /* 0x000ff40000100a00 */
[----:B------:R-:W-:Y:S04]  /*592e0*/  STL.64 [R1+0x460], R24 ;  /* 0x0004601801007387 */ /* 0x000fe80000100a00 */
[----:B------:R-:W-:Y:S04]  /*592f0*/  STL.64 [R1+0x468], R26 ;  /* 0x0004681a01007387 */ /* 0x000fe80000100a00 */
[----:B------:R0:W-:Y:S04]  /*59300*/  STL.64 [R1+0x6390], R16 ;  /* 0x0063901001007387 */ /* 0x0001e80000100a00 */
[----:B------:R-:W-:Y:S04]  /*59310*/  STL.64 [R1+0x450], R20 ;  /* 0x0004501401007387 */ /* 0x000fe80000100a00 */
[----:B------:R1:W-:Y:S01]  /*59320*/  STL.64 [R1+0x458], R22 ;  /* 0x0004581601007387 */ /* 0x0003e20000100a00 */
[C---:B0-----:R-:W-:Y:S08]  /*59330*/  HMMA.16816.F32 R16, R28.reuse, R12, R56 ;  /* 0x0000000c1c10723c */ /* 0x041ff00000001838 */
[C---:B-1----:R-:W-:Y:S08]  /*59340*/  HMMA.16816.F32 R20, R28.reuse, R14, R40 ;  /* 0x0000000e1c14723c */ /* 0x042ff00000001828 */
[C---:B------:R-:W-:Y:S11]  /*59350*/  HMMA.16816.F32 R24, R28.reuse, R10, R52 ;  /* 0x0000000a1c18723c */ /* 0x040ff60000001834 */
[----:B------:R-:W-:Y:S04]  /*59360*/  STL.64 [R1+0x440], R20 ;  /* 0x0004401401007387 */ /* 0x000fe80000100a00 */
[----:B------:R0:W-:Y:S04]  /*59370*/  STL.64 [R1+0x448], R22 ;  /* 0x0004481601007387 */ /* 0x0001e80000100a00 */
[----:B------:R-:W-:Y:S04]  /*59380*/  STL.64 [R1+0x430], R16 ;  /* 0x0004301001007387 */ /* 0x000fe80000100a00 */
[----:B------:R1:W-:Y:S01]  /*59390*/  STL.64 [R1+0x438], R18 ;  /* 0x0004381201007387 */ /* 0x0003e20000100a00 */
[C---:B0-----:R-:W-:Y:S08]  /*593a0*/  HMMA.16816.F32 R20, R28.reuse, R8, R48 ;  /* 0x000000081c14723c */ /* 0x041ff00000001830 */
[C---:B-1----:R-:W-:Y:S01]  /*593b0*/  HMMA.16816.F32 R16, R28.reuse, R6, R44 ;  /* 0x000000061c10723c */ /* 0x042fe2000000182c */
[----:B------:R-:W-:Y:S04]  /*593c0*/  STL.64 [R1+0x420], R24 ;  /* 0x0004201801007387 */ /* 0x000fe80000100a00 */
[----:B------:R-:W-:Y:S04]  /*593d0*/  STL.64 [R1+0x428], R26 ;  /* 0x0004281a01007387 */ /* 0x000fe80000100a00 */
[----:B------:R-:W2:Y:S04]  /*593e0*/  LDL.LU R48, [R1+0x350] ;  /* 0x0003500001307983 */ /* 0x000ea80000300800 */
[----:B------:R-:W-:Y:S04]  /*593f0*/  STL.64 [R1+0x410], R20 ;  /* 0x0004101401007387 */ /* 0x000fe80000100a00 */
[----:B------:R-:W-:Y:S04]  /*59400*/  STL.64 [R1+0x418], R22 ;  /* 0x0004181601007387 */ /* 0x000fe80000100a00 */
[----:B------:R0:W-:Y:S04]  /*59410*/  STL.64 [R1+0x400], R16 ;  /* 0x0004001001007387 */ /* 0x0001e80000100a00 */
        /* <DEDUP_REMOVED lines=8> */
[----:B0-----:R-:W4:Y:S04]  /*594a0*/  LDL.LU R16, [R1+0x3f0] ;  /* 0x0003f00001107983 */ /* 0x001f280000300800 */
[----:B------:R-:W4:Y:S04]  /*594b0*/  LDL.LU R17, [R1+0x3f4] ;  /* 0x0003f40001117983 */ /* 0x000f280000300800 */
[----:B-1----:R-:W4:Y:S04]  /*594c0*/  LDL.LU R18, [R1+0x3f8] ;  /* 0x0003f80001127983 */ /* 0x002f280000300800 */
[----:B------:R-:W4:Y:S04]  /*594d0*/  LDL.LU R19, [R1+0x3fc] ;  /* 0x0003fc0001137983 */ /* 0x000f280000300800 */
[----:B------:R-:W2:Y:S04]  /*594e0*/  LDL.LU R36, [R1+0x200] ;  /* 0x0002000001247983 */ /* 0x000ea80000300800 */
[----:B------:R-:W2:Y:S04]  /*594f0*/  LDL.LU R37, [R1+0x204] ;  /* 0x0002040001257983 */ /* 0x000ea80000300800 */
        /* <DEDUP_REMOVED lines=30> */
[----:B----4-:R-:W-:Y:S01]  /*596e0*/  HMMA.16816.F32 R16, R28, R4, R16 ;  /* 0x000000041c10723c */ /* 0x010fe20000001810 */
[----:B--2---:R-:W-:-:S15]  /*596f0*/  IMAD R40, R40, 0x100, R3 ;  /* 0x0000010028287824 */ /* 0x004fde00078e0203 */
[----:B------:R-:W-:-:S03]  /*59700*/  NOP ;  /* 0x0000000000007918 */ /* 0x000fc60000000000 */
[----:B------:R-:W-:Y:S04]  /*59710*/  STL.64 [R1+0x3f0], R16 ;  /* 0x0003f01001007387 */ /* 0x000fe80000100a00 */
[----:B------:R0:W-:Y:S04]  /*59720*/  STL.64 [R1+0x3f8], R18 ;  /* 0x0003f81201007387 */ /* 0x0001e80000100a00 */
[----:B0-----:R-:W2:Y:S04]  /*59730*/  LDL.LU.64 R18, [R1+0x6398] ;  /* 0x0063980001127983 */ /* 0x001ea80000300a00 */
[----:B------:R-:W4:Y:S04]  /*59740*/  LDL.LU.64 R16, [R1+0x6390] ;  /* 0x0063900001107983 */ /* 0x000f280000300a00 */
[----:B------:R-:W-:Y:S04]  /*59750*/  STL.64 [R1+0x6330], R6 ;  /* 0x0063300601007387 */ /* 0x000fe80000100a00 */
[----:B------:R0:W-:Y:S04]  /*59760*/  STL.64 [R1+0x6328], R4 ;  /* 0x0063280401007387 */ /* 0x0001e80000100a00 */
[----:B0-----:R-:W2:Y:S04]  /*59770*/  LDL.LU R4, [R1+0x380] ;  /* 0x0003800001047983 */ /* 0x001ea80000300800 */
[----:B------:R-:W2:Y:S04]  /*59780*/  LDL.LU R5, [R1+0x384] ;  /* 0x0003840001057983 */ /* 0x000ea80000300800 */
[----:B------:R-:W2:Y:S04]  /*59790*/  LDL.LU R6, [R1+0x388] ;  /* 0x0003880001067983 */ /* 0x000ea80000300800 */
[----:B------:R-:W2:Y:S04]  /*597a0*/  LDL.LU R7, [R1+0x38c] ;  /* 0x00038c0001077983 */ /* 0x000ea80000300800 */
[----:B------:R-:W2:Y:S01]  /*597b0*/  LDL.LU R3, [R1+0x6388] ;  /* 0x0063880001037983 */ /* 0x000ea20000300800 */
[----:B---3--:R-:W-:-:S02]  /*597c0*/  IMAD R41, R41, 0x100, R43 ;  /* 0x0000010029297824 */ /* 0x008fc400078e022b */
[----:B------:R-:W-:Y:S02]  /*597d0*/  IMAD R42, R60, 0x100, R42 ;  /* 0x000001003c2a7824 */ /* 0x000fe400078e022a */
[----:B------:R-:W-:Y:S01]  /*597e0*/  IMAD R43, R61, 0x100, R0 ;  /* 0x000001003d2b7824 */ /* 0x000fe200078e0200 */
[----:B--2---:R-:W-:Y:S01]  /*597f0*/  HMMA.16816.F32 R28, R28, R2, R36 ;  /* 0x000000021c1c723c */ /* 0x004fe20000001824 */
[----:B------:R-:W2:Y:S04]  /*59800*/  LDL.LU.64 R38, [R1+0x6380] ;  /* 0x0063800001267983 */ /* 0x000ea80000300a00 */
[----:B------:R-:W3:-:S14]  /*59810*/  LDL.LU.64 R36, [R1+0x6378] ;  /* 0x0063780001247983 */ /* 0x000edc0000300a00 */
[----:B------:R0:W-:Y:S04]  /*59820*/  STL.64 [R1+0x200], R28 ;  /* 0x0002001c01007387 */ /* 0x0001e80000100a00 */
[----:B------:R1:W-:Y:S01]  /*59830*/  STL.64 [R1+0x208], R30 ;  /* 0x0002081e01007387 */ /* 0x0003e20000100a00 */
[----:B0-----:R-:W-:Y:S02]  /*59840*/  F2FP.F16.E5M2.UNPACK_B R28, R40 ;  /* 0x00000028ff1c723e */ /* 0x001fe400020004ff */
[----:B------:R-:W-:Y:S02]  /*59850*/  F2FP.F16.E5M2.UNPACK_B R29, R41 ;  /* 0x00000029ff1d723e */ /* 0x000fe400020004ff */
[----:B-1----:R-:W-:Y:S02]  /*59860*/  F2FP.F16.E5M2.UNPACK_B R30, R42 ;  /* 0x0000002aff1e723e */ /* 0x002fe400020004ff */
[----:B------:R-:W-:Y:S01]  /*59870*/  F2FP.F16.E5M2.UNPACK_B R31, R43 ;  /* 0x0000002bff1f723e */ /* 0x000fe200020004ff */
[----:B------:R-:W2:Y:S04]  /*59880*/  LDL.LU R40, [R1+0x390] ;  /* 0x0003900001287983 */ /* 0x000ea80000300800 */
[----:B------:R-:W2:Y:S04]  /*59890*/  LDL.LU R41, [R1+0x394] ;  /* 0x0003940001297983 */ /* 0x000ea80000300800 */
[----:B------:R-:W2:Y:S04]  /*598a0*/  LDL.LU R42, [R1+0x398] ;  /* 0x00039800012a7983 */ /* 0x000ea80000300800 */
[----:B------:R-:W4:Y:S01]  /*598b0*/  LDL.LU R43, [R1+0x39c] ;  /* 0x00039c00012b7983 */ /* 0x000f220000300800 */
[----:B---3--:R-:W-:-:S15]  /*598c0*/  HMMA.16816.F32 R32, R28, R36, R32 ;  /* 0x000000241c20723c */ /* 0x008fde0000001820 */
[----:B------:R-:W-:-:S04]  /*598d0*/  NOP ;  /* 0x0000000000007918 */ /* 0x000fc80000000000 */
[----:B------:R-:W-:Y:S04]  /*598e0*/  STL.64 [R1+0x3e0], R32 ;  /* 0x0003e02001007387 */ /* 0x000fe80000100a00 */
[----:B------:R0:W-:Y:S04]  /*598f0*/  STL.64 [R1+0x3e8], R34 ;  /* 0x0003e82201007387 */ /* 0x0001e80000100a00 */
[----:B0-----:R-:W3:Y:S04]  /*59900*/  LDL.LU.64 R34, [R1+0x6370] ;  /* 0x0063700001227983 */ /* 0x001ee80000300a00 */
[----:B------:R-:W4:Y:S04]  /*59910*/  LDL.LU.64 R32, [R1+0x6368] ;  /* 0x0063680001207983 */ /* 0x000f280000300a00 */
[----:B--2---:R-:W-:Y:S04]  /*59920*/  STL.64 [R1+0x6310], R38 ;  /* 0x0063102601007387 */ /* 0x004fe80000100a00 */
[----:B------:R0:W-:Y:S04]  /*59930*/  STL.64 [R1+0x6308], R36 ;  /* 0x0063082401007387 */ /* 0x0001e80000100a00 */
[----:B0-----:R-:W2:Y:S04]  /*59940*/  LDL.LU R36, [R1+0x3a0] ;  /* 0x0003a00001247983 */ /* 0x001ea80000300800 */
[----:B------:R-:W2:Y:S04]  /*59950*/  LDL.LU R37, [R1+0x3a4] ;  /* 0x0003a40001257983 */ /* 0x000ea80000300800 */
[----:B------:R-:W2:Y:S04]  /*59960*/  LDL.LU R38, [R1+0x3a8] ;  /* 0x0003a80001267983 */ /* 0x000ea80000300800 */
[----:B------:R-:W2:Y:S01]  /*59970*/  LDL.LU R39, [R1+0x3ac] ;  /* 0x0003ac0001277983 */ /* 0x000ea20000300800 */
        /* <DEDUP_REMOVED lines=15> */
[----:B------:R-:W2:Y:S02]  /*59a70*/  LDL.LU R35, [R1+0x3bc] ;  /* 0x0003bc0001237983 */ /* 0x000ea40000300800 */
[----:B--2---:R-:W-:-:S15]  /*59a80*/  HMMA.16816.F32 R32, R28, R26, R32 ;  /* 0x0000001a1c20723c */ /* 0x004fde0000001820 */
[----:B------:R-:W-:-:S04]  /*59a90*/  NOP ;  /* 0x0000000000007918 */ /* 0x000fc80000000000 */
[----:B------:R-:W-:Y:S04]  /*59aa0*/  STL.64 [R1+0x3b0], R32 ;  /* 0x0003b02001007387 */ /* 0x000fe80000100a00 */
[----:B------:R0:W-:Y:S02]  /*59ab0*/  STL.64 [R1+0x3b8], R34 ;  /* 0x0003b82201007387 */ /* 0x0001e40000100a00 */
[C---:B0-----:R-:W-:Y:S02]  /*59ac0*/  HMMA.16816.F32 R32, R28.reuse, R24, R36 ;  /* 0x000000181c20723c */ /* 0x041fe40000001824 */
[----:B------:R-:W-:Y:S04]  /*59ad0*/  STL.64 [R1+0x6340], R26 ;  /* 0x0063401a01007387 */ /* 0x000fe80000100a00 */
[----:B------:R0:W-:Y:S02]  /*59ae0*/  STL.64 [R1+0x6338], R24 ;  /* 0x0063381801007387 */ /* 0x0001e40000100a00 */
[C---:B---3--:R-:W-:Y:S08]  /*59af0*/  HMMA.16816.F32 R36, R28.reuse, R22, R40 ;  /* 0x000000161c24723c */ /* 0x048ff00000001828 */
[C---:B0-----:R-:W-:Y:S03]  /*59b00*/  HMMA.16816.F32 R24, R28.reuse, R18, R56 ;  /* 0x000000121c18723c */ /* 0x041fe60000001838 */
[----:B------:R-:W-:Y:S04]  /*59b10*/  STL.64 [R1+0x3a0], R32 ;  /* 0x0003a02001007387 */ /* 0x000fe80000100a00 */
[----:B------:R4:W-:Y:S02]  /*59b20*/  STL.64 [R1+0x3a8], R34 ;  /* 0x0003a82201007387 */ /* 0x0009e40000100a00 */
[C---:B----4-:R-:W-:Y:S08]  /*59b30*/  HMMA.16816.F32 R32, R28.reuse, R20, R4 ;  /* 0x000000141c20723c */ /* 0x050ff00000001804 */
[C---:B------:R-:W-:Y:S01]  /*59b40*/  HMMA.16816.F32 R4, R28.reuse, R16, R52 ;  /* 0x000000101c04723c */ /* 0x040fe20000001834 */
[----:B------:R-:W-:Y:S04]  /*59b50*/  STL.64 [R1+0x390], R36 ;  /* 0x0003902401007387 */ /* 0x000fe80000100a00 */
[----:B------:R-:W-:Y:S06]  /*59b60*/  STL.64 [R1+0x398], R38 ;  /* 0x0003982601007387 */ /* 0x000fec0000100a00 */
[----:B------:R-:W-:Y:S04]  /*59b70*/  STL.64 [R1+0x380], R32 ;  /* 0x0003802001007387 */ /* 0x000fe80000100a00 */
[----:B------:R-:W-:Y:S04]  /*59b80*/  STL.64 [R1+0x388], R34 ;  /* 0x0003882201007387 */ /* 0x000fe80000100a00 */
[----:B------:R-:W-:Y:S04]  /*59b90*/  STL.64 [R1+0x6300], R18 ;  /* 0x0063001201007387 */ /* 0x000fe80000100a00 */
[----:B------:R-:W-:Y:S04]  /*59ba0*/  STL.64 [R1+0x370], R24 ;  /* 0x0003701801007387 */ /* 0x000fe80000100a00 */
[----:B------:R-:W-:Y:S04]  /*59bb0*/  STL.64 [R1+0x378], R26 ;  /* 0x0003781a01007387 */ /* 0x000fe80000100a00 */
[----:B------:R0:W-:Y:S04]  /*59bc0*/  STL.64 [R1+0x62f8], R16 ;  /* 0x0062f81001007387 */ /* 0x0001e80000100a00 */
[----:B------:R-:W-:Y:S04]  /*59bd0*/  STL.64 [R1+0x360], R4 ;  /* 0x0003600401007387 */ /* 0x000fe80000100a00 */
[----:B------:R1:W-:Y:S01]  /*59be0*/  STL.64 [R1+0x368], R6 ;  /* 0x0003680601007387 */ /* 0x0003e20000100a00 */
[C---:B0-----:R-:W-:Y:S08]  /*59bf0*/  HMMA.16816.F32 R16, R28.reuse, R14, R48 ;  /* 0x0000000e1c10723c */ /* 0x041ff00000001830 */
[C---:B-1----:R-:W-:Y:S01]  /*59c00*/  HMMA.16816.F32 R4, R28.reuse, R12, R44 ;  /* 0x0000000c1c04723c */ /* 0x042fe2000000182c */
[----:B------:R-:W2:Y:S10]  /*59c10*/  LDL.LU R48, [R1+0x2b0] ;  /* 0x0002b00001307983 */ /* 0x000eb40000300800 */
        /* <DEDUP_REMOVED lines=18> */
[----:B------:R-:W2:Y:S04]  /*59d40*/  LDL.LU R27, [R1+0x33c] ;  /* 0x00033c00011b7983 */ /* 0x000ea80000300800 */
[----:B0-----:R-:W3:Y:S04]  /*59d50*/  LDL.LU R4, [R1+0x320] ;  /* 0x0003200001047983 */ /* 0x001ee80000300800 */
[----:B------:R-:W3:Y:S04]  /*59d60*/  LDL.LU R5, [R1+0x324] ;  /* 0x0003240001057983 */ /* 0x000ee80000300800 */
[----:B-1----:R-:W3:Y:S04]  /*59d70*/  LDL.LU R6, [R1+0x328] ;  /* 0x0003280001067983 */ /* 0x002ee80000300800 */
[----:B------:R-:W3:Y:S04]  /*59d80*/  LDL.LU R7, [R1+0x32c] ;  /* 0x00032c0001077983 */ /* 0x000ee80000300800 */
        /* <DEDUP_REMOVED lines=46> */
[----:B--2---:R-:W-:Y:S11]  /*5a070*/  HMMA.16816.F32 R36, R28, R4, R36 ;  /* 0x000000041c24723c */ /* 0x004ff60000001824 */
[----:B------:R-:W-:Y:S04]  /*5a080*/  STL.64 [R1+0x310], R32 ;  /* 0x0003102001007387 */ /* 0x000fe80000100a00 */
[----:B------:R0:W-:Y:S04]  /*5a090*/  STL.64 [R1+0x318], R34 ;  /* 0x0003182201007387 */ /* 0x0001e80000100a00 */
[----:B0-----:R-:W2:Y:S04]  /*5a0a0*/  LDL.LU.64 R34, [R1+0x6320] ;  /* 0x0063200001227983 */ /* 0x001ea80000300a00 */
[----:B------:R-:W4:Y:S04]  /*5a0b0*/  LDL.LU.64 R32, [R1+0x6318] ;  /* 0x0063180001207983 */ /* 0x000f280000300a00 */
[----:B------:R-:W-:Y:S04]  /*5a0c0*/  STL.64 [R1+0x300], R36 ;  /* 0x0003002401007387 */ /* 0x000fe80000100a00 */
[----:B------:R0:W-:Y:S04]  /*5a0d0*/  STL.64 [R1+0x308], R38 ;  /* 0x0003082601007387 */ /* 0x0001e80000100a00 */
[----:B0-----:R-:W2:Y:S04]  /*5a0e0*/  LDL.LU.64 R38, [R1+0x6310] ;  /* 0x0063100001267983 */ /* 0x001ea80000300a00 */
[----:B------:R-:W2:Y:S04]  /*5a0f0*/  LDL.LU.64 R36, [R1+0x6308] ;  /* 0x0063080001247983 */ /* 0x000ea80000300a00 */
[----:B------:R0:W-:Y:S04]  /*5a100*/  STL.64 [R1+0x62a0], R6 ;  /* 0x0062a00601007387 */ /* 0x0001e80000100a00 */
[----:B0-----:R-:W2:Y:S04]  /*5a110*/  LDL.LU R7, [R1+0x25cc] ;  /* 0x0025cc0001077983 */ /* 0x001ea80000300800 */
[----:B------:R3:W-:Y:S01]  /*5a120*/  STL.64 [R1+0x6298], R4 ;  /* 0x0062980401007387 */ /* 0x0007e20000100a00 */
[----:B------:R-:W-:-:S02]  /*5a130*/  IMAD R41, R41, 0x100, R43 ;  /* 0x0000010029297824 */ /* 0x000fc400078e022b */
[----:B------:R-:W-:Y:S02]  /*5a140*/  IMAD R42, R60, 0x100, R42 ;  /* 0x000001003c2a7824 */ /* 0x000fe400078e022a */
[----:B------:R-:W-:Y:S02]  /*5a150*/  IMAD R43, R61, 0x100, R0 ;  /* 0x000001003d2b7824 */ /* 0x000fe400078e0200 */
[----:B--2---:R-:W-:Y:S02]  /*5a160*/  IMAD R40, R40, 0x100, R7 ;  /* 0x0000010028287824 */ /* 0x004fe400078e0207 */
[----:B---3--:R-:W-:Y:S01]  /*5a170*/  HMMA.16816.F32 R4, R28, R2, R8 ;  /* 0x000000021c04723c */ /* 0x008fe20000001808 */
[----:B------:R-:W-:Y:S02]  /*5a180*/  F2FP.F16.E5M2.UNPACK_B R29, R41 ;  /* 0x00000029ff1d723e */ /* 0x000fe400020004ff */
[----:B------:R-:W-:Y:S02]  /*5a190*/  F2FP.F16.E5M2.UNPACK_B R30, R42 ;  /* 0x0000002aff1e723e */ /* 0x000fe400020004ff */
[----:B------:R-:W-:-:S02]  /*5a1a0*/  F2FP.F16.E5M2.UNPACK_B R28, R40 ;  /* 0x00000028ff1c723e */ /* 0x000fc400020004ff */
[----:B------:R-:W-:-:S12]  /*5a1b0*/  F2FP.F16.E5M2.UNPACK_B R31, R43 ;  /* 0x0000002bff1f723e */ /* 0x000fd800020004ff */
[----:B------:R-:W-:Y:S04]  /*5a1c0*/  STL.64 [R1+0x1f0], R4 ;  /* 0x0001f00401007387 */ /* 0x000fe80000100a00 */
[----:B------:R0:W-:Y:S02]  /*5a1d0*/  STL.64 [R1+0x1f8], R6 ;  /* 0x0001f80601007387 */ /* 0x0001e40000100a00 */
[C---:B0-----:R-:W-:Y:S02]  /*5a1e0*/  HMMA.16816.F32 R4, R28.reuse, R36, R12 ;  /* 0x000000241c04723c */ /* 0x041fe4000000180c */
[----:B------:R-:W-:Y:S04]  /*5a1f0*/  STL.64 [R1+0x6280], R38 ;  /* 0x0062802601007387 */ /* 0x000fe80000100a00 */
[----:B------:R-:W-:Y:S02]  /*5a200*/  STL.64 [R1+0x6278], R36 ;  /* 0x0062782401007387 */ /* 0x000fe40000100a00 */
[C---:B------:R-:W-:Y:S11]  /*5a210*/  HMMA.16816.F32 R8, R28.reuse, R34, R16 ;  /* 0x000000221c08723c */ /* 0x040ff60000001810 */
[----:B------:R-:W-:Y:S04]  /*5a220*/  STL.64 [R1+0x2f0], R4 ;  /* 0x0002f00401007387 */ /* 0x000fe80000100a00 */
[----:B------:R4:W-:Y:S02]  /*5a230*/  STL.64 [R1+0x2f8], R6 ;  /* 0x0002f80601007387 */ /* 0x0009e40000100a00 */
[C---:B----4-:R-:W-:Y:S02]  /*5a240*/  HMMA.16816.F32 R4, R28.reuse, R32, R56 ;  /* 0x000000201c04723c */ /* 0x050fe40000001838 */
[----:B------:R-:W-:Y:S04]  /*5a250*/  STL.64 [R1+0x6290], R34 ;  /* 0x0062902201007387 */ /* 0x000fe80000100a00 */
[----:B------:R-:W-:Y:S04]  /*5a260*/  STL.64 [R1+0x2e0], R8 ;  /* 0x0002e00801007387 */ /* 0x000fe80000100a00 */
[----:B------:R0:W-:Y:S04]  /*5a270*/  STL.64 [R1+0x2e8], R10 ;  /* 0x0002e80a01007387 */ /* 0x0001e80000100a00 */
[----:B------:R-:W-:Y:S01]  /*5a280*/  STL.64 [R1+0x6288], R32 ;  /* 0x0062882001007387 */ /* 0x000fe20000100a00 */
[C---:B0-----:R-:W-:Y:S04]  /*5a290*/  HMMA.16816.F32 R8, R28.reuse, R26, R52 ;  /* 0x0000001a1c08723c */ /* 0x041fe80000001834 */
[----:B------:R-:W-:Y:S04]  /*5a2a0*/  STL.64 [R1+0x2d0], R4 ;  /* 0x0002d00401007387 */ /* 0x000fe80000100a00 */
[----:B------:R0:W-:Y:S02]  /*5a2b0*/  STL.64 [R1+0x2d8], R6 ;  /* 0x0002d80601007387 */ /* 0x0001e40000100a00 */
[C---:B0-----:R-:W-:Y:S02]  /*5a2c0*/  HMMA.16816.F32 R4, R28.reuse, R24, R48 ;  /* 0x000000181c04723c */ /* 0x041fe40000001830 */
[----:B------:R-:W-:Y:S07]  /*5a2d0*/  STL.64 [R1+0x62b0], R26 ;  /* 0x0062b01a01007387 */ /* 0x000fee0000100a00 */
[----:B------:R-:W-:Y:S04]  /*5a2e0*/  STL.64 [R1+0x2c0], R8 ;  /* 0x0002c00801007387 */ /* 0x000fe80000100a00 */
[----:B------:R-:W-:Y:S04]  /*5a2f0*/  STL.64 [R1+0x2c8], R10 ;  /* 0x0002c80a01007387 */ /* 0x000fe80000100a00 */
[----:B------:R-:W-:Y:S04]  /*5a300*/  STL.64 [R1+0x62a8], R24 ;  /* 0x0062a81801007387 */ /* 0x000fe80000100a00 */
[----:B------:R-:W-:Y:S04]  /*5a310*/  STL.64 [R1+0x2b0], R4 ;  /* 0x0002b00401007387 */ /* 0x000fe80000100a00 */
[----:B------:R0:W-:Y:S04]  /*5a320*/  STL.64 [R1+0x2b8], R6 ;  /* 0x0002b80601007387 */ /* 0x0001e80000100a00 */
[----:B------:R-:W2:Y:S01]  /*5a330*/  LDL.LU R48, [R1+0x1ea0] ;  /* 0x001ea00001307983 */ /* 0x000ea20000300800 */
[----:B0-----:R-:W-:-:S15]  /*5a340*/  HMMA.16816.F32 R4, R28, R22, R44 ;  /* 0x000000161c04723c */ /* 0x001fde000000182c */
[----:B------:R-:W-:-:S04]  /*5a350*/  NOP ;  /* 0x0000000000007918 */ /* 0x000fc80000000000 */
[----:B------:R-:W-:Y:S04]  /*5a360*/  STL.64 [R1+0x2a0], R4 ;  /* 0x0002a00401007387 */ /* 0x000fe80000100a00 */
[----:B------:R-:W-:Y:S04]  /*5a370*/  STL.64 [R1+0x2a8], R6 ;  /* 0x0002a80601007387 */ /* 0x000fe80000100a00 */
[----:B------:R-:W2:Y:S04]  /*5a380*/  LDL.LU R49, [R1+0x1ea4] ;  /* 0x001ea40001317983 */ /* 0x000ea80000300800 */
[----:B------:R-:W3:Y:S04]  /*5a390*/  LDL.LU R50, [R1+0x1ea8] ;  /* 0x001ea80001327983 */ /* 0x000ee80000300800 */
[----:B------:R-:W3:Y:S04]  /*5a3a0*/  LDL.LU R51, [R1+0x1eac] ;  /* 0x001eac0001337983 */ /* 0x000ee80000300800 */
[----:B---3--:R-:W-:Y:S04]  /*5a3b0*/  STL.64 [R1+0x62d0], R50 ;  /* 0x0062d03201007387 */ /* 0x008fe80000100a00 */
[----:B--2---:R-:W-:Y:S04]  /*5a3c0*/  STL.64 [R1+0x62c8], R48 ;  /* 0x0062c83001007387 */ /* 0x004fe80000100a00 */
[----:B------:R-:W2:Y:S04]  /*5a3d0*/  LDL.LU R56, [R1+0x1ec0] ;  /* 0x001ec00001387983 */ /* 0x000ea80000300800 */
[----:B------:R-:W2:Y:S04]  /*5a3e0*/  LDL.LU R57, [R1+0x1ec4] ;  /* 0x001ec40001397983 */ /* 0x000ea80000300800 */
[----:B------:R-:W3:Y:S04]  /*5a3f0*/  LDL.LU R58, [R1+0x1ec8] ;  /* 0x001ec800013a7983 */ /* 0x000ee80000300800 */
[----:B------:R-:W3:Y:S04]  /*5a400*/  LDL.LU R59, [R1+0x1ecc] ;  /* 0x001ecc00013b7983 */ /* 0x000ee80000300800 */
[----:B---3--:R-:W-:Y:S04]  /*5a410*/  STL.64 [R1+0x62f0], R58 ;  /* 0x0062f03a01007387 */ /* 0x008fe80000100a00 */
[----:B--2---:R0:W-:Y:S04]  /*5a420*/  STL.64 [R1+0x62e8], R56 ;  /* 0x0062e83801007387 */ /* 0x0041e80000100a00 */
        /* <DEDUP_REMOVED lines=62> */
[----:B------:R-:W2:Y:S04]  /*5a810*/  LDL.LU.64 R56, [R1+0x62e8] ;  /* 0x0062e80001387983 */ /* 0x000ea80000300a00 */
[----:B------:R-:W-:Y:S04]  /*5a820*/  STL.64 [R1+0x270], R12 ;  /* 0x0002700c01007387 */ /* 0x000fe80000100a00 */
[----:B------:R0:W-:Y:S04]  /*5a830*/  STL.64 [R1+0x278], R14 ;  /* 0x0002780e01007387 */ /* 0x0001e80000100a00 */
[----:B0-----:R-:W3:Y:S04]  /*5a840*/  LDL.LU.64 R14, [R1+0x62e0] ;  /* 0x0062e000010e7983 */ /* 0x001ee80000300a00 */
[----:B------:R-:W4:Y:S04]  /*5a850*/  LDL.LU.64 R12, [R1+0x62d8] ;  /* 0x0062d800010c7983 */ /* 0x000f280000300a00 */
[----:B------:R-:W-:Y:S04]  /*5a860*/  STL.64 [R1+0x6260], R18 ;  /* 0x0062601201007387 */ /* 0x000fe80000100a00 */
        /* <DEDUP_REMOVED lines=31> */
[----:B------:R0:W-:Y:S04]  /*5aa60*/  STL.64 [R1+0x6270], R10 ;  /* 0x0062700a01007387 */ /* 0x0001e80000100a00 */
[----:B0-----:R-:W4:Y:S04]  /*5aa70*/  LDL.LU R11, [R1+0x25ec] ;  /* 0x0025ec00010b7983 */ /* 0x001f280000300800 */
[----:B------:R-:W-:Y:S01]  /*5aa80*/  STL.64 [R1+0x6268], R8 ;  /* 0x0062680801007387 */ /* 0x000fe20000100a00 */
[C---:B--2---:R-:W-:Y:S08]  /*5aa90*/  HMMA.16816.F32 R32, R28.reuse, R6, R32 ;  /* 0x000000061c20723c */ /* 0x044ff00000001820 */
[----:B---3--:R-:W-:Y:S11]  /*5aaa0*/  HMMA.16816.F32 R36, R28, R4, R36 ;  /* 0x000000041c24723c */ /* 0x008ff60000001824 */
        /* <DEDUP_REMOVED lines=8> */
[----:B----4-:R-:W-:-:S02]  /*5ab30*/  IMAD R40, R40, 0x100, R11 ;  /* 0x0000010028287824 */ /* 0x010fc400078e020b */
[----:B------:R-:W-:Y:S01]  /*5ab40*/  HMMA.16816.F32 R8, R28, R2, R12 ;  /* 0x000000021c08723c */ /* 0x000fe2000000180c */
[----:B------:R-:W-:Y:S02]  /*5ab50*/  IMAD R41, R41, 0x100, R43 ;  /* 0x0000010029297824 */ /* 0x000fe400078e022b */
[----:B------:R-:W-:Y:S02]  /*5ab60*/  IMAD R42, R60, 0x100, R42 ;  /* 0x000001003c2a7824 */ /* 0x000fe400078e022a */
[----:B------:R-:W-:Y:S01]  /*5ab70*/  IMAD R43, R61, 0x100, R0 ;  /* 0x000001003d2b7824 */ /* 0x000fe200078e0200 */
[----:B------:R-:W-:Y:S02]  /*5ab80*/  F2FP.F16.E5M2.UNPACK_B R28, R40 ;  /* 0x00000028ff1c723e */ /* 0x000fe400020004ff */
[----:B------:R-:W-:Y:S02]  /*5ab90*/  F2FP.F16.E5M2.UNPACK_B R29, R41 ;  /* 0x00000029ff1d723e */ /* 0x000fe400020004ff */
[----:B------:R-:W-:-:S02]  /*5aba0*/  F2FP.F16.E5M2.UNPACK_B R30, R42 ;  /* 0x0000002aff1e723e */ /* 0x000fc400020004ff */
[----:B------:R-:W-:-:S07]  /*5abb0*/  F2FP.F16.E5M2.UNPACK_B R31, R43 ;  /* 0x0000002bff1f723e */ /* 0x000fce00020004ff */
[----:B------:R-:W-:Y:S04]  /*5abc0*/  STL.64 [R1+0x680], R8 ;  /* 0x0006800801007387 */ /* 0x000fe80000100a00 */
[----:B------:R3:W-:Y:S01]  /*5abd0*/  STL.64 [R1+0x688], R10 ;  /* 0x0006880a01007387 */ /* 0x0007e20000100a00 */
[C---:B--2---:R-:W-:Y:S08]  /*5abe0*/  HMMA.16816.F32 R12, R28.reuse, R34, R56 ;  /* 0x000000221c0c723c */ /* 0x044ff00000001838 */
[C---:B---3--:R-:W-:Y:S08]  /*5abf0*/  HMMA.16816.F32 R8, R28.reuse, R32, R52 ;  /* 0x000000201c08723c */ /* 0x048ff00000001834 */
[----:B------:R-:W-:-:S15]  /*5ac00*/  HMMA.16816.F32 R16, R28, R36, R16 ;  /* 0x000000241c10723c */ /* 0x000fde0000001810 */
[----:B------:R-:W-:-:S04]  /*5ac10*/  NOP ;  /* 0x0000000000007918 */ /* 0x000fc80000000000 */
[----:B------:R-:W-:Y:S04]  /*5ac20*/  STL.64 [R1+0x1ed0], R16 ;  /* 0x001ed01001007387 */ /* 0x000fe80000100a00 */
[----:B------:R-:W-:Y:S04]  /*5ac30*/  STL.64 [R1+0x1ed8], R18 ;  /* 0x001ed81201007387 */ /* 0x000fe80000100a00 */
[----:B------:R-:W-:Y:S04]  /*5ac40*/  STL.64 [R1+0x6240], R34 ;  /* 0x0062402201007387 */ /* 0x000fe80000100a00 */
[----:B------:R-:W-:Y:S04]  /*5ac50*/  STL.64 [R1+0x1ec0], R12 ;  /* 0x001ec00c01007387 */ /* 0x000fe80000100a00 */
[----:B------:R0:W-:Y:S04]  /*5ac60*/  STL.64 [R1+0x1ec8], R14 ;  /* 0x001ec80e01007387 */ /* 0x0001e80000100a00 */
[----:B------:R-:W-:Y:S04]  /*5ac70*/  STL.64 [R1+0x6238], R32 ;  /* 0x0062382001007387 */ /* 0x000fe80000100a00 */
[----:B------:R-:W-:Y:S04]  /*5ac80*/  STL.64 [R1+0x1eb0], R8 ;  /* 0x001eb00801007387 */ /* 0x000fe80000100a00 */
[----:B------:R1:W-:Y:S04]  /*5ac90*/  STL.64 [R1+0x1eb8], R10 ;  /* 0x001eb80a01007387 */ /* 0x0003e80000100a00 */
[----:B------:R-:W2:Y:S01]  /*5aca0*/  LDL.LU R40, [R1+0x1e30] ;  /* 0x001e300001287983 */ /* 0x000ea20000300800 */
[C---:B0-----:R-:W-:Y:S08]  /*5acb0*/  HMMA.16816.F32 R12, R28.reuse, R26, R48 ;  /* 0x0000001a1c0c723c */ /* 0x041ff00000001830 */
[C---:B-1----:R-:W-:Y:S11]  /*5acc0*/  HMMA.16816.F32 R8, R28.reuse, R24, R44 ;  /* 0x000000181c08723c */ /* 0x042ff6000000182c */
        /* <DEDUP_REMOVED lines=39> */
[----:B------:R-:W-:Y:S04]  /*5af40*/  STL.64 [R1+0x6220], R26 ;  /* 0x0062201a01007387 */ /* 0x000fe80000100a00 */
[----:B------:R0:W-:Y:S04]  /*5af50*/  STL.64 [R1+0x6218], R24 ;  /* 0x0062181801007387 */ /* 0x0001e80000100a00 */
[----:B0-----:R-:W2:Y:S04]  /*5af60*/  LDL.LU R24, [R1+0x1e20] ;  /* 0x001e200001187983 */ /* 0x001ea80000300800 */
[----:B------:R-:W2:Y:S04]  /*5af70*/  LDL.LU R25, [R1+0x1e24] ;  /* 0x001e240001197983 */ /* 0x000ea80000300800 */
[----:B------:R-:W2:Y:S04]  /*5af80*/  LDL.LU R26, [R1+0x1e28] ;  /* 0x001e2800011a7983 */ /* 0x000ea80000300800 */
[----:B------:R-:W2:Y:S01]  /*5af90*/  LDL.LU R27, [R1+0x1e2c] ;  /* 0x001e2c00011b7983 */ /* 0x000ea20000300800 */
[C---:B---3--:R-:W-:Y:S08]  /*5afa0*/  HMMA.16816.F32 R16, R28.reuse, R20, R16 ;  /* 0x000000141c10723c */ /* 0x048ff00000001810 */
[----:B----4-:R-:W-:-:S15]  /*5afb0*/  HMMA.16816.F32 R8, R28, R22, R8 ;  /* 0x000000161c08723c */ /* 0x010fde0000001808 */
[----:B------:R-:W-:-:S04]  /*5afc0*/  NOP ;  /* 0x0000000000007918 */ /* 0x000fc80000000000 */
[----:B------:R-:W-:Y:S04]  /*5afd0*/  STL.64 [R1+0x1e80], R8 ;  /* 0x001e800801007387 */ /* 0x000fe80000100a00 */
[----:B------:R0:W-:Y:S04]  /*5afe0*/  STL.64 [R1+0x1e88], R10 ;  /* 0x001e880a01007387 */ /* 0x0001e80000100a00 */
[----:B0-----:R-:W3:Y:S04]  /*5aff0*/  LDL.LU.64 R10, [R1+0x6270] ;  /* 0x00627000010a7983 */ /* 0x001ee80000300a00 */
[----:B------:R-:W4:Y:S04]  /*5b000*/  LDL.LU.64 R8, [R1+0x6268] ;  /* 0x0062680001087983 */ /* 0x000f280000300a00 */
        /* <DEDUP_REMOVED lines=16> */
[----:B---3--:R-:W-:Y:S03]  /*5b110*/  HMMA.16816.F32 R20, R28, R16, R20 ;  /* 0x000000101c14723c */ /* 0x008fe60000001814 */
[----:B------:R-:W-:Y:S04]  /*5b120*/  STL.64 [R1+0x61e0], R18 ;  /* 0x0061e01201007387 */ /* 0x000fe80000100a00 */
[----:B------:R-:W-:-:S12]  /*5b130*/  STL.64 [R1+0x61d8], R16 ;  /* 0x0061d81001007387 */ /* 0x000fd80000100a00 */
[----:B------:R-:W-:Y:S04]  /*5b140*/  STL.64 [R1+0x1e50], R20 ;  /* 0x001e501401007387 */ /* 0x000fe80000100a00 */
[----:B------:R2:W-:Y:S02]  /*5b150*/  STL.64 [R1+0x1e58], R22 ;  /* 0x001e581601007387 */ /* 0x0005e40000100a00 */
[C---:B--2---:R-:W-:Y:S08]  /*5b160*/  HMMA.16816.F32 R20, R28.reuse, R14, R32 ;  /* 0x0000000e1c14723c */ /* 0x044ff00000001820 */
[C---:B----4-:R-:W-:Y:S01]  /*5b170*/  HMMA.16816.F32 R16, R28.reuse, R12, R40 ;  /* 0x0000000c1c10723c */ /* 0x050fe20000001828 */
[----:B------:R-:W2:Y:S10]  /*5b180*/  LDL.LU R42, [R1+0x261c] ;  /* 0x00261c00012a7983 */ /* 0x000eb40000300800 */
[----:B------:R-:W-:Y:S04]  /*5b190*/  STL.64 [R1+0x1e40], R20 ;  /* 0x001e401401007387 */ /* 0x000fe80000100a00 */
[----:B------:R-:W-:Y:S04]  /*5b1a0*/  STL.64 [R1+0x1e48], R22 ;  /* 0x001e481601007387 */ /* 0x000fe80000100a00 */
[----:B------:R-:W2:Y:S04]  /*5b1b0*/  LDL.LU R60, [R1+0x2618] ;  /* 0x00261800013c7983 */ /* 0x000ea80000300800 */
[----:B------:R-:W-:Y:S04]  /*5b1c0*/  STL.64 [R1+0x1e30], R16 ;  /* 0x001e301001007387 */ /* 0x000fe80000100a00 */
[----:B------:R0:W-:Y:S04]  /*5b1d0*/  STL.64 [R1+0x1e38], R18 ;  /* 0x001e381201007387 */ /* 0x0001e80000100a00 */
[----:B------:R-:W3:Y:S04]  /*5b1e0*/  LDL.LU R0, [R1+0x2624] ;  /* 0x0026240001007983 */ /* 0x000ee80000300800 */
[----:B------:R-:W3:Y:S04]  /*5b1f0*/  LDL.LU R61, [R1+0x2620] ;  /* 0x00262000013d7983 */ /* 0x000ee80000300800 */
[----:B------:R-:W4:Y:S04]  /*5b200*/  LDL.LU R32, [R1+0x670] ;  /* 0x0006700001207983 */ /* 0x000f280000300800 */
[----:B------:R-:W4:Y:S04]  /*5b210*/  LDL.LU R33, [R1+0x674] ;  /* 0x0006740001217983 */ /* 0x000f280000300800 */
[----:B------:R-:W4:Y:S04]  /*5b220*/  LDL.LU R34, [R1+0x678] ;  /* 0x0006780001227983 */ /* 0x000f280000300800 */
[----:B------:R-:W4:Y:S04]  /*5b230*/  LDL.LU R35, [R1+0x67c] ;  /* 0x00067c0001237983 */ /* 0x000f280000300800 */
[----:B------:R-:W-:Y:S04]  /*5b240*/  STL.64 [R1+0x61f0], R14 ;  /* 0x0061f00e01007387 */ /* 0x000fe80000100a00 */
[----:B------:R1:W-:Y:S01]  /*5b250*/  STL.64 [R1+0x61e8], R12 ;  /* 0x0061e80c01007387 */ /* 0x0003e20000100a00 */
[C---:B0-----:R-:W-:Y:S08]  /*5b260*/  HMMA.16816.F32 R16, R28.reuse, R10, R24 ;  /* 0x0000000a1c10723c */ /* 0x041ff00000001818 */
[C---:B-1----:R-:W-:Y:S01]  /*5b270*/  HMMA.16816.F32 R12, R28.reuse, R8, R56 ;  /* 0x000000081c0c723c */ /* 0x042fe20000001838 */
[----:B------:R-:W-:Y:S10]  /*5b280*/  STL.64 [R1+0x6210], R10 ;  /* 0x0062100a01007387 */ /* 0x000ff40000100a00 */
[----:B------:R-:W-:Y:S04]  /*5b290*/  STL.64 [R1+0x1e20], R16 ;  /* 0x001e201001007387 */ /* 0x000fe80000100a00 */
[----:B------:R-:W-:Y:S04]  /*5b2a0*/  STL.64 [R1+0x1e28], R18 ;  /* 0x001e281201007387 */ /* 0x000fe80000100a00 */
[----:B------:R0:W-:Y:S04]  /*5b2b0*/  STL.64 [R1+0x6208], R8 ;  /* 0x0062080801007387 */ /* 0x0001e80000100a00 */
[----:B------:R-:W-:Y:S04]  /*5b2c0*/  STL.64 [R1+0x1e10], R12 ;  /* 0x001e100c01007387 */ /* 0x000fe80000100a00 */
[----:B------:R1:W-:Y:S01]  /*5b2d0*/  STL.64 [R1+0x1e18], R14 ;  /* 0x001e180e01007387 */ /* 0x0003e20000100a00 */
[C---:B0-----:R-:W-:Y:S08]  /*5b2e0*/  HMMA.16816.F32 R8, R28.reuse, R4, R48 ;  /* 0x000000041c08723c */ /* 0x041ff00000001830 */
[----:B-1----:R-:W-:Y:S01]  /*5b2f0*/  HMMA.16816.F32 R12, R28, R6, R52 ;  /* 0x000000061c0c723c */ /* 0x002fe20000001834 */
[----:B------:R-:W-:Y:S01]  /*5b300*/  STL.64 [R1+0x6230], R6 ;  /* 0x0062300601007387 */ /* 0x000fe20000100a00 */
[----:B------:R-:W-:-:S15]  /*5b310*/  IMAD R41, R44, 0x100, R45 ;  /* 0x000001002c297824 */ /* 0x000fde00078e022d */
[----:B------:R-:W-:Y:S02]  /*5b320*/  NOP ;  /* 0x0000000000007918 */ /* 0x000fe40000000000 */
[----:B------:R-:W-:Y:S04]  /*5b330*/  STL.64 [R1+0x1e00], R12 ;  /* 0x001e000c01007387 */ /* 0x000fe80000100a00 */
[----:B------:R-:W-:Y:S04]  /*5b340*/  STL.64 [R1+0x1e08], R14 ;  /* 0x001e080e01007387 */ /* 0x000fe80000100a00 */
[----:B------:R4:W-:Y:S04]  /*5b350*/  STL.64 [R1+0x6228], R4 ;  /* 0x0062280401007387 */ /* 0x0009e80000100a00 */
[----:B------:R-:W-:Y:S04]  /*5b360*/  STL.64 [R1+0x1df0], R8 ;  /* 0x001df00801007387 */ /* 0x000fe80000100a00 */
[----:B------:R-:W-:Y:S04]  /*5b370*/  STL.64 [R1+0x1df8], R10 ;  /* 0x001df80a01007387 */ /* 0x000fe80000100a00 */
        /* <DEDUP_REMOVED lines=14> */
[----:B------:R-:W3:Y:S04]  /*5b460*/  LDL.LU R45, [R1+0x1d04] ;  /* 0x001d0400012d7983 */ /* 0x000ee80000300800 */
[----:B------:R-:W3:Y:S04]  /*5b470*/  LDL.LU R46, [R1+0x1d08] ;  /* 0x001d0800012e7983 */ /* 0x000ee80000300800 */
[----:B------:R-:W3:Y:S01]  /*5b480*/  LDL.LU R47, [R1+0x1d0c] ;  /* 0x001d0c00012f7983 */ /* 0x000ee20000300800 */
[----:B----4-:R-:W-:Y:S03]  /*5b490*/  HMMA.16816.F32 R4, R28, R2, R32 ;  /* 0x000000021c04723c */ /* 0x010fe60000001820 */
[----:B------:R-:W4:-:S15]  /*5b4a0*/  LDL.LU R32, [R1+0x1de0] ;  /* 0x001de00001207983 */ /* 0x000f1e0000300800 */
[----:B------:R-:W-:Y:S01]  /*5b4b0*/  NOP ;  /* 0x0000000000007918 */ /* 0x000fe20000000000 */
[----:B------:R0:W-:Y:S04]  /*5b4c0*/  STL.64 [R1+0x670], R4 ;  /* 0x0006700401007387 */ /* 0x0001e80000100a00 */
[----:B------:R1:W-:Y:S04]  /*5b4d0*/  STL.64 [R1+0x678], R6 ;  /* 0x0006780601007387 */ /* 0x0003e80000100a00 */
[----:B------:R-:W4:Y:S04]  /*5b4e0*/  LDL.LU R33, [R1+0x1de4] ;  /* 0x001de40001217983 */ /* 0x000f280000300800 */
[----:B------:R-:W4:Y:S04]  /*5b4f0*/  LDL.LU R34, [R1+0x1de8] ;  /* 0x001de80001227983 */ /* 0x000f280000300800 */
[----:B------:R-:W4:Y:S01]  /*5b500*/  LDL.LU R35, [R1+0x1dec] ;  /* 0x001dec0001237983 */ /* 0x000f220000300800 */
[----:B--2---:R-:W-:-:S02]  /*5b510*/  IMAD R42, R60, 0x100, R42 ;  /* 0x000001003c2a7824 */ /* 0x004fc400078e022a */
[----:B---3--:R-:W-:Y:S01]  /*5b520*/  IMAD R43, R61, 0x100, R0 ;  /* 0x000001003d2b7824 */ /* 0x008fe200078e0200 */
[----:B------:R-:W2:Y:S04]  /*5b530*/  LDL.LU R24, [R1+0x1dc0] ;  /* 0x001dc00001187983 */ /* 0x000ea80000300800 */
[----:B------:R-:W2:Y:S04]  /*5b540*/  LDL.LU R25, [R1+0x1dc4] ;  /* 0x001dc40001197983 */ /* 0x000ea80000300800 */
[----:B------:R-:W2:Y:S04]  /*5b550*/  LDL.LU R26, [R1+0x1dc8] ;  /* 0x001dc800011a7983 */ /* 0x000ea80000300800 */
[----:B------:R-:W2:Y:S01]  /*5b560*/  LDL.LU R27, [R1+0x1dcc] ;  /* 0x001dcc00011b7983 */ /* 0x000ea20000300800 */
[----:B------:R-:W-:-:S02]  /*5b570*/  F2FP.F16.E5M2.UNPACK_B R28, R40 ;  /* 0x00000028ff1c723e */ /* 0x000fc400020004ff */
[----:B------:R-:W-:Y:S02]  /*5b580*/  F2FP.F16.E5M2.UNPACK_B R29, R41 ;  /* 0x00000029ff1d723e */ /* 0x000fe400020004ff */
[----:B------:R-:W-:Y:S02]  /*5b590*/  F2FP.F16.E5M2.UNPACK_B R30, R42 ;  /* 0x0000002aff1e723e */ /* 0x000fe400020004ff */
[----:B------:R-:W-:Y:S01]  /*5b5a0*/  F2FP.F16.E5M2.UNPACK_B R31, R43 ;  /* 0x0000002bff1f723e */ /* 0x000fe200020004ff */
[----:B0-----:R-:W3:Y:S04]  /*5b5b0*/  LDL.LU R4, [R1+0x1dd0] ;  /* 0x001dd00001047983 */ /* 0x001ee80000300800 */
[----:B------:R-:W3:Y:S04]  /*5b5c0*/  LDL.LU R5, [R1+0x1dd4] ;  /* 0x001dd40001057983 */ /* 0x000ee80000300800 */
[----:B-1----:R-:W3:Y:S04]  /*5b5d0*/  LDL.LU R6, [R1+0x1dd8] ;  /* 0x001dd80001067983 */ /* 0x002ee80000300800 */
[----:B------:R-:W3:Y:S04]  /*5b5e0*/  LDL.LU R7, [R1+0x1ddc] ;  /* 0x001ddc0001077983 */ /* 0x000ee80000300800 */
        /* <DEDUP_REMOVED lines=16> */
[----:B------:R-:W-:Y:S04]  /*5b6f0*/  STL [R1+0x61d0], R3 ;  /* 0x0061d00301007387 */ /* 0x000fe80000100800 */
[----:B------:R-:W2:Y:S04]  /*5b700*/  LDL.LU R40, [R1+0x1d40] ;  /* 0x001d400001287983 */ /* 0x000ea80000300800 */
[----:B------:R-:W2:Y:S04]  /*5b710*/  LDL.LU R41, [R1+0x1d44] ;  /* 0x001d440001297983 */ /* 0x000ea80000300800 */
[----:B------:R-:W2:Y:S04]  /*5b720*/  LDL.LU R42, [R1+0x1d48] ;  /* 0x001d4800012a7983 */ /* 0x000ea80000300800 */
[----:B------:R-:W2:Y:S01]  /*5b730*/  LDL.LU R43, [R1+0x1d4c] ;  /* 0x001d4c00012b7983 */ /* 0x000ea20000300800 */
[----:B----4-:R-:W-:-:S15]  /*5b740*/  HMMA.16816.F32 R32, R28, R36, R32 ;  /* 0x000000241c20723c */ /* 0x010fde0000001820 */
[----:B------:R-:W-:-:S04]  /*5b750*/  NOP ;  /* 0x0000000000007918 */ /* 0x000fc80000000000 */
[----:B------:R-:W-:Y:S04]  /*5b760*/  STL.64 [R1+0x1de0], R32 ;  /* 0x001de02001007387 */ /* 0x000fe80000100a00 */
[----:B------:R0:W-:Y:S04]  /*5b770*/  STL.64 [R1+0x1de8], R34 ;  /* 0x001de82201007387 */ /* 0x0001e80000100a00 */
[----:B0-----:R-:W3:Y:S04]  /*5b780*/  LDL.LU.64 R34, [R1+0x6240] ;  /* 0x0062400001227983 */ /* 0x001ee80000300a00 */
[----:B------:R-:W2:Y:S04]  /*5b790*/  LDL.LU.64 R32, [R1+0x6238] ;  /* 0x0062380001207983 */ /* 0x000ea80000300a00 */
[----:B------:R-:W-:Y:S04]  /*5b7a0*/  STL.64 [R1+0x61c8], R38 ;  /* 0x0061c82601007387 */ /* 0x000fe80000100a00 */
[----:B------:R0:W-:Y:S04]  /*5b7b0*/  STL.64 [R1+0x61c0], R36 ;  /* 0x0061c02401007387 */ /* 0x0001e80000100a00 */
[----:B0-----:R-:W4:Y:S04]  /*5b7c0*/  LDL.LU R36, [R1+0x1d50] ;  /* 0x001d500001247983 */ /* 0x001f280000300800 */
[----:B------:R-:W4:Y:S04]  /*5b7d0*/  LDL.LU R37, [R1+0x1d54] ;  /* 0x001d540001257983 */ /* 0x000f280000300800 */
[----:B------:R-:W4:Y:S04]  /*5b7e0*/  LDL.LU R38, [R1+0x1d58] ;  /* 0x001d580001267983 */ /* 0x000f280000300800 */
[----:B------:R-:W4:Y:S01]  /*5b7f0*/  LDL.LU R39, [R1+0x1d5c] ;  /* 0x001d5c0001277983 */ /* 0x000f220000300800 */
        /* <DEDUP_REMOVED lines=43> */
[----:B------:R2:W-:Y:S01]  /*5bab0*/  STL.64 [R1+0x61a0], R20 ;  /* 0x0061a01401007387 */ /* 0x0005e20000100a00 */
[C---:B----4-:R-:W-:Y:S08]  /*5bac0*/  HMMA.16816.F32 R24, R28.reuse, R18, R24 ;  /* 0x000000121c18723c */ /* 0x050ff00000001818 */
[C---:B--2---:R-:W-:Y:S08]  /*5bad0*/  HMMA.16816.F32 R20, R28.reuse, R16, R32 ;  /* 0x000000101c14723c */ /* 0x044ff00000001820 */
[C---:B------:R-:W-:Y:S03]  /*5bae0*/  HMMA.16816.F32 R32, R28.reuse, R14, R36 ;  /* 0x0000000e1c20723c */ /* 0x040fe60000001824 */
[----:B------:R-:W-:Y:S04]  /*5baf0*/  STL.64 [R1+0x1d70], R24 ;  /* 0x001d701801007387 */ /* 0x000fe80000100a00 */
[----:B------:R3:W-:Y:S04]  /*5bb00*/  STL.64 [R1+0x1d78], R26 ;  /* 0x001d781a01007387 */ /* 0x0007e80000100a00 */
[----:B------:R-:W-:Y:S04]  /*5bb10*/  STL.64 [R1+0x1d60], R20 ;  /* 0x001d601401007387 */ /* 0x000fe80000100a00 */
[----:B------:R0:W-:Y:S01]  /*5bb20*/  STL.64 [R1+0x1d68], R22 ;  /* 0x001d681601007387 */ /* 0x0001e20000100a00 */
[C---:B---3--:R-:W-:Y:S08]  /*5bb30*/  HMMA.16816.F32 R24, R28.reuse, R12, R40 ;  /* 0x0000000c1c18723c */ /* 0x048ff00000001828 */
[C---:B0-----:R-:W-:Y:S01]  /*5bb40*/  HMMA.16816.F32 R20, R28.reuse, R10, R56 ;  /* 0x0000000a1c14723c */ /* 0x041fe20000001838 */
[----:B------:R-:W-:Y:S04]  /*5bb50*/  STL.64 [R1+0x1d50], R32 ;  /* 0x001d502001007387 */ /* 0x000fe80000100a00 */
[----:B------:R0:W-:Y:S03]  /*5bb60*/  STL.64 [R1+0x1d58], R34 ;  /* 0x001d582201007387 */ /* 0x0001e60000100a00 */
[C---:B0-----:R-:W-:Y:S03]  /*5bb70*/  HMMA.16816.F32 R32, R28.reuse, R8, R52 ;  /* 0x000000081c20723c */ /* 0x041fe60000001834 */
[----:B------:R-:W-:Y:S04]  /*5bb80*/  STL.64 [R1+0x1d40], R24 ;  /* 0x001d401801007387 */ /* 0x000fe80000100a00 */
[----:B------:R0:W-:Y:S04]  /*5bb90*/  STL.64 [R1+0x1d48], R26 ;  /* 0x001d481a01007387 */ /* 0x0001e80000100a00 */
[----:B------:R-:W-:Y:S04]  /*5bba0*/  STL.64 [R1+0x1d30], R20 ;  /* 0x001d301401007387 */ /* 0x000fe80000100a00 */
[----:B------:R1:W-:Y:S01]  /*5bbb0*/  STL.64 [R1+0x1d38], R22 ;  /* 0x001d381601007387 */ /* 0x0003e20000100a00 */
[C---:B0-----:R-:W-:Y:S08]  /*5bbc0*/  HMMA.16816.F32 R24, R28.reuse, R6, R48 ;  /* 0x000000061c18723c */ /* 0x041ff00000001830 */
[----:B-1----:R-:W-:Y:S01]  /*5bbd0*/  HMMA.16816.F32 R20, R28, R4, R44 ;  /* 0x000000041c14723c */ /* 0x002fe2000000182c */
[----:B------:R0:W-:Y:S04]  /*5bbe0*/  STL.64 [R1+0x1d20], R32 ;  /* 0x001d202001007387 */ /* 0x0001e80000100a00 */
[----:B------:R1:W-:Y:S04]  /*5bbf0*/  STL.64 [R1+0x1d28], R34 ;  /* 0x001d282201007387 */ /* 0x0003e80000100a00 */
[----:B------:R-:W2:Y:S04]  /*5bc00*/  LDL.LU R48, [R1+0x1c60] ;  /* 0x001c600001307983 */ /* 0x000ea80000300800 */
[----:B------:R3:W-:Y:S04]  /*5bc10*/  STL.64 [R1+0x1d10], R24 ;  /* 0x001d101801007387 */ /* 0x0007e80000100a00 */
[----:B------:R4:W-:Y:S04]  /*5bc20*/  STL.64 [R1+0x1d18], R26 ;  /* 0x001d181a01007387 */ /* 0x0009e80000100a00 */
[----:B------:R0:W-:Y:S04]  /*5bc30*/  STL.64 [R1+0x1d00], R20 ;  /* 0x001d001401007387 */ /* 0x0001e80000100a00 */
[----:B------:R0:W-:Y:S04]  /*5bc40*/  STL.64 [R1+0x1d08], R22 ;  /* 0x001d081601007387 */ /* 0x0001e80000100a00 */
        /* <DEDUP_REMOVED lines=25> */
[----:B-1----:R-:W2:Y:S04]  /*5bde0*/  LDL.LU R34, [R1+0x1cf8] ;  /* 0x001cf80001227983 */ /* 0x002ea80000300800 */
[----:B------:R-:W2:Y:S04]  /*5bdf0*/  LDL.LU R35, [R1+0x1cfc] ;  /* 0x001cfc0001237983 */ /* 0x000ea80000300800 */
[----:B---3--:R-:W3:Y:S04]  /*5be00*/  LDL.LU R24, [R1+0x1cd0] ;  /* 0x001cd00001187983 */ /* 0x008ee80000300800 */
[----:B------:R-:W3:Y:S04]  /*5be10*/  LDL.LU R25, [R1+0x1cd4] ;  /* 0x001cd40001197983 */ /* 0x000ee80000300800 */
[----:B----4-:R-:W3:Y:S04]  /*5be20*/  LDL.LU R26, [R1+0x1cd8] ;  /* 0x001cd800011a7983 */ /* 0x010ee80000300800 */
        /* <DEDUP_REMOVED lines=9> */
[----:B------:R-:W-:Y:S04]  /*5bec0*/  STL.64 [R1+0x6178], R6 ;  /* 0x0061780601007387 */ /* 0x000fe80000100a00 */
[----:B------:R0:W-:Y:S04]  /*5bed0*/  STL.64 [R1+0x6170], R4 ;  /* 0x0061700401007387 */ /* 0x0001e80000100a00 */
[----:B0-----:R-:W3:Y:S04]  /*5bee0*/  LDL.LU R4, [R1+0x1c90] ;  /* 0x001c900001047983 */ /* 0x001ee80000300800 */
[----:B------:R-:W3:Y:S04]  /*5bef0*/  LDL.LU R5, [R1+0x1c94] ;  /* 0x001c940001057983 */ /* 0x000ee80000300800 */
[----:B------:R-:W3:Y:S04]  /*5bf00*/  LDL.LU R6, [R1+0x1c98] ;  /* 0x001c980001067983 */ /* 0x000ee80000300800 */
[----:B------:R-:W3:Y:S01]  /*5bf10*/  LDL.LU R7, [R1+0x1c9c] ;  /* 0x001c9c0001077983 */ /* 0x000ee20000300800 */
[----:B--2---:R-:W-:-:S03]  /*5bf20*/  IMAD R40, R40, 0x100, R3 ;  /* 0x0000010028287824 */ /* 0x004fc600078e0203 */
[----:B------:R-:W2:Y:S01]  /*5bf30*/  LDL.LU R3, [R1+0x61d0] ;  /* 0x0061d00001037983 */ /* 0x000ea20000300800 */
[----:B------:R-:W-:Y:S02]  /*5bf40*/  IMAD R41, R41, 0x100, R43 ;  /* 0x0000010029297824 */ /* 0x000fe400078e022b */
[----:B------:R-:W-:Y:S02]  /*5bf50*/  IMAD R42, R60, 0x100, R42 ;  /* 0x000001003c2a7824 */ /* 0x000fe400078e022a */
[----:B------:R-:W-:Y:S01]  /*5bf60*/  IMAD R43, R61, 0x100, R0 ;  /* 0x000001003d2b7824 */ /* 0x000fe200078e0200 */
[----:B--2---:R-:W-:Y:S01]  /*5bf70*/  HMMA.16816.F32 R28, R28, R2, R36 ;  /* 0x000000021c1c723c */ /* 0x004fe20000001824 */
[----:B------:R-:W2:Y:S04]  /*5bf80*/  LDL.LU.64 R38, [R1+0x61c8] ;  /* 0x0061c80001267983 */ /* 0x000ea80000300a00 */
[----:B------:R-:W2:Y:S04]  /*5bf90*/  LDL.LU.64 R36, [R1+0x61c0] ;  /* 0x0061c00001247983 */ /* 0x000ea80000300a00 */
[----:B------:R-:W-:Y:S10]  /*5bfa0*/  STL [R1+0x6148], R3 ;  /* 0x0061480301007387 */ /* 0x000ff40000100800 */
[----:B------:R0:W-:Y:S04]  /*5bfb0*/  STL.64 [R1+0x660], R28 ;  /* 0x0006601c01007387 */ /* 0x0001e80000100a00 */
[----:B------:R1:W-:Y:S01]  /*5bfc0*/  STL.64 [R1+0x668], R30 ;  /* 0x0006681e01007387 */ /* 0x0003e20000100a00 */
[----:B0-----:R-:W-:-:S02]  /*5bfd0*/  F2FP.F16.E5M2.UNPACK_B R28, R40 ;  /* 0x00000028ff1c723e */ /* 0x001fc400020004ff */
[----:B------:R-:W-:Y:S02]  /*5bfe0*/  F2FP.F16.E5M2.UNPACK_B R29, R41 ;  /* 0x00000029ff1d723e */ /* 0x000fe400020004ff */
[----:B-1----:R-:W-:Y:S02]  /*5bff0*/  F2FP.F16.E5M2.UNPACK_B R30, R42 ;  /* 0x0000002aff1e723e */ /* 0x002fe400020004ff */
[----:B------:R-:W-:Y:S01]  /*5c000*/  F2FP.F16.E5M2.UNPACK_B R31, R43 ;  /* 0x0000002bff1f723e */ /* 0x000fe200020004ff */
        /* <DEDUP_REMOVED lines=9> */
[----:B------:R-:W3:Y:S04]  /*5c0a0*/  LDL.LU.64 R32, [R1+0x61b0] ;  /* 0x0061b00001207983 */ /* 0x000ee80000300a00 */
[----:B------:R-:W-:Y:S04]  /*5c0b0*/  STL.64 [R1+0x6140], R38 ;  /* 0x0061402601007387 */ /* 0x000fe80000100a00 */
[----:B------:R0:W-:Y:S04]  /*5c0c0*/  STL.64 [R1+0x6138], R36 ;  /* 0x0061382401007387 */ /* 0x0001e80000100a00 */
[----:B0-----:R-:W2:Y:S04]  /*5c0d0*/  LDL.LU R36, [R1+0x1cb0] ;  /* 0x001cb00001247983 */ /* 0x001ea80000300800 */
[----:B------:R-:W2:Y:S04]  /*5c0e0*/  LDL.LU R37, [R1+0x1cb4] ;  /* 0x001cb40001257983 */ /* 0x000ea80000300800 */
[----:B------:R-:W2:Y:S04]  /*5c0f0*/  LDL.LU R38, [R1+0x1cb8] ;  /* 0x001cb80001267983 */ /* 0x000ea80000300800 */
[----:B------:R-:W2:Y:S01]  /*5c100*/  LDL.LU R39, [R1+0x1cbc] ;  /* 0x001cbc0001277983 */ /* 0x000ea20000300800 */
[C---:B----4-:R-:W-:Y:S08]  /*5c110*/  HMMA.16816.F32 R20, R28.reuse, R34, R20 ;  /* 0x000000221c14723c */ /* 0x050ff00000001814 */
[C---:B---3--:R-:W-:Y:S11]  /*5c120*/  HMMA.16816.F32 R24, R28.reuse, R32, R24 ;  /* 0x000000201c18723c */ /* 0x048ff60000001818 */
        /* <DEDUP_REMOVED lines=14> */
[C---:B----4-:R-:W-:Y:S08]  /*5c210*/  HMMA.16816.F32 R4, R28.reuse, R20, R4 ;  /* 0x000000141c04723c */ /* 0x050ff00000001804 */
[----:B--2---:R-:W-:-:S15]  /*5c220*/  HMMA.16816.F32 R32, R28, R26, R32 ;  /* 0x0000001a1c20723c */ /* 0x004fde0000001820 */
[----:B------:R-:W-:-:S04]  /*5c230*/  NOP ;  /* 0x0000000000007918 */ /* 0x000fc80000000000 */
[----:B------:R-:W-:Y:S04]  /*5c240*/  STL.64 [R1+0x1cc0], R32 ;  /* 0x001cc02001007387 */ /* 0x000fe80000100a00 */
[----:B------:R0:W-:Y:S04]  /*5c250*/  STL.64 [R1+0x1cc8], R34 ;  /* 0x001cc82201007387 */ /* 0x0001e80000100a00 */
[----:B------:R-:W-:Y:S04]  /*5c260*/  STL.64 [R1+0x6168], R26 ;  /* 0x0061681a01007387 */ /* 0x000fe80000100a00 */
[----:B------:R3:W-:Y:S01]  /*5c270*/  STL.64 [R1+0x6160], R24 ;  /* 0x0061601801007387 */ /* 0x0007e20000100a00 */
[C---:B0-----:R-:W-:Y:S08]  /*5c280*/  HMMA.16816.F32 R32, R28.reuse, R24, R36 ;  /* 0x000000181c20723c */ /* 0x041ff00000001824 */
[C---:B---3--:R-:W-:Y:S11]  /*5c290*/  HMMA.16816.F32 R24, R28.reuse, R22, R40 ;  /* 0x000000161c18723c */ /* 0x048ff60000001828 */
        /* <DEDUP_REMOVED lines=8> */
[C---:B0-----:R-:W-:Y:S08]  /*5c320*/  HMMA.16816.F32 R4, R28.reuse, R18, R56 ;  /* 0x000000121c04723c */ /* 0x041ff00000001838 */
[C---:B------:R-:W-:Y:S08]  /*5c330*/  HMMA.16816.F32 R24, R28.reuse, R16, R52 ;  /* 0x000000101c18723c */ /* 0x040ff00000001834 */
[C---:B------:R-:W-:Y:S03]  /*5c340*/  HMMA.16816.F32 R20, R28.reuse, R14, R48 ;  /* 0x0000000e1c14723c */ /* 0x040fe60000001830 */
[----:B------:R-:W-:Y:S04]  /*5c350*/  STL.64 [R1+0x1c80], R4 ;  /* 0x001c800401007387 */ /* 0x000fe80000100a00 */
[----:B------:R0:W-:Y:S02]  /*5c360*/  STL.64 [R1+0x1c88], R6 ;  /* 0x001c880601007387 */ /* 0x0001e40000100a00 */
[C---:B0-----:R-:W-:Y:S02]  /*5c370*/  HMMA.16816.F32 R4, R28.reuse, R12, R44 ;  /* 0x0000000c1c04723c */ /* 0x041fe4000000182c */
        /* <DEDUP_REMOVED lines=20> */
[----:B-1----:R-:W2:Y:S04]  /*5c4c0*/  LDL.LU R6, [R1+0x1c38] ;  /* 0x001c380001067983 */ /* 0x002ea80000300800 */
        /* <DEDUP_REMOVED lines=36> */
[----:B---3--:R-:W-:-:S15]  /*5c710*/  HMMA.16816.F32 R20, R28, R10, R20 ;  /* 0x0000000a1c14723c */ /* 0x008fde0000001814 */
[----:B------:R-:W-:-:S04]  /*5c720*/  NOP ;  /* 0x0000000000007918 */ /* 0x000fc80000000000 */
        /* <DEDUP_REMOVED lines=14> */
[----:B----4-:R-:W-:Y:S01]  /*5c810*/  IMAD R40, R40, 0x100, R3 ;  /* 0x0000010028287824 */ /* 0x010fe200078e0203 */
        /* <DEDUP_REMOVED lines=12> */
[----:B0-----:R-:W2:Y:S04]  /*5c8e0*/  LDL.LU R4, [R1+0x1c00] ;  /* 0x001c000001047983 */ /* 0x001ea80000300800 */
[----:B------:R-:W2:Y:S04]  /*5c8f0*/  LDL.LU R5, [R1+0x1c04] ;  /* 0x001c040001057983 */ /* 0x000ea80000300800 */
[----:B------:R-:W2:Y:S04]  /*5c900*/  LDL.LU R6, [R1+0x1c08] ;  /* 0x001c080001067983 */ /* 0x000ea80000300800 */
[----:B------:R-:W2:Y:S04]  /*5c910*/  LDL.LU R7, [R1+0x1c0c] ;  /* 0x001c0c0001077983 */ /* 0x000ea80000300800 */
[----:B------:R-:W2:Y:S01]  /*5c920*/  LDL.LU R3, [R1+0x6148] ;  /* 0x0061480001037983 */ /* 0x000ea20000300800 */
[----:B------:R-:W-:-:S02]  /*5c930*/  IMAD R41, R41, 0x100, R43 ;  /* 0x0000010029297824 */ /* 0x000fc400078e022b */
[----:B------:R-:W-:Y:S02]  /*5c940*/  IMAD R42, R60, 0x100, R42 ;  /* 0x000001003c2a7824 */ /* 0x000fe400078e022a */
[----:B------:R-:W-:Y:S01]  /*5c950*/  IMAD R43, R61, 0x100, R0 ;  /* 0x000001003d2b7824 */ /* 0x000fe200078e0200 */
[----:B--2---:R-:W-:Y:S01]  /*5c960*/  HMMA.16816.F32 R28, R28, R2, R36 ;  /* 0x000000021c1c723c */ /* 0x004fe20000001824 */
[----:B------:R-:W2:Y:S04]  /*5c970*/  LDL.LU.64 R38, [R1+0x6140] ;  /* 0x0061400001267983 */ /* 0x000ea80000300a00 */
[----:B------:R-:W2:-:S14]  /*5c980*/  LDL.LU.64 R36, [R1+0x6138] ;  /* 0x0061380001247983 */ /* 0x000e9c0000300a00 */
[----:B------:R0:W-:Y:S04]  /*5c990*/  STL.64 [R1+0x650], R28 ;  /* 0x0006501c01007387 */ /* 0x0001e80000100a00 */
[----:B------:R1:W-:Y:S01]  /*5c9a0*/  STL.64 [R1+0x658], R30 ;  /* 0x0006581e01007387 */ /* 0x0003e20000100a00 */
[----:B0-----:R-:W-:Y:S02]  /*5c9b0*/  F2FP.F16.E5M2.UNPACK_B R28, R40 ;  /* 0x00000028ff1c723e */ /* 0x001fe400020004ff */
[----:B------:R-:W-:Y:S02]  /*5c9c0*/  F2FP.F16.E5M2.UNPACK_B R29, R41 ;  /* 0x00000029ff1d723e */ /* 0x000fe400020004ff */
[----:B-1----:R-:W-:Y:S02]  /*5c9d0*/  F2FP.F16.E5M2.UNPACK_B R30, R42 ;  /* 0x0000002aff1e723e */ /* 0x002fe400020004ff */
[----:B------:R-:W-:-:S07]  /*5c9e0*/  F2FP.F16.E5M2.UNPACK_B R31, R43 ;  /* 0x0000002bff1f723e */ /* 0x000fce00020004ff */
[C---:B----4-:R-:W-:Y:S08]  /*5c9f0*/  HMMA.16816.F32 R8, R28.reuse, R34, R8 ;  /* 0x000000221c08723c */ /* 0x050ff00000001808 */
[----:B--2---:R-:W-:Y:S01]  /*5ca00*/  HMMA.16816.F32 R4, R28, R36, R4 ;  /* 0x000000241c04723c */ /* 0x004fe20000001804 */
[----:B------:R-:W-:Y:S04]  /*5ca10*/  STL.64 [R1+0x60f0], R38 ;  /* 0x0060f02601007387 */ /* 0x000fe80000100a00 */
[----:B------:R-:W-:-:S14]  /*5ca20*/  STL.64 [R1+0x60e8], R36 ;  /* 0x0060e82401007387 */ /* 0x000fdc0000100a00 */
        /* <DEDUP_REMOVED lines=18> */
[C---:B0-----:R-:W-:Y:S02]  /*5cb50*/  HMMA.16816.F32 R4, R28.reuse, R20, R44 ;  /* 0x000000141c04723c */ /* 0x041fe4000000182c */
[----:B------:R-:W2:Y:S08]  /*5cb60*/  LDL.LU R44, [R1+0x1af0] ;  /* 0x001af000012c7983 */ /* 0x000eb00000300800 */
[----:B------:R-:W-:Y:S04]  /*5cb70*/  STL.64 [R1+0x1bb0], R8 ;  /* 0x001bb00801007387 */ /* 0x000fe80000100a00 */
[----:B------:R-:W-:Y:S05]  /*5cb80*/  STL.64 [R1+0x1bb8], R10 ;  /* 0x001bb80a01007387 */ /* 0x000fea0000100a00 */
[----:B------:R0:W-:Y:S04]  /*5cb90*/  STL.64 [R1+0x1ba0], R4 ;  /* 0x001ba00401007387 */ /* 0x0001e80000100a00 */
[----:B------:R1:W-:Y:S04]  /*5cba0*/  STL.64 [R1+0x1ba8], R6 ;  /* 0x001ba80601007387 */ /* 0x0003e80000100a00 */
        /* <DEDUP_REMOVED lines=46> */
[----:B------:R0:W-:Y:S04]  /*5ce90*/  STL.64 [R1+0x60c0], R22 ;  /* 0x0060c01601007387 */ /* 0x0001e80000100a00 */
[----:B0-----:R-:W4:Y:S04]  /*5cea0*/  LDL.LU R23, [R1+0x266c] ;  /* 0x00266c0001177983 */ /* 0x001f280000300800 */
[----:B------:R-:W-:Y:S01]  /*5ceb0*/  STL.64 [R1+0x60b8], R20 ;  /* 0x0060b81401007387 */ /* 0x000fe20000100a00 */
        /* <DEDUP_REMOVED lines=45> */
[----:B------:R-:W-:-:S02]  /*5d190*/  IMAD R41, R41, 0x100, R43 ;  /* 0x0000010029297824 */ /* 0x000fc400078e022b */
[----:B------:R-:W-:Y:S02]  /*5d1a0*/  IMAD R40, R40, 0x100, R23 ;  /* 0x0000010028287824 */ /* 0x000fe400078e0217 */
[----:B------:R-:W-:Y:S02]  /*5d1b0*/  IMAD R42, R60, 0x100, R42 ;  /* 0x000001003c2a7824 */ /* 0x000fe400078e022a */
[----:B------:R-:W-:Y:S01]  /*5d1c0*/  IMAD R43, R61, 0x100, R0 ;  /* 0x000001003d2b7824 */ /* 0x000fe200078e0200 */
[C---:B----4-:R-:W-:Y:S01]  /*5d1d0*/  HMMA.16816.F32 R12, R28.reuse, R6, R12 ;  /* 0x000000061c0c723c */ /* 0x050fe2000000180c */
[----:B------:R-:W-:Y:S07]  /*5d1e0*/  STL.64 [R1+0x60b0], R6 ;  /* 0x0060b00601007387 */ /* 0x000fee0000100a00 */
[C---:B--2---:R-:W-:Y:S11]  /*5d1f0*/  HMMA.16816.F32 R8, R28.reuse, R4, R16 ;  /* 0x000000041c08723c */ /* 0x044ff60000001810 */
[----:B------:R-:W-:Y:S04]  /*5d200*/  STL.64 [R1+0x1b30], R12 ;  /* 0x001b300c01007387 */ /* 0x000fe80000100a00 */
[----:B------:R-:W-:Y:S04]  /*5d210*/  STL.64 [R1+0x1b38], R14 ;  /* 0x001b380e01007387 */ /* 0x000fe80000100a00 */
[----:B------:R0:W-:Y:S02]  /*5d220*/  STL.64 [R1+0x60a8], R4 ;  /* 0x0060a80401007387 */ /* 0x0001e40000100a00 */
[----:B0-----:R-:W-:Y:S01]  /*5d230*/  HMMA.16816.F32 R4, R28, R2, R56 ;  /* 0x000000021c04723c */ /* 0x001fe20000001838 */
[----:B------:R-:W-:-:S02]  /*5d240*/  F2FP.F16.E5M2.UNPACK_B R28, R40 ;  /* 0x00000028ff1c723e */ /* 0x000fc400020004ff */
[----:B------:R-:W-:Y:S02]  /*5d250*/  F2FP.F16.E5M2.UNPACK_B R29, R41 ;  /* 0x00000029ff1d723e */ /* 0x000fe400020004ff */
[----:B------:R-:W-:Y:S02]  /*5d260*/  F2FP.F16.E5M2.UNPACK_B R30, R42 ;  /* 0x0000002aff1e723e */ /* 0x000fe400020004ff */
[----:B------:R-:W-:Y:S01]  /*5d270*/  F2FP.F16.E5M2.UNPACK_B R31, R43 ;  /* 0x0000002bff1f723e */ /* 0x000fe200020004ff */
[----:B------:R-:W-:Y:S04]  /*5d280*/  STL.64 [R1+0x1b20], R8 ;  /* 0x001b200801007387 */ /* 0x000fe80000100a00 */
[----:B------:R-:W-:Y:S07]  /*5d290*/  STL.64 [R1+0x1b28], R10 ;  /* 0x001b280a01007387 */ /* 0x000fee0000100a00 */
[----:B------:R-:W-:Y:S04]  /*5d2a0*/  STL.64 [R1+0x640], R4 ;  /* 0x0006400401007387 */ /* 0x000fe80000100a00 */
[----:B------:R3:W-:Y:S02]  /*5d2b0*/  STL.64 [R1+0x648], R6 ;  /* 0x0006480601007387 */ /* 0x0007e40000100a00 */
[C---:B---3--:R-:W-:Y:S02]  /*5d2c0*/  HMMA.16816.F32 R4, R28.reuse, R36, R52 ;  /* 0x000000241c04723c */ /* 0x048fe40000001834 */
[----:B------:R-:W-:Y:S04]  /*5d2d0*/  STL.64 [R1+0x60d0], R38 ;  /* 0x0060d02601007387 */ /* 0x000fe80000100a00 */
[----:B------:R-:W-:Y:S02]  /*5d2e0*/  STL.64 [R1+0x60c8], R36 ;  /* 0x0060c82401007387 */ /* 0x000fe40000100a00 */
[C---:B------:R-:W-:Y:S11]  /*5d2f0*/  HMMA.16816.F32 R8, R28.reuse, R34, R48 ;  /* 0x000000221c08723c */ /* 0x040ff60000001830 */
[----:B------:R-:W-:Y:S04]  /*5d300*/  STL.64 [R1+0x1b10], R4 ;  /* 0x001b100401007387 */ /* 0x000fe80000100a00 */
[----:B------:R0:W-:Y:S04]  /*5d310*/  STL.64 [R1+0x1b18], R6 ;  /* 0x001b180601007387 */ /* 0x0001e80000100a00 */
[----:B------:R-:W2:Y:S01]  /*5d320*/  LDL.LU R56, [R1+0x1a30] ;  /* 0x001a300001387983 */ /* 0x000ea20000300800 */
[----:B0-----:R-:W-:Y:S03]  /*5d330*/  HMMA.16816.F32 R4, R28, R32, R44 ;  /* 0x000000201c04723c */ /* 0x001fe6000000182c */
[----:B------:R-:W-:Y:S04]  /*5d340*/  STL.64 [R1+0x1b00], R8 ;  /* 0x001b000801007387 */ /* 0x000fe80000100a00 */
[----:B------:R-:W-:-:S12]  /*5d350*/  STL.64 [R1+0x1b08], R10 ;  /* 0x001b080a01007387 */ /* 0x000fd80000100a00 */
        /* <DEDUP_REMOVED lines=25> */
[----:B0-----:R-:W4:Y:S04]  /*5d4f0*/  LDL.LU R4, [R1+0x1ac0] ;  /* 0x001ac00001047983 */ /* 0x001f280000300800 */
[----:B------:R-:W4:Y:S04]  /*5d500*/  LDL.LU R5, [R1+0x1ac4] ;  /* 0x001ac40001057983 */ /* 0x000f280000300800 */
[----:B-1----:R-:W4:Y:S04]  /*5d510*/  LDL.LU R6, [R1+0x1ac8] ;  /* 0x001ac80001067983 */ /* 0x002f280000300800 */
        /* <DEDUP_REMOVED lines=76> */
[C---:B----4-:R-:W-:Y:S02]  /*5d9e0*/  HMMA.16816.F32 R16, R28.reuse, R12, R20 ;  /* 0x0000000c1c10723c */ /* 0x050fe40000001814 */
[----:B------:R-:W-:Y:S04]  /*5d9f0*/  STL.64 [R1+0x6020], R14 ;  /* 0x0060200e01007387 */ /* 0x000fe80000100a00 */
[----:B------:R3:W-:Y:S02]  /*5da00*/  STL.64 [R1+0x6018], R12 ;  /* 0x0060180c01007387 */ /* 0x0007e40000100a00 */
[C---:B---3--:R-:W-:Y:S11]  /*5da10*/  HMMA.16816.F32 R12, R28.reuse, R8, R32 ;  /* 0x000000081c0c723c */ /* 0x048ff60000001820 */
[----:B------:R-:W-:Y:S04]  /*5da20*/  STL.64 [R1+0x1a70], R16 ;  /* 0x001a701001007387 */ /* 0x000fe80000100a00 */
[----:B------:R0:W-:Y:S02]  /*5da30*/  STL.64 [R1+0x1a78], R18 ;  /* 0x001a781201007387 */ /* 0x0001e40000100a00 */
[----:B0-----:R-:W-:Y:S02]  /*5da40*/  HMMA.16816.F32 R16, R28, R10, R24 ;  /* 0x0000000a1c10723c */ /* 0x001fe40000001818 */
[----:B------:R-:W-:-:S15]  /*5da50*/  STL.64 [R1+0x6040], R10 ;  /* 0x0060400a01007387 */ /* 0x000fde0000100a00 */
[----:B------:R-:W-:Y:S02]  /*5da60*/  NOP ;  /* 0x0000000000007918 */ /* 0x000fe40000000000 */
[----:B------:R-:W-:Y:S04]  /*5da70*/  STL.64 [R1+0x1a60], R16 ;  /* 0x001a601001007387 */ /* 0x000fe80000100a00 */
[----:B------:R-:W-:Y:S04]  /*5da80*/  STL.64 [R1+0x1a68], R18 ;  /* 0x001a681201007387 */ /* 0x000fe80000100a00 */
[----:B------:R-:W-:Y:S04]  /*5da90*/  STL.64 [R1+0x6038], R8 ;  /* 0x0060380801007387 */ /* 0x000fe80000100a00 */
[----:B------:R-:W-:Y:S04]  /*5daa0*/  STL.64 [R1+0x1a50], R12 ;  /* 0x001a500c01007387 */ /* 0x000fe80000100a00 */
[----:B------:R0:W-:Y:S02]  /*5dab0*/  STL.64 [R1+0x1a58], R14 ;  /* 0x001a580e01007387 */ /* 0x0001e40000100a00 */
[C---:B0-----:R-:W-:Y:S02]  /*5dac0*/  HMMA.16816.F32 R12, R28.reuse, R6, R40 ;  /* 0x000000061c0c723c */ /* 0x041fe40000001828 */
[----:B------:R-:W-:Y:S06]  /*5dad0*/  STL.64 [R1+0x6060], R6 ;  /* 0x0060600601007387 */ /* 0x000fec0000100a00 */
[C---:B------:R-:W-:Y:S11]  /*5dae0*/  HMMA.16816.F32 R8, R28.reuse, R4, R56 ;  /* 0x000000041c08723c */ /* 0x040ff60000001838 */
[----:B------:R-:W-:Y:S04]  /*5daf0*/  STL.64 [R1+0x1a40], R12 ;  /* 0x001a400c01007387 */ /* 0x000fe80000100a00 */
[----:B------:R-:W-:Y:S04]  /*5db00*/  STL.64 [R1+0x1a48], R14 ;  /* 0x001a480e01007387 */ /* 0x000fe80000100a00 */
[----:B------:R0:W-:Y:S02]  /*5db10*/  STL.64 [R1+0x6058], R4 ;  /* 0x0060580401007387 */ /* 0x0001e40000100a00 */
[----:B0-----:R-:W-:Y:S02]  /*5db20*/  HMMA.16816.F32 R4, R28, R2, R44 ;  /* 0x000000021c04723c */ /* 0x001fe4000000182c */
[----:B------:R-:W-:Y:S04]  /*5db30*/  STL.64 [R1+0x1a30], R8 ;  /* 0x001a300801007387 */ /* 0x000fe80000100a00 */
[----:B------:R-:W-:Y:S04]  /*5db40*/  STL.64 [R1+0x1a38], R10 ;  /* 0x001a380a01007387 */ /* 0x000fe80000100a00 */
[----:B------:R-:W2:Y:S01]  /*5db50*/  LDL.LU R44, [R1+0x1940] ;  /* 0x00194000012c7983 */ /* 0x000ea20000300800 */
[----:B------:R-:W-:-:S02]  /*5db60*/  IMAD R40, R51, 0x100, R52 ;  /* 0x0000010033287824 */ /* 0x000fc400078e0234 */
[----:B------:R-:W-:Y:S02]  /*5db70*/  IMAD R42, R60, 0x100, R48 ;  /* 0x000001003c2a7824 */ /* 0x000fe400078e0230 */
[----:B------:R-:W-:-:S04]  /*5db80*/  IMAD R41, R49, 0x100, R50 ;  /* 0x0000010031297824 */ /* 0x000fc800078e0232 */
        /* <DEDUP_REMOVED lines=21> */
[----:B------:R-:W-:-:S03]  /*5dce0*/  IMAD R43, R61, 0x100, R0 ;  /* 0x000001003d2b7824 */ /* 0x000fc600078e0200 */
[----:B------:R-:W3:Y:S04]  /*5dcf0*/  LDL.LU R24, [R1+0x1a00] ;  /* 0x001a000001187983 */ /* 0x000ee80000300800 */
[----:B------:R-:W3:Y:S04]  /*5dd00*/  LDL.LU R25, [R1+0x1a04] ;  /* 0x001a040001197983 */ /* 0x000ee80000300800 */
[----:B------:R-:W3:Y:S04]  /*5dd10*/  LDL.LU R26, [R1+0x1a08] ;  /* 0x001a0800011a7983 */ /* 0x000ee80000300800 */
[----:B------:R-:W3:Y:S01]  /*5dd20*/  LDL.LU R27, [R1+0x1a0c] ;  /* 0x001a0c00011b7983 */ /* 0x000ee20000300800 */
        /* <DEDUP_REMOVED lines=86> */
[C---:B--2---:R-:W-:Y:S01]  /*5e290*/  HMMA.16816.F32 R20, R28.reuse, R16, R32 ;  /* 0x000000101c14723c */ /* 0x044fe20000001820 */
[----:B------:R-:W-:Y:S10]  /*5e2a0*/  STL.64 [R1+0x5fb8], R18 ;  /* 0x005fb81201007387 */ /* 0x000ff40000100a00 */
[----:B------:R-:W-:Y:S04]  /*5e2b0*/  STL.64 [R1+0x19b0], R24 ;  /* 0x0019b01801007387 */ /* 0x000fe80000100a00 */
[----:B------:R-:W-:Y:S04]  /*5e2c0*/  STL.64 [R1+0x19b8], R26 ;  /* 0x0019b81a01007387 */ /* 0x000fe80000100a00 */
[----:B------:R-:W-:Y:S04]  /*5e2d0*/  STL.64 [R1+0x5fb0], R16 ;  /* 0x005fb01001007387 */ /* 0x000fe80000100a00 */
[----:B------:R-:W-:Y:S04]  /*5e2e0*/  STL.64 [R1+0x19a0], R20 ;  /* 0x0019a01401007387 */ /* 0x000fe80000100a00 */
[----:B------:R0:W-:Y:S02]  /*5e2f0*/  STL.64 [R1+0x19a8], R22 ;  /* 0x0019a81601007387 */ /* 0x0001e40000100a00 */
[C---:B0-----:R-:W-:Y:S02]  /*5e300*/  HMMA.16816.F32 R20, R28.reuse, R14, R36 ;  /* 0x0000000e1c14723c */ /* 0x041fe40000001824 */
[----:B------:R-:W-:Y:S06]  /*5e310*/  STL.64 [R1+0x5fd8], R14 ;  /* 0x005fd80e01007387 */ /* 0x000fec0000100a00 */
[C---:B---3--:R-:W-:Y:S11]  /*5e320*/  HMMA.16816.F32 R16, R28.reuse, R12, R40 ;  /* 0x0000000c1c10723c */ /* 0x048ff60000001828 */
[----:B------:R-:W-:Y:S04]  /*5e330*/  STL.64 [R1+0x1990], R20 ;  /* 0x0019901401007387 */ /* 0x000fe80000100a00 */
[----:B------:R-:W-:Y:S04]  /*5e340*/  STL.64 [R1+0x1998], R22 ;  /* 0x0019981601007387 */ /* 0x000fe80000100a00 */
[----:B------:R0:W-:Y:S02]  /*5e350*/  STL.64 [R1+0x5fd0], R12 ;  /* 0x005fd00c01007387 */ /* 0x0001e40000100a00 */
[C---:B0-----:R-:W-:Y:S08]  /*5e360*/  HMMA.16816.F32 R12, R28.reuse, R10, R56 ;  /* 0x0000000a1c0c723c */ /* 0x041ff00000001838 */
[C---:B------:R-:W-:Y:S01]  /*5e370*/  HMMA.16816.F32 R20, R28.reuse, R8, R52 ;  /* 0x000000081c14723c */ /* 0x040fe20000001834 */
[----:B------:R-:W-:Y:S04]  /*5e380*/  STL.64 [R1+0x1980], R16 ;  /* 0x0019801001007387 */ /* 0x000fe80000100a00 */
[----:B------:R0:W-:Y:S03]  /*5e390*/  STL.64 [R1+0x1988], R18 ;  /* 0x0019881201007387 */ /* 0x0001e60000100a00 */
[C---:B0-----:R-:W-:Y:S03]  /*5e3a0*/  HMMA.16816.F32 R16, R28.reuse, R6, R48 ;  /* 0x000000061c10723c */ /* 0x041fe60000001830 */
[----:B------:R-:W-:Y:S04]  /*5e3b0*/  STL.64 [R1+0x1970], R12 ;  /* 0x0019700c01007387 */ /* 0x000fe80000100a00 */
[----:B------:R0:W-:Y:S02]  /*5e3c0*/  STL.64 [R1+0x1978], R14 ;  /* 0x0019780e01007387 */ /* 0x0001e40000100a00 */
[----:B0-----:R-:W-:Y:S02]  /*5e3d0*/  HMMA.16816.F32 R12, R28, R4, R44 ;  /* 0x000000041c0c723c */ /* 0x001fe4000000182c */
        /* <DEDUP_REMOVED lines=54> */
[----:B--2---:R-:W-:-:S03]  /*5e740*/  IMAD R40, R40, 0x100, R3 ;  /* 0x0000010028287824 */ /* 0x004fc600078e0203 */
[----:B------:R-:W2:Y:S01]  /*5e750*/  LDL.LU R3, [R1+0x6000] ;  /* 0x0060000001037983 */ /* 0x000ea20000300800 */
[----:B---3--:R-:W-:Y:S02]  /*5e760*/  IMAD R41, R41, 0x100, R43 ;  /* 0x0000010029297824 */ /* 0x008fe400078e022b */
[----:B----4-:R-:W-:Y:S02]  /*5e770*/  IMAD R42, R60, 0x100, R42 ;  /* 0x000001003c2a7824 */ /* 0x010fe400078e022a */
[----:B------:R-:W-:Y:S01]  /*5e780*/  IMAD R43, R61, 0x100, R0 ;  /* 0x000001003d2b7824 */ /* 0x000fe200078e0200 */
[----:B--2---:R-:W-:Y:S01]  /*5e790*/  HMMA.16816.F32 R28, R28, R2, R36 ;  /* 0x000000021c1c723c */ /* 0x004fe20000001824 */
[----:B------:R-:W2:Y:S04]  /*5e7a0*/  LDL.LU.64 R38, [R1+0x5ff8] ;  /* 0x005ff80001267983 */ /* 0x000ea80000300a00 */
[----:B------:R-:W3:Y:S04]  /*5e7b0*/  LDL.LU.64 R36, [R1+0x5ff0] ;  /* 0x005ff00001247983 */ /* 0x000ee80000300a00 */
[----:B------:R-:W-:Y:S10]  /*5e7c0*/  STL [R1+0x5f78], R3 ;  /* 0x005f780301007387 */ /* 0x000ff40000100800 */
[----:B------:R0:W-:Y:S04]  /*5e7d0*/  STL.64 [R1+0x620], R28 ;  /* 0x0006201c01007387 */ /* 0x0001e80000100a00 */
[----:B------:R1:W-:Y:S01]  /*5e7e0*/  STL.64 [R1+0x628], R30 ;  /* 0x0006281e01007387 */ /* 0x0003e20000100a00 */
[----:B0-----:R-:W-:-:S02]  /*5e7f0*/  F2FP.F16.E5M2.UNPACK_B R28, R40 ;  /* 0x00000028ff1c723e */ /* 0x001fc400020004ff */
[----:B------:R-:W-:Y:S02]  /*5e800*/  F2FP.F16.E5M2.UNPACK_B R29, R41 ;  /* 0x00000029ff1d723e */ /* 0x000fe400020004ff */
[----:B-1----:R-:W-:Y:S02]  /*5e810*/  F2FP.F16.E5M2.UNPACK_B R30, R42 ;  /* 0x0000002aff1e723e */ /* 0x002fe400020004ff */
[----:B------:R-:W-:Y:S01]  /*5e820*/  F2FP.F16.E5M2.UNPACK_B R31, R43 ;  /* 0x0000002bff1f723e */ /* 0x000fe200020004ff */
[----:B------:R-:W4:Y:S04]  /*5e830*/  LDL.LU R40, [R1+0x18b0] ;  /* 0x0018b00001287983 */ /* 0x000f280000300800 */
[----:B------:R-:W4:Y:S04]  /*5e840*/  LDL.LU R41, [R1+0x18b4] ;  /* 0x0018b40001297983 */ /* 0x000f280000300800 */
[----:B------:R-:W4:Y:S04]  /*5e850*/  LDL.LU R42, [R1+0x18b8] ;  /* 0x0018b800012a7983 */ /* 0x000f280000300800 */
        /* <DEDUP_REMOVED lines=52> */
[C---:B------:R-:W-:Y:S08]  /*5eba0*/  HMMA.16816.F32 R32, R28.reuse, R18, R36 ;  /* 0x000000121c20723c */ /* 0x040ff00000001824 */
[C---:B0-----:R-:W-:Y:S03]  /*5ebb0*/  HMMA.16816.F32 R20, R28.reuse, R14, R56 ;  /* 0x0000000e1c14723c */ /* 0x041fe60000001838 */
[----:B------:R-:W-:Y:S04]  /*5ebc0*/  STL.64 [R1+0x18d0], R24 ;  /* 0x0018d01801007387 */ /* 0x000fe80000100a00 */
[----:B------:R3:W-:Y:S02]  /*5ebd0*/  STL.64 [R1+0x18d8], R26 ;  /* 0x0018d81a01007387 */ /* 0x0007e40000100a00 */
[C---:B---3--:R-:W-:Y:S02]  /*5ebe0*/  HMMA.16816.F32 R24, R28.reuse, R16, R40 ;  /* 0x000000101c18723c */ /* 0x048fe40000001828 */
[----:B------:R-:W-:Y:S04]  /*5ebf0*/  STL.64 [R1+0x18c0], R32 ;  /* 0x0018c02001007387 */ /* 0x000fe80000100a00 */
[----:B------:R0:W-:Y:S02]  /*5ec00*/  STL.64 [R1+0x18c8], R34 ;  /* 0x0018c82201007387 */ /* 0x0001e40000100a00 */
[C---:B0-----:R-:W-:Y:S11]  /*5ec10*/  HMMA.16816.F32 R32, R28.reuse, R12, R52 ;  /* 0x0000000c1c20723c */ /* 0x041ff60000001834 */
        /* <DEDUP_REMOVED lines=59> */
[----:B---3--:R-:W-:Y:S01]  /*5efd0*/  HMMA.16816.F32 R20, R28, R6, R20 ;  /* 0x000000061c14723c */ /* 0x008fe20000001814 */
[----:B----4-:R-:W-:-:S15]  /*5efe0*/  IMAD R40, R40, 0x100, R3 ;  /* 0x0000010028287824 */ /* 0x010fde00078e0203 */
[----:B------:R-:W-:-:S03]  /*5eff0*/  NOP ;  /* 0x0000000000007918 */ /* 0x000fc60000000000 */
        /* <DEDUP_REMOVED lines=10> */
[----:B0-----:R-:W4:Y:S04]  /*5f0a0*/  LDL.LU R4, [R1+0x1810] ;  /* 0x0018100001047983 */ /* 0x001f280000300800 */
[----:B------:R-:W4:Y:S04]  /*5f0b0*/  LDL.LU R5, [R1+0x1814] ;  /* 0x0018140001057983 */ /* 0x000f280000300800 */
[----:B------:R-:W4:Y:S04]  /*5f0c0*/  LDL.LU R6, [R1+0x1818] ;  /* 0x0018180001067983 */ /* 0x000f280000300800 */
[----:B------:R-:W4:Y:S04]  /*5f0d0*/  LDL.LU R7, [R1+0x181c] ;  /* 0x00181c0001077983 */ /* 0x000f280000300800 */
        /* <DEDUP_REMOVED lines=32> */
[----:B------:R3:W-:Y:S04]  /*5f2e0*/  STL.64 [R1+0x1838], R38 ;  /* 0x0018382601007387 */ /* 0x0007e80000100a00 */
[----:B------:R-:W-:Y:S04]  /*5f2f0*/  STL.64 [R1+0x5f10], R34 ;  /* 0x005f102201007387 */ /* 0x000fe80000100a00 */
[----:B------:R4:W-:Y:S01]  /*5f300*/  STL.64 [R1+0x5f08], R32 ;  /* 0x005f082001007387 */ /* 0x0009e20000100a00 */
[C---:B---3--:R-:W-:Y:S08]  /*5f310*/  HMMA.16816.F32 R36, R28.reuse, R32, R40 ;  /* 0x000000201c24723c */ /* 0x048ff00000001828 */
[C---:B----4-:R-:W-:Y:S08]  /*5f320*/  HMMA.16816.F32 R32, R28.reuse, R26, R4 ;  /* 0x0000001a1c20723c */ /* 0x050ff00000001804 */
[C---:B------:R-:W-:Y:S08]  /*5f330*/  HMMA.16816.F32 R4, R28.reuse, R24, R8 ;  /* 0x000000181c04723c */ /* 0x040ff00000001808 */
[C---:B------:R-:W-:Y:S01]  /*5f340*/  HMMA.16816.F32 R8, R28.reuse, R22, R56 ;  /* 0x000000161c08723c */ /* 0x040fe20000001838 */
        /* <DEDUP_REMOVED lines=17> */
[----:B------:R-:W2:Y:S07]  /*5f460*/  LDL.LU R44, [R1+0x1710] ;  /* 0x00171000012c7983 */ /* 0x000eae0000300800 */
[----:B------:R0:W-:Y:S04]  /*5f470*/  STL.64 [R1+0x17d0], R8 ;  /* 0x0017d00801007387 */ /* 0x0001e80000100a00 */
[----:B------:R1:W-:Y:S06]  /*5f480*/  STL.64 [R1+0x17d8], R10 ;  /* 0x0017d80a01007387 */ /* 0x0003ec0000100a00 */
        /* <DEDUP_REMOVED lines=25> */
[----:B------:R-:W2:Y:S04]  /*5f620*/  LDL.LU R24, [R1+0x1790] ;  /* 0x0017900001187983 */ /* 0x000ea80000300800 */
[----:B------:R-:W2:Y:S04]  /*5f630*/  LDL.LU R25, [R1+0x1794] ;  /* 0x0017940001197983 */ /* 0x000ea80000300800 */
[----:B------:R-:W2:Y:S04]  /*5f640*/  LDL.LU R26, [R1+0x1798] ;  /* 0x00179800011a7983 */ /* 0x000ea80000300800 */
[----:B------:R-:W2:Y:S04]  /*5f650*/  LDL.LU R27, [R1+0x179c] ;  /* 0x00179c00011b7983 */ /* 0x000ea80000300800 */
[----:B---3--:R-:W3:Y:S04]  /*5f660*/  LDL.LU R4, [R1+0x1780] ;  /* 0x0017800001047983 */ /* 0x008ee80000300800 */
[----:B------:R-:W3:Y:S04]  /*5f670*/  LDL.LU R5, [R1+0x1784] ;  /* 0x0017840001057983 */ /* 0x000ee80000300800 */
[----:B----4-:R-:W3:Y:S04]  /*5f680*/  LDL.LU R6, [R1+0x1788] ;  /* 0x0017880001067983 */ /* 0x010ee80000300800 */
[----:B------:R-:W3:Y:S04]  /*5f690*/  LDL.LU R7, [R1+0x178c] ;  /* 0x00178c0001077983 */ /* 0x000ee80000300800 */
        /* <DEDUP_REMOVED lines=61> */
[----:B------:R0:W-:Y:S01]  /*5fa70*/  STL.64 [R1+0x5ea8], R4 ;  /* 0x005ea80401007387 */ /* 0x0001e20000100a00 */
[----:B------:R-:W-:-:S02]  /*5fa80*/  IMAD R41, R41, 0x100, R43 ;  /* 0x0000010029297824 */ /* 0x000fc400078e022b */
[----:B----4-:R-:W-:Y:S02]  /*5fa90*/  IMAD R40, R40, 0x100, R11 ;  /* 0x0000010028287824 */ /* 0x010fe400078e020b */
[----:B------:R-:W-:Y:S01]  /*5faa0*/  IMAD R42, R60, 0x100, R42 ;  /* 0x000001003c2a7824 */ /* 0x000fe200078e022a */
[----:B0-----:R-:W-:Y:S01]  /*5fab0*/  HMMA.16816.F32 R4, R28, R2, R12 ;  /* 0x000000021c04723c */ /* 0x001fe2000000180c */
[----:B------:R-:W-:Y:S01]  /*5fac0*/  IMAD R43, R61, 0x100, R0 ;  /* 0x000001003d2b7824 */ /* 0x000fe200078e0200 */
[----:B------:R-:W-:Y:S02]  /*5fad0*/  F2FP.F16.E5M2.UNPACK_B R28, R40 ;  /* 0x00000028ff1c723e */ /* 0x000fe400020004ff */
[----:B------:R-:W-:Y:S02]  /*5fae0*/  F2FP.F16.E5M2.UNPACK_B R29, R41 ;  /* 0x00000029ff1d723e */ /* 0x000fe400020004ff */
[----:B------:R-:W-:Y:S02]  /*5faf0*/  F2FP.F16.E5M2.UNPACK_B R30, R42 ;  /* 0x0000002aff1e723e */ /* 0x000fe400020004ff */
[----:B------:R-:W-:-:S11]  /*5fb00*/  F2FP.F16.E5M2.UNPACK_B R31, R43 ;  /* 0x0000002bff1f723e */ /* 0x000fd600020004ff */
[----:B------:R-:W-:Y:S04]  /*5fb10*/  STL.64 [R1+0x600], R4 ;  /* 0x0006000401007387 */ /* 0x000fe80000100a00 */
[----:B------:R2:W-:Y:S02]  /*5fb20*/  STL.64 [R1+0x608], R6 ;  /* 0x0006080601007387 */ /* 0x0005e40000100a00 */
[C---:B--2---:R-:W-:Y:S02]  /*5fb30*/  HMMA.16816.F32 R4, R28.reuse, R36, R16 ;  /* 0x000000241c04723c */ /* 0x044fe40000001810 */
[----:B------:R-:W-:Y:S04]  /*5fb40*/  STL.64 [R1+0x5ed0], R38 ;  /* 0x005ed02601007387 */ /* 0x000fe80000100a00 */
[----:B------:R-:W-:Y:S02]  /*5fb50*/  STL.64 [R1+0x5ec8], R36 ;  /* 0x005ec82401007387 */ /* 0x000fe40000100a00 */
[C---:B------:R-:W-:Y:S11]  /*5fb60*/  HMMA.16816.F32 R8, R28.reuse, R34, R56 ;  /* 0x000000221c08723c */ /* 0x040ff60000001838 */
[----:B------:R-:W-:Y:S04]  /*5fb70*/  STL.64 [R1+0x1750], R4 ;  /* 0x0017500401007387 */ /* 0x000fe80000100a00 */
[----:B------:R3:W-:Y:S02]  /*5fb80*/  STL.64 [R1+0x1758], R6 ;  /* 0x0017580601007387 */ /* 0x0007e40000100a00 */
[C---:B---3--:R-:W-:Y:S02]  /*5fb90*/  HMMA.16816.F32 R4, R28.reuse, R32, R52 ;  /* 0x000000201c04723c */ /* 0x048fe40000001834 */
[----:B------:R-:W-:Y:S04]  /*5fba0*/  STL.64 [R1+0x5ef0], R34 ;  /* 0x005ef02201007387 */ /* 0x000fe80000100a00 */
[----:B------:R-:W-:Y:S04]  /*5fbb0*/  STL.64 [R1+0x1740], R8 ;  /* 0x0017400801007387 */ /* 0x000fe80000100a00 */
[----:B------:R0:W-:Y:S04]  /*5fbc0*/  STL.64 [R1+0x1748], R10 ;  /* 0x0017480a01007387 */ /* 0x0001e80000100a00 */
[----:B------:R-:W-:Y:S01]  /*5fbd0*/  STL.64 [R1+0x5ee8], R32 ;  /* 0x005ee82001007387 */ /* 0x000fe20000100a00 */
[C---:B0-----:R-:W-:Y:S04]  /*5fbe0*/  HMMA.16816.F32 R8, R28.reuse, R26, R48 ;  /* 0x0000001a1c08723c */ /* 0x041fe80000001830 */
[----:B------:R-:W-:Y:S04]  /*5fbf0*/  STL.64 [R1+0x1730], R4 ;  /* 0x0017300401007387 */ /* 0x000fe80000100a00 */
[----:B------:R0:W-:Y:S04]  /*5fc00*/  STL.64 [R1+0x1738], R6 ;  /* 0x0017380601007387 */ /* 0x0001e80000100a00 */
[----:B------:R-:W2:Y:S01]  /*5fc10*/  LDL.LU R40, [R1+0x1670] ;  /* 0x0016700001287983 */ /* 0x000ea20000300800 */
[C---:B0-----:R-:W-:Y:S06]  /*5fc20*/  HMMA.16816.F32 R4, R28.reuse, R24, R44 ;  /* 0x000000181c04723c */ /* 0x041fec000000182c */
[----:B------:R0:W-:Y:S04]  /*5fc30*/  STL.64 [R1+0x1720], R8 ;  /* 0x0017200801007387 */ /* 0x0001e80000100a00 */
[----:B------:R1:W-:Y:S09]  /*5fc40*/  STL.64 [R1+0x1728], R10 ;  /* 0x0017280a01007387 */ /* 0x0003f20000100a00 */
[----:B------:R3:W-:Y:S04]  /*5fc50*/  STL.64 [R1+0x1710], R4 ;  /* 0x0017100401007387 */ /* 0x0007e80000100a00 */
[----:B------:R4:W-:Y:S04]  /*5fc60*/  STL.64 [R1+0x1718], R6 ;  /* 0x0017180601007387 */ /* 0x0009e80000100a00 */
        /* <DEDUP_REMOVED lines=49> */
[C---:B----4-:R-:W-:Y:S08]  /*5ff80*/  HMMA.16816.F32 R16, R28.reuse, R20, R16 ;  /* 0x000000141c10723c */ /* 0x050ff00000001810 */
[----:B--2---:R-:W-:-:S15]  /*5ff90*/  HMMA.16816.F32 R32, R28, R22, R32 ;  /* 0x000000161c20723c */ /* 0x004fde0000001820 */
[----:B------:R-:W-:-:S04]  /*5ffa0*/  NOP ;  /* 0x0000000000007918 */ /* 0x000fc80000000000 */
        /* <DEDUP_REMOVED lines=52> */
[----:B---3--:R-:W-:Y:S01]  /*602f0*/  HMMA.16816.F32 R8, R28, R4, R40 ;  /* 0x000000041c08723c */ /* 0x008fe20000001828 */
[----:B------:R-:W-:-:S02]  /*60300*/  IMAD R40, R55, 0x100, R56 ;  /* 0x0000010037287824 */ /* 0x000fc400078e0238 */
[----:B------:R-:W-:Y:S02]  /*60310*/  IMAD R41, R53, 0x100, R54 ;  /* 0x0000010035297824 */ /* 0x000fe400078e0236 */
[----:B------:R-:W-:Y:S02]  /*60320*/  IMAD R42, R60, 0x100, R52 ;  /* 0x000001003c2a7824 */ /* 0x000fe400078e0234 */
[----:B------:R-:W-:-:S04]  /*60330*/  IMAD R43, R61, 0x100, R0 ;  /* 0x000001003d2b7824 */ /* 0x000fc800078e0200 */
        /* <DEDUP_REMOVED lines=12> */
[----:B0-----:R-:W-:Y:S02]  /*60400*/  HMMA.16816.F32 R4, R28, R36, R44 ;  /* 0x000000241c04723c */ /* 0x001fe4000000182c */
[----:B------:R-:W-:Y:S04]  /*60410*/  STL.64 [R1+0x5e70], R38 ;  /* 0x005e702601007387 */ /* 0x000fe80000100a00 */
[----:B------:R-:W-:-:S13]  /*60420*/  STL.64 [R1+0x5e68], R36 ;  /* 0x005e682401007387 */ /* 0x000fda0000100a00 */
[----:B------:R-:W-:Y:S04]  /*60430*/  STL.64 [R1+0x1660], R4 ;  /* 0x0016600401007387 */ /* 0x000fe80000100a00 */
[----:B------:R-:W-:Y:S04]  /*60440*/  STL.64 [R1+0x1668], R6 ;  /* 0x0016680601007387 */ /* 0x000fe80000100a00 */
        /* <DEDUP_REMOVED lines=113> */
[----:B------:R-:W3:Y:S01]  /*60b60*/  LDL.LU R0, [R1+0x2744] ;  /* 0x0027440001007983 */ /* 0x000ee20000300800 */
[C---:B----4-:R-:W-:Y:S08]  /*60b70*/  HMMA.16816.F32 R20, R28.reuse, R14, R20 ;  /* 0x0000000e1c14723c */ /* 0x050ff00000001814 */
[C---:B--2---:R-:W-:Y:S11]  /*60b80*/  HMMA.16816.F32 R16, R28.reuse, R12, R24 ;  /* 0x0000000c1c10723c */ /* 0x044ff60000001818 */
[----:B------:R-:W-:Y:S04]  /*60b90*/  STL.64 [R1+0x15d0], R20 ;  /* 0x0015d01401007387 */ /* 0x000fe80000100a00 */
[----:B------:R-:W-:Y:S04]  /*60ba0*/  STL.64 [R1+0x15d8], R22 ;  /* 0x0015d81601007387 */ /* 0x000fe80000100a00 */
[----:B------:R-:W2:Y:S04]  /*60bb0*/  LDL.LU R61, [R1+0x2740] ;  /* 0x00274000013d7983 */ /* 0x000ea80000300800 */
[----:B------:R-:W-:Y:S04]  /*60bc0*/  STL.64 [R1+0x15c0], R16 ;  /* 0x0015c01001007387 */ /* 0x000fe80000100a00 */
[----:B------:R0:W-:Y:S04]  /*60bd0*/  STL.64 [R1+0x15c8], R18 ;  /* 0x0015c81201007387 */ /* 0x0001e80000100a00 */
[----:B------:R-:W-:Y:S04]  /*60be0*/  STL.64 [R1+0x5de0], R14 ;  /* 0x005de00e01007387 */ /* 0x000fe80000100a00 */
[----:B------:R3:W-:Y:S01]  /*60bf0*/  STL.64 [R1+0x5dd8], R12 ;  /* 0x005dd80c01007387 */ /* 0x0007e20000100a00 */
[C---:B0-----:R-:W-:Y:S08]  /*60c00*/  HMMA.16816.F32 R16, R28.reuse, R10, R32 ;  /* 0x0000000a1c10723c */ /* 0x041ff00000001820 */
[C---:B---3--:R-:W-:Y:S01]  /*60c10*/  HMMA.16816.F32 R12, R28.reuse, R8, R40 ;  /* 0x000000081c0c723c */ /* 0x048fe20000001828 */
        /* <DEDUP_REMOVED lines=8> */
[----:B------:R-:W-:-:S15]  /*60ca0*/  IMAD R40, R47, 0x100, R48 ;  /* 0x000001002f287824 */ /* 0x000fde00078e0230 */
[----:B------:R-:W-:-:S03]  /*60cb0*/  NOP ;  /* 0x0000000000007918 */ /* 0x000fc60000000000 */
[----:B------:R-:W-:Y:S04]  /*60cc0*/  STL.64 [R1+0x1590], R12 ;  /* 0x0015900c01007387 */ /* 0x000fe80000100a00 */
[----:B------:R-:W-:Y:S04]  /*60cd0*/  STL.64 [R1+0x1598], R14 ;  /* 0x0015980e01007387 */ /* 0x000fe80000100a00 */
        /* <DEDUP_REMOVED lines=2268> */
[----:B---3--:R-:W-:-:S03]  /*69aa0*/  IMAD R41, R41, 0x100, R61 ;  /* 0x0000010029297824 */ /* 0x008fc600078e023d */
[----:B------:R-:W3:Y:S01]  /*69ab0*/  LDL.LU R61, [R1+0x57b8] ;  /* 0x0057b800013d7983 */ /* 0x000ee20000300800 */
[----:B------:R-:W-:Y:S02]  /*69ac0*/  IMAD R42, R42, 0x100, R0 ;  /* 0x000001002a2a7824 */ /* 0x000fe400078e0200 */
[----:B------:R-:W-:Y:S01]  /*69ad0*/  IMAD R43, R43, 0x100, R60 ;  /* 0x000001002b2b7824 */ /* 0x000fe200078e023c */
[----:B------:R-:W3:Y:S04]  /*69ae0*/  LDL.LU R0, [R1+0x57b4] ;  /* 0x0057b40001007983 */ /* 0x000ee80000300800 */
[----:B------:R-:W3:Y:S01]  /*69af0*/  LDL.LU R60, [R1+0x57b0] ;  /* 0x0057b000013c7983 */ /* 0x000ee20000300800 */
[----:B--2---:R-:W-:Y:S03]  /*69b00*/  HMMA.16816.F32 R28, R28, R2, R36 ;  /* 0x000000021c1c723c */ /* 0x004fe60000001824 */
[----:B------:R-:W2:Y:S04]  /*69b10*/  LDL.LU.64 R38, [R1+0x57a8] ;  /* 0x0057a80001267983 */ /* 0x000ea80000300a00 */
[----:B------:R-:W2:-:S12]  /*69b20*/  LDL.LU.64 R36, [R1+0x57a0] ;  /* 0x0057a00001247983 */ /* 0x000e980000300a00 */
        /* <DEDUP_REMOVED lines=49> */
[C---:B---3--:R-:W-:Y:S08]  /*69e40*/  HMMA.16816.F32 R32, R28.reuse, R20, R4 ;  /* 0x000000141c20723c */ /* 0x048ff00000001804 */
        /* <DEDUP_REMOVED lines=81> */
[----:B--2---:R-:W-:Y:S11]  /*6a360*/  HMMA.16816.F32 R36, R28, R4, R36 ;  /* 0x000000041c24723c */ /* 0x004ff60000001824 */
        /* <DEDUP_REMOVED lines=8> */
[----:B------:R0:W-:Y:S04]  /*6a3f0*/  STL.64 [R1+0x56c8], R6 ;  /* 0x0056c80601007387 */ /* 0x0001e80000100a00 */
[----:B0-----:R-:W2:Y:S04]  /*6a400*/  LDL.LU R6, [R1+0x3d2c] ;  /* 0x003d2c0001067983 */ /* 0x001ea80000300800 */
[----:B------:R-:W3:Y:S04]  /*6a410*/  LDL.LU R7, [R1+0x3d34] ;  /* 0x003d340001077983 */ /* 0x000ee80000300800 */
[----:B------:R0:W-:Y:S04]  /*6a420*/  STL.64 [R1+0x56c0], R4 ;  /* 0x0056c00401007387 */ /* 0x0001e80000100a00 */
[----:B0-----:R-:W4:Y:S04]  /*6a430*/  LDL.LU R4, [R1+0x3d1c] ;  /* 0x003d1c0001047983 */ /* 0x001f280000300800 */
[----:B------:R-:W4:Y:S01]  /*6a440*/  LDL.LU R5, [R1+0x3d24] ;  /* 0x003d240001057983 */ /* 0x000f220000300800 */
[----:B--2---:R-:W-:-:S02]  /*6a450*/  IMAD R42, R42, 0x100, R6 ;  /* 0x000001002a2a7824 */ /* 0x004fc400078e0206 */
[----:B---3--:R-:W-:Y:S02]  /*6a460*/  IMAD R43, R43, 0x100, R7 ;  /* 0x000001002b2b7824 */ /* 0x008fe400078e0207 */
[----:B----4-:R-:W-:Y:S02]  /*6a470*/  IMAD R40, R40, 0x100, R4 ;  /* 0x0000010028287824 */ /* 0x010fe400078e0204 */
[----:B------:R-:W-:Y:S02]  /*6a480*/  IMAD R41, R41, 0x100, R5 ;  /* 0x0000010029297824 */ /* 0x000fe400078e0205 */
[----:B------:R-:W-:Y:S01]  /*6a490*/  HMMA.16816.F32 R4, R28, R2, R8 ;  /* 0x000000021c04723c */ /* 0x000fe20000001808 */
        /* <DEDUP_REMOVED lines=96> */
[----:B------:R-:W3:Y:S01]  /*6aaa0*/  LDL.LU.64 R16, [R1+0x5720] ;  /* 0x0057200001107983 */ /* 0x000ee20000300a00 */
[C---:B----4-:R-:W-:Y:S08]  /*6aab0*/  HMMA.16816.F32 R56, R28.reuse, R18, R56 ;  /* 0x000000121c38723c */ /* 0x050ff00000001838 */
[C---:B---3--:R-:W-:Y:S11]  /*6aac0*/  HMMA.16816.F32 R12, R28.reuse, R16, R12 ;  /* 0x000000101c0c723c */ /* 0x048ff6000000180c */
        /* <DEDUP_REMOVED lines=42> */
[----:B------:R-:W4:Y:S04]  /*6ad70*/  LDL.LU R11, [R1+0x3d54] ;  /* 0x003d5400010b7983 */ /* 0x000f280000300800 */
[----:B------:R0:W-:Y:S04]  /*6ad80*/  STL.64 [R1+0x5680], R8 ;  /* 0x0056800801007387 */ /* 0x0001e80000100a00 */
[----:B0-----:R-:W4:Y:S04]  /*6ad90*/  LDL.LU R8, [R1+0x3d3c] ;  /* 0x003d3c0001087983 */ /* 0x001f280000300800 */
        /* <DEDUP_REMOVED lines=12> */
[----:B------:R-:W-:Y:S02]  /*6ae60*/  IMAD R41, R41, 0x100, R9 ;  /* 0x0000010029297824 */ /* 0x000fe400078e0209 */
[----:B------:R-:W-:Y:S02]  /*6ae70*/  IMAD R42, R42, 0x100, R10 ;  /* 0x000001002a2a7824 */ /* 0x000fe400078e020a */
[----:B------:R-:W-:Y:S02]  /*6ae80*/  IMAD R43, R43, 0x100, R11 ;  /* 0x000001002b2b7824 */ /* 0x000fe400078e020b */
[----:B------:R-:W-:Y:S01]  /*6ae90*/  HMMA.16816.F32 R8, R28, R2, R12 ;  /* 0x000000021c08723c */ /* 0x000fe2000000180c */
[----:B------:R-:W-:Y:S02]  /*6aea0*/  F2FP.F16.E5M2.UNPACK_B R28, R40 ;  /* 0x00000028ff1c723e */ /* 0x000fe400020004ff */
[----:B------:R-:W-:Y:S02]  /*6aeb0*/  F2FP.F16.E5M2.UNPACK_B R29, R41 ;  /* 0x00000029ff1d723e */ /* 0x000fe400020004ff */
[----:B------:R-:W-:-:S02]  /*6aec0*/  F2FP.F16.E5M2.UNPACK_B R30, R42 ;  /* 0x0000002aff1e723e */ /* 0x000fc400020004ff */
[----:B------:R-:W-:-:S12]  /*6aed0*/  F2FP.F16.E5M2.UNPACK_B R31, R43 ;  /* 0x0000002bff1f723e */ /* 0x000fd800020004ff */
        /* <DEDUP_REMOVED lines=67> */
[----:B------:R-:W2:Y:S01]  /*6b310*/  LDL.LU.64 R16, [R1+0x5690] ;  /* 0x0056900001107983 */ /* 0x000ea20000300a00 */
[----:B------:R-:W-:-:S15]  /*6b320*/  HMMA.16816.F32 R44, R28, R20, R44 ;  /* 0x000000141c2c723c */ /* 0x000fde000000182c */
[----:B------:R-:W-:-:S04]  /*6b330*/  NOP ;  /* 0x0000000000007918 */ /* 0x000fc80000000000 */
[----:B------:R0:W-:Y:S04]  /*6b340*/  STL.64 [R1+0x1f80], R44 ;  /* 0x001f802c01007387 */ /* 0x0001e80000100a00 */
[----:B------:R1:W-:Y:S04]  /*6b350*/  STL.64 [R1+0x1f88], R46 ;  /* 0x001f882e01007387 */ /* 0x0003e80000100a00 */
[----:B0-----:R-:W4:Y:S04]  /*6b360*/  LDL.LU R44, [R1+0x2010] ;  /* 0x00201000012c7983 */ /* 0x001f280000300800 */
[----:B------:R-:W4:Y:S04]  /*6b370*/  LDL.LU R45, [R1+0x2014] ;  /* 0x00201400012d7983 */ /* 0x000f280000300800 */
[----:B-1----:R-:W4:Y:S04]  /*6b380*/  LDL.LU R46, [R1+0x2018] ;  /* 0x00201800012e7983 */ /* 0x002f280000300800 */
[----:B------:R-:W4:Y:S04]  /*6b390*/  LDL.LU R47, [R1+0x201c] ;  /* 0x00201c00012f7983 */ /* 0x000f280000300800 */
        /* <DEDUP_REMOVED lines=40> */
[C---:B0-----:R-:W-:Y:S08]  /*6b620*/  HMMA.16816.F32 R12, R28.reuse, R6, R40 ;  /* 0x000000061c0c723c */ /* 0x041ff00000001828 */
[----:B------:R-:W-:Y:S01]  /*6b630*/  HMMA.16816.F32 R8, R28, R4, R56 ;  /* 0x000000041c08723c */ /* 0x000fe20000001838 */
[----:B------:R-:W-:Y:S01]  /*6b640*/  STL.64 [R1+0x55c8], R6 ;  /* 0x0055c80601007387 */ /* 0x000fe20000100a00 */
[----:B------:R-:W-:-:S09]  /*6b650*/  IMAD R41, R52, 0x100, R53 ;  /* 0x0000010034297824 */ /* 0x000fd200078e0235 */
[----:B------:R-:W-:Y:S04]  /*6b660*/  STL.64 [R1+0x1f10], R12 ;  /* 0x001f100c01007387 */ /* 0x000fe80000100a00 */
[----:B------:R-:W-:Y:S04]  /*6b670*/  STL.64 [R1+0x1f18], R14 ;  /* 0x001f180e01007387 */ /* 0x000fe80000100a00 */
[----:B------:R0:W-:Y:S04]  /*6b680*/  STL.64 [R1+0x55c0], R4 ;  /* 0x0055c00401007387 */ /* 0x0001e80000100a00 */
[----:B------:R1:W-:Y:S04]  /*6b690*/  STL.64 [R1+0x2020], R8 ;  /* 0x0020200801007387 */ /* 0x0003e80000100a00 */
[----:B------:R2:W-:Y:S04]  /*6b6a0*/  STL.64 [R1+0x2028], R10 ;  /* 0x0020280a01007387 */ /* 0x0005e80000100a00 */
[----:B------:R-:W3:Y:S01]  /*6b6b0*/  LDL.LU R52, [R1+0x2800] ;  /* 0x0028000001347983 */ /* 0x000ee20000300800 */
[----:B------:R-:W-:-:S02]  /*6b6c0*/  IMAD.MOV.U32 R56, RZ, RZ, R39 ;  /* 0x000000ffff387224 */ /* 0x000fc400078e0027 */
[----:B------:R-:W-:Y:S02]  /*6b6d0*/  IMAD.MOV.U32 R57, RZ, RZ, R60 ;  /* 0x000000ffff397224 */ /* 0x000fe400078e003c */
[----:B------:R-:W-:Y:S02]  /*6b6e0*/  IMAD.MOV.U32 R58, RZ, RZ, R0 ;  /* 0x000000ffff3a7224 */ /* 0x000fe400078e0000 */
[----:B------:R-:W-:Y:S01]  /*6b6f0*/  IMAD.MOV.U32 R59, RZ, RZ, R61 ;  /* 0x000000ffff3b7224 */ /* 0x000fe200078e003d */
[----:B0-----:R-:W-:Y:S01]  /*6b700*/  HMMA.16816.F32 R4, R28, R2, R44 ;  /* 0x000000021c04723c */ /* 0x001fe2000000182c */
[----:B---3--:R-:W-:Y:S04]  /*6b710*/  STL [R1+0x55e0], R52 ;  /* 0x0055e03401007387 */ /* 0x008fe80000100800 */
[----:B------:R-:W3:Y:S04]  /*6b720*/  LDL.LU R39, [R1+0x566c] ;  /* 0x00566c0001277983 */ /* 0x000ee80000300800 */
[----:B------:R-:W4:Y:S04]  /*6b730*/  LDL.LU R60, [R1+0x5668] ;  /* 0x00566800013c7983 */ /* 0x000f280000300800 */
[----:B------:R-:W3:Y:S04]  /*6b740*/  LDL.LU R0, [R1+0x5664] ;  /* 0x0056640001007983 */ /* 0x000ee80000300800 */
[----:B------:R-:W3:Y:S04]  /*6b750*/  LDL.LU R61, [R1+0x5660] ;  /* 0x00566000013d7983 */ /* 0x000ee80000300800 */
[----:B------:R-:W-:Y:S04]  /*6b760*/  STL.64 [R1+0x5610], R58 ;  /* 0x0056103a01007387 */ /* 0x000fe80000100a00 */
[----:B------:R-:W-:Y:S04]  /*6b770*/  STL.64 [R1+0x5608], R56 ;  /* 0x0056083801007387 */ /* 0x000fe80000100a00 */
[----:B-1----:R-:W4:Y:S04]  /*6b780*/  LDL.LU R8, [R1+0xe0] ;  /* 0x0000e00001087983 */ /* 0x002f280000300800 */
[----:B------:R0:W-:Y:S04]  /*6b790*/  STL.64 [R1+0x2010], R4 ;  /* 0x0020100401007387 */ /* 0x0001e80000100a00 */
[----:B------:R1:W-:Y:S04]  /*6b7a0*/  STL.64 [R1+0x2018], R6 ;  /* 0x0020180601007387 */ /* 0x0003e80000100a00 */
[----:B------:R-:W4:Y:S04]  /*6b7b0*/  LDL.LU R9, [R1+0xe4] ;  /* 0x0000e40001097983 */ /* 0x000f280000300800 */
[----:B--2---:R-:W2:Y:S01]  /*6b7c0*/  LDL.LU R10, [R1+0xe8] ;  /* 0x0000e800010a7983 */ /* 0x004ea20000300800 */
[----:B---3--:R-:W-:-:S03]  /*6b7d0*/  IMAD.MOV.U32 R11, RZ, RZ, R61 ;  /* 0x000000ffff0b7224 */ /* 0x008fc600078e003d */
[----:B------:R-:W3:Y:S04]  /*6b7e0*/  LDL.LU R61, [R1+0x565c] ;  /* 0x00565c00013d7983 */ /* 0x000ee80000300800 */
[----:B--2---:R-:W-:Y:S04]  /*6b7f0*/  STL.64 [R1+0x5630], R10 ;  /* 0x0056300a01007387 */ /* 0x004fe80000100a00 */
[----:B----4-:R2:W-:Y:S04]  /*6b800*/  STL.64 [R1+0x5628], R8 ;  /* 0x0056280801007387 */ /* 0x0105e80000100a00 */
[----:B------:R-:W4:Y:S04]  /*6b810*/  LDL.LU R12, [R1+0x100] ;  /* 0x00010000010c7983 */ /* 0x000f280000300800 */
[----:B------:R-:W4:Y:S04]  /*6b820*/  LDL.LU R13, [R1+0x104] ;  /* 0x00010400010d7983 */ /* 0x000f280000300800 */
[----:B------:R-:W4:Y:S04]  /*6b830*/  LDL.LU R14, [R1+0x108] ;  /* 0x00010800010e7983 */ /* 0x000f280000300800 */
[----:B------:R-:W4:Y:S04]  /*6b840*/  LDL.LU R15, [R1+0x10c] ;  /* 0x00010c00010f7983 */ /* 0x000f280000300800 */
[----:B0-----:R-:W2:Y:S04]  /*6b850*/  LDL.LU R4, [R1+0x120] ;  /* 0x0001200001047983 */ /* 0x001ea80000300800 */
[----:B------:R-:W2:Y:S04]  /*6b860*/  LDL.LU R5, [R1+0x124] ;  /* 0x0001240001057983 */ /* 0x000ea80000300800 */
[----:B-1----:R-:W2:Y:S01]  /*6b870*/  LDL.LU R6, [R1+0x128] ;  /* 0x0001280001067983 */ /* 0x002ea20000300800 */
[----:B---3--:R-:W-:-:S03]  /*6b880*/  IMAD.MOV.U32 R7, RZ, RZ, R61 ;  /* 0x000000ffff077224 */ /* 0x008fc600078e003d */
        /* <DEDUP_REMOVED lines=13> */
[----:B------:R-:W-:-:S02]  /*6b960*/  IMAD R40, R54, 0x100, R55 ;  /* 0x0000010036287824 */ /* 0x000fc400078e0237 */
[----:B------:R-:W-:Y:S02]  /*6b970*/  IMAD R42, R50, 0x100, R51 ;  /* 0x00000100322a7824 */ /* 0x000fe400078e0233 */
[----:B------:R-:W-:Y:S01]  /*6b980*/  IMAD R43, R48, 0x100, R49 ;  /* 0x00000100302b7824 */ /* 0x000fe200078e0231 */
[----:B--2---:R-:W2:Y:S04]  /*6b990*/  LDL.LU R8, [R1+0x1f00] ;  /* 0x001f000001087983 */ /* 0x004ea80000300800 */
[----:B------:R-:W2:Y:S04]  /*6b9a0*/  LDL.LU R9, [R1+0x1f04] ;  /* 0x001f040001097983 */ /* 0x000ea80000300800 */
[----:B------:R-:W2:Y:S01]  /*6b9b0*/  LDL.LU R10, [R1+0x1f08] ;  /* 0x001f0800010a7983 */ /* 0x000ea20000300800 */
[----:B------:R-:W-:-:S02]  /*6b9c0*/  F2FP.F16.E5M2.UNPACK_B R28, R40 ;  /* 0x00000028ff1c723e */ /* 0x000fc400020004ff */
[----:B------:R-:W-:Y:S02]  /*6b9d0*/  F2FP.F16.E5M2.UNPACK_B R29, R41 ;  /* 0x00000029ff1d723e */ /* 0x000fe400020004ff */
[----:B------:R-:W-:Y:S02]  /*6b9e0*/  F2FP.F16.E5M2.UNPACK_B R30, R42 ;  /* 0x0000002aff1e723e */ /* 0x000fe400020004ff */
[----:B------:R-:W-:Y:S01]  /*6b9f0*/  F2FP.F16.E5M2.UNPACK_B R31, R43 ;  /* 0x0000002bff1f723e */ /* 0x000fe200020004ff */
        /* <DEDUP_REMOVED lines=20> */
[----:B------:R-:W-:-:S02]  /*6bb40*/  IMAD.MOV.U32 R40, RZ, RZ, R0 ;  /* 0x000000ffff287224 */ /* 0x000fc400078e0000 */
[----:B------:R-:W-:Y:S02]  /*6bb50*/  IMAD.MOV.U32 R41, RZ, RZ, R60 ;  /* 0x000000ffff297224 */ /* 0x000fe400078e003c */
[----:B------:R-:W-:Y:S02]  /*6bb60*/  IMAD.MOV.U32 R42, RZ, RZ, R39 ;  /* 0x000000ffff2a7224 */ /* 0x000fe400078e0027 */
[----:B------:R-:W-:Y:S01]  /*6bb70*/  IMAD.MOV.U32 R43, RZ, RZ, R38 ;  /* 0x000000ffff2b7224 */ /* 0x000fe200078e0026 */
[C---:B---3--:R-:W-:Y:S01]  /*6bb80*/  HMMA.16816.F32 R32, R28.reuse, R36, R32 ;  /* 0x000000241c20723c */ /* 0x048fe20000001820 */
[----:B------:R-:W-:Y:S02]  /*6bb90*/  IMAD.MOV.U32 R55, RZ, RZ, R61 ;  /* 0x000000ffff377224 */ /* 0x000fe400078e003d */
[----:B------:R-:W3:Y:S04]  /*6bba0*/  LDL.LU R61, [R1+0x27e4] ;  /* 0x0027e400013d7983 */ /* 0x000ee80000300800 */
[----:B------:R-:W2:Y:S04]  /*6bbb0*/  LDL.LU R0, [R1+0x5654] ;  /* 0x0056540001007983 */ /* 0x000ea80000300800 */
[----:B------:R-:W2:Y:S04]  /*6bbc0*/  LDL.LU R60, [R1+0x5650] ;  /* 0x00565000013c7983 */ /* 0x000ea80000300800 */
[----:B------:R-:W2:Y:S04]  /*6bbd0*/  LDL.LU R39, [R1+0x564c] ;  /* 0x00564c0001277983 */ /* 0x000ea80000300800 */
[----:B------:R-:W2:Y:S04]  /*6bbe0*/  LDL.LU R38, [R1+0x5648] ;  /* 0x0056480001267983 */ /* 0x000ea80000300800 */
[----:B------:R-:W-:Y:S04]  /*6bbf0*/  STL.64 [R1+0x2000], R32 ;  /* 0x0020002001007387 */ /* 0x000fe80000100a00 */
[----:B------:R0:W-:Y:S04]  /*6bc00*/  STL.64 [R1+0x2008], R34 ;  /* 0x0020082201007387 */ /* 0x0001e80000100a00 */
[----:B0-----:R-:W2:Y:S04]  /*6bc10*/  LDL.LU.64 R34, [R1+0x5640] ;  /* 0x0056400001227983 */ /* 0x001ea80000300a00 */
[----:B------:R-:W3:Y:S01]  /*6bc20*/  LDL.LU.64 R32, [R1+0x5638] ;  /* 0x0056380001207983 */ /* 0x000ee20000300a00 */
[C---:B--2---:R-:W-:Y:S08]  /*6bc30*/  HMMA.16816.F32 R8, R28.reuse, R34, R8 ;  /* 0x000000221c08723c */ /* 0x044ff00000001808 */
[C---:B---3--:R-:W-:Y:S11]  /*6bc40*/  HMMA.16816.F32 R32, R28.reuse, R32, R24 ;  /* 0x000000201c20723c */ /* 0x048ff60000001818 */
[----:B------:R-:W-:Y:S04]  /*6bc50*/  STL.64 [R1+0x1f00], R8 ;  /* 0x001f000801007387 */ /* 0x000fe80000100a00 */
[----:B------:R0:W-:Y:S04]  /*6bc60*/  STL.64 [R1+0x1f08], R10 ;  /* 0x001f080a01007387 */ /* 0x0001e80000100a00 */
[----:B0-----:R-:W2:Y:S04]  /*6bc70*/  LDL.LU.64 R10, [R1+0x5630] ;  /* 0x00563000010a7983 */ /* 0x001ea80000300a00 */
[----:B------:R-:W2:Y:S04]  /*6bc80*/  LDL.LU.64 R8, [R1+0x5628] ;  /* 0x0056280001087983 */ /* 0x000ea80000300a00 */
[----:B------:R-:W3:Y:S04]  /*6bc90*/  LDL.LU.64 R26, [R1+0x5620] ;  /* 0x00562000011a7983 */ /* 0x000ee80000300a00 */
[----:B------:R-:W2:Y:S04]  /*6bca0*/  LDL.LU.64 R24, [R1+0x5618] ;  /* 0x0056180001187983 */ /* 0x000ea80000300a00 */
[----:B------:R0:W-:Y:S04]  /*6bcb0*/  STL.64 [R1+0x1c0], R32 ;  /* 0x0001c02001007387 */ /* 0x0001e80000100a00 */
[----:B------:R1:W-:Y:S04]  /*6bcc0*/  STL.64 [R1+0x1c8], R34 ;  /* 0x0001c82201007387 */ /* 0x0003e80000100a00 */
[----:B0-----:R-:W4:Y:S04]  /*6bcd0*/  LDL.LU R32, [R1+0x60] ;  /* 0x0000600001207983 */ /* 0x001f280000300800 */
[----:B------:R-:W4:Y:S04]  /*6bce0*/  LDL.LU R33, [R1+0x64] ;  /* 0x0000640001217983 */ /* 0x000f280000300800 */
[----:B-1----:R-:W4:Y:S04]  /*6bcf0*/  LDL.LU R34, [R1+0x68] ;  /* 0x0000680001227983 */ /* 0x002f280000300800 */
[----:B------:R-:W4:Y:S01]  /*6bd00*/  LDL.LU R35, [R1+0x6c] ;  /* 0x00006c0001237983 */ /* 0x000f220000300800 */
[C---:B---3--:R-:W-:Y:S08]  /*6bd10*/  HMMA.16816.F32 R56, R28.reuse, R26, R56 ;  /* 0x0000001a1c38723c */ /* 0x048ff00000001838 */
[----:B--2---:R-:W-:Y:S11]  /*6bd20*/  HMMA.16816.F32 R24, R28, R24, R20 ;  /* 0x000000181c18723c */ /* 0x004ff60000001814 */
[----:B------:R-:W-:Y:S04]  /*6bd30*/  STL.64 [R1+0x1a0], R56 ;  /* 0x0001a03801007387 */ /* 0x000fe80000100a00 */
[----:B------:R0:W-:Y:S04]  /*6bd40*/  STL.64 [R1+0x1a8], R58 ;  /* 0x0001a83a01007387 */ /* 0x0001e80000100a00 */
[----:B0-----:R-:W2:Y:S04]  /*6bd50*/  LDL.LU.64 R58, [R1+0x5610] ;  /* 0x00561000013a7983 */ /* 0x001ea80000300a00 */
[----:B------:R-:W2:Y:S04]  /*6bd60*/  LDL.LU.64 R56, [R1+0x5608] ;  /* 0x0056080001387983 */ /* 0x000ea80000300a00 */
[----:B------:R-:W3:Y:S04]  /*6bd70*/  LDL.LU.64 R22, [R1+0x5600] ;  /* 0x0056000001167983 */ /* 0x000ee80000300a00 */
[----:B------:R-:W2:Y:S04]  /*6bd80*/  LDL.LU.64 R20, [R1+0x55f8] ;  /* 0x0055f80001147983 */ /* 0x000ea80000300a00 */
[----:B------:R0:W-:Y:S04]  /*6bd90*/  STL.64 [R1+0x180], R24 ;  /* 0x0001801801007387 */ /* 0x0001e80000100a00 */
[----:B------:R1:W-:Y:S01]  /*6bda0*/  STL.64 [R1+0x188], R26 ;  /* 0x0001881a01007387 */ /* 0x0003e20000100a00 */
[----:B0-----:R-:W-:-:S02]  /*6bdb0*/  IMAD.MOV.U32 R24, RZ, RZ, R38 ;  /* 0x000000ffff187224 */ /* 0x001fc400078e0026 */
[----:B------:R-:W-:Y:S01]  /*6bdc0*/  IMAD.MOV.U32 R25, RZ, RZ, R39 ;  /* 0x000000ffff197224 */ /* 0x000fe200078e0027 */
[----:B------:R-:W4:Y:S04]  /*6bdd0*/  LDL.LU R38, [R1+0x55f0] ;  /* 0x0055f00001267983 */ /* 0x000f280000300800 */
[----:B------:R-:W4:Y:S01]  /*6bde0*/  LDL.LU R39, [R1+0x55ec] ;  /* 0x0055ec0001277983 */ /* 0x000f220000300800 */
[----:B-1----:R-:W-:Y:S02]  /*6bdf0*/  IMAD.MOV.U32 R26, RZ, RZ, R60 ;  /* 0x000000ffff1a7224 */ /* 0x002fe400078e003c */
[----:B------:R-:W-:Y:S01]  /*6be00*/  IMAD.MOV.U32 R27, RZ, RZ, R0 ;  /* 0x000000ffff1b7224 */ /* 0x000fe200078e0000 */
[----:B------:R-:W4:Y:S04]  /*6be10*/  LDL.LU R60, [R1+0x55e8] ;  /* 0x0055e800013c7983 */ /* 0x000f280000300800 */
[----:B------:R-:W4:Y:S01]  /*6be20*/  LDL.LU R0, [R1+0x55e4] ;  /* 0x0055e40001007983 */ /* 0x000f220000300800 */
[C---:B---3--:R-:W-:Y:S08]  /*6be30*/  HMMA.16816.F32 R52, R28.reuse, R22, R52 ;  /* 0x000000161c34723c */ /* 0x048ff00000001834 */
[C---:B--2---:R-:W-:Y:S11]  /*6be40*/  HMMA.16816.F32 R20, R28.reuse, R20, R16 ;  /* 0x000000141c14723c */ /* 0x044ff60000001810 */
[----:B------:R0:W-:Y:S04]  /*6be50*/  STL.64 [R1+0x160], R52 ;  /* 0x0001603401007387 */ /* 0x0001e80000100a00 */
[----:B------:R-:W-:Y:S04]  /*6be60*/  STL.64 [R1+0x168], R54 ;  /* 0x0001683601007387 */ /* 0x000fe80000100a00 */
[----:B0-----:R-:W2:Y:S04]  /*6be70*/  LDL.LU R52, [R1+0x55e0] ;  /* 0x0055e00001347983 */ /* 0x001ea80000300800 */
[----:B------:R-:W3:Y:S04]  /*6be80*/  LDL.LU.64 R18, [R1+0x55d8] ;  /* 0x0055d80001127983 */ /* 0x000ee80000300a00 */
[----:B------:R-:W4:Y:S04]  /*6be90*/  LDL.LU.64 R16, [R1+0x55d0] ;  /* 0x0055d00001107983 */ /* 0x000f280000300a00 */
[----:B------:R0:W-:Y:S04]  /*6bea0*/  STL.64 [R1+0x140], R20 ;  /* 0x0001401401007387 */ /* 0x0001e80000100a00 */
[----:B------:R1:W-:Y:S04]  /*6beb0*/  STL.64 [R1+0x148], R22 ;  /* 0x0001481601007387 */ /* 0x0003e80000100a00 */
[----:B0-----:R-:W2:Y:S04]  /*6bec0*/  LDL.LU R20, [R1+0xa0] ;  /* 0x0000a00001147983 */ /* 0x001ea80000300800 */
[----:B------:R-:W2:Y:S04]  /*6bed0*/  LDL.LU R21, [R1+0xa4] ;  /* 0x0000a40001157983 */ /* 0x000ea80000300800 */
[----:B-1----:R-:W2:Y:S04]  /*6bee0*/  LDL.LU R22, [R1+0xa8] ;  /* 0x0000a80001167983 */ /* 0x002ea80000300800 */
[----:B------:R-:W2:Y:S01]  /*6bef0*/  LDL.LU R23, [R1+0xac] ;  /* 0x0000ac0001177983 */ /* 0x000ea20000300800 */
[C---:B---3--:R-:W-:Y:S08]  /*6bf00*/  HMMA.16816.F32 R4, R28.reuse, R18, R4 ;  /* 0x000000121c04723c */ /* 0x048ff00000001804 */
[----:B----4-:R-:W-:Y:S11]  /*6bf10*/  HMMA.16816.F32 R16, R28, R16, R12 ;  /* 0x000000101c10723c */ /* 0x010ff6000000180c */
[----:B------:R-:W-:Y:S04]  /*6bf20*/  STL.64 [R1+0x120], R4 ;  /* 0x0001200401007387 */ /* 0x000fe80000100a00 */
[----:B------:R0:W-:Y:S04]  /*6bf30*/  STL.64 [R1+0x128], R6 ;  /* 0x0001280601007387 */ /* 0x0001e80000100a00 */
[----:B0-----:R-:W3:Y:S04]  /*6bf40*/  LDL.LU.64 R6, [R1+0x55c8] ;  /* 0x0055c80001067983 */ /* 0x001ee80000300a00 */
[----:B------:R-:W4:Y:S04]  /*6bf50*/  LDL.LU.64 R4, [R1+0x55c0] ;  /* 0x0055c00001047983 */ /* 0x000f280000300a00 */
[----:B------:R-:W2:Y:S04]  /*6bf60*/  LDL.LU.64 R14, [R1+0x55b8] ;  /* 0x0055b800010e7983 */ /* 0x000ea80000300a00 */
[----:B------:R-:W3:Y:S04]  /*6bf70*/  LDL.LU.64 R12, [R1+0x55b0] ;  /* 0x0055b000010c7983 */ /* 0x000ee80000300a00 */
[----:B------:R0:W-:Y:S04]  /*6bf80*/  STL.64 [R1+0x100], R16 ;  /* 0x0001001001007387 */ /* 0x0001e80000100a00 */
[----:B------:R-:W-:Y:S01]  /*6bf90*/  STL.64 [R1+0x108], R18 ;  /* 0x0001081201007387 */ /* 0x000fe20000100a00 */
[----:B0-----:R-:W-:-:S03]  /*6bfa0*/  IMAD.MOV.U32 R16, RZ, RZ, R0 ;  /* 0x000000ffff107224 */ /* 0x001fc600078e0000 */
[----:B------:R0:W5:Y:S01]  /*6bfb0*/  LDL.LU R0, [R1+0x55a8] ;  /* 0x0055a80001007983 */ /* 0x0001620000300800 */
[----:B--2---:R-:W-:-:S15]  /*6bfc0*/  HMMA.16816.F32 R8, R28, R14, R8 ;  /* 0x0000000e1c08723c */ /* 0x004fde0000001808 */
[----:B------:R-:W-:-:S04]  /*6bfd0*/  NOP ;  /* 0x0000000000007918 */ /* 0x000fc80000000000 */
[----:B------:R-:W-:Y:S04]  /*6bfe0*/  STL.64 [R1+0xe0], R8 ;  /* 0x0000e00801007387 */ /* 0x000fe80000100a00 */
[----:B------:R1:W-:Y:S04]  /*6bff0*/  STL.64 [R1+0xe8], R10 ;  /* 0x0000e80a01007387 */ /* 0x0003e80000100a00 */
[----:B-1----:R-:W2:Y:S04]  /*6c000*/  LDL.LU.64 R10, [R1+0x55a0] ;  /* 0x0055a000010a7983 */ /* 0x002ea80000300a00 */
[----:B------:R-:W4:Y:S01]  /*6c010*/  LDL.LU.64 R8, [R1+0x5598] ;  /* 0x0055980001087983 */ /* 0x000f220000300a00 */
[----:B------:R-:W-:-:S02]  /*6c020*/  IMAD.MOV.U32 R17, RZ, RZ, R60 ;  /* 0x000000ffff117224 */ /* 0x000fc400078e003c */
[----:B------:R-:W-:Y:S02]  /*6c030*/  IMAD.MOV.U32 R18, RZ, RZ, R39 ;  /* 0x000000ffff127224 */ /* 0x000fe400078e0027 */
[----:B------:R-:W-:-:S07]  /*6c040*/  IMAD.MOV.U32 R19, RZ, RZ, R38 ;  /* 0x000000ffff137224 */ /* 0x000fce00078e0026 */
[----:B---3--:R-:W-:-:S15]  /*6c050*/  HMMA.16816.F32 R12, R28, R12, R16 ;  /* 0x0000000c1c0c723c */ /* 0x008fde0000001810 */
[----:B------:R-:W-:-:S04]  /*6c060*/  NOP ;  /* 0x0000000000007918 */ /* 0x000fc80000000000 */
[----:B------:R-:W-:Y:S04]  /*6c070*/  STL.64 [R1+0xc0], R12 ;  /* 0x0000c00c01007387 */ /* 0x000fe80000100a00 */
[----:B------:R1:W-:Y:S02]  /*6c080*/  STL.64 [R1+0xc8], R14 ;  /* 0x0000c80e01007387 */ /* 0x0003e40000100a00 */
[----:B-1----:R-:W-:Y:S01]  /*6c090*/  HMMA.16816.F32 R12, R28, R6, R32 ;  /* 0x000000061c0c723c */ /* 0x002fe20000001820 */
[----:B------:R-:W-:Y:S01]  /*6c0a0*/  VIADD R52, R52, 0x1 ;  /* 0x0000000134347836 */ /* 0x000fe20000000000 */
[----:B------:R-:W-:Y:S02]  /*6c0b0*/  IADD3 R51, P2, PT, R51, UR32, RZ ;  /* 0x0000002033337c10 */ /* 0x000fe4000ff5e0ff */
[----:B------:R-:W-:-:S02]  /*6c0c0*/  IADD3 R50, P3, PT, R50, UR32, RZ ;  /* 0x0000002032327c10 */ /* 0x000fc4000ff7e0ff */
[----:B------:R-:W-:Y:S02]  /*6c0d0*/  IADD3 R49, P4, PT, R49, UR32, RZ ;  /* 0x0000002031317c10 */ /* 0x000fe4000ff9e0ff */
[----:B------:R-:W-:Y:S02]  /*6c0e0*/  IADD3 R48, P5, PT, R48, UR32, RZ ;  /* 0x0000002030307c10 */ /* 0x000fe4000ffbe0ff */
[----:B------:R-:W-:Y:S02]  /*6c0f0*/  IADD3 R47, P6, PT, R47, UR32, RZ ;  /* 0x000000202f2f7c10 */ /* 0x000fe4000ffde0ff */
[----:B------:R-:W-:Y:S02]  /*6c100*/  IADD3 R46, P1, PT, R46, UR32, RZ ;  /* 0x000000202e2e7c10 */ /* 0x000fe4000ff3e0ff */
[----:B------:R-:W-:Y:S02]  /*6c110*/  IADD3.X R45, PT, PT, R45, UR77, RZ, P2, !PT ;  /* 0x0000004d2d2d7c10 */ /* 0x000fe400097fe4ff */
[----:B------:R-:W-:-:S02]  /*6c120*/  IADD3 R44, P2, PT, R44, UR32, RZ ;  /* 0x000000202c2c7c10 */ /* 0x000fc4000ff5e0ff */
[----:B------:R-:W-:Y:S02]  /*6c130*/  IADD3.X R61, PT, PT, R61, UR77, RZ, P3, !PT ;  /* 0x0000004d3d3d7c10 */ /* 0x000fe40009ffe4ff */
[----:B------:R-:W-:Y:S01]  /*6c140*/  ISETP.NE.U32.AND P0, PT, R52, UR30, PT ;  /* 0x0000001e34007c0c */ /* 0x000fe2000bf05070 */
[C---:B--2---:R-:W-:Y:S08]  /*6c150*/  HMMA.16816.F32 R20, R28.reuse, R10, R20 ;  /* 0x0000000a1c14723c */ /* 0x044ff00000001814 */
[C---:B----4-:R-:W-:Y:S08]  /*6c160*/  HMMA.16816.F32 R16, R28.reuse, R8, R24 ;  /* 0x000000081c10723c */ /* 0x050ff00000001818 */
[C---:B------:R-:W-:Y:S08]  /*6c170*/  HMMA.16816.F32 R8, R28.reuse, R4, R40 ;  /* 0x000000041c08723c */ /* 0x040ff00000001828 */
[----:B------:R-:W-:Y:S01]  /*6c180*/  HMMA.16816.F32 R4, R28, R2, R56 ;  /* 0x000000021c04723c */ /* 0x000fe20000001838 */
[----:B------:R-:W-:Y:S04]  /*6c190*/  STL.64 [R1+0xa0], R20 ;  /* 0x0000a01401007387 */ /* 0x000fe80000100a00 */
[----:B------:R-:W-:Y:S04]  /*6c1a0*/  STL.64 [R1+0xa8], R22 ;  /* 0x0000a81601007387 */ /* 0x000fe80000100a00 */
[----:B------:R-:W-:Y:S04]  /*6c1b0*/  STL.64 [R1+0x80], R16 ;  /* 0x0000801001007387 */ /* 0x000fe80000100a00 */
[----:B------:R-:W-:Y:S04]  /*6c1c0*/  STL.64 [R1+0x88], R18 ;  /* 0x0000881201007387 */ /* 0x000fe80000100a00 */
[----:B------:R-:W-:Y:S04]  /*6c1d0*/  STL.64 [R1+0x60], R12 ;  /* 0x0000600c01007387 */ /* 0x000fe80000100a00 */
[----:B------:R-:W-:Y:S04]  /*6c1e0*/  STL.64 [R1+0x68], R14 ;  /* 0x0000680e01007387 */ /* 0x000fe80000100a00 */
[----:B------:R-:W-:Y:S04]  /*6c1f0*/  STL.64 [R1+0x40], R8 ;  /* 0x0000400801007387 */ /* 0x000fe80000100a00 */
[----:B------:R-:W-:Y:S04]  /*6c200*/  STL.64 [R1+0x48], R10 ;  /* 0x0000480a01007387 */ /* 0x000fe80000100a00 */
[----:B------:R1:W-:Y:S04]  /*6c210*/  STL [R1+0x2800], R52 ;  /* 0x0028003401007387 */ /* 0x0003e80000100800 */
[----:B------:R-:W-:Y:S04]  /*6c220*/  STL.64 [R1+0x30], R4 ;  /* 0x0000300401007387 */ /* 0x000fe80000100a00 */
[----:B------:R-:W-:Y:S04]  /*6c230*/  STL.64 [R1+0x38], R6 ;  /* 0x0000380601007387 */ /* 0x000fe80000100a00 */
[----:B------:R2:W-:Y:S04]  /*6c240*/  STL [R1+0x27f0], R51 ;  /* 0x0027f03301007387 */ /* 0x0005e80000100800 */
[----:B------:R3:W-:Y:S04]  /*6c250*/  STL [R1+0x27e8], R50 ;  /* 0x0027e83201007387 */ /* 0x0007e80000100800 */
[----:B------:R4:W-:Y:S04]  /*6c260*/  STL [R1+0x27e0], R49 ;  /* 0x0027e03101007387 */ /* 0x0009e80000100800 */
[----:B------:R0:W-:Y:S04]  /*6c270*/  STL [R1+0x27d8], R48 ;  /* 0x0027d83001007387 */ /* 0x0001e80000100800 */
[----:B------:R0:W-:Y:S04]  /*6c280*/  STL [R1+0x27d0], R47 ;  /* 0x0027d02f01007387 */ /* 0x0001e80000100800 */
[----:B------:R0:W-:Y:S04]  /*6c290*/  STL [R1+0x27c8], R46 ;  /* 0x0027c82e01007387 */ /* 0x0001e80000100800 */
[----:B------:R-:W4:Y:S04]  /*6c2a0*/  LDL.LU R24, [R1+0x27b8] ;  /* 0x0027b80001187983 */ /* 0x000f280000300800 */
[----:B------:R0:W-:Y:S04]  /*6c2b0*/  STL [R1+0x27ec], R45 ;  /* 0x0027ec2d01007387 */ /* 0x0001e80000100800 */
[----:B------:R-:W4:Y:S04]  /*6c2c0*/  LDL.LU R25, [R1+0x27dc] ;  /* 0x0027dc0001197983 */ /* 0x000f280000300800 */
[----:B------:R0:W-:Y:S04]  /*6c2d0*/  STL [R1+0x27c0], R44 ;  /* 0x0027c02c01007387 */ /* 0x0001e80000100800 */
[----:B------:R-:W4:Y:S04]  /*6c2e0*/  LDL.LU R26, [R1+0x27b0] ;  /* 0x0027b000011a7983 */ /* 0x000f280000300800 */
[----:B------:R0:W-:Y:S04]  /*6c2f0*/  STL [R1+0x27e4], R61 ;  /* 0x0027e43d01007387 */ /* 0x0001e80000100800 */
        /* <DEDUP_REMOVED lines=18> */
[----:B-1----:R-:W4:Y:S04]  /*6c420*/  LDL.LU R52, [R1+0x278c] ;  /* 0x00278c0001347983 */ /* 0x002f280000300800 */
[----:B--2---:R-:W2:Y:S04]  /*6c430*/  LDL.LU R51, [R1+0x3774] ;  /* 0x0037740001337983 */ /* 0x004ea80000300800 */
[----:B---3--:R-:W3:Y:S04]  /*6c440*/  LDL.LU R50, [R1+0x2784] ;  /* 0x0027840001327983 */ /* 0x008ee80000300800 */
[----:B----4-:R-:W4:Y:S04]  /*6c450*/  LDL.LU R49, [R1+0x376c] ;  /* 0x00376c0001317983 */ /* 0x010f280000300800 */
[----:B0-----:R-:W4:Y:S04]  /*6c460*/  LDL.LU R48, [R1+0x277c] ;  /* 0x00277c0001307983 */ /* 0x001f280000300800 */
[----:B------:R-:W4:Y:S04]  /*6c470*/  LDL.LU R47, [R1+0x3764] ;  /* 0x00376400012f7983 */ /* 0x000f280000300800 */
[----:B------:R-:W4:Y:S04]  /*6c480*/  LDL.LU R46, [R1+0x2774] ;  /* 0x00277400012e7983 */ /* 0x000f280000300800 */
[----:B------:R-:W4:Y:S04]  /*6c490*/  LDL.LU R45, [R1+0x375c] ;  /* 0x00375c00012d7983 */ /* 0x000f280000300800 */
[----:B------:R-:W4:Y:S04]  /*6c4a0*/  LDL.LU R44, [R1+0x3780] ;  /* 0x00378000012c7983 */ /* 0x000f280000300800 */
[----:B------:R-:W4:Y:S01]  /*6c4b0*/  LDL.LU R61, [R1+0x3754] ;  /* 0x00375400013d7983 */ /* 0x000f220000300800 */
[----:B------:R-:W-:-:S02]  /*6c4c0*/  IADD3 R24, P3, PT, R24, UR32, RZ ;  /* 0x0000002018187c10 */ /* 0x000fc4000ff7e0ff */
[----:B------:R-:W-:Y:S02]  /*6c4d0*/  IADD3.X R25, PT, PT, R25, UR77, RZ, P4, !PT ;  /* 0x0000004d19197c10 */ /* 0x000fe4000a7fe4ff */
[----:B------:R-:W-:Y:S02]  /*6c4e0*/  IADD3 R26, P4, PT, R26, UR32, RZ ;  /* 0x000000201a1a7c10 */ /* 0x000fe4000ff9e0ff */
[----:B------:R-:W-:Y:S02]  /*6c4f0*/  IADD3.X R27, PT, PT, R27, UR77, RZ, P5, !PT ;  /* 0x0000004d1b1b7c10 */ /* 0x000fe4000affe4ff */
[----:B------:R-:W-:Y:S01]  /*6c500*/  IADD3 R32, P5, PT, R32, UR32, RZ ;  /* 0x0000002020207c10 */ /* 0x000fe2000ffbe0ff */
[----:B------:R0:W-:Y:S01]  /*6c510*/  STL [R1+0x27b8], R24 ;  /* 0x0027b81801007387 */ /* 0x0001e20000100800 */
[----:B------:R-:W-:-:S03]  /*6c520*/  IADD3.X R33, PT, PT, R33, UR77, RZ, P6, !PT ;  /* 0x0000004d21217c10 */ /* 0x000fc6000b7fe4ff */
[----:B------:R1:W-:Y:S01]  /*6c530*/  STL [R1+0x27dc], R25 ;  /* 0x0027dc1901007387 */ /* 0x0003e20000100800 */
[----:B------:R-:W-:-:S03]  /*6c540*/  IADD3 R34, P6, PT, R34, UR32, RZ ;  /* 0x0000002022227c10 */ /* 0x000fc6000ffde0ff */
        /* <DEDUP_REMOVED lines=31> */
[----:B--2---:R-:W-:-:S03]  /*6c740*/  IADD3 R51, P2, PT, R51, UR32, RZ ;  /* 0x0000002033337c10 */ /* 0x004fc6000ff5e0ff */
[----:B------:R2:W-:Y:S01]  /*6c750*/  STL [R1+0x3784], R55 ;  /* 0x0037843701007387 */ /* 0x0005e20000100800 */
[----:B---3--:R-:W-:-:S03]  /*6c760*/  IADD3.X R50, PT, PT, R50, UR77, RZ, P3, !PT ;  /* 0x0000004d32327c10 */ /* 0x008fc60009ffe4ff */
[----:B------:R3:W-:Y:S01]  /*6c770*/  STL [R1+0x2794], R54 ;  /* 0x0027943601007387 */ /* 0x0007e20000100800 */
[----:B----4-:R-:W-:-:S03]  /*6c780*/  IADD3 R49, P3, PT, R49, UR32, RZ ;  /* 0x0000002031317c10 */ /* 0x010fc6000ff7e0ff */
[----:B------:R4:W-:Y:S01]  /*6c790*/  STL [R1+0x377c], R53 ;  /* 0x00377c3501007387 */ /* 0x0009e20000100800 */
[----:B------:R-:W-:-:S03]  /*6c7a0*/  IADD3.X R48, PT, PT, R48, UR77, RZ, P4, !PT ;  /* 0x0000004d30307c10 */ /* 0x000fc6000a7fe4ff */
[----:B------:R0:W-:Y:S01]  /*6c7b0*/  STL [R1+0x278c], R52 ;  /* 0x00278c3401007387 */ /* 0x0001e20000100800 */
[----:B------:R-:W-:-:S03]  /*6c7c0*/  IADD3 R47, P4, PT, R47, UR32, RZ ;  /* 0x000000202f2f7c10 */ /* 0x000fc6000ff9e0ff */
[----:B------:R0:W-:Y:S01]  /*6c7d0*/  STL [R1+0x3774], R51 ;  /* 0x0037743301007387 */ /* 0x0001e20000100800 */
[----:B------:R-:W-:-:S03]  /*6c7e0*/  IADD3.X R46, PT, PT, R46, UR77, RZ, P5, !PT ;  /* 0x0000004d2e2e7c10 */ /* 0x000fc6000affe4ff */
[----:B------:R0:W-:Y:S04]  /*6c7f0*/  STL [R1+0x2784], R50 ;  /* 0x0027843201007387 */ /* 0x0001e80000100800 */
[----:B------:R0:W-:Y:S01]  /*6c800*/  STL [R1+0x376c], R49 ;  /* 0x00376c3101007387 */ /* 0x0001e20000100800 */
[----:B------:R-:W-:-:S03]  /*6c810*/  IADD3 R45, P5, PT, R45, UR32, RZ ;  /* 0x000000202d2d7c10 */ /* 0x000fc6000ffbe0ff */
[----:B------:R0:W-:Y:S01]  /*6c820*/  STL [R1+0x277c], R48 ;  /* 0x00277c3001007387 */ /* 0x0001e20000100800 */
[----:B------:R-:W-:-:S03]  /*6c830*/  IADD3.X R44, PT, PT, R44, UR77, RZ, P6, !PT ;  /* 0x0000004d2c2c7c10 */ /* 0x000fc6000b7fe4ff */
[----:B------:R1:W-:Y:S04]  /*6c840*/  STL [R1+0x3764], R47 ;  /* 0x0037642f01007387 */ /* 0x0003e80000100800 */
[----:B------:R1:W-:Y:S01]  /*6c850*/  STL [R1+0x2774], R46 ;  /* 0x0027742e01007387 */ /* 0x0003e20000100800 */
[----:B------:R-:W-:-:S03]  /*6c860*/  IADD3 R61, P6, PT, R61, UR32, RZ ;  /* 0x000000203d3d7c10 */ /* 0x000fc6000ffde0ff */
[----:B0-----:R-:W4:Y:S04]  /*6c870*/  LDL.LU R24, [R1+0x3778] ;  /* 0x0037780001187983 */ /* 0x001f280000300800 */
[----:B------:R0:W-:Y:S04]  /*6c880*/  STL [R1+0x375c], R45 ;  /* 0x00375c2d01007387 */ /* 0x0001e80000100800 */
[----:B-1----:R-:W4:Y:S04]  /*6c890*/  LDL.LU R25, [R1+0x374c] ;  /* 0x00374c0001197983 */ /* 0x002f280000300800 */
        /* <DEDUP_REMOVED lines=18> */
[----:B--2---:R-:W2:Y:S04]  /*6c9c0*/  LDL.LU R55, [R1+0x3730] ;  /* 0x0037300001377983 */ /* 0x004ea80000300800 */
        /* <DEDUP_REMOVED lines=10> */
[----:B-1----:R-:W4:Y:S04]  /*6ca70*/  LDL.LU R44, [R1+0x36dc] ;  /* 0x0036dc00012c7983 */ /* 0x002f280000300800 */
[----:B------:R-:W4:Y:S01]  /*6ca80*/  LDL.LU R61, [R1+0x3700] ;  /* 0x00370000013d7983 */ /* 0x000f220000300800 */
[----:B------:R-:W-:-:S02]  /*6ca90*/  IADD3.X R24, PT, PT, R24, UR77, RZ, P1, !PT ;  /* 0x0000004d18187c10 */ /* 0x000fc40008ffe4ff */
[----:B------:R-:W-:Y:S02]  /*6caa0*/  IADD3 R25, P1, PT, R25, UR32, RZ ;  /* 0x0000002019197c10 */ /* 0x000fe4000ff3e0ff */
[----:B------:R-:W-:Y:S02]  /*6cab0*/  IADD3.X R26, PT, PT, R26, UR77, RZ, P2, !PT ;  /* 0x0000004d1a1a7c10 */ /* 0x000fe400097fe4ff */
[----:B------:R-:W-:Y:S02]  /*6cac0*/  IADD3 R27, P2, PT, R27, UR32, RZ ;  /* 0x000000201b1b7c10 */ /* 0x000fe4000ff5e0ff */
[----:B------:R-:W-:Y:S01]  /*6cad0*/  IADD3.X R32, PT, PT, R32, UR77, RZ, P3, !PT ;  /* 0x0000004d20207c10 */ /* 0x000fe20009ffe4ff */
        /* <DEDUP_REMOVED lines=27> */
[----:B--2---:R-:W-:-:S03]  /*6cc90*/  IADD3.X R55, PT, PT, R55, UR77, RZ, P4, !PT ;  /* 0x0000004d37377c10 */ /* 0x004fc6000a7fe4ff */
[----:B------:R2:W-:Y:S01]  /*6cca0*/  STL [R1+0x3740], R59 ;  /* 0x0037403b01007387 */ /* 0x0005e20000100800 */
[----:B---3--:R-:W-:-:S03]  /*6ccb0*/  IADD3 R54, P4, PT, R54, UR32, RZ ;  /* 0x0000002036367c10 */ /* 0x008fc6000ff9e0ff */
[----:B------:R3:W-:Y:S01]  /*6ccc0*/  STL [R1+0x3714], R58 ;  /* 0x0037143a01007387 */ /* 0x0007e20000100800 */
[----:B----4-:R-:W-:-:S03]  /*6ccd0*/  IADD3.X R53, PT, PT, R53, UR77, RZ, P5, !PT ;  /* 0x0000004d35357c10 */ /* 0x010fc6000affe4ff */
        /* <DEDUP_REMOVED lines=14> */
[----:B------:R0:W-:Y:S04]  /*6cdc0*/  STL [R1+0x36f4], R50 ;  /* 0x0036f43201007387 */ /* 0x0001e80000100800 */
[----:B------:R0:W-:Y:S01]  /*6cdd0*/  STL [R1+0x3718], R49 ;  /* 0x0037183101007387 */ /* 0x0001e20000100800 */
[----:B------:R-:W-:-:S03]  /*6cde0*/  IADD3.X R45, PT, PT, R45, UR77, RZ, P3, !PT ;  /* 0x0000004d2d2d7c10 */ /* 0x000fc60009ffe4ff */
[----:B------:R0:W-:Y:S01]  /*6cdf0*/  STL [R1+0x36ec], R48 ;  /* 0x0036ec3001007387 */ /* 0x0001e20000100800 */
[----:B------:R-:W-:-:S03]  /*6ce00*/  IADD3 R44, P3, PT, R44, UR32, RZ ;  /* 0x000000202c2c7c10 */ /* 0x000fc6000ff7e0ff */
[----:B------:R1:W-:Y:S04]  /*6ce10*/  STL [R1+0x3710], R47 ;  /* 0x0037102f01007387 */ /* 0x0003e80000100800 */
[----:B------:R1:W-:Y:S01]  /*6ce20*/  STL [R1+0x36e4], R46 ;  /* 0x0036e42e01007387 */ /* 0x0003e20000100800 */
[----:B------:R-:W-:-:S03]  /*6ce30*/  IADD3.X R61, PT, PT, R61, UR77, RZ, P4, !PT ;  /* 0x0000004d3d3d7c10 */ /* 0x000fc6000a7fe4ff */
        /* <DEDUP_REMOVED lines=283> */
[----:B--2---:R-:W2:Y:S04]  /*6dff0*/  LDL.LU R26, [R1+0x3580] ;  /* 0x00358000011a7983 */ /* 0x004ea80000300800 */
[----:B------:R0:W-:Y:S04]  /*6e000*/  STL [R1+0x3564], R61 ;  /* 0x0035643d01007387 */ /* 0x0001e80000100800 */
        /* <DEDUP_REMOVED lines=30> */
[----:B--2---:R-:W-:Y:S02]  /*6e1f0*/  IADD3.X R26, PT, PT, R26, UR77, RZ, P4, !PT ;  /* 0x0000004d1a1a7c10 */ /* 0x004fe4000a7fe4ff */
[----:B---3--:R-:W-:Y:S02]  /*6e200*/  IADD3 R27, P4, PT, R27, UR32, RZ ;  /* 0x000000201b1b7c10 */ /* 0x008fe4000ff9e0ff */
[----:B----4-:R-:W-:Y:S01]  /*6e210*/  IADD3.X R32, PT, PT, R32, UR77, RZ, P5, !PT ;  /* 0x0000004d20207c10 */ /* 0x010fe2000affe4ff */
        /* <DEDUP_REMOVED lines=90> */
[----:B--2---:R-:W-:Y:S02]  /*6e7c0*/  IADD3 R26, P1, PT, R26, UR32, RZ ;  /* 0x000000201a1a7c10 */ /* 0x004fe4000ff3e0ff */
[----:B---3--:R-:W-:Y:S02]  /*6e7d0*/  IADD3.X R27, PT, PT, R27, UR77, RZ, P2, !PT ;  /* 0x0000004d1b1b7c10 */ /* 0x008fe400097fe4ff */
[----:B----4-:R-:W-:Y:S01]  /*6e7e0*/  IADD3 R32, P2, PT, R32, UR32, RZ ;  /* 0x0000002020207c10 */ /* 0x010fe2000ff5e0ff */
        /* <DEDUP_REMOVED lines=3157> */
[----:B------:R-:W0:Y:S01]  /*7ad40*/  S2R R60, SR_TID.X ;  /* 0x00000000003c7919 */ /* 0x000e220000002100 */
[----:B------:R-:W1:Y:S01]  /*7ad50*/  S2R R39, SR_TID.X ;  /* 0x0000000000277919 */ /* 0x000e620000002100 */
[----:B------:R-:W1:Y:S01]  /*7ad60*/  S2R R38, SR_TID.X ;  /* 0x0000000000267919 */ /* 0x000e620000002100 */
[----:B0-----:R-:W-:-:S02]  /*7ad70*/  LOP3.LUT R60, R60, 0x1f, RZ, 0xc0, !PT ;  /* 0x0000001f3c3c7812 */ /* 0x001fc400078ec0ff */
[----:B-1----:R-:W-:Y:S02]  /*7ad80*/  LOP3.LUT R39, R39, 0x1f, RZ, 0xc0, !PT ;  /* 0x0000001f27277812 */ /* 0x002fe400078ec0ff */
[----:B------:R-:W-:Y:S02]  /*7ad90*/  LOP3.LUT R38, R38, 0x1f, RZ, 0xc0, !PT ;  /* 0x0000001f26267812 */ /* 0x000fe400078ec0ff */
[----:B------:R-:W-:Y:S02]  /*7ada0*/  LOP3.LUT R60, R60, 0x8, RZ, 0x3c, !PT ;  /* 0x000000083c3c7812 */ /* 0x000fe400078e3cff */
[----:B------:R-:W-:Y:S02]  /*7adb0*/  LOP3.LUT R39, R39, 0x18, RZ, 0x3c, !PT ;  /* 0x0000001827277812 */ /* 0x000fe400078e3cff */
[----:B------:R-:W-:Y:S02]  /*7adc0*/  LOP3.LUT R38, R38, 0x10, RZ, 0x3c, !PT ;  /* 0x0000001026267812 */ /* 0x000fe400078e3cff */
        /* <DEDUP_REMOVED lines=57> */
[----:B------:R0:W-:Y:S04]  /*7b160*/  STL [R1+0x3b40], R47 ;  /* 0x003b402f01007387 */ /* 0x0001e80000100800 */
[----:B------:R0:W-:Y:S04]  /*7b170*/  STL [R1+0x3b48], R46 ;  /* 0x003b482e01007387 */ /* 0x0001e80000100800 */
[----:B------:R0:W-:Y:S04]  /*7b180*/  STL [R1+0x3b60], R61 ;  /* 0x003b603d01007387 */ /* 0x0001e80000100800 */
[----:B------:R0:W-:Y:S04]  /*7b190*/  STL [R1+0x3b50], R45 ;  /* 0x003b502d01007387 */ /* 0x0001e80000100800 */
[----:B------:R0:W-:Y:S01]  /*7b1a0*/  STL [R1+0x3b58], R44 ;  /* 0x003b582c01007387 */ /* 0x0001e20000100800 */
[----:B------:R-:W-:Y:S05]  /*7b1b0*/  @P0 BRA `(.L_x_1) ;  /* 0xfffffacc00b40947 */ /* 0x000fea000383ffff */
.L_x_0:
[----:B0-----:R-:W2:Y:S01]  /*7b1c0*/  LDL.LU R40, [R1+0x58] ;  /* 0x0000580001287983 */ /* 0x001ea20000300800 */
[----:B------:R-:W0:Y:S03]  /*7b1d0*/  LDCU UR14, c[0x0][0x3b8] ;  /* 0x00007700ff0e77ac */ /* 0x000e260008000800 */
[----:B------:R-:W2:Y:S01]  /*7b1e0*/  LDL.LU R37, [R1+0x5c] ;  /* 0x00005c0001257983 */ /* 0x000ea20000300800 */
[----:B------:R-:W3:Y:S03]  /*7b1f0*/  LDCU UR15, c[0x0][0x3b8] ;  /* 0x00007700ff0f77ac */ /* 0x000ee60008000800 */
[----:B------:R-:W4:Y:S01]  /*7b200*/  LDL.LU R36, [R1+0x70] ;  /* 0x0000700001247983 */ /* 0x000f220000300800 */
[----:B------:R-:W1:Y:S03]  /*7b210*/  LDCU UR16, c[0x0][0x3b8] ;  /* 0x00007700ff1077ac */ /* 0x000e660008000800 */
[----:B------:R-:W4:Y:S01]  /*7b220*/  LDL.LU R35, [R1+0x74] ;  /* 0x0000740001237983 */ /* 0x000f220000300800 */
[----:B------:R-:W0:Y:S03]  /*7b230*/  LDCU UR17, c[0x0][0x3b8] ;  /* 0x00007700ff1177ac */ /* 0x000e260008000800 */
[----:B------:R-:W3:Y:S01]  /*7b240*/  LDL.LU R34, [R1+0x78] ;  /* 0x0000780001227983 */ /* 0x000ee20000300800 */
        /* <DEDUP_REMOVED lines=25> */
[----:B-1----:R-:W3:Y:S01]  /*7b3e0*/  LDL.LU R21, [R1+0xdc] ;  /* 0x0000dc0001157983 */ /* 0x002ee20000300800 */
[----:B------:R-:W1:Y:S03]  /*7b3f0*/  LDCU UR34, c[0x0][0x3b8] ;  /* 0x00007700ff2277ac */ /* 0x000e660008000800 */
        /* <DEDUP_REMOVED lines=31> */
[----:B-----5:R-:W-:Y:S01]  /*7b5f0*/  LOP3.LUT R0, R0, 0xffdfffff, RZ, 0xc0, !PT ;  /* 0xffdfffff00007812 */ /* 0x020fe200078ec0ff */
[----:B------:R-:W0:Y:S02]  /*7b600*/  LDCU UR64, c[0x0][0x3b8] ;  /* 0x00007700ff4077ac */ /* 0x000e240008000800 */
[----:B------:R-:W3:Y:S01]  /*7b610*/  LDL.LU R4, [R1+0x170] ;  /* 0x0001700001047983 */ /* 0x000ee20000300800 */
[----:B------:R-:W0:Y:S03]  /*7b620*/  LDCU UR6, c[0x0][0x3b8] ;  /* 0x00007700ff0677ac */ /* 0x000e260008000800 */
[----:B------:R-:W3:Y:S01]  /*7b630*/  LDL.LU R3, [R1+0x174] ;  /* 0x0001740001037983 */ /* 0x000ee20000300800 */
[----:B------:R-:W0:Y:S01]  /*7b640*/  LDCU UR63, c[0x0][0x3b8] ;  /* 0x00007700ff3f77ac */ /* 0x000e220008000800 */
[----:B------:R-:W-:Y:S01]  /*7b650*/  LOP3.LUT R2, R2, 0xfffbffff, RZ, 0xc0, !PT ;  /* 0xfffbffff02027812 */ /* 0x000fe200078ec0ff */
[----:B------:R-:W0:Y:S01]  /*7b660*/  LDCU UR61, c[0x0][0x3b8] ;  /* 0x00007700ff3d77ac */ /* 0x000e220008000800 */
        /* <DEDUP_REMOVED lines=35> */
[----:B--2---:R-:W-:-:S05]  /*7b8a0*/  F2FP.SATFINITE.E5M2.F32.PACK_AB_MERGE_C R37, R37, R40, RZ ;  /* 0x000000282525723e */ /* 0x004fca00048060ff */
[----:B------:R-:W-:Y:S01]  /*7b8b0*/  STL [R1+0x5460], R37 ;  /* 0x0054602501007387 */ /* 0x000fe20000100800 */
[----:B----4-:R-:W-:-:S05]  /*7b8c0*/  F2FP.SATFINITE.E5M2.F32.PACK_AB_MERGE_C R35, R35, R36, RZ ;  /* 0x000000242323723e */ /* 0x010fca00048060ff */
[----:B------:R-:W-:Y:S01]  /*7b8d0*/  STL [R1+0x5364], R35 ;  /* 0x0053642301007387 */ /* 0x000fe20000100800 */
[----:B---3--:R-:W-:-:S05]  /*7b8e0*/  F2FP.SATFINITE.E5M2.F32.PACK_AB_MERGE_C R33, R33, R34, RZ ;  /* 0x000000222121723e */ /* 0x008fca00048060ff */
[----:B------:R-:W-:Y:S01]  /*7b8f0*/  STL [R1+0x5394], R33 ;  /* 0x0053942101007387 */ /* 0x000fe20000100800 */
[----:B------:R-:W-:-:S05]  /*7b900*/  F2FP.SATFINITE.E5M2.F32.PACK_AB_MERGE_C R31, R31, R32, RZ ;  /* 0x000000201f1f723e */ /* 0x000fca00048060ff */
        /* <DEDUP_REMOVED lines=24> */
[----:B------:R2:W-:Y:S01]  /*7ba90*/  STL [R1+0x4dec], R7 ;  /* 0x004dec0701007387 */ /* 0x0005e20000100800 */
[----:B------:R-:W-:-:S03]  /*7baa0*/  F2FP.SATFINITE.E5M2.F32.PACK_AB_MERGE_C R5, R5, R6, RZ ;  /* 0x000000060505723e */ /* 0x000fc600048060ff */
[----:B------:R-:W3:Y:S04]  /*7bab0*/  LDL.LU R8, [R1+0x178] ;  /* 0x0001780001087983 */ /* 0x000ee80000300800 */
[----:B------:R4:W-:Y:S01]  /*7bac0*/  STL [R1+0x4de4], R5 ;  /* 0x004de40501007387 */ /* 0x0009e20000100800 */
[----:B------:R-:W-:-:S03]  /*7bad0*/  F2FP.SATFINITE.E5M2.F32.PACK_AB_MERGE_C R3, R3, R4, RZ ;  /* 0x000000040303723e */ /* 0x000fc600048060ff */
[----:B--2---:R-:W3:Y:S04]  /*7bae0*/  LDL.LU R7, [R1+0x17c] ;  /* 0x00017c0001077983 */ /* 0x004ee80000300800 */
[----:B------:R2:W-:Y:S04]  /*7baf0*/  STL [R1+0x4d64], R3 ;  /* 0x004d640301007387 */ /* 0x0005e80000100800 */
[----:B------:R-:W3:Y:S04]  /*7bb00*/  LDL.LU R6, [R1+0x190] ;  /* 0x0001900001067983 */ /* 0x000ee80000300800 */
[----:B----4-:R-:W4:Y:S04]  /*7bb10*/  LDL.LU R5, [R1+0x194] ;  /* 0x0001940001057983 */ /* 0x010f280000300800 */
[----:B------:R-:W4:Y:S04]  /*7bb20*/  LDL.LU R4, [R1+0x198] ;  /* 0x0001980001047983 */ /* 0x000f280000300800 */
[----:B--2---:R-:W2:Y:S04]  /*7bb30*/  LDL.LU R3, [R1+0x19c] ;  /* 0x00019c0001037983 */ /* 0x004ea80000300800 */
        /* <DEDUP_REMOVED lines=32> */
[----:B---3--:R-:W-:-:S05]  /*7bd40*/  F2FP.SATFINITE.E5M2.F32.PACK_AB_MERGE_C R7, R7, R8, RZ ;  /* 0x000000080707723e */ /* 0x008fca00048060ff */
[----:B------:R3:W-:Y:S04]  /*7bd50*/  STL [R1+0x4d78], R7 ;  /* 0x004d780701007387 */ /* 0x0007e80000100800 */
[----:B------:R-:W2:Y:S01]  /*7bd60*/  LDL.LU R8, [R1+0x4a0] ;  /* 0x0004a00001087983 */ /* 0x000ea20000300800 */
[----:B----4-:R-:W-:-:S05]  /*7bd70*/  F2FP.SATFINITE.E5M2.F32.PACK_AB_MERGE_C R5, R5, R6, RZ ;  /* 0x000000060505723e */ /* 0x010fca00048060ff */
[----:B------:R4:W-:Y:S01]  /*7bd80*/  STL [R1+0x4cf0], R5 ;  /* 0x004cf00501007387 */ /* 0x0009e20000100800 */
[----:B--2---:R-:W-:-:S03]  /*7bd90*/  F2FP.SATFINITE.E5M2.F32.PACK_AB_MERGE_C R3, R3, R4, RZ ;  /* 0x000000040303723e */ /* 0x004fc600048060ff */
[----:B---3--:R-:W2:Y:S04]  /*7bda0*/  LDL.LU R7, [R1+0x4a4] ;  /* 0x0004a40001077983 */ /* 0x008ea80000300800 */
[----:B------:R3:W-:Y:S04]  /*7bdb0*/  STL [R1+0x4cf4], R3 ;  /* 0x004cf40301007387 */ /* 0x0007e80000100800 */
[----:B------:R-:W2:Y:S04]  /*7bdc0*/  LDL.LU R6, [R1+0x4a8] ;  /* 0x0004a80001067983 */ /* 0x000ea80000300800 */
[----:B----4-:R-:W4:Y:S04]  /*7bdd0*/  LDL.LU R5, [R1+0x4ac] ;  /* 0x0004ac0001057983 */ /* 0x010f280000300800 */
[----:B------:R-:W4:Y:S04]  /*7bde0*/  LDL.LU R4, [R1+0x490] ;  /* 0x0004900001047983 */ /* 0x000f280000300800 */
[----:B---3--:R-:W3:Y:S01]  /*7bdf0*/  LDL.LU R3, [R1+0x494] ;  /* 0x0004940001037983 */ /* 0x008ee20000300800 */
[----:B------:R-:W-:-:S02]  /*7be00*/  F2FP.SATFINITE.E5M2.F32.PACK_AB_MERGE_C R38, R41, R42, RZ ;  /* 0x0000002a2926723e */ /* 0x000fc400048060ff */
[----:B------:R-:W-:Y:S02]  /*7be10*/  F2FP.SATFINITE.E5M2.F32.PACK_AB_MERGE_C R37, R37, R40, RZ ;  /* 0x000000282525723e */ /* 0x000fe400048060ff */
[----:B------:R-:W-:Y:S01]  /*7be20*/  F2FP.SATFINITE.E5M2.F32.PACK_AB_MERGE_C R35, R35, R36, RZ ;  /* 0x000000242323723e */ /* 0x000fe200048060ff */
[----:B------:R-:W-:Y:S01]  /*7be30*/  STL [R1+0x4ca0], R38 ;  /* 0x004ca02601007387 */ /* 0x000fe20000100800 */
[----:B------:R-:W-:-:S03]  /*7be40*/  F2FP.SATFINITE.E5M2.F32.PACK_AB_MERGE_C R33, R33, R34, RZ ;  /* 0x000000222121723e */ /* 0x000fc600048060ff */
[----:B------:R0:W-:Y:S04]  /*7be50*/  STL [R1+0x4c9c], R37 ;  /* 0x004c9c2501007387 */ /* 0x0001e80000100800 */
[----:B------:R-:W-:Y:S01]  /*7be60*/  STL [R1+0x4c88], R35 ;  /* 0x004c882301007387 */ /* 0x000fe20000100800 */
[----:B------:R-:W-:-:S03]  /*7be70*/  F2FP.SATFINITE.E5M2.F32.PACK_AB_MERGE_C R31, R31, R32, RZ ;  /* 0x000000201f1f723e */ /* 0x000fc600048060ff */
[----:B------:R-:W-:Y:S01]  /*7be80*/  STL [R1+0x4c8c], R33 ;  /* 0x004c8c2101007387 */ /* 0x000fe20000100800 */
[----:B0-----:R-:W0:Y:S01]  /*7be90*/  LDC R37, c[0x0][0x3b4] ;  /* 0x0000ed00ff257b82 */ /* 0x001e220000000800 */
[----:B------:R-:W-:Y:S02]  /*7bea0*/  F2FP.SATFINITE.E5M2.F32.PACK_AB_MERGE_C R29, R29, R30, RZ ;  /* 0x0000001e1d1d723e */ /* 0x000fe400048060ff */
[----:B------:R-:W-:Y:S01]  /*7beb0*/  STL [R1+0x4c78], R31 ;  /* 0x004c781f01007387 */ /* 0x000fe20000100800 */
[----:B------:R-:W-:-:S03]  /*7bec0*/  F2FP.SATFINITE.E5M2.F32.PACK_AB_MERGE_C R27, R27, R28, RZ ;  /* 0x0000001c1b1b723e */ /* 0x000fc600048060ff */
        /* <DEDUP_REMOVED lines=12> */
[----:B------:R0:W-:Y:S01]  /*7bf90*/  STL [R1+0x545c], R17 ;  /* 0x00545c1101007387 */ /* 0x0001e20000100800 */
[----:B------:R-:W-:-:S03]  /*7bfa0*/  F2FP.SATFINITE.E5M2.F32.PACK_AB_MERGE_C R13, R13, R14, RZ ;  /* 0x0000000e0d0d723e */ /* 0x000fc600048060ff */
[----:B------:R0:W-:Y:S04]  /*7bfb0*/  STL [R1+0x5334], R15 ;  /* 0x0053340f01007387 */ /* 0x0001e80000100800 */
[----:B------:R-:W-:Y:S01]  /*7bfc0*/  STL [R1+0x538c], R13 ;  /* 0x00538c0d01007387 */ /* 0x000fe20000100800 */
[----:B------:R-:W-:-:S03]  /*7bfd0*/  F2FP.SATFINITE.E5M2.F32.PACK_AB_MERGE_C R11, R11, R12, RZ ;  /* 0x0000000c0b0b723e */ /* 0x000fc600048060ff */
[----:B------:R-:W3:Y:S04]  /*7bfe0*/  LDL.LU R18, [R1+0x498] ;  /* 0x0004980001127983 */ /* 0x000ee80000300800 */
[----:B------:R1:W-:Y:S01]  /*7bff0*/  STL [R1+0x5208], R11 ;  /* 0x0052080b01007387 */ /* 0x0003e20000100800 */
[----:B------:R-:W-:-:S03]  /*7c000*/  F2FP.SATFINITE.E5M2.F32.PACK_AB_MERGE_C R9, R9, R10, RZ ;  /* 0x0000000a0909723e */ /* 0x000fc600048060ff */
[----:B0-----:R-:W3:Y:S04]  /*7c010*/  LDL.LU R17, [R1+0x49c] ;  /* 0x00049c0001117983 */ /* 0x001ee80000300800 */
[----:B------:R0:W-:Y:S04]  /*7c020*/  STL [R1+0x51e8], R9 ;  /* 0x0051e80901007387 */ /* 0x0001e80000100800 */
[----:B------:R-:W3:Y:S04]  /*7c030*/  LDL.LU R16, [R1+0x480] ;  /* 0x0004800001107983 */ /* 0x000ee80000300800 */
[----:B------:R-:W3:Y:S04]  /*7c040*/  LDL.LU R15, [R1+0x484] ;  /* 0x00048400010f7983 */ /* 0x000ee80000300800 */
[----:B------:R-:W3:Y:S04]  /*7c050*/  LDL.LU R12, [R1+0x488] ;  /* 0x00048800010c7983 */ /* 0x000ee80000300800 */
[----:B------:R-:W3:Y:S01]  /*7c060*/  LDL.LU R10, [R1+0x48c] ;  /* 0x00048c00010a7983 */ /* 0x000ee20000300800 */
[----:B--2---:R-:W-:-:S05]  /*7c070*/  F2FP.SATFINITE.E5M2.F32.PACK_AB_MERGE_C R7, R7, R8, RZ ;  /* 0x000000080707723e */ /* 0x004fca00048060ff */
[----:B------:R-:W-:Y:S04]  /*7c080*/  STL [R1+0x5158], R7 ;  /* 0x0051580701007387 */ /* 0x000fe80000100800 */
[----:B------:R-:W2:Y:S01]  /*7c090*/  LDL.LU R14, [R1+0x470] ;  /* 0x00047000010e7983 */ /* 0x000ea20000300800 */
[----:B----4-:R-:W-:-:S05]  /*7c0a0*/  F2FP.SATFINITE.E5M2.F32.PACK_AB_MERGE_C R5, R5, R6, RZ ;  /* 0x000000060505723e */ /* 0x010fca00048060ff */
[----:B------:R4:W-:Y:S01]  /*7c0b0*/  STL [R1+0x514c], R5 ;  /* 0x00514c0501007387 */ /* 0x0009e20000100800 */
[----:B---3--:R-:W-:-:S03]  /*7c0c0*/  F2FP.SATFINITE.E5M2.F32.PACK_AB_MERGE_C R3, R3, R4, RZ ;  /* 0x000000040303723e */ /* 0x008fc600048060ff */
[----:B-1----:R-:W2:Y:S04]  /*7c0d0*/  LDL.LU R11, [R1+0x474] ;  /* 0x00047400010b7983 */ /* 0x002ea80000300800 */
[----:B------:R1:W-:Y:S04]  /*7c0e0*/  STL [R1+0x50b4], R3 ;  /* 0x0050b40301007387 */ /* 0x0003e80000100800 */
[----:B0-----:R-:W3:Y:S04]  /*7c0f0*/  LDL.LU R9, [R1+0x478] ;  /* 0x0004780001097983 */ /* 0x001ee80000300800 */
[----:B----4-:R-:W3:Y:S04]  /*7c100*/  LDL.LU R5, [R1+0x47c] ;  /* 0x00047c0001057983 */ /* 0x010ee80000300800 */
        /* <DEDUP_REMOVED lines=19> */
[----:B-1----:R-:W4:Y:S01]  /*7c240*/  LDL.LU R3, [R1+0x42c] ;  /* 0x00042c0001037983 */ /* 0x002f220000300800 */
[----:B------:R-:W-:-:S05]  /*7c250*/  F2FP.SATFINITE.E5M2.F32.PACK_AB_MERGE_C R17, R17, R18, RZ ;  /* 0x000000121111723e */ /* 0x000fca00048060ff */
[----:B------:R0:W-:Y:S04]  /*7c260*/  STL [R1+0x5094], R17 ;  /* 0x0050941101007387 */ /* 0x0001e80000100800 */
[----:B------:R-:W4:Y:S01]  /*7c270*/  LDL.LU R18, [R1+0x410] ;  /* 0x0004100001127983 */ /* 0x000f220000300800 */
[----:B------:R-:W-:-:S05]  /*7c280*/  F2FP.SATFINITE.E5M2.F32.PACK_AB_MERGE_C R15, R15, R16, RZ ;  /* 0x000000100f0f723e */ /* 0x000fca00048060ff */
[----:B------:R1:W-:Y:S01]  /*7c290*/  STL [R1+0x4fd4], R15 ;  /* 0x004fd40f01007387 */ /* 0x0003e20000100800 */
[----:B------:R-:W-:-:S03]  /*7c2a0*/  F2FP.SATFINITE.E5M2.F32.PACK_AB_MERGE_C R10, R10, R12, RZ ;  /* 0x0000000c0a0a723e */ /* 0x000fc600048060ff */
[----:B0-----:R-:W4:Y:S04]  /*7c2b0*/  LDL.LU R17, [R1+0x414] ;  /* 0x0004140001117983 */ /* 0x001f280000300800 */
[----:B------:R0:W-:Y:S04]  /*7c2c0*/  STL [R1+0x4fd0], R10 ;  /* 0x004fd00a01007387 */ /* 0x0001e80000100800 */
[----:B------:R-:W4:Y:S04]  /*7c2d0*/  LDL.LU R16, [R1+0x418] ;  /* 0x0004180001107983 */ /* 0x000f280000300800 */
[----:B-1----:R-:W4:Y:S04]  /*7c2e0*/  LDL.LU R15, [R1+0x41c] ;  /* 0x00041c00010f7983 */ /* 0x002f280000300800 */
[----:B------:R-:W4:Y:S04]  /*7c2f0*/  LDL.LU R12, [R1+0x400] ;  /* 0x00040000010c7983 */ /* 0x000f280000300800 */
[----:B0-----:R-:W4:Y:S01]  /*7c300*/  LDL.LU R10, [R1+0x404] ;  /* 0x00040400010a7983 */ /* 0x001f220000300800 */
[----:B--2---:R-:W-:-:S03]  /*7c310*/  F2FP.SATFINITE.E5M2.F32.PACK_AB_MERGE_C R11, R11, R14, RZ ;  /* 0x0000000e0b0b723e */ /* 0x004fc600048060ff */
[----:B------:R-:W2:Y:S04]  /*7c320*/  LDL.LU R14, [R1+0x408] ;  /* 0x00040800010e7983 */ /* 0x000ea80000300800 */
[----:B------:R0:W-:Y:S01]  /*7c330*/  STL [R1+0x4efc], R11 ;  /* 0x004efc0b01007387 */ /* 0x0001e20000100800 */
[----:B---3--:R-:W-:-:S03]  /*7c340*/  F2FP.SATFINITE.E5M2.F32.PACK_AB_MERGE_C R5, R5, R9, RZ ;  /* 0x000000090505723e */ /* 0x008fc600048060ff */
[----:B0-----:R-:W2:Y:S04]  /*7c350*/  LDL.LU R11, [R1+0x40c] ;  /* 0x00040c00010b7983 */ /* 0x001ea80000300800 */
[----:B------:R0:W-:Y:S04]  /*7c360*/  STL [R1+0x4eec], R5 ;  /* 0x004eec0501007387 */ /* 0x0001e80000100800 */
[----:B------:R-:W3:Y:S01]  /*7c370*/  LDL.LU R9, [R1+0x3f0] ;  /* 0x0003f00001097983 */ /* 0x000ee20000300800 */
[----:B----4-:R-:W-:-:S03]  /*7c380*/  F2FP.SATFINITE.E5M2.F32.PACK_AB_MERGE_C R33, R7, R8, RZ ;  /* 0x000000080721723e */ /* 0x010fc600048060ff */
[----:B0-----:R-:W3:Y:S04]  /*7c390*/  LDL.LU R5, [R1+0x3f4] ;  /* 0x0003f40001057983 */ /* 0x001ee80000300800 */
[----:B------:R-:W4:Y:S04]  /*7c3a0*/  LDL.LU R8, [R1+0x3f8] ;  /* 0x0003f80001087983 */ /* 0x000f280000300800 */
[----:B------:R-:W4:Y:S01]  /*7c3b0*/  LDL.LU R7, [R1+0x3fc] ;  /* 0x0003fc0001077983 */ /* 0x000f220000300800 */
[----:B------:R-:W-:Y:S02]  /*7c3c0*/  F2FP.SATFINITE.E5M2.F32.PACK_AB_MERGE_C R31, R31, R32, RZ ;  /* 0x000000201f1f723e */ /* 0x000fe400048060ff */
[----:B------:R-:W-:Y:S01]  /*7c3d0*/  F2FP.SATFINITE.E5M2.F32.PACK_AB_MERGE_C R29, R29, R30, RZ ;  /* 0x0000001e1d1d723e */ /* 0x000fe200048060ff */
[----:B------:R-:W-:Y:S01]  /*7c3e0*/  STL [R1+0x4e74], R33 ;  /* 0x004e742101007387 */ /* 0x000fe20000100800 */
[----:B------:R-:W-:-:S03]  /*7c3f0*/  F2FP.SATFINITE.E5M2.F32.PACK_AB_MERGE_C R27, R27, R28, RZ ;  /* 0x0000001c1b1b723e */ /* 0x000fc600048060ff */
[----:B------:R-:W-:Y:S01]  /*7c400*/  STL [R1+0x4e6c], R31 ;  /* 0x004e6c1f01007387 */ /* 0x000fe20000100800 */
[----:B------:R-:W-:-:S03]  /*7c410*/  F2FP.SATFINITE.E5M2.F32.PACK_AB_MERGE_C R25, R25, R26, RZ ;  /* 0x0000001a1919723e */ /* 0x000fc600048060ff */
[----:B------:R-:W-:Y:S04]  /*7c420*/  STL [R1+0x4ddc], R29 ;  /* 0x004ddc1d01007387 */ /* 0x000fe80000100800 */
[----:B------:R-:W-:Y:S01]  /*7c430*/  STL [R1+0x4dd0], R27 ;  /* 0x004dd01b01007387 */ /* 0x000fe20000100800 */
[----:B------:R-:W-:-:S03]  /*7c440*/  F2FP.SATFINITE.E5M2.F32.PACK_AB_MERGE_C R23, R23, R24, RZ ;  /* 0x000000181717723e */ /* 0x000fc600048060ff */
[----:B------:R-:W-:Y:S01]  /*7c450*/  STL [R1+0x4d50], R25 ;  /* 0x004d501901007387 */ /* 0x000fe20000100800 */
[----:B------:R-:W-:-:S03]  /*7c460*/  F2FP.SATFINITE.E5M2.F32.PACK_AB_MERGE_C R21, R21, R22, RZ ;  /* 0x000000161515723e */ /* 0x000fc600048060ff */
[----:B------:R0:W-:Y:S01]  /*7c470*/  STL [R1+0x4d58], R23 ;  /* 0x004d581701007387 */ /* 0x0001e20000100800 */
[----:B------:R-:W-:-:S03]  /*7c480*/  F2FP.SATFINITE.E5M2.F32.PACK_AB_MERGE_C R19, R19, R20, RZ ;  /* 0x000000141313723e */ /* 0x000fc600048060ff */
[----:B------:R-:W-:Y:S04]  /*7c490*/  STL [R1+0x4ce4], R21 ;  /* 0x004ce41501007387 */ /* 0x000fe80000100800 */
[----:B------:R-:W-:Y:S01]  /*7c4a0*/  STL [R1+0x4cd8], R19 ;  /* 0x004cd81301007387 */ /* 0x000fe20000100800 */
[----:B------:R-:W-:-:S03]  /*7c4b0*/  F2FP.SATFINITE.E5M2.F32.PACK_AB_MERGE_C R6, R6, R13, RZ ;  /* 0x0000000d0606723e */ /* 0x000fc600048060ff */
[----:B0-----:R-:W4:Y:S04]  /*7c4c0*/  LDL.LU R23, [R1+0x200] ;  /* 0x0002000001177983 */ /* 0x001f280000300800 */
[----:B------:R0:W-:Y:S01]  /*7c4d0*/  STL [R1+0x4c94], R6 ;  /* 0x004c940601007387 */ /* 0x0001e20000100800 */
[----:B------:R-:W-:-:S03]  /*7c4e0*/  F2FP.SATFINITE.E5M2.F32.PACK_AB_MERGE_C R3, R3, R4, RZ ;  /* 0x000000040303723e */ /* 0x000fc600048060ff */
[----:B------:R-:W4:Y:S04]  /*7c4f0*/  LDL.LU R13, [R1+0x204] ;  /* 0x00020400010d7983 */ /* 0x000f280000300800 */
[----:B------:R1:W-:Y:S04]  /*7c500*/  STL [R1+0x4c98], R3 ;  /* 0x004c980301007387 */ /* 0x0003e80000100800 */
[----:B0-----:R-:W4:Y:S04]  /*7c510*/  LDL R6, [R1+0x2118] ;  /* 0x0021180001067983 */ /* 0x001f280000100800 */
[----:B------:R-:W4:Y:S04]  /*7c520*/  LDL.LU R4, [R1+0x208] ;  /* 0x0002080001047983 */ /* 0x000f280000300800 */
[----:B-1----:R-:W4:Y:S01]  /*7c530*/  LDL.LU R3, [R1+0x20c] ;  /* 0x00020c0001037983 */ /* 0x002f220000300800 */
[----:B------:R-:W-:-:S05]  /*7c540*/  F2FP.SATFINITE.E5M2.F32.PACK_AB_MERGE_C R17, R17, R18, RZ ;  /* 0x000000121111723e */ /* 0x000fca00048060ff */
[----:B------:R-:W-:Y:S04]  /*7c550*/  STL [R1+0x4c84], R17 ;  /* 0x004c841101007387 */ /* 0x000fe80000100800 */
[----:B------:R-:W4:Y:S01]  /*7c560*/  LDL.LU R27, [R1+0x3e0] ;  /* 0x0003e000011b7983 */ /* 0x000f220000300800 */
[----:B------:R-:W-:-:S05]  /*7c570*/  F2FP.SATFINITE.E5M2.F32.PACK_AB_MERGE_C R15, R15, R16, RZ ;  /* 0x000000100f0f723e */ /* 0x000fca00048060ff */
[----:B------:R-:W-:Y:S01]  /*7c580*/  STL [R1+0x4c80], R15 ;  /* 0x004c800f01007387 */ /* 0x000fe20000100800 */
[----:B------:R-:W-:-:S03]  /*7c590*/  F2FP.SATFINITE.E5M2.F32.PACK_AB_MERGE_C R10, R10, R12, RZ ;  /* 0x0000000c0a0a723e */ /* 0x000fc600048060ff */
[----:B------:R-:W4:Y:S04]  /*7c5a0*/  LDL.LU R26, [R1+0x3e4] ;  /* 0x0003e400011a7983 */ /* 0x000f280000300800 */
[----:B------:R0:W-:Y:S04]  /*7c5b0*/  STL [R1+0x4c68], R10 ;  /* 0x004c680a01007387 */ /* 0x0001e80000100800 */
[----:B------:R-:W4:Y:S04]  /*7c5c0*/  LDL.LU R12, [R1+0x3e8] ;  /* 0x0003e800010c7983 */ /* 0x000f280000300800 */
[----:B0-----:R-:W4:Y:S01]  /*7c5d0*/  LDL.LU R10, [R1+0x3ec] ;  /* 0x0003ec00010a7983 */ /* 0x001f220000300800 */
[----:B--2---:R-:W-:-:S02]  /*7c5e0*/  F2FP.SATFINITE.E5M2.F32.PACK_AB_MERGE_C R14, R11, R14, RZ ;  /* 0x0000000e0b0e723e */ /* 0x004fc400048060ff */
[----:B---3--:R-:W-:Y:S02]  /*7c5f0*/  F2FP.SATFINITE.E5M2.F32.PACK_AB_MERGE_C R11, R5, R9, RZ ;  /* 0x00000009050b723e */ /* 0x008fe400048060ff */
[----:B------:R-:W2:Y:S04]  /*7c600*/  LDL.LU R9, [R1+0x3d0] ;  /* 0x0003d00001097983 */ /* 0x000ea80000300800 */
[----:B------:R0:W-:Y:S04]  /*7c610*/  STL [R1+0x4c60], R14 ;  /* 0x004c600e01007387 */ /* 0x0001e80000100800 */
[----:B------:R-:W2:Y:S01]  /*7c620*/  LDL.LU R5, [R1+0x3d4] ;  /* 0x0003d40001057983 */ /* 0x000ea20000300800 */
[----:B----4-:R-:W-:-:S03]  /*7c630*/  F2FP.SATFINITE.E5M2.F32.PACK_AB_MERGE_C R7, R7, R8, RZ ;  /* 0x000000080707723e */ /* 0x010fc600048060ff */
[----:B------:R1:W-:Y:S04]  /*7c640*/  STL [R1+0x4c50], R11 ;  /* 0x004c500b01007387 */ /* 0x0003e80000100800 */
[----:B------:R-:W3:Y:S04]  /*7c650*/  LDL.LU R25, [R1+0x3d8] ;  /* 0x0003d80001197983 */ /* 0x000ee80000300800 */
        /* <DEDUP_REMOVED lines=10> */
[----:B------:R-:W3:Y:S04]  /*7c700*/  LDL R15, [R1+0x3a0] ;  /* 0x0003a000010f7983 */ /* 0x000ee80000100800 */
[----:B0-----:R-:W3:Y:S04]  /*7c710*/  LDL R14, [R1+0x3a4] ;  /* 0x0003a400010e7983 */ /* 0x001ee80000100800 */
[----:B-1----:R-:W3:Y:S04]  /*7c720*/  LDL R11, [R1+0x3a8] ;  /* 0x0003a800010b7983 */ /* 0x002ee80000100800 */
[----:B----4-:R-:W4:Y:S01]  /*7c730*/  LDL R7, [R1+0x3ac] ;  /* 0x0003ac0001077983 */ /* 0x010f220000100800 */
[----:B------:R-:W-:Y:S01]  /*7c740*/  F2FP.SATFINITE.E5M2.F32.PACK_AB_MERGE_C R13, R13, R23, RZ ;  /* 0x000000170d0d723e */ /* 0x000fe200048060ff */
[----:B------:R-:W-:Y:S01]  /*7c750*/  IMAD R23, R6, UR14, RZ ;  /* 0x0000000e06177c24 */ /* 0x000fe2000f8e02ff */
[----:B------:R-:W0:Y:S01]  /*7c760*/  LDCU UR14, c[0x0][0x3b8] ;  /* 0x00007700ff0e77ac */ /* 0x000e220008000800 */
[----:B------:R-:W-:-:S02]  /*7c770*/  F2FP.SATFINITE.E5M2.F32.PACK_AB_MERGE_C R3, R3, R4, RZ ;  /* 0x000000040303723e */ /* 0x000fc400048060ff */
[----:B------:R1:W-:Y:S04]  /*7c780*/  STL [R1+0x23a4], R13 ;  /* 0x0023a40d01007387 */ /* 0x0003e80000100800 */
[----:B------:R-:W4:Y:S04]  /*7c790*/  LDL R6, [R1+0x390] ;  /* 0x0003900001067983 */ /* 0x000f280000100800 */
[----:B------:R-:W4:Y:S04]  /*7c7a0*/  LDL R4, [R1+0x394] ;  /* 0x0003940001047983 */ /* 0x000f280000100800 */
[----:B------:R0:W-:Y:S04]  /*7c7b0*/  STL [R1+0x239c], R3 ;  /* 0x00239c0301007387 */ /* 0x0001e80000100800 */
[----:B------:R0:W-:Y:S04]  /*7c7c0*/  STL [R1+0x3f0], R23 ;  /* 0x0003f01701007387 */ /* 0x0001e80000100800 */
[----:B-1----:R-:W4:Y:S04]  /*7c7d0*/  LDL R13, [R1+0x398] ;  /* 0x00039800010d7983 */ /* 0x002f280000100800 */
[----:B0-----:R-:W4:Y:S01]  /*7c7e0*/  LDL R3, [R1+0x39c] ;  /* 0x00039c0001037983 */ /* 0x001f220000100800 */
[----:B------:R-:W-:Y:S01]  /*7c7f0*/  VIADD R23, R23, UR15 ;  /* 0x0000000f17177c36 */ /* 0x000fe20008000000 */
[----:B------:R-:W0:Y:S01]  /*7c800*/  LDCU UR15, c[0x0][0x3b8] ;  /* 0x00007700ff0f77ac */ /* 0x000e220008000800 */
[----:B------:R-:W-:-:S02]  /*7c810*/  F2FP.SATFINITE.E5M2.F32.PACK_AB_MERGE_C R27, R26, R27, RZ ;  /* 0x0000001b1a1b723e */ /* 0x000fc400048060ff */
[----:B------:R-:W-:Y:S01]  /*7c820*/  VIADD R39, R23, UR16 ;  /* 0x0000001017277c36 */ /* 0x000fe20008000000 */
[----:B------:R-:W1:Y:S01]  /*7c830*/  LDCU UR16, c[0x0][0x3b8] ;  /* 0x00007700ff1077ac */ /* 0x000e620008000800 */
[----:B------:R-:W-:Y:S02]  /*7c840*/  F2FP.SATFINITE.E5M2.F32.PACK_AB_MERGE_C R26, R10, R12, RZ ;  /* 0x0000000c0a1a723e */ /* 0x000fe400048060ff */
[----:B------:R-:W4:Y:S04]  /*7c850*/  LDL R12, [R1+0x380] ;  /* 0x00038000010c7983 */ /* 0x000f280000100800 */
[----:B------:R-:W-:Y:S04]  /*7c860*/  STL [R1+0x5420], R27 ;  /* 0x0054201b01007387 */ /* 0x000fe80000100800 */
[----:B------:R-:W4:Y:S04]  /*7c870*/  LDL R10, [R1+0x384] ;  /* 0x00038400010a7983 */ /* 0x000f280000100800 */
[----:B------:R-:W-:Y:S01]  /*7c880*/  STL [R1+0x5424], R26 ;  /* 0x0054241a01007387 */ /* 0x000fe20000100800 */
[----:B------:R-:W-:Y:S01]  /*7c890*/  VIADD R43, R39, UR17 ;  /* 0x00000011272b7c36 */ /* 0x000fe20008000000 */
[----:B------:R-:W0:Y:S01]  /*7c8a0*/  LDCU UR17, c[0x0][0x3b8] ;  /* 0x00007700ff1177ac */ /* 0x000e220008000800 */
[----:B--2---:R-:W-:-:S02]  /*7c8b0*/  F2FP.SATFINITE.E5M2.F32.PACK_AB_MERGE_C R5, R5, R9, RZ ;  /* 0x000000090505723e */ /* 0x004fc400048060ff */
[----:B------:R-:W2:Y:S04]  /*7c8c0*/  LDL R9, [R1+0x388] ;  /* 0x0003880001097983 */ /* 0x000ea80000100800 */
[----:B------:R-:W-:Y:S04]  /*7c8d0*/  STL [R1+0x3e0], R23 ;  /* 0x0003e01701007387 */ /* 0x000fe80000100800 */
[----:B------:R0:W-:Y:S01]  /*7c8e0*/  STL [R1+0x52b0], R5 ;  /* 0x0052b00501007387 */ /* 0x0001e20000100800 */
[----:B---3--:R-:W-:-:S03]  /*7c8f0*/  F2FP.SATFINITE.E5M2.F32.PACK_AB_MERGE_C R24, R24, R25, RZ ;  /* 0x000000191818723e */ /* 0x008fc600048060ff */
[----:B0-----:R-:W2:Y:S01]  /*7c900*/  LDL R5, [R1+0x38c] ;  /* 0x00038c0001057983 */ /* 0x001ea20000100800 */
[----:B------:R-:W-:-:S03]  /*7c910*/  F2FP.SATFINITE.E5M2.F32.PACK_AB_MERGE_C R21, R21, R22, RZ ;  /* 0x000000161515723e */ /* 0x000fc600048060ff */
[----:B------:R-:W-:Y:S04]  /*7c920*/  STL [R1+0x52e0], R24 ;  /* 0x0052e01801007387 */ /* 0x000fe80000100800 */
[----:B------:R-:W-:Y:S01]  /*7c930*/  STL [R1+0x51c0], R21 ;  /* 0x0051c01501007387 */ /* 0x000fe20000100800 */
[----:B------:R-:W-:-:S03]  /*7c940*/  F2FP.SATFINITE.E5M2.F32.PACK_AB_MERGE_C R19, R19, R20, RZ ;  /* 0x000000141313723e */ /* 0x000fc600048060ff */
[----:B------:R-:W-:Y:S01]  /*7c950*/  STL [R1+0x65d8], R39 ;  /* 0x0065d82701007387 */ /* 0x000fe20000100800 */
[----:B------:R-:W-:-:S03]  /*7c960*/  F2FP.SATFINITE.E5M2.F32.PACK_AB_MERGE_C R17, R17, R18, RZ ;  /* 0x000000121111723e */ /* 0x000fc600048060ff */
[----:B------:R-:W-:Y:S01]  /*7c970*/  STL [R1+0x51ac], R19 ;  /* 0x0051ac1301007387 */ /* 0x000fe20000100800 */
[----:B------:R-:W-:Y:S01]  /*7c980*/  F2FP.SATFINITE.E5M2.F32.PACK_AB_MERGE_C R16, R8, R16, RZ ;  /* 0x000000100810723e */ /* 0x000fe200048060ff */
[----:B------:R-:W-:Y:S02]  /*7c990*/  VIADD R8, R43, UR18 ;  /* 0x000000122b087c36 */ /* 0x000fe40008000000 */
[----:B------:R-:W-:Y:S01]  /*7c9a0*/  STL [R1+0x5128], R17 ;  /* 0x0051281101007387 */ /* 0x000fe20000100800 */
[----:B------:R-:W0:Y:S01]  /*7c9b0*/  LDCU UR18, c[0x0][0x3b8] ;  /* 0x00007700ff1277ac */ /* 0x000e220008000800 */
[----:B------:R-:W-:Y:S02]  /*7c9c0*/  F2FP.SATFINITE.E5M2.F32.PACK_AB_MERGE_C R14, R14, R15, RZ ;  /* 0x0000000f0e0e723e */ /* 0x000fe400048060ff */
[----:B------:R-:W-:Y:S04]  /*7c9d0*/  STL [R1+0x512c], R16 ;  /* 0x00512c1001007387 */ /* 0x000fe80000100800 */
[----:B------:R-:W-:Y:S01]  /*7c9e0*/  STL [R1+0x3b4], R8 ;  /* 0x0003b40801007387 */ /* 0x000fe20000100800 */
[----:B----4-:R-:W-:-:S03]  /*7c9f0*/  F2FP.SATFINITE.E5M2.F32.PACK_AB_MERGE_C R7, R7, R11, RZ ;  /* 0x0000000b0707723e */ /* 0x010fc600048060ff */
[----:B------:R-:W-:Y:S04]  /*7ca00*/  STL [R1+0x505c], R14 ;  /* 0x00505c0e01007387 */ /* 0x000fe80000100800 */
[----:B------:R-:W3:Y:S04]  /*7ca10*/  LDL.LU R11, [R1+0x370] ;  /* 0x00037000010b7983 */ /* 0x000ee80000300800 */
[----:B------:R4:W-:Y:S04]  /*7ca20*/  STL [R1+0x5068], R7 ;  /* 0x0050680701007387 */ /* 0x0009e80000100800 */
[----:B----4-:R-:W3:Y:S01]  /*7ca30*/  LDL R7, [R1+0x374] ;  /* 0x0003740001077983 */ /* 0x010ee20000100800 */
[----:B------:R-:W-:-:S03]  /*7ca40*/  F2FP.SATFINITE.E5M2.F32.PACK_AB_MERGE_C R14, R4, R6, RZ ;  /* 0x00000006040e723e */ /* 0x000fc600048060ff */
[----:B------:R-:W4:Y:S04]  /*7ca50*/  LDL R6, [R1+0x378] ;  /* 0x0003780001067983 */ /* 0x000f280000100800 */
[----:B------:R-:W4:Y:S01]  /*7ca60*/  LDL R4, [R1+0x37c] ;  /* 0x00037c0001047983 */ /* 0x000f220000100800 */
[----:B------:R-:W-:Y:S01]  /*7ca70*/  VIADD R8, R8, UR19 ;  /* 0x0000001308087c36 */ /* 0x000fe20008000000 */
[----:B------:R-:W0:Y:S01]  /*7ca80*/  LDCU UR19, c[0x0][0x3b8] ;  /* 0x00007700ff1377ac */ /* 0x000e220008000800 */
[----:B------:R-:W-:Y:S01]  /*7ca90*/  F2FP.SATFINITE.E5M2.F32.PACK_AB_MERGE_C R13, R3, R13, RZ ;  /* 0x0000000d030d723e */ /* 0x000fe200048060ff */
[----:B------:R-:W-:Y:S01]  /*7caa0*/  STL [R1+0x4f68], R14 ;  /* 0x004f680e01007387 */ /* 0x000fe20000100800 */
[----:B------:R-:W-:-:S03]  /*7cab0*/  VIADD R3, R8, UR21 ;  /* 0x0000001508037c36 */ /* 0x000fc60008000000 */
[----:B------:R0:W-:Y:S04]  /*7cac0*/  STL [R1+0x65d4], R8 ;  /* 0x0065d40801007387 */ /* 0x0001e80000100800 */
[----:B------:R0:W-:Y:S04]  /*7cad0*/  STL [R1+0x4f64], R13 ;  /* 0x004f640d01007387 */ /* 0x0001e80000100800 */
[----:B------:R-:W4:Y:S04]  /*7cae0*/  LDL.LU R28, [R1+0x360] ;  /* 0x00036000011c7983 */ /* 0x000f280000300800 */
[----:B------:R-:W4:Y:S01]  /*7caf0*/  LDL.LU R27, [R1+0x364] ;  /* 0x00036400011b7983 */ /* 0x000f220000300800 */
[----:B0-----:R-:W-:-:S05]  /*7cb00*/  F2FP.SATFINITE.E5M2.F32.PACK_AB_MERGE_C R8, R10, R12, RZ ;  /* 0x0000000c0a08723e */ /* 0x001fca00048060ff */
[----:B------:R-:W-:Y:S04]  /*7cb10*/  STL [R1+0x4ed0], R8 ;  /* 0x004ed00801007387 */ /* 0x000fe80000100800 */
[----:B------:R-:W4:Y:S04]  /*7cb20*/  LDL.LU R26, [R1+0x368] ;  /* 0x00036800011a7983 */ /* 0x000f280000300800 */
[----:B------:R-:W4:Y:S04]  /*7cb30*/  LDL.LU R25, [R1+0x36c] ;  /* 0x00036c0001197983 */ /* 0x000f280000300800 */
[----:B------:R-:W4:Y:S04]  /*7cb40*/  LDL.LU R24, [R1+0x350] ;  /* 0x0003500001187983 */ /* 0x000f280000300800 */
[----:B------:R-:W4:Y:S01]  /*7cb50*/  LDL.LU R23, [R1+0x354] ;  /* 0x0003540001177983 */ /* 0x000f220000300800 */
[----:B------:R-:W-:Y:S01]  /*7cb60*/  VIADD R42, R3, UR24 ;  /* 0x00000018032a7c36 */ /* 0x000fe20008000000 */
[----:B--2---:R-:W-:-:S05]  /*7cb70*/  F2FP.SATFINITE.E5M2.F32.PACK_AB_MERGE_C R5, R5, R9, RZ ;  /* 0x000000090505723e */ /* 0x004fca00048060ff */
[----:B------:R0:W-:Y:S04]  /*7cb80*/  STL [R1+0x4ed8], R5 ;  /* 0x004ed80501007387 */ /* 0x0001e80000100800 */
        /* <DEDUP_REMOVED lines=10> */
[----:B------:R3:W-:Y:S04]  /*7cc30*/  STL [R1+0x65d0], R3 ;  /* 0x0065d00301007387 */ /* 0x0007e80000100800 */
[----:B------:R-:W2:Y:S04]  /*7cc40*/  LDL.LU R17, [R1+0x320] ;  /* 0x0003200001117983 */ /* 0x000ea80000300800 */
[----:B------:R-:W2:Y:S01]  /*7cc50*/  LDL.LU R16, [R1+0x324] ;  /* 0x0003240001107983 */ /* 0x000ea20000300800 */
[----:B---3--:R-:W-:-:S05]  /*7cc60*/  F2FP.SATFINITE.E5M2.F32.PACK_AB_MERGE_C R3, R7, R11, RZ ;  /* 0x0000000b0703723e */ /* 0x008fca00048060ff */
[----:B------:R4:W-:Y:S04]  /*7cc70*/  STL [R1+0x4e20], R3 ;  /* 0x004e200301007387 */ /* 0x0009e80000100800 */
[----:B------:R-:W3:Y:S04]  /*7cc80*/  LDL.LU R15, [R1+0x328] ;  /* 0x00032800010f7983 */ /* 0x000ee80000300800 */
[----:B------:R-:W3:Y:S04]  /*7cc90*/  LDL.LU R14, [R1+0x32c] ;  /* 0x00032c00010e7983 */ /* 0x000ee80000300800 */
[----:B------:R-:W3:Y:S04]  /*7cca0*/  LDL.LU R11, [R1+0x310] ;  /* 0x00031000010b7983 */ /* 0x000ee80000300800 */
[----:B------:R-:W3:Y:S01]  /*7ccb0*/  LDL.LU R7, [R1+0x314] ;  /* 0x0003140001077983 */ /* 0x000ee20000300800 */
[----:B----4-:R-:W-:-:S05]  /*7ccc0*/  F2FP.SATFINITE.E5M2.F32.PACK_AB_MERGE_C R3, R4, R6, RZ ;  /* 0x000000060403723e */ /* 0x010fca00048060ff */
[----:B------:R0:W-:Y:S04]  /*7ccd0*/  STL [R1+0x4e30], R3 ;  /* 0x004e300301007387 */ /* 0x0001e80000100800 */
[----:B------:R-:W4:Y:S04]  /*7cce0*/  LDL.LU R6, [R1+0x318] ;  /* 0x0003180001067983 */ /* 0x000f280000300800 */
[----:B------:R-:W4:Y:S01]  /*7ccf0*/  LDL.LU R4, [R1+0x31c] ;  /* 0x00031c0001047983 */ /* 0x000f220000300800 */
[----:B------:R-:W-:Y:S01]  /*7cd00*/  F2FP.SATFINITE.E5M2.F32.PACK_AB_MERGE_C R27, R27, R28, RZ ;  /* 0x0000001c1b1b723e */ /* 0x000fe200048060ff */
[----:B------:R-:W-:-:S02]  /*7cd10*/  VIADD R8, R42, UR25 ;  /* 0x000000192a087c36 */ /* 0x000fc40008000000 */
[----:B------:R-:W-:Y:S04]  /*7cd20*/  STL [R1+0x65e4], R42 ;  /* 0x0065e42a01007387 */ /* 0x000fe80000100800 */
[----:B------:R-:W-:Y:S04]  /*7cd30*/  STL [R1+0x4dac], R27 ;  /* 0x004dac1b01007387 */ /* 0x000fe80000100800 */
[----:B------:R-:W-:Y:S01]  /*7cd40*/  STL [R1+0x65dc], R8 ;  /* 0x0065dc0801007387 */ /* 0x000fe20000100800 */
[----:B0-----:R-:W-:-:S05]  /*7cd50*/  F2FP.SATFINITE.E5M2.F32.PACK_AB_MERGE_C R3, R25, R26, RZ ;  /* 0x0000001a1903723e */ /* 0x001fca00048060ff */
[----:B------:R2:W-:Y:S01]  /*7cd60*/  STL [R1+0x4da8], R3 ;  /* 0x004da80301007387 */ /* 0x0005e20000100800 */
[----:B------:R-:W-:-:S05]  /*7cd70*/  F2FP.SATFINITE.E5M2.F32.PACK_AB_MERGE_C R23, R23, R24, RZ ;  /* 0x000000181717723e */ /* 0x000fca00048060ff */
[----:B------:R-:W-:Y:S01]  /*7cd80*/  STL [R1+0x4d24], R23 ;  /* 0x004d241701007387 */ /* 0x000fe20000100800 */
[----:B--2---:R-:W-:-:S05]  /*7cd90*/  F2FP.SATFINITE.E5M2.F32.PACK_AB_MERGE_C R3, R21, R22, RZ ;  /* 0x000000161503723e */ /* 0x004fca00048060ff */
[----:B------:R0:W-:Y:S01]  /*7cda0*/  STL [R1+0x4d28], R3 ;  /* 0x004d280301007387 */ /* 0x0001e20000100800 */
[----:B------:R-:W-:Y:S02]  /*7cdb0*/  F2FP.SATFINITE.E5M2.F32.PACK_AB_MERGE_C R19, R19, R20, RZ ;  /* 0x000000141313723e */ /* 0x000fe400048060ff */
[----:B0-----:R-:W-:-:S03]  /*7cdc0*/  F2FP.SATFINITE.E5M2.F32.PACK_AB_MERGE_C R3, R13, R18, RZ ;  /* 0x000000120d03723e */ /* 0x001fc600048060ff */
[----:B------:R-:W-:Y:S04]  /*7cdd0*/  STL [R1+0x4cac], R19 ;  /* 0x004cac1301007387 */ /* 0x000fe80000100800 */
[----:B------:R0:W-:Y:S01]  /*7cde0*/  STL [R1+0x4cb0], R3 ;  /* 0x004cb00301007387 */ /* 0x0001e20000100800 */
[----:B------:R-:W-:-:S03]  /*7cdf0*/  F2FP.SATFINITE.E5M2.F32.PACK_AB_MERGE_C R10, R10, R12, RZ ;  /* 0x0000000c0a0a723e */ /* 0x000fc600048060ff */
[----:B------:R-:W2:Y:S04]  /*7ce00*/  LDL.LU R13, [R1+0x300] ;  /* 0x00030000010d7983 */ /* 0x000ea80000300800 */
[----:B------:R1:W-:Y:S01]  /*7ce10*/  STL [R1+0x4c90], R10 ;  /* 0x004c900a01007387 */ /* 0x0003e20000100800 */
[----:B0-----:R-:W-:-:S03]  /*7ce20*/  F2FP.SATFINITE.E5M2.F32.PACK_AB_MERGE_C R3, R5, R9, RZ ;  /* 0x000000090503723e */ /* 0x001fc600048060ff */
[----:B------:R-:W2:Y:S04]  /*7ce30*/  LDL.LU R12, [R1+0x304] ;  /* 0x00030400010c7983 */ /* 0x000ea80000300800 */
[----:B------:R-:W-:Y:S04]  /*7ce40*/  STL [R1+0x4c7c], R3 ;  /* 0x004c7c0301007387 */ /* 0x000fe80000100800 */
[----:B-1----:R-:W2:Y:S01]  /*7ce50*/  LDL.LU R10, [R1+0x308] ;  /* 0x00030800010a7983 */ /* 0x002ea20000300800 */
[----:B------:R-:W-:-:S03]  /*7ce60*/  F2FP.SATFINITE.E5M2.F32.PACK_AB_MERGE_C R16, R16, R17, RZ ;  /* 0x000000111010723e */ /* 0x000fc600048060ff */
[----:B------:R-:W2:Y:S04]  /*7ce70*/  LDL.LU R5, [R1+0x30c] ;  /* 0x00030c0001057983 */ /* 0x000ea80000300800 */
[----:B------:R-:W-:Y:S01]  /*7ce80*/  STL [R1+0x4c54], R16 ;  /* 0x004c541001007387 */ /* 0x000fe20000100800 */
[----:B---3--:R-:W-:-:S05]  /*7ce90*/  F2FP.SATFINITE.E5M2.F32.PACK_AB_MERGE_C R14, R14, R15, RZ ;  /* 0x0000000f0e0e723e */ /* 0x008fca00048060ff */
[----:B------:R-:W-:Y:S01]  /*7cea0*/  STL [R1+0x4c58], R14 ;  /* 0x004c580e01007387 */ /* 0x000fe20000100800 */
[----:B------:R-:W-:-:S03]  /*7ceb0*/  F2FP.SATFINITE.E5M2.F32.PACK_AB_MERGE_C R7, R7, R11, RZ ;  /* 0x0000000b0707723e */ /* 0x000fc600048060ff */
[----:B------:R-:W3:Y:S04]  /*7cec0*/  LDL.LU R31, [R1+0x1f0] ;  /* 0x0001f000011f7983 */ /* 0x000ee80000300800 */
[----:B------:R-:W3:Y:S04]  /*7ced0*/  LDL.LU R30, [R1+0x1f4] ;  /* 0x0001f400011e7983 */ /* 0x000ee80000300800 */
[----:B------:R0:W-:Y:S04]  /*7cee0*/  STL [R1+0x23d8], R7 ;  /* 0x0023d80701007387 */ /* 0x0001e80000100800 */
[----:B------:R-:W3:Y:S04]  /*7cef0*/  LDL.LU R29, [R1+0x1f8] ;  /* 0x0001f800011d7983 */ /* 0x000ee80000300800 */
[----:B------:R-:W3:Y:S01]  /*7cf00*/  LDL.LU R20, [R1+0x1fc] ;  /* 0x0001fc0001147983 */ /* 0x000ee20000300800 */
[----:B----4-:R-:W-:-:S03]  /*7cf10*/  F2FP.SATFINITE.E5M2.F32.PACK_AB_MERGE_C R4, R4, R6, RZ ;  /* 0x000000060404723e */ /* 0x010fc600048060ff */
[----:B------:R-:W4:Y:S04]  /*7cf20*/  LDL.LU R19, [R1+0x2f0] ;  /* 0x0002f00001137983 */ /* 0x000f280000300800 */
[----:B------:R-:W4:Y:S04]  /*7cf30*/  LDL.LU R11, [R1+0x2f4] ;  /* 0x0002f400010b7983 */ /* 0x000f280000300800 */
[----:B------:R1:W-:Y:S04]  /*7cf40*/  STL [R1+0x23b8], R4 ;  /* 0x0023b80401007387 */ /* 0x0003e80000100800 */
[----:B0-----:R-:W4:Y:S04]  /*7cf50*/  LDL.LU R7, [R1+0x2f8] ;  /* 0x0002f80001077983 */ /* 0x001f280000300800 */
[----:B------:R-:W4:Y:S01]  /*7cf60*/  LDL.LU R6, [R1+0x2fc] ;  /* 0x0002fc0001067983 */ /* 0x000f220000300800 */
[----:B------:R-:W-:-:S03]  /*7cf70*/  VIADD R41, R8, UR26 ;  /* 0x0000001a08297c36 */ /* 0x000fc60008000000 */
[----:B------:R-:W4:Y:S01]  /*7cf80*/  LDL.LU R28, [R1+0x2e0] ;  /* 0x0002e000011c7983 */ /* 0x000f220000300800 */
[----:B------:R-:W-:Y:S01]  /*7cf90*/  VIADD R8, R41, UR27 ;  /* 0x0000001b29087c36 */ /* 0x000fe20008000000 */
[----:B------:R-:W0:Y:S02]  /*7cfa0*/  LDCU.128 UR24, c[0x0][0x390] ;  /* 0x00007200ff1877ac */ /* 0x000e240008000c00 */
[----:B------:R-:W4:Y:S01]  /*7cfb0*/  LDL.LU R27, [R1+0x2e4] ;  /* 0x0002e400011b7983 */ /* 0x000f220000300800 */
[----:B------:R-:W-:-:S03]  /*7cfc0*/  VIADD R22, R8, UR28 ;  /* 0x0000001c08167c36 */ /* 0x000fc60008000000 */
[----:B------:R-:W4:Y:S01]  /*7cfd0*/  LDL.LU R26, [R1+0x2e8] ;  /* 0x0002e800011a7983 */ /* 0x000f220000300800 */
[----:B------:R-:W-:-:S03]  /*7cfe0*/  VIADD R9, R22, UR29 ;  /* 0x0000001d16097c36 */ /* 0x000fc60008000000 */
[----:B------:R-:W4:Y:S04]  /*7cff0*/  LDL.LU R17, [R1+0x2ec] ;  /* 0x0002ec0001117983 */ /* 0x000f280000300800 */
[----:B------:R-:W4:Y:S04]  /*7d000*/  LDL.LU R25, [R1+0x2d0] ;  /* 0x0002d00001197983 */ /* 0x000f280000300800 */
[----:B------:R-:W4:Y:S01]  /*7d010*/  LDL.LU R24, [R1+0x2d4] ;  /* 0x0002d40001187983 */ /* 0x000f220000300800 */
[----:B------:R-:W-:-:S03]  /*7d020*/  VIADD R3, R9, UR30 ;  /* 0x0000001e09037c36 */ /* 0x000fc60008000000 */
[----:B------:R-:W4:Y:S04]  /*7d030*/  LDL.LU R23, [R1+0x2d8] ;  /* 0x0002d80001177983 */ /* 0x000f280000300800 */
[----:B------:R-:W4:Y:S04]  /*7d040*/  LDL.LU R18, [R1+0x2dc] ;  /* 0x0002dc0001127983 */ /* 0x000f280000300800 */
[----:B------:R-:W4:Y:S04]  /*7d050*/  LDL.LU R21, [R1+0x2c0] ;  /* 0x0002c00001157983 */ /* 0x000f280000300800 */
[----:B------:R-:W4:Y:S04]  /*7d060*/  LDL.LU R16, [R1+0x2c4] ;  /* 0x0002c40001107983 */ /* 0x000f280000300800 */
[----:B------:R-:W4:Y:S04]  /*7d070*/  LDL.LU R15, [R1+0x2c8] ;  /* 0x0002c800010f7983 */ /* 0x000f280000300800 */
[----:B-1----:R-:W4:Y:S04]  /*7d080*/  LDL.LU R4, [R1+0x2cc] ;  /* 0x0002cc0001047983 */ /* 0x002f280000300800 */
[----:B------:R-:W-:Y:S04]  /*7d090*/  STL [R1+0x154], R3 ;  /* 0x0001540301007387 */ /* 0x000fe80000100800 */
[----:B------:R-:W4:Y:S01]  /*7d0a0*/  LDL.LU R14, [R1+0x2b0] ;  /* 0x0002b000010e7983 */ /* 0x000f220000300800 */
[----:B------:R-:W-:Y:S01]  /*7d0b0*/  VIADD R45, R3, UR31 ;  /* 0x0000001f032d7c36 */ /* 0x000fe20008000000 */
[----:B------:R-:W1:Y:S01]  /*7d0c0*/  LDCU.128 UR28, c[0x0][0x390] ;  /* 0x00007200ff1c77ac */ /* 0x000e620008000c00 */
[----:B--2---:R-:W-:-:S05]  /*7d0d0*/  F2FP.SATFINITE.E5M2.F32.PACK_AB_MERGE_C R12, R12, R13, RZ ;  /* 0x0000000d0c0c723e */ /* 0x004fca00048060ff */
[----:B------:R2:W-:Y:S04]  /*7d0e0*/  STL [R1+0x2388], R12 ;  /* 0x0023880c01007387 */ /* 0x0005e80000100800 */
[----:B------:R-:W4:Y:S01]  /*7d0f0*/  LDL.LU R13, [R1+0x2b4] ;  /* 0x0002b400010d7983 */ /* 0x000f220000300800 */
[----:B------:R-:W-:-:S05]  /*7d100*/  F2FP.SATFINITE.E5M2.F32.PACK_AB_MERGE_C R5, R5, R10, RZ ;  /* 0x0000000a0505723e */ /* 0x000fca00048060ff */
[----:B------:R0:W-:Y:S04]  /*7d110*/  STL [R1+0x2390], R5 ;  /* 0x0023900501007387 */ /* 0x0001e80000100800 */
[----:B--2---:R-:W2:Y:S01]  /*7d120*/  LDL.LU R12, [R1+0x2b8] ;  /* 0x0002b800010c7983 */ /* 0x004ea20000300800 */
[----:B------:R-:W-:Y:S01]  /*7d130*/  VIADD R10, R45, UR32 ;  /* 0x000000202d0a7c36 */ /* 0x000fe20008000000 */
[----:B---3--:R-:W-:Y:S02]  /*7d140*/  F2FP.SATFINITE.E5M2.F32.PACK_AB_MERGE_C R30, R30, R31, RZ ;  /* 0x0000001f1e1e723e */ /* 0x008fe400048060ff */
[----:B0-----:R-:W2:Y:S01]  /*7d150*/  LDL.LU R5, [R1+0x2bc] ;  /* 0x0002bc0001057983 */ /* 0x001ea20000300800 */
[----:B------:R-:W-:-:S03]  /*7d160*/  F2FP.SATFINITE.E5M2.F32.PACK_AB_MERGE_C R20, R20, R29, RZ ;  /* 0x0000001d1414723e */ /* 0x000fc600048060ff */
[----:B------:R-:W-:Y:S01]  /*7d170*/  STL [R1+0x150], R45 ;  /* 0x0001502d01007387 */ /* 0x000fe20000100800 */
[----:B------:R-:W-:Y:S01]  /*7d180*/  SHF.R.S32.HI R40, RZ, 0x1f, R8 ;  /* 0x0000001fff287819 */ /* 0x000fe20000011408 */
[----:B------:R-:W0:Y:S02]  /*7d190*/  LDCU UR32, c[0x0][0x3b8] ;  /* 0x00007700ff2077ac */ /* 0x000e240008000800 */
[----:B------:R-:W-:Y:S04]  /*7d1a0*/  STL [R1+0x13c], R10 ;  /* 0x00013c0a01007387 */ /* 0x000fe80000100800 */
[----:B------:R-:W-:Y:S04]  /*7d1b0*/  STL [R1+0x2034], R30 ;  /* 0x0020341e01007387 */ /* 0x000fe80000100800 */
[----:B------:R4:W-:Y:S02]  /*7d1c0*/  STL [R1+0x211c], R20 ;  /* 0x00211c1401007387 */ /* 0x0009e40000100800 */
[----:B----4-:R-:W-:-:S02]  /*7d1d0*/  F2FP.SATFINITE.E5M2.F32.PACK_AB_MERGE_C R20, R11, R19, RZ ;  /* 0x000000130b14723e */ /* 0x010fc400048060ff */
[----:B------:R-:W3:Y:S04]  /*7d1e0*/  LDL.LU R19, [R1+0x2a0] ;  /* 0x0002a00001137983 */ /* 0x000ee80000300800 */
[----:B------:R-:W3:Y:S04]  /*7d1f0*/  LDL.LU R11, [R1+0x2a4] ;  /* 0x0002a400010b7983 */ /* 0x000ee80000300800 */
[----:B------:R4:W-:Y:S02]  /*7d200*/  STL [R1+0x5408], R20 ;  /* 0x0054081401007387 */ /* 0x0009e40000100800 */
[----:B----4-:R-:W-:-:S02]  /*7d210*/  F2FP.SATFINITE.E5M2.F32.PACK_AB_MERGE_C R20, R6, R7, RZ ;  /* 0x000000070614723e */ /* 0x010fc400048060ff */
[----:B------:R-:W4:Y:S04]  /*7d220*/  LDL.LU R7, [R1+0x2a8] ;  /* 0x0002a80001077983 */ /* 0x000f280000300800 */
[----:B------:R-:W4:Y:S01]  /*7d230*/  LDL.LU R6, [R1+0x2ac] ;  /* 0x0002ac0001067983 */ /* 0x000f220000300800 */
[----:B------:R-:W-:Y:S01]  /*7d240*/  VIADD R10, R10, UR33 ;  /* 0x000000210a0a7c36 */ /* 0x000fe20008000000 */
[----:B------:R-:W-:Y:S01]  /*7d250*/  F2FP.SATFINITE.E5M2.F32.PACK_AB_MERGE_C R27, R27, R28, RZ ;  /* 0x0000001c1b1b723e */ /* 0x000fe200048060ff */
[----:B------:R-:W0:Y:S01]  /*7d260*/  LDCU UR33, c[0x0][0x3b8] ;  /* 0x00007700ff2177ac */ /* 0x000e220008000800 */
[----:B------:R1:W-:Y:S01]  /*7d270*/  STL [R1+0x5410], R20 ;  /* 0x0054101401007387 */ /* 0x0003e20000100800 */
[----:B------:R-:W-:Y:S02]  /*7d280*/  F2FP.SATFINITE.E5M2.F32.PACK_AB_MERGE_C R26, R17, R26, RZ ;  /* 0x0000001a111a723e */ /* 0x000fe400048060ff */
[----:B------:R-:W-:-:S02]  /*7d290*/  F2FP.SATFINITE.E5M2.F32.PACK_AB_MERGE_C R24, R24, R25, RZ ;  /* 0x000000191818723e */ /* 0x000fc400048060ff */
[----:B------:R-:W-:Y:S01]  /*7d2a0*/  F2FP.SATFINITE.E5M2.F32.PACK_AB_MERGE_C R23, R18, R23, RZ ;  /* 0x000000171217723e */ /* 0x000fe200048060ff */
[----:B------:R-:W-:Y:S01]  /*7d2b0*/  STL [R1+0x5288], R27 ;  /* 0x0052881b01007387 */ /* 0x000fe20000100800 */
[----:B-1----:R-:W-:Y:S01]  /*7d2c0*/  VIADD R20, R10, UR34 ;  /* 0x000000220a147c36 */ /* 0x002fe20008000000 */
[----:B------:R-:W-:Y:S02]  /*7d2d0*/  F2FP.SATFINITE.E5M2.F32.PACK_AB_MERGE_C R16, R16, R21, RZ ;  /* 0x000000151010723e */ /* 0x000fe400048060ff */
[----:B------:R-:W-:Y:S01]  /*7d2e0*/  STL [R1+0x52c0], R26 ;  /* 0x0052c01a01007387 */ /* 0x000fe20000100800 */
[----:B------:R-:W1:Y:S01]  /*7d2f0*/  LDCU UR34, c[0x0][0x3b8] ;  /* 0x00007700ff2277ac */ /* 0x000e620008000800 */
[----:B------:R-:W-:Y:S01]  /*7d300*/  VIADD R17, R20, UR35 ;  /* 0x0000002314117c36 */ /* 0x000fe20008000000 */
[----:B------:R-:W-:Y:S01]  /*7d310*/  F2FP.SATFINITE.E5M2.F32.PACK_AB_MERGE_C R4, R4, R15, RZ ;  /* 0x0000000f0404723e */ /* 0x000fe200048060ff */
[----:B------:R-:W-:Y:S01]  /*7d320*/  STL [R1+0x51a0], R24 ;  /* 0x0051a01801007387 */ /* 0x000fe20000100800 */
[----:B------:R-:W0:Y:S01]  /*7d330*/  LDCU UR35, c[0x0][0x3b8] ;  /* 0x00007700ff2377ac */ /* 0x000e220008000800 */
[----:B------:R-:W-:-:S02]  /*7d340*/  VIADD R18, R17, UR36 ;  /* 0x0000002411127c36 */ /* 0x000fc40008000000 */
[----:B------:R-:W-:Y:S01]  /*7d350*/  STL [R1+0x5190], R23 ;  /* 0x0051901701007387 */ /* 0x000fe20000100800 */
[----:B------:R-:W0:Y:S03]  /*7d360*/  LDCU UR36, c[0x0][0x3b8] ;  /* 0x00007700ff2477ac */ /* 0x000e260008000800 */
[----:B------:R-:W4:Y:S04]  /*7d370*/  LDL.LU R35, [R1+0x290] ;  /* 0x0002900001237983 */ /* 0x000f280000300800 */
[----:B------:R0:W-:Y:S04]  /*7d380*/  STL [R1+0x5114], R16 ;  /* 0x0051141001007387 */ /* 0x0001e80000100800 */
[----:B------:R-:W4:Y:S04]  /*7d390*/  LDL.LU R34, [R1+0x294] ;  /* 0x0002940001227983 */ /* 0x000f280000300800 */
[----:B------:R1:W-:Y:S04]  /*7d3a0*/  STL [R1+0x5108], R4 ;  /* 0x0051080401007387 */ /* 0x0003e80000100800 */
[----:B0-----:R-:W4:Y:S04]  /*7d3b0*/  LDL.LU R16, [R1+0x298] ;  /* 0x0002980001107983 */ /* 0x001f280000300800 */
[----:B------:R-:W4:Y:S01]  /*7d3c0*/  LDL.LU R15, [R1+0x29c] ;  /* 0x00029c00010f7983 */ /* 0x000f220000300800 */
[----:B-1----:R-:W-:Y:S01]  /*7d3d0*/  VIADD R4, R18, UR37 ;  /* 0x0000002512047c36 */ /* 0x002fe20008000000 */
[----:B------:R-:W-:Y:S01]  /*7d3e0*/  SHF.R.S32.HI R3, RZ, 0x1f, R3 ;  /* 0x0000001fff037819 */ /* 0x000fe20000011403 */
[----:B------:R-:W0:Y:S03]  /*7d3f0*/  LDCU UR37, c[0x0][0x3b8] ;  /* 0x00007700ff2577ac */ /* 0x000e260008000800 */
[----:B------:R-:W-:Y:S01]  /*7d400*/  STL [R1+0x118], R4 ;  /* 0x0001180401007387 */ /* 0x000fe20000100800 */
[----:B------:R-:W-:-:S05]  /*7d410*/  F2FP.SATFINITE.E5M2.F32.PACK_AB_MERGE_C R13, R13, R14, RZ ;  /* 0x0000000e0d0d723e */ /* 0x000fca00048060ff */
[----:B------:R1:W-:Y:S04]  /*7d420*/  STL [R1+0x5060], R13 ;  /* 0x0050600d01007387 */ /* 0x0003e80000100800 */
[----:B------:R-:W4:Y:S01]  /*7d430*/  LDL.LU R14, [R1+0x280] ;  /* 0x00028000010e7983 */ /* 0x000f220000300800 */
[----:B--2---:R-:W-:-:S05]  /*7d440*/  F2FP.SATFINITE.E5M2.F32.PACK_AB_MERGE_C R5, R5, R12, RZ ;  /* 0x0000000c0505723e */ /* 0x004fca00048060ff */
[----:B------:R2:W-:Y:S04]  /*7d450*/  STL [R1+0x5050], R5 ;  /* 0x0050500501007387 */ /* 0x0005e80000100800 */
[----:B-1----:R-:W4:Y:S04]  /*7d460*/  LDL.LU R13, [R1+0x284] ;  /* 0x00028400010d7983 */ /* 0x002f280000300800 */
[----:B------:R-:W4:Y:S01]  /*7d470*/  LDL.LU R12, [R1+0x288] ;  /* 0x00028800010c7983 */ /* 0x000f220000300800 */
[----:B--2---:R-:W-:Y:S01]  /*7d480*/  VIADD R5, R4, UR38 ;  /* 0x0000002604057c36 */ /* 0x004fe20008000000 */
[----:B------:R-:W1:Y:S02]  /*7d490*/  LDCU UR38, c[0x0][0x3b8] ;  /* 0x00007700ff2677ac */ /* 0x000e640008000800 */
[----:B------:R-:W2:Y:S04]  /*7d4a0*/  LDL.LU R4, [R1+0x28c] ;  /* 0x00028c0001047983 */ /* 0x000ea80000300800 */
[----:B------:R-:W-:Y:S04]  /*7d4b0*/  STL [R1+0x114], R5 ;  /* 0x0001140501007387 */ /* 0x000fe80000100800 */
[----:B------:R-:W2:Y:S04]  /*7d4c0*/  LDL.LU R33, [R1+0x270] ;  /* 0x0002700001217983 */ /* 0x000ea80000300800 */
[----:B------:R-:W2:Y:S01]  /*7d4d0*/  LDL.LU R32, [R1+0x274] ;  /* 0x0002740001207983 */ /* 0x000ea20000300800 */
[----:B---3--:R-:W-:-:S05]  /*7d4e0*/  F2FP.SATFINITE.E5M2.F32.PACK_AB_MERGE_C R11, R11, R19, RZ ;  /* 0x000000130b0b723e */ /* 0x008fca00048060ff */
[----:B------:R3:W-:Y:S04]  /*7d4f0*/  STL [R1+0x4f5c], R11 ;  /* 0x004f5c0b01007387 */ /* 0x0007e80000100800 */
[----:B------:R-:W2:Y:S04]  /*7d500*/  LDL.LU R31, [R1+0x278] ;  /* 0x00027800011f7983 */ /* 0x000ea80000300800 */
[----:B---3--:R-:W3:Y:S04]  /*7d510*/  LDL.LU R11, [R1+0x27c] ;  /* 0x00027c00010b7983 */ /* 0x008ee80000300800 */
[----:B------:R-:W3:Y:S01]  /*7d520*/  LDL.LU R30, [R1+0x260] ;  /* 0x00026000011e7983 */ /* 0x000ee20000300800 */
[----:B----4-:R-:W-:-:S03]  /*7d530*/  F2FP.SATFINITE.E5M2.F32.PACK_AB_MERGE_C R6, R6, R7, RZ ;  /* 0x000000070606723e */ /* 0x010fc600048060ff */
[----:B------:R-:W4:Y:S04]  /*7d540*/  LDL.LU R29, [R1+0x264] ;  /* 0x00026400011d7983 */ /* 0x000f280000300800 */
[----:B------:R0:W-:Y:S04]  /*7d550*/  STL [R1+0x4f4c], R6 ;  /* 0x004f4c0601007387 */ /* 0x0001e80000100800 */
[----:B------:R-:W4:Y:S04]  /*7d560*/  LDL.LU R28, [R1+0x268] ;  /* 0x00026800011c7983 */ /* 0x000f280000300800 */
[----:B------:R-:W4:Y:S01]  /*7d570*/  LDL.LU R23, [R1+0x26c] ;  /* 0x00026c0001177983 */ /* 0x000f220000300800 */
[----:B------:R-:W-:Y:S01]  /*7d580*/  VIADD R7, R5, UR39 ;  /* 0x0000002705077c36 */ /* 0x000fe20008000000 */
[----:B------:R-:W0:Y:S02]  /*7d590*/  LDCU UR39, c[0x0][0x3b8] ;  /* 0x00007700ff2777ac */ /* 0x000e240008000800 */
[----:B------:R-:W4:Y:S04]  /*7d5a0*/  LDL.LU R27, [R1+0x250] ;  /* 0x00025000011b7983 */ /* 0x000f280000300800 */
[----:B------:R-:W4:Y:S04]  /*7d5b0*/  LDL.LU R26, [R1+0x254] ;  /* 0x00025400011a7983 */ /* 0x000f280000300800 */
[----:B------:R-:W4:Y:S04]  /*7d5c0*/  LDL.LU R25, [R1+0x258] ;  /* 0x0002580001197983 */ /* 0x000f280000300800 */
[----:B------:R0:W-:Y:S04]  /*7d5d0*/  STL [R1+0x110], R7 ;  /* 0x0001100701007387 */ /* 0x0001e80000100800 */
[----:B------:R-:W4:Y:S04]  /*7d5e0*/  LDL.LU R24, [R1+0x25c] ;  /* 0x00025c0001187983 */ /* 0x000f280000300800 */
[----:B------:R-:W4:Y:S04]  /*7d5f0*/  LDL.LU R21, [R1+0x240] ;  /* 0x0002400001157983 */ /* 0x000f280000300800 */
[----:B------:R-:W4:Y:S04]  /*7d600*/  LDL.LU R19, [R1+0x244] ;  /* 0x0002440001137983 */ /* 0x000f280000300800 */
[----:B0-----:R-:W4:Y:S04]  /*7d610*/  LDL.LU R6, [R1+0x248] ;  /* 0x0002480001067983 */ /* 0x001f280000300800 */
[----:B------:R-:W4:Y:S01]  /*7d620*/  LDL.LU R5, [R1+0x24c] ;  /* 0x00024c0001057983 */ /* 0x000f220000300800 */
[----:B------:R-:W-:-:S02]  /*7d630*/  F2FP.SATFINITE.E5M2.F32.PACK_AB_MERGE_C R35, R34, R35, RZ ;  /* 0x000000232223723e */ /* 0x000fc400048060ff */
[----:B------:R-:W-:Y:S01]  /*7d640*/  F2FP.SATFINITE.E5M2.F32.PACK_AB_MERGE_C R34, R15, R16, RZ ;  /* 0x000000100f22723e */ /* 0x000fe200048060ff */
[----:B------:R-:W-:Y:S01]  /*7d650*/  VIADD R7, R7, UR65 ;  /* 0x0000004107077c36 */ /* 0x000fe20008000000 */
[----:B------:R-:W4:Y:S01]  /*7d660*/  LDL.LU R16, [R1+0x230] ;  /* 0x0002300001107983 */ /* 0x000f220000300800 */
[----:B------:R-:W0:Y:S03]  /*7d670*/  LDCU UR65, c[0x0][0x398] ;  /* 0x00007300ff4177ac */ /* 0x000e260008000800 */
[----:B------:R1:W-:Y:S04]  /*7d680*/  STL [R1+0x4eb8], R35 ;  /* 0x004eb82301007387 */ /* 0x0003e80000100800 */
[----:B------:R-:W4:Y:S04]  /*7d690*/  LDL.LU R15, [R1+0x234] ;  /* 0x00023400010f7983 */ /* 0x000f280000300800 */
[----:B------:R2:W-:Y:S01]  /*7d6a0*/  STL [R1+0x4ea0], R34 ;  /* 0x004ea02201007387 */ /* 0x0005e20000100800 */
[----:B-1----:R-:W1:Y:S01]  /*7d6b0*/  LDC R35, c[0x0][0x3b4] ;  /* 0x0000ed00ff237b82 */ /* 0x002e620000000800 */
[----:B------:R-:W-:-:S02]  /*7d6c0*/  F2FP.SATFINITE.E5M2.F32.PACK_AB_MERGE_C R13, R13, R14, RZ ;  /* 0x0000000e0d0d723e */ /* 0x000fc400048060ff */
[----:B------:R-:W4:Y:S04]  /*7d6d0*/  LDL.LU R14, [R1+0x238] ;  /* 0x00023800010e7983 */ /* 0x000f280000300800 */
[----:B------:R0:W-:Y:S01]  /*7d6e0*/  STL [R1+0xfc], R7 ;  /* 0x0000fc0701007387 */ /* 0x0001e20000100800 */
[----:B--2---:R-:W-:-:S03]  /*7d6f0*/  F2FP.SATFINITE.E5M2.F32.PACK_AB_MERGE_C R34, R4, R12, RZ ;  /* 0x0000000c0422723e */ /* 0x004fc600048060ff */
[----:B------:R2:W-:Y:S01]  /*7d700*/  STL [R1+0x4e1c], R13 ;  /* 0x004e1c0d01007387 */ /* 0x0005e20000100800 */
[----:B0-----:R-:W-:Y:S01]  /*7d710*/  VIADD R7, R7, UR20 ;  /* 0x0000001407077c36 */ /* 0x001fe20008000000 */
[----:B------:R-:W0:Y:S02]  /*7d720*/  LDCU.64 UR20, c[0x0][0x398] ;  /* 0x00007300ff1477ac */ /* 0x000e240008000a00 */
[----:B--2---:R-:W2:Y:S01]  /*7d730*/  LDL.LU R13, [R1+0x23c] ;  /* 0x00023c00010d7983 */ /* 0x004ea20000300800 */
[----:B------:R-:W-:Y:S02]  /*7d740*/  F2FP.SATFINITE.E5M2.F32.PACK_AB_MERGE_C R32, R32, R33, RZ ;  /* 0x000000212020723e */ /* 0x000fe400048060ff */
[----:B------:R-:W0:Y:S01]  /*7d750*/  LDC R33, c[0x0][0x3b4] ;  /* 0x0000ed00ff217b82 */ /* 0x000e220000000800 */
[----:B------:R-:W2:Y:S04]  /*7d760*/  LDL.LU R12, [R1+0x3d78] ;  /* 0x003d7800010c7983 */ /* 0x000ea80000300800 */
[----:B------:R-:W2:Y:S04]  /*7d770*/  LDL.LU R4, [R1+0x3ac] ;  /* 0x0003ac0001047983 */ /* 0x000ea80000300800 */
[----:B------:R-:W-:Y:S04]  /*7d780*/  STL [R1+0x4e10], R34 ;  /* 0x004e102201007387 */ /* 0x000fe80000100800 */
[----:B------:R1:W-:Y:S04]  /*7d790*/  STL [R1+0xf8], R7 ;  /* 0x0000f80701007387 */ /* 0x0003e80000100800 */
[----:B------:R-:W-:Y:S01]  /*7d7a0*/  STL [R1+0x4da0], R32 ;  /* 0x004da02001007387 */ /* 0x000fe20000100800 */
[----:B---3--:R-:W-:-:S03]  /*7d7b0*/  F2FP.SATFINITE.E5M2.F32.PACK_AB_MERGE_C R31, R11, R31, RZ ;  /* 0x0000001f0b1f723e */ /* 0x008fc600048060ff */
[----:B------:R-:W3:Y:S01]  /*7d7c0*/  LDL.LU R11, [R1+0x3d7c] ;  /* 0x003d7c00010b7983 */ /* 0x000ee20000300800 */
[----:B-1----:R-:W-:Y:S01]  /*7d7d0*/  VIADD R7, R7, UR23 ;  /* 0x0000001707077c36 */ /* 0x002fe20008000000 */
[----:B----4-:R-:W-:Y:S02]  /*7d7e0*/  F2FP.SATFINITE.E5M2.F32.PACK_AB_MERGE_C R29, R29, R30, RZ ;  /* 0x0000001e1d1d723e */ /* 0x010fe400048060ff */
[----:B------:R1:W-:Y:S04]  /*7d7f0*/  STL [R1+0x4d98], R31 ;  /* 0x004d981f01007387 */ /* 0x0003e80000100800 */
[----:B------:R4:W-:Y:S01]  /*7d800*/  STL [R1+0xf4], R7 ;  /* 0x0000f40701007387 */ /* 0x0009e20000100800 */
[----:B------:R-:W-:-:S03]  /*7d810*/  F2FP.SATFINITE.E5M2.F32.PACK_AB_MERGE_C R28, R23, R28, RZ ;  /* 0x0000001c171c723e */ /* 0x000fc600048060ff */
[----:B------:R0:W-:Y:S01]  /*7d820*/  STL [R1+0x4d10], R29 ;  /* 0x004d101d01007387 */ /* 0x0001e20000100800 */
[----:B------:R-:W-:Y:S01]  /*7d830*/  VIADD R23, R7, UR22 ;  /* 0x0000001607177c36 */ /* 0x000fe20008000000 */
[----:B------:R-:W0:Y:S01]  /*7d840*/  LDCU.64 UR22, c[0x0][0x398] ;  /* 0x00007300ff1677ac */ /* 0x000e220008000a00 */
[----:B-1----:R-:W1:Y:S01]  /*7d850*/  LDC R31, c[0x0][0x3b4] ;  /* 0x0000ed00ff1f7b82 */ /* 0x002e620000000800 */
[----:B------:R-:W-:Y:S04]  /*7d860*/  STL [R1+0x4d14], R28 ;  /* 0x004d141c01007387 */ /* 0x000fe80000100800 */
[----:B----4-:R-:W4:Y:S01]  /*7d870*/  LDL.LU R7, [R1+0x3d80] ;  /* 0x003d800001077983 */ /* 0x010f220000300800 */
[----:B------:R-:W-:Y:S02]  /*7d880*/  F2FP.SATFINITE.E5M2.F32.PACK_AB_MERGE_C R26, R26, R27, RZ ;  /* 0x0000001b1a1a723e */ /* 0x000fe400048060ff */
[----:B------:R-:W-:Y:S01]  /*7d890*/  F2FP.SATFINITE.E5M2.F32.PACK_AB_MERGE_C R24, R24, R25, RZ ;  /* 0x000000191818723e */ /* 0x000fe200048060ff */
[----:B------:R0:W-:Y:S01]  /*7d8a0*/  STL [R1+0xf0], R23 ;  /* 0x0000f01701007387 */ /* 0x0001e20000100800 */
[----:B------:R-:W-:-:S03]  /*7d8b0*/  F2FP.SATFINITE.E5M2.F32.PACK_AB_MERGE_C R21, R19, R21, RZ ;  /* 0x000000151315723e */ /* 0x000fc600048060ff */
[----:B------:R-:W-:Y:S01]  /*7d8c0*/  STL [R1+0x4ca8], R26 ;  /* 0x004ca81a01007387 */ /* 0x000fe20000100800 */
[----:B------:R-:W-:Y:S01]  /*7d8d0*/  VIADD R46, R23, UR13 ;  /* 0x0000000d172e7c36 */ /* 0x000fe20008000000 */
[----:B0-----:R-:W0:Y:S02]  /*7d8e0*/  LDC R29, c[0x0][0x3b4] ;  /* 0x0000ed00ff1d7b82 */ /* 0x001e240000000800 */
[----:B------:R-:W-:Y:S01]  /*7d8f0*/  STL [R1+0x4ca4], R24 ;  /* 0x004ca41801007387 */ /* 0x000fe20000100800 */
[----:B------:R-:W-:-:S03]  /*7d900*/  F2FP.SATFINITE.E5M2.F32.PACK_AB_MERGE_C R19, R5, R6, RZ ;  /* 0x000000060513723e */ /* 0x000fc600048060ff */
[----:B------:R-:W4:Y:S02]  /*7d910*/  LDL.LU R6, [R1+0x3d84] ;  /* 0x003d840001067983 */ /* 0x000f240000300800 */
[----:B------:R-:W0:Y:S02]  /*7d920*/  LDC R27, c[0x0][0x3b4] ;  /* 0x0000ed00ff1b7b82 */ /* 0x000e240000000800 */
[----:B------:R1:W-:Y:S04]  /*7d930*/  STL [R1+0x4c70], R21 ;  /* 0x004c701501007387 */ /* 0x0003e80000100800 */
[----:B------:R-:W4:Y:S01]  /*7d940*/  LDL R5, [R1+0x2178] ;  /* 0x0021780001057983 */ /* 0x000f220000100800 */
[----:B------:R-:W-:Y:S01]  /*7d950*/  VIADD R44, R46, UR9 ;  /* 0x000000092e2c7c36 */ /* 0x000fe20008000000 */
[----:B------:R-:W0:Y:S01]  /*7d960*/  LDC R25, c[0x0][0x3b4] ;  /* 0x0000ed00ff197b82 */ /* 0x000e220000000800 */
[----:B------:R-:W-:-:S02]  /*7d970*/  F2FP.SATFINITE.E5M2.F32.PACK_AB_MERGE_C R15, R15, R16, RZ ;  /* 0x000000100f0f723e */ /* 0x000fc400048060ff */
[----:B------:R-:W-:Y:S01]  /*7d980*/  VIADD R42, R44, UR8 ;  /* 0x000000082c2a7c36 */ /* 0x000fe20008000000 */
[----:B------:R1:W-:Y:S01]  /*7d990*/  STL [R1+0x4c6c], R19 ;  /* 0x004c6c1301007387 */ /* 0x0003e20000100800 */
[----:B------:R-:W0:Y:S02]  /*7d9a0*/  LDCU.64 UR8, c[0x0][0x390] ;  /* 0x00007200ff0877ac */ /* 0x000e240008000a00 */
[----:B------:R-:W-:Y:S01]  /*7d9b0*/  VIADD R39, R42, UR12 ;  /* 0x0000000c2a277c36 */ /* 0x000fe20008000000 */
[----:B------:R-:W-:Y:S01]  /*7d9c0*/  STL [R1+0xd8], R44 ;  /* 0x0000d82c01007387 */ /* 0x000fe20000100800 */
[----:B------:R-:W0:Y:S01]  /*7d9d0*/  LDCU.64 UR12, c[0x0][0x390] ;  /* 0x00007200ff0c77ac */ /* 0x000e220008000a00 */
[----:B------:R-:W0:Y:S02]  /*7d9e0*/  LDC R23, c[0x0][0x3b4] ;  /* 0x0000ed00ff177b82 */ /* 0x000e240000000800 */
[----:B------:R-:W-:Y:S04]  /*7d9f0*/  STL [R1+0x23e4], R15 ;  /* 0x0023e40f01007387 */ /* 0x000fe80000100800 */
[----:B------:R-:W-:Y:S02]  /*7da00*/  STL [R1+0xd4], R42 ;  /* 0x0000d42a01007387 */ /* 0x000fe40000100800 */
[----:B-1----:R-:W1:Y:S08]  /*7da10*/  LDC R21, c[0x0][0x3b4] ;  /* 0x0000ed00ff157b82 */ /* 0x002e700000000800 */
[----:B------:R-:W0:Y:S08]  /*7da20*/  LDC R19, c[0x0][0x3b4] ;  /* 0x0000ed00ff137b82 */ /* 0x000e300000000800 */
[----:B------:R-:W-:Y:S01]  /*7da30*/  BAR.SYNC.DEFER_BLOCKING 0x0 ;  /* 0x0000000000007b1d */ /* 0x000fe20000010000 */
[----:B--2---:R-:W-:-:S05]  /*7da40*/  ISETP.GE.AND P1, PT, R12, UR31, PT ;  /* 0x0000001f0c007c0c */ /* 0x004fca000bf26270 */
[----:B------:R-:W2:Y:S01]  /*7da50*/  LDCU UR31, c[0x0][0x3b8] ;  /* 0x00007700ff1f77ac */ /* 0x000ea20008000800 */
[----:B------:R-:W-:-:S07]  /*7da60*/  LOP3.LUT R4, R4, 0xffffdfff, RZ, 0xc0, !PT ;  /* 0xffffdfff04047812 */ /* 0x000fce00078ec0ff */
[----:B------:R-:W-:Y:S02]  /*7da70*/  @P1 LOP3.LUT R4, R4, 0x2000, RZ, 0xfc, !PT ;  /* 0x0000200004041812 */ /* 0x000fe400078efcff */
[----:B---3--:R-:W-:Y:S01]  /*7da80*/  ISETP.GE.AND P0, PT, R11, UR27, PT ;  /* 0x0000001b0b007c0c */ /* 0x008fe2000bf06270 */
[----:B------:R-:W3:Y:S01]  /*7da90*/  LDCU UR27, c[0x0][0x3b8] ;  /* 0x00007700ff1b77ac */ /* 0x000ee20008000800 */
[----:B------:R-:W-:Y:S01]  /*7daa0*/  LOP3.LUT R4, R4, 0xffffbfff, RZ, 0xc0, !PT ;  /* 0xffffbfff04047812 */ /* 0x000fe200078ec0ff */
[----:B------:R-:W0:Y:S01]  /*7dab0*/  LDC R11, c[0x0][0x3b4] ;  /* 0x0000ed00ff0b7b82 */ /* 0x000e220000000800 */
[----:B------:R-:W-:-:S09]  /*7dac0*/  F2FP.SATFINITE.E5M2.F32.PACK_AB_MERGE_C R13, R13, R14, RZ ;  /* 0x0000000e0d0d723e */ /* 0x000fd200048060ff */
[----:B------:R-:W-:Y:S01]  /*7dad0*/  @P0 LOP3.LUT R4, R4, 0x4000, RZ, 0xfc, !PT ;  /* 0x0000400004040812 */ /* 0x000fe200078efcff */
[----:B------:R1:W-:Y:S04]  /*7dae0*/  STL [R1+0x23c4], R13 ;  /* 0x0023c40d01007387 */ /* 0x0003e80000100800 */
[----:B------:R-:W-:Y:S01]  /*7daf0*/  STL [R1+0xd0], R39 ;  /* 0x0000d02701007387 */ /* 0x000fe20000100800 */
[----:B----4-:R-:W-:-:S03]  /*7db00*/  ISETP.GE.AND P0, PT, R7, UR21, PT ;  /* 0x0000001507007c0c */ /* 0x010fc6000bf06270 */
[----:B------:R4:W-:Y:S01]  /*7db10*/  STL [R1+0x3ac], R4 ;  /* 0x0003ac0401007387 */ /* 0x0009e20000100800 */
[----:B-1----:R-:W1:Y:S01]  /*7db20*/  LDC R13, c[0x0][0x3b4] ;  /* 0x0000ed00ff0d7b82 */ /* 0x002e620000000800 */
[----:B------:R-:W0:Y:S07]  /*7db30*/  LDCU UR21, c[0x0][0x3b8] ;  /* 0x00007700ff1577ac */ /* 0x000e2e0008000800 */
[----:B------:R-:W1:Y:S01]  /*7db40*/  LDC R7, c[0x0][0x3b4] ;  /* 0x0000ed00ff077b82 */ /* 0x000e620000000800 */
[----:B----4-:R-:W-:Y:S01]  /*7db50*/  VIADD R4, R39, UR11 ;  /* 0x0000000b27047c36 */ /* 0x010fe20008000000 */
[----:B------:R-:W-:-:S04]  /*7db60*/  @P0 LOP3.LUT R0, R0, 0x200000, RZ, 0xfc, !PT ;  /* 0x0020000000000812 */ /* 0x000fc800078efcff */
[----:B------:R4:W-:Y:S04]  /*7db70*/  STL [R1+0xbc], R4 ;  /* 0x0000bc0401007387 */ /* 0x0009e80000100800 */
[----:B------:R0:W-:Y:S01]  /*7db80*/  STL [R1+0x56a0], R0 ;  /* 0x0056a00001007387 */ /* 0x0001e20000100800 */
[----:B----4-:R-:W-:Y:S01]  /*7db90*/  VIADD R4, R4, UR10 ;  /* 0x0000000a04047c36 */ /* 0x010fe20008000000 */
[----:B------:R-:W4:Y:S04]  /*7dba0*/  LDCU.64 UR10, c[0x0][0x390] ;  /* 0x00007200ff0a77ac */ /* 0x000f280008000a00 */
[----:B------:R2:W-:Y:S04]  /*7dbb0*/  STL [R1+0xb8], R4 ;  /* 0x0000b80401007387 */ /* 0x0005e80000100800 */
[----:B0-----:R-:W3:Y:S01]  /*7dbc0*/  LDL.LU R0, [R1+0x118] ;  /* 0x0001180001007983 */ /* 0x001ee20000300800 */
[----:B------:R-:W-:Y:S01]  /*7dbd0*/  ISETP.GE.AND P0, PT, R6, UR23, PT ;  /* 0x0000001706007c0c */ /* 0x000fe2000bf06270 */
[----:B------:R-:W-:Y:S01]  /*7dbe0*/  IMAD R38, R5, UR7, RZ ;  /* 0x0000000705267c24 */ /* 0x000fe2000f8e02ff */
[----:B------:R-:W-:Y:S01]  /*7dbf0*/  SHF.R.S32.HI R39, RZ, 0x1f, R39 ;  /* 0x0000001fff277819 */ /* 0x000fe20000011427 */
[----:B------:R-:W0:Y:S01]  /*7dc00*/  LDC R5, c[0x0][0x3b4] ;  /* 0x0000ed00ff057b82 */ /* 0x000e220000000800 */
[----:B------:R-:W0:Y:S01]  /*7dc10*/  LDCU UR23, c[0x0][0x3b8] ;  /* 0x00007700ff1777ac */ /* 0x000e220008000800 */
[----:B--2---:R-:W-:-:S08]  /*7dc20*/  VIADD R4, R4, UR64 ;  /* 0x0000004004047c36 */ /* 0x004fd00008000000 */
[----:B------:R-:W-:Y:S01]  /*7dc30*/  @P0 LOP3.LUT R2, R2, 0x40000, RZ, 0xfc, !PT ;  /* 0x0004000002020812 */ /* 0x000fe200078efcff */
[----:B------:R-:W-:Y:S01]  /*7dc40*/  IMAD R37, R37, 0x20, R38 ;  /* 0x0000002025257824 */ /* 0x000fe200078e0226 */
[----:B------:R-:W-:Y:S01]  /*7dc50*/  IADD3 R16, P2, PT, R38, UR8, RZ ;  /* 0x0000000826107c10 */ /* 0x000fe2000ff5e0ff */
[----:B------:R-:W2:Y:S02]  /*7dc60*/  LDCU UR64, c[0x0][0x398] ;  /* 0x00007300ff4077ac */ /* 0x000ea40008000800 */
[----:B------:R-:W-:Y:S04]  /*7dc70*/  STL [R1+0x65e0], R2 ;  /* 0x0065e00201007387 */ /* 0x000fe80000100800 */
[----:B------:R1:W-:Y:S02]  /*7dc80*/  STL [R1+0xb4], R4 ;  /* 0x0000b40401007387 */ /* 0x0003e40000100800 */
[----:B-1----:R-:W-:Y:S01]  /*7dc90*/  VIADD R4, R4, UR6 ;  /* 0x0000000604047c36 */ /* 0x002fe20008000000 */
[----:B------:R-:W1:Y:S03]  /*7dca0*/  LDCU.64 UR6, c[0x0][0x390] ;  /* 0x00007200ff0677ac */ /* 0x000e660008000a00 */
[----:B------:R-:W-:Y:S01]  /*7dcb0*/  VIADD R2, R4, UR63 ;  /* 0x0000003f04027c36 */ /* 0x000fe20008000000 */
[----:B------:R2:W-:Y:S01]  /*7dcc0*/  STL [R1+0xb0], R4 ;  /* 0x0000b00401007387 */ /* 0x0005e20000100800 */
[----:B------:R-:W-:Y:S01]  /*7dcd0*/  LEA.HI.X.SX32 R38, R38, UR9, 0x1, P2 ;  /* 0x0000000926267c11 */ /* 0x000fe200090f0eff */
[----:B------:R-:W0:Y:S02]  /*7dce0*/  LDCU.64 UR8, c[0x0][0x390] ;  /* 0x00007200ff0877ac */ /* 0x000e240008000a00 */
[----:B------:R1:W-:Y:S01]  /*7dcf0*/  STL [R1+0x9c], R2 ;  /* 0x00009c0201007387 */ /* 0x0003e20000100800 */
[----:B------:R-:W-:Y:S01]  /*7dd00*/  IMAD R13, R13, 0x20, R37 ;  /* 0x000000200d0d7824 */ /* 0x000fe200078e0225 */
[----:B------:R-:W0:Y:S01]  /*7dd10*/  LDCU UR63, c[0x0][0x398] ;  /* 0x00007300ff3f77ac */ /* 0x000e220008000800 */
[----:B--2---:R-:W2:Y:S01]  /*7dd20*/  LDC R4, c[0x0][0x3b4] ;  /* 0x0000ed00ff047b82 */ /* 0x004ea20000000800 */
[----:B-1----:R-:W-:-:S05]  /*7dd30*/  VIADD R2, R2, UR61 ;  /* 0x0000003d02027c36 */ /* 0x002fca0008000000 */
[----:B------:R1:W-:Y:S02]  /*7dd40*/  STL [R1+0x98], R2 ;  /* 0x0000980201007387 */ /* 0x0003e40000100800 */
[----:B-1----:R-:W-:Y:S01]  /*7dd50*/  VIADD R2, R2, UR62 ;  /* 0x0000003e02027c36 */ /* 0x002fe20008000000 */
[----:B------:R-:W-:Y:S01]  /*7dd60*/  IADD3 R15, P2, PT, R37, UR12, RZ ;  /* 0x0000000c250f7c10 */ /* 0x000fe2000ff5e0ff */
[----:B------:R-:W-:Y:S01]  /*7dd70*/  IMAD R11, R11, 0x20, R13 ;  /* 0x000000200b0b7824 */ /* 0x000fe200078e020d */
[----:B------:R-:W1:Y:S02]  /*7dd80*/  LDCU UR62, c[0x0][0x398] ;  /* 0x00007300ff3e77ac */ /* 0x000e640008000800 */
[----:B------:R0:W-:Y:S02]  /*7dd90*/  STL [R1+0x94], R2 ;  /* 0x0000940201007387 */ /* 0x0001e40000100800 */
[----:B0-----:R-:W-:Y:S01]  /*7dda0*/  VIADD R2, R2, UR60 ;  /* 0x0000003c02027c36 */ /* 0x001fe20008000000 */
[----:B------:R-:W-:Y:S01]  /*7ddb0*/  LEA.HI.X.SX32 R37, R37, UR13, 0x1, P2 ;  /* 0x0000000d25257c11 */ /* 0x000fe200090f0eff */
[----:B------:R-:W0:Y:S03]  /*7ddc0*/  LDCU.64 UR12, c[0x0][0x390] ;  /* 0x00007200ff0c77ac */ /* 0x000e260008000a00 */
[----:B------:R1:W-:Y:S01]  /*7ddd0*/  STL [R1+0x90], R2 ;  /* 0x0000900201007387 */ /* 0x0003e20000100800 */
[----:B----4-:R-:W-:Y:S01]  /*7dde0*/  IADD3 R14, P2, PT, R13, UR10, RZ ;  /* 0x0000000a0d0e7c10 */ /* 0x010fe2000ff5e0ff */
[----:B------:R-:W-:Y:S01]  /*7ddf0*/  IMAD R7, R7, 0x20, R11 ;  /* 0x0000002007077824 */ /* 0x000fe200078e020b */
[----:B------:R-:W4:Y:S01]  /*7de00*/  LDCU.64 UR60, c[0x0][0x398] ;  /* 0x00007300ff3c77ac */ /* 0x000f220008000a00 */
[----:B-1----:R-:W-:-:S05]  /*7de10*/  VIADD R2, R2, UR58 ;  /* 0x0000003a02027c36 */ /* 0x002fca0008000000 */
[----:B------:R1:W-:Y:S01]  /*7de20*/  STL [R1+0x7c], R2 ;  /* 0x00007c0201007387 */ /* 0x0003e20000100800 */
[----:B------:R-:W-:Y:S01]  /*7de30*/  LEA.HI.X.SX32 R13, R13, UR11, 0x1, P2 ;  /* 0x0000000b0d0d7c11 */ /* 0x000fe200090f0eff */
[----:B------:R-:W-:Y:S01]  /*7de40*/  IMAD R5, R5, 0x20, R7 ;  /* 0x0000002005057824 */ /* 0x000fe200078e0207 */
[C---:B------:R-:W-:Y:S01]  /*7de50*/  IADD3 R12, P2, PT, R11.reuse, UR6, RZ ;  /* 0x000000060b0c7c10 */ /* 0x040fe2000ff5e0ff */
[----:B------:R-:W0:Y:S01]  /*7de60*/  LDCU.64 UR10, c[0x0][0x390] ;  /* 0x00007200ff0a77ac */ /* 0x000e220008000a00 */
[----:B-1----:R-:W-:Y:S02]  /*7de70*/  VIADD R2, R2, UR59 ;  /* 0x0000003b02027c36 */ /* 0x002fe40008000000 */
[----:B------:R-:W-:Y:S01]  /*7de80*/  LEA.HI.X.SX32 R11, R11, UR7, 0x1, P2 ;  /* 0x000000070b0b7c11 */ /* 0x000fe200090f0eff */
[----:B------:R-:W-:Y:S01]  /*7de90*/  IMAD R35, R35, 0x20, R5 ;  /* 0x0000002023237824 */ /* 0x000fe200078e0205 */
[----:B------:R-:W1:Y:S01]  /*7dea0*/  LDCU.64 UR58, c[0x0][0x398] ;  /* 0x00007300ff3a77ac */ /* 0x000e620008000a00 */
[----:B------:R0:W-:Y:S01]  /*7deb0*/  STL [R1+0x78], R2 ;  /* 0x0000780201007387 */ /* 0x0001e20000100800 */
[----:B------:R-:W-:Y:S01]  /*7dec0*/  IADD3 R6, P2, PT, R5, UR8, RZ ;  /* 0x0000000805067c10 */ /* 0x000fe2000ff5e0ff */
[----:B------:R-:W1:Y:S01]  /*7ded0*/  LDCU.64 UR6, c[0x0][0x390] ;  /* 0x00007200ff0677ac */ /* 0x000e620008000a00 */
[----:B0-----:R-:W-:-:S05]  /*7dee0*/  VIADD R2, R2, UR56 ;  /* 0x0000003802027c36 */ /* 0x001fca0008000000 */
[----:B------:R0:W-:Y:S01]  /*7def0*/  STL [R1+0x74], R2 ;  /* 0x0000740201007387 */ /* 0x0001e20000100800 */
[----:B------:R-:W-:Y:S01]  /*7df00*/  LEA.HI.X.SX32 R5, R5, UR9, 0x1, P2 ;  /* 0x0000000905057c11 */ /* 0x000fe200090f0eff */
[----:B------:R-:W-:Y:S01]  /*7df10*/  IMAD R33, R33, 0x20, R35 ;  /* 0x0000002021217824 */ /* 0x000fe200078e0223 */
[C---:B------:R-:W-:Y:S01]  /*7df20*/  IADD3 R36, P2, PT, R35.reuse, UR12, RZ ;  /* 0x0000000c23247c10 */ /* 0x040fe2000ff5e0ff */
[----:B------:R-:W1:Y:S01]  /*7df30*/  LDCU.64 UR8, c[0x0][0x390] ;  /* 0x00007200ff0877ac */ /* 0x000e620008000a00 */
[----:B0-----:R-:W-:Y:S02]  /*7df40*/  VIADD R2, R2, UR57 ;  /* 0x0000003902027c36 */ /* 0x001fe40008000000 */
[----:B------:R-:W-:Y:S01]  /*7df50*/  LEA.HI.X.SX32 R35, R35, UR13, 0x1, P2 ;  /* 0x0000000d23237c11 */ /* 0x000fe200090f0eff */
[----:B------:R-:W-:Y:S01]  /*7df60*/  IMAD R31, R31, 0x20, R33 ;  /* 0x000000201f1f7824 */ /* 0x000fe200078e0221 */
[----:B------:R-:W0:Y:S01]  /*7df70*/  LDCU.64 UR56, c[0x0][0x398] ;  /* 0x00007300ff3877ac */ /* 0x000e220008000a00 */
[----:B------:R1:W-:Y:S01]  /*7df80*/  STL [R1+0x70], R2 ;  /* 0x0000700201007387 */ /* 0x0003e20000100800 */
[----:B------:R-:W0:Y:S03]  /*7df90*/  LDCU.64 UR12, c[0x0][0x390] ;  /* 0x00007200ff0c77ac */ /* 0x000e260008000a00 */
[----:B------:R-:W-:Y:S01]  /*7dfa0*/  STL.64 [R1+0x65c0], R36 ;  /* 0x0065c02401007387 */ /* 0x000fe20000100a00 */
[----:B-1----:R-:W-:Y:S01]  /*7dfb0*/  VIADD R2, R2, UR54 ;  /* 0x0000003602027c36 */ /* 0x002fe20008000000 */
[----:B------:R-:W-:Y:S01]  /*7dfc0*/  IADD3 R34, P2, PT, R33, UR10, RZ ;  /* 0x0000000a21227c10 */ /* 0x000fe2000ff5e0ff */
[----:B------:R-:W-:Y:S01]  /*7dfd0*/  IMAD R29, R29, 0x20, R31 ;  /* 0x000000201d1d7824 */ /* 0x000fe200078e021f */
[----:B------:R-:W1:Y:S02]  /*7dfe0*/  LDCU UR54, c[0x0][0x3b8] ;  /* 0x00007700ff3677ac */ /* 0x000e640008000800 */
[----:B------:R0:W-:Y:S02]  /*7dff0*/  STL [R1+0x5c], R2 ;  /* 0x00005c0201007387 */ /* 0x0001e40000100800 */
[----:B0-----:R-:W-:-:S05]  /*7e000*/  VIADD R2, R2, UR55 ;  /* 0x0000003702027c36 */ /* 0x001fca0008000000 */
[----:B------:R0:W-:Y:S04]  /*7e010*/  STL [R1+0x58], R2 ;  /* 0x0000580201007387 */ /* 0x0001e80000100800 */
[----:B------:R-:W-:Y:S01]  /*7e020*/  STL.64 [R1+0x65a0], R34 ;  /* 0x0065a02201007387 */ /* 0x000fe20000100a00 */
[----:B0-----:R-:W-:-:S05]  /*7e030*/  VIADD R2, R2, UR52 ;  /* 0x0000003402027c36 */ /* 0x001fca0008000000 */
[----:B------:R0:W-:Y:S01]  /*7e040*/  STL [R1+0x2c], R2 ;  /* 0x00002c0201007387 */ /* 0x0001e20000100800 */
[----:B------:R-:W-:Y:S01]  /*7e050*/  LEA.HI.X.SX32 R33, R33, UR11, 0x1, P2 ;  /* 0x0000000b21217c11 */ /* 0x000fe200090f0eff */
[----:B------:R-:W1:Y:S01]  /*7e060*/  LDCU.64 UR10, c[0x0][0x390] ;  /* 0x00007200ff0a77ac */ /* 0x000e620008000a00 */
[----:B------:R-:W-:Y:S01]  /*7e070*/  IADD3 R32, P2, PT, R31, UR6, RZ ;  /* 0x000000061f207c10 */ /* 0x000fe2000ff5e0ff */
[----:B0-----:R-:W-:-:S03]  /*7e080*/  VIADD R2, R2, UR53 ;  /* 0x0000003502027c36 */ /* 0x001fc60008000000 */
[----:B------:R-:W-:Y:S01]  /*7e090*/  LEA.HI.X.SX32 R31, R31, UR7, 0x1, P2 ;  /* 0x000000071f1f7c11 */ /* 0x000fe200090f0eff */
[----:B------:R-:W-:Y:S01]  /*7e0a0*/  IMAD R27, R27, 0x20, R29 ;  /* 0x000000201b1b7824 */ /* 0x000fe200078e021d */
[----:B------:R-:W0:Y:S01]  /*7e0b0*/  LDCU.64 UR52, c[0x0][0x398] ;  /* 0x00007300ff3477ac */ /* 0x000e220008000a00 */
[----:B------:R1:W-:Y:S01]  /*7e0c0*/  STL [R1+0x28], R2 ;  /* 0x0000280201007387 */ /* 0x0003e20000100800 */
[----:B------:R-:W0:Y:S03]  /*7e0d0*/  LDCU.64 UR6, c[0x0][0x390] ;  /* 0x00007200ff0677ac */ /* 0x000e260008000a00 */
[----:B------:R-:W-:Y:S01]  /*7e0e0*/  STL.64 [R1+0x65a8], R32 ;  /* 0x0065a82001007387 */ /* 0x000fe20000100a00 */
[----:B-1----:R-:W-:-:S05]  /*7e0f0*/  VIADD R2, R2, UR50 ;  /* 0x0000003202027c36 */ /* 0x002fca0008000000 */
[----:B------:R1:W-:Y:S01]  /*7e100*/  STL [R1+0x24], R2 ;  /* 0x0000240201007387 */ /* 0x0003e20000100800 */
[----:B------:R-:W-:Y:S01]  /*7e110*/  IADD3 R30, P2, PT, R29, UR8, RZ ;  /* 0x000000081d1e7c10 */ /* 0x000fe2000ff5e0ff */
[----:B-1----:R-:W-:-:S03]  /*7e120*/  VIADD R2, R2, UR51 ;  /* 0x0000003302027c36 */ /* 0x002fc60008000000 */
[----:B------:R-:W-:Y:S01]  /*7e130*/  LEA.HI.X.SX32 R29, R29, UR9, 0x1, P2 ;  /* 0x000000091d1d7c11 */ /* 0x000fe200090f0eff */
[----:B------:R-:W-:Y:S02]  /*7e140*/  IMAD R25, R25, 0x20, R27 ;  /* 0x0000002019197824 */ /* 0x000fe400078e021b */
[----:B------:R-:W-:Y:S01]  /*7e150*/  IMAD.MOV.U32 R37, RZ, RZ, R22 ;  /* 0x000000ffff257224 */ /* 0x000fe200078e0016 */
[----:B------:R1:W-:Y:S01]  /*7e160*/  STL [R1+0x20], R2 ;  /* 0x0000200201007387 */ /* 0x0003e20000100800 */
[----:B------:R-:W-:Y:S01]  /*7e170*/  IMAD.MOV.U32 R33, RZ, RZ, R18 ;  /* 0x000000ffff217224 */ /* 0x000fe200078e0012 */
[----:B------:R-:W0:Y:S02]  /*7e180*/  LDCU.64 UR8, c[0x0][0x390] ;  /* 0x00007200ff0877ac */ /* 0x000e240008000a00 */
[----:B------:R-:W-:Y:S01]  /*7e190*/  STL.64 [R1+0x65b0], R30 ;  /* 0x0065b01e01007387 */ /* 0x000fe20000100a00 */
[----:B------:R-:W-:Y:S01]  /*7e1a0*/  SHF.R.S32.HI R32, RZ, 0x1f, R9 ;  /* 0x0000001fff207819 */ /* 0x000fe20000011409 */
[----:B------:R-:W0:Y:S01]  /*7e1b0*/  LDCU.64 UR50, c[0x0][0x398] ;  /* 0x00007300ff3277ac */ /* 0x000e220008000a00 */
        /* <DEDUP_REMOVED lines=11> */
[----:B------:R-:W-:Y:S02]  /*7e270*/  IMAD R21, R21, 0x20, R23 ;  /* 0x0000002015157824 */ /* 0x000fe400078e0217 */
[----:B0-----:R-:W-:Y:S01]  /*7e280*/  VIADD R2, R2, UR43 ;  /* 0x0000002b02027c36 */ /* 0x001fe20008000000 */
[C---:B------:R-:W-:Y:S01]  /*7e290*/  IADD3 R24, P2, PT, R23.reuse, UR6, RZ ;  /* 0x0000000617187c10 */ /* 0x040fe2000ff5e0ff */
[----:B------:R-:W-:Y:S01]  /*7e2a0*/  IMAD.MOV.U32 R29, RZ, RZ, R10 ;  /* 0x000000ffff1d7224 */ /* 0x000fe200078e000a */
[----:B------:R-:W0:Y:S02]  /*7e2b0*/  LDCU UR6, c[0x0][0x3b8] ;  /* 0x00007700ff0677ac */ /* 0x000e240008000800 */
[----:B------:R1:W-:Y:S01]  /*7e2c0*/  STL [R1+0x10], R2 ;  /* 0x0000100201007387 */ /* 0x0003e20000100800 */
[----:B------:R-:W-:Y:S01]  /*7e2d0*/  LEA.HI.X.SX32 R23, R23, UR7, 0x1, P2 ;  /* 0x0000000717177c11 */ /* 0x000fe200090f0eff */
[----:B------:R-:W-:Y:S01]  /*7e2e0*/  IMAD R19, R19, 0x20, R21 ;  /* 0x0000002013137824 */ /* 0x000fe200078e0215 */
[----:B------:R-:W0:Y:S01]  /*7e2f0*/  LDCU.64 UR10, c[0x0][0x390] ;  /* 0x00007200ff0a77ac */ /* 0x000e220008000a00 */
[----:B------:R-:W-:-:S02]  /*7e300*/  IMAD.MOV.U32 R31, RZ, RZ, R46 ;  /* 0x000000ffff1f7224 */ /* 0x000fc400078e002e */
[----:B------:R-:W-:Y:S01]  /*7e310*/  IMAD.MOV.U32 R30, RZ, RZ, R17 ;  /* 0x000000ffff1e7224 */ /* 0x000fe200078e0011 */
[----:B------:R-:W0:Y:S01]  /*7e320*/  LDCU.64 UR42, c[0x0][0x398] ;  /* 0x00007300ff2a77ac */ /* 0x000e220008000a00 */
[----:B-1----:R-:W-:Y:S01]  /*7e330*/  VIADD R2, R2, UR44 ;  /* 0x0000002c02027c36 */ /* 0x002fe20008000000 */
[C---:B------:R-:W-:Y:S01]  /*7e340*/  IADD3 R22, P2, PT, R21.reuse, UR12, RZ ;  /* 0x0000000c15167c10 */ /* 0x040fe2000ff5e0ff */
[----:B--2---:R-:W-:Y:S01]  /*7e350*/  IMAD R17, R4, 0x20, R19 ;  /* 0x0000002004117824 */ /* 0x004fe200078e0213 */
[----:B------:R-:W1:Y:S02]  /*7e360*/  LDCU UR7, c[0x0][0x3b8] ;  /* 0x00007700ff0777ac */ /* 0x000e640008000800 */
[----:B------:R2:W-:Y:S01]  /*7e370*/  STL [R1+0xc], R2 ;  /* 0x00000c0201007387 */ /* 0x0005e20000100800 */
[----:B------:R-:W1:Y:S01]  /*7e380*/  LDCU UR12, c[0x0][0x3b8] ;  /* 0x00007700ff0c77ac */ /* 0x000e620008000800 */
[----:B--2---:R-:W-:Y:S01]  /*7e390*/  VIADD R2, R2, UR45 ;  /* 0x0000002d02027c36 */ /* 0x004fe20008000000 */
[----:B------:R-:W-:Y:S01]  /*7e3a0*/  SHF.R.S32.HI R4, RZ, 0x1f, R45 ;  /* 0x0000001fff047819 */ /* 0x000fe2000001142d */
[----:B------:R-:W-:Y:S01]  /*7e3b0*/  IMAD.MOV.U32 R28, RZ, RZ, R20 ;  /* 0x000000ffff1c7224 */ /* 0x000fe200078e0014 */
[----:B------:R-:W-:Y:S01]  /*7e3c0*/  LEA.HI.X.SX32 R21, R21, UR13, 0x1, P2 ;  /* 0x0000000d15157c11 */ /* 0x000fe200090f0eff */
[----:B------:R-:W-:Y:S01]  /*7e3d0*/  VIADD R10, R2, UR46 ;  /* 0x0000002e020a7c36 */ /* 0x000fe20008000000 */
[----:B------:R2:W-:Y:S01]  /*7e3e0*/  STL [R1+0x8], R2 ;  /* 0x0000080201007387 */ /* 0x0005e20000100800 */
[----:B0-----:R-:W-:Y:S01]  /*7e3f0*/  IADD3 R18, P3, PT, R17, UR10, RZ ;  /* 0x0000000a11127c10 */ /* 0x001fe2000ff7e0ff */
[----:B------:R-:W0:Y:S02]  /*7e400*/  LDCU.64 UR44, c[0x0][0x398] ;  /* 0x00007300ff2c77ac */ /* 0x000e240008000a00 */
[----:B------:R-:W-:Y:S04]  /*7e410*/  STL.64 [R1+0x65c8], R22 ;  /* 0x0065c81601007387 */ /* 0x000fe80000100a00 */
[----:B--2---:R-:W2:Y:S04]  /*7e420*/  LDL.LU R2, [R1+0x13c] ;  /* 0x00013c0001027983 */ /* 0x004ea80000300800 */
[----:B------:R0:W-:Y:S02]  /*7e430*/  STL [R1+0x4], R10 ;  /* 0x0000040a01007387 */ /* 0x0001e40000100800 */
[----:B0-----:R-:W-:Y:S01]  /*7e440*/  VIADD R10, R10, UR47 ;  /* 0x0000002f0a0a7c36 */ /* 0x001fe20008000000 */
[----:B------:R-:W-:Y:S01]  /*7e450*/  SHF.R.S32.HI R22, RZ, 0x1f, R33 ;  /* 0x0000001fff167819 */ /* 0x000fe20000011421 */
[----:B------:R-:W0:Y:S03]  /*7e460*/  LDCU.64 UR46, c[0x0][0x398] ;  /* 0x00007300ff2e77ac */ /* 0x000e260008000a00 */
[----:B------:R-:W-:Y:S04]  /*7e470*/  STL [R1], R10 ;  /* 0x0000000a01007387 */ /* 0x000fe80000100800 */
[----:B---3--:R3:W-:Y:S04]  /*7e480*/  STL [R1+0x56e8], R0 ;  /* 0x0056e80001007387 */ /* 0x0087e80000100800 */
[----:B---3--:R-:W3:Y:S04]  /*7e490*/  LDL.LU R0, [R1+0x114] ;  /* 0x0001140001007983 */ /* 0x008ee80000300800 */
[----:B------:R3:W-:Y:S02]  /*7e4a0*/  STL [R1+0x1d8], R22 ;  /* 0x0001d81601007387 */ /* 0x0007e40000100800 */
[----:B---3--:R-:W-:-:S02]  /*7e4b0*/  SHF.R.S32.HI R22, RZ, 0x1f, R0 ;  /* 0x0000001fff167819 */ /* 0x008fc40000011400 */
[----:B------:R3:W-:Y:S04]  /*7e4c0*/  STL [R1+0x5728], R0 ;  /* 0x0057280001007387 */ /* 0x0007e80000100800 */
[----:B---3--:R-:W3:Y:S04]  /*7e4d0*/  LDL.LU R0, [R1+0x110] ;  /* 0x0001100001007983 */ /* 0x008ee80000300800 */
[----:B------:R-:W-:Y:S04]  /*7e4e0*/  STL [R1+0x1e0], R22 ;  /* 0x0001e01601007387 */ /* 0x000fe80000100800 */
[----:B---3--:R3:W-:Y:S04]  /*7e4f0*/  STL [R1+0x5758], R0 ;  /* 0x0057580001007387 */ /* 0x0087e80000100800 */
[----:B---3--:R-:W3:Y:S04]  /*7e500*/  LDL.LU R0, [R1+0xfc] ;  /* 0x0000fc0001007983 */ /* 0x008ee80000300800 */
[----:B---3--:R3:W-:Y:S04]  /*7e510*/  STL [R1+0x5790], R0 ;  /* 0x0057900001007387 */ /* 0x0087e80000100800 */
[----:B---3--:R-:W3:Y:S04]  /*7e520*/  LDL.LU R0, [R1+0xf8] ;  /* 0x0000f80001007983 */ /* 0x008ee80000300800 */
[----:B---3--:R3:W-:Y:S04]  /*7e530*/  STL [R1+0x57c0], R0 ;  /* 0x0057c00001007387 */ /* 0x0087e80000100800 */
[----:B---3--:R-:W3:Y:S04]  /*7e540*/  LDL.LU R0, [R1+0xf4] ;  /* 0x0000f40001007983 */ /* 0x008ee80000300800 */
[----:B---3--:R3:W-:Y:S04]  /*7e550*/  STL [R1+0x57f0], R0 ;  /* 0x0057f00001007387 */ /* 0x0087e80000100800 */
[----:B---3--:R-:W3:Y:S04]  /*7e560*/  LDL.LU R0, [R1+0xf0] ;  /* 0x0000f00001007983 */ /* 0x008ee80000300800 */
[----:B---3--:R3:W-:Y:S02]  /*7e570*/  STL [R1+0x5850], R0 ;  /* 0x0058500001007387 */ /* 0x0087e40000100800 */
[----:B---3--:R-:W-:-:S05]  /*7e580*/  SHF.R.S32.HI R0, RZ, 0x1f, R44 ;  /* 0x0000001fff007819 */ /* 0x008fca000001142c */
[----:B------:R3:W-:Y:S02]  /*7e590*/  STL [R1+0x5888], R0 ;  /* 0x0058880001007387 */ /* 0x0007e40000100800 */
[----:B---3--:R-:W-:-:S05]  /*7e5a0*/  SHF.R.S32.HI R0, RZ, 0x1f, R42 ;  /* 0x0000001fff007819 */ /* 0x008fca000001142a */
[----:B------:R3:W-:Y:S04]  /*7e5b0*/  STL [R1+0x5900], R0 ;  /* 0x0059000001007387 */ /* 0x0007e80000100800 */
[----:B---3--:R-:W3:Y:S04]  /*7e5c0*/  LDL.LU R0, [R1+0xbc] ;  /* 0x0000bc0001007983 */ /* 0x008ee80000300800 */
[----:B---3--:R3:W-:Y:S04]  /*7e5d0*/  STL [R1+0x5948], R0 ;  /* 0x0059480001007387 */ /* 0x0087e80000100800 */
[----:B---3--:R-:W3:Y:S02]  /*7e5e0*/  LDL.LU R0, [R1+0xb8] ;  /* 0x0000b80001007983 */ /* 0x008ee40000300800 */
[----:B---3--:R-:W-:-:S02]  /*7e5f0*/  SHF.R.S32.HI R36, RZ, 0x1f, R0 ;  /* 0x0000001fff247819 */ /* 0x008fc40000011400 */
[----:B------:R3:W-:Y:S04]  /*7e600*/  STL [R1+0x5984], R0 ;  /* 0x0059840001007387 */ /* 0x0007e80000100800 */
[----:B---3--:R-:W3:Y:S04]  /*7e610*/  LDL.LU R0, [R1+0xb4] ;  /* 0x0000b40001007983 */ /* 0x008ee80000300800 */
[----:B------:R3:W-:Y:S02]  /*7e620*/  STL [R1+0x20c], R36 ;  /* 0x00020c2401007387 */ /* 0x0007e40000100800 */
        /* <DEDUP_REMOVED lines=83> */
[----:B------:R-:W-:Y:S01]  /*7eb60*/  STL [R1+0x260], R36 ;  /* 0x0002602401007387 */ /* 0x000fe20000100800 */
[----:B---3--:R-:W-:-:S03]  /*7eb70*/  SHF.R.S32.HI R42, RZ, 0x1f, R0 ;  /* 0x0000001fff2a7819 */ /* 0x008fc60000011400 */
[----:B------:R3:W-:Y:S04]  /*7eb80*/  STL [R1+0x5eac], R0 ;  /* 0x005eac0001007387 */ /* 0x0007e80000100800 */
[----:B------:R0:W-:Y:S04]  /*7eb90*/  STL [R1+0x264], R42 ;  /* 0x0002642a01007387 */ /* 0x0001e80000100800 */
[----:B---3--:R-:W0:Y:S02]  /*7eba0*/  LDL.LU R0, [R1+0x4] ;  /* 0x0000040001007983 */ /* 0x008e240000300800 */
[----:B0-----:R-:W-:-:S02]  /*7ebb0*/  SHF.R.S32.HI R42, RZ, 0x1f, R0 ;  /* 0x0000001fff2a7819 */ /* 0x001fc40000011400 */
[----:B------:R0:W-:Y:S04]  /*7ebc0*/  STL [R1+0x5ee8], R0 ;  /* 0x005ee80001007387 */ /* 0x0001e80000100800 */
[----:B0-----:R-:W3:Y:S01]  /*7ebd0*/  LDL.LU R0, [R1] ;  /* 0x0000000001007983 */ /* 0x001ee20000300800 */
[----:B------:R-:W-:-:S03]  /*7ebe0*/  VIADD R61, R10, UR48 ;  /* 0x000000300a3d7c36 */ /* 0x000fc60008000000 */
[----:B------:R3:W-:Y:S01]  /*7ebf0*/  STL [R1+0x268], R42 ;  /* 0x0002682a01007387 */ /* 0x0007e20000100800 */
[----:B------:R-:W-:Y:S01]  /*7ec00*/  VIADD R60, R61, UR49 ;  /* 0x000000313d3c7c36 */ /* 0x000fe20008000000 */
[----:B--2---:R-:W-:Y:S01]  /*7ec10*/  SHF.R.S32.HI R34, RZ, 0x1f, R2 ;  /* 0x0000001fff227819 */ /* 0x004fe20000011402 */
[----:B------:R-:W-:Y:S01]  /*7ec20*/  IMAD.MOV.U32 R36, RZ, RZ, R43 ;  /* 0x000000ffff247224 */ /* 0x000fe200078e002b */
[----:B------:R-:W-:Y:S01]  /*7ec30*/  IADD3 R20, P2, PT, R19, UR8, RZ ;  /* 0x0000000813147c10 */ /* 0x000fe2000ff5e0ff */
[----:B------:R-:W-:Y:S01]  /*7ec40*/  VIADD R59, R60, UR14 ;  /* 0x0000000e3c3b7c36 */ /* 0x000fe20008000000 */
[----:B------:R-:W0:Y:S03]  /*7ec50*/  LDCU UR8, c[0x0][0x3b8] ;  /* 0x00007700ff0877ac */ /* 0x000e260008000800 */
[----:B------:R-:W-:Y:S01]  /*7ec60*/  VIADD R58, R59, UR15 ;  /* 0x0000000f3b3a7c36 */ /* 0x000fe20008000000 */
[----:B---3--:R-:W-:Y:S01]  /*7ec70*/  SHF.R.S32.HI R42, RZ, 0x1f, R0 ;  /* 0x0000001fff2a7819 */ /* 0x008fe20000011400 */
[----:B------:R-:W2:Y:S04]  /*7ec80*/  LDCU.64 UR48, c[0x0][0x398] ;  /* 0x00007300ff3077ac */ /* 0x000ea80008000a00 */
[----:B------:R3:W-:Y:S01]  /*7ec90*/  STL [R1+0x26c], R42 ;  /* 0x00026c2a01007387 */ /* 0x0007e20000100800 */
[----:B------:R-:W-:Y:S01]  /*7eca0*/  LEA.HI.X.SX32 R19, R19, UR9, 0x1, P2 ;  /* 0x0000000913137c11 */ /* 0x000fe200090f0eff */
[----:B------:R-:W-:Y:S01]  /*7ecb0*/  VIADD R57, R58, UR16 ;  /* 0x000000103a397c36 */ /* 0x000fe20008000000 */
[----:B------:R-:W0:Y:S01]  /*7ecc0*/  LDCU UR9, c[0x0][0x3b8] ;  /* 0x00007700ff0977ac */ /* 0x000e220008000800 */
[----:B------:R-:W-:-:S02]  /*7ecd0*/  SHF.R.S32.HI R22, RZ, 0x1f, R31 ;  /* 0x0000001fff167819 */ /* 0x000fc4000001141f */
[----:B------:R-:W-:Y:S01]  /*7ece0*/  LEA.HI.X.SX32 R17, R17, UR11, 0x1, P3 ;  /* 0x0000000b11117c11 */ /* 0x000fe200098f0eff */
[----:B------:R-:W0:Y:S01]  /*7ecf0*/  LDCU.64 UR14, c[0x0][0x398] ;  /* 0x00007300ff0e77ac */ /* 0x000e220008000a00 */
[----:B---3--:R-:W3:Y:S01]  /*7ed00*/  LDL.LU R42, [R1+0x65e4] ;  /* 0x0065e400012a7983 */ /* 0x008ee20000300800 */
[----:B------:R-:W-:Y:S01]  /*7ed10*/  VIADD R56, R57, UR17 ;  /* 0x0000001139387c36 */ /* 0x000fe20008000000 */
[----:B------:R-:W-:Y:S01]  /*7ed20*/  IADD3 R10, P2, PT, R7, UR28, RZ ;  /* 0x0000001c070a7c10 */ /* 0x000fe2000ff5e0ff */
[----:B------:R-:W0:Y:S01]  /*7ed30*/  LDCU.64 UR16, c[0x0][0x398] ;  /* 0x00007300ff1077ac */ /* 0x000e220008000a00 */
[----:B------:R-:W-:Y:S01]  /*7ed40*/  STL [R1+0x6028], R0 ;  /* 0x0060280001007387 */ /* 0x000fe20000100800 */
[----:B------:R-:W-:Y:S02]  /*7ed50*/  SHF.R.S32.HI R23, RZ, 0x1f, R37 ;  /* 0x0000001fff177819 */ /* 0x000fe40000011425 */
[----:B------:R-:W-:Y:S01]  /*7ed60*/  SHF.R.S32.HI R35, RZ, 0x1f, R29 ;  /* 0x0000001fff237819 */ /* 0x000fe2000001141d */
[----:B------:R1:W-:Y:S01]  /*7ed70*/  STL.64 [R1+0x5fb0], R60 ;  /* 0x005fb03c01007387 */ /* 0x0003e20000100a00 */
[----:B------:R-:W0:Y:S01]  /*7ed80*/  LDCU.64 UR10, c[0x0][0x398] ;  /* 0x00007300ff0a77ac */ /* 0x000e220008000a00 */
[----:B-1----:R-:W-:-:S02]  /*7ed90*/  IMAD.MOV.U32 R60, RZ, RZ, R2 ;  /* 0x000000ffff3c7224 */ /* 0x002fc400078e0002 */
[----:B------:R-:W2:Y:S01]  /*7eda0*/  LDL.LU R2, [R1+0x65e0] ;  /* 0x0065e00001027983 */ /* 0x000ea20000300800 */
[----:B------:R-:W-:-:S03]  /*7edb0*/  IMAD.MOV.U32 R61, RZ, RZ, R8 ;  /* 0x000000ffff3d7224 */ /* 0x000fc600078e0008 */
[----:B------:R-:W2:Y:S01]  /*7edc0*/  LDL.LU R8, [R1+0x65dc] ;  /* 0x0065dc0001087983 */ /* 0x000ea20000300800 */
[----:B------:R-:W-:-:S04]  /*7edd0*/  VIADD R55, R56, UR18 ;  /* 0x0000001238377c36 */ /* 0x000fc80008000000 */
[----:B------:R-:W-:Y:S01]  /*7ede0*/  VIADD R54, R55, UR19 ;  /* 0x0000001337367c36 */ /* 0x000fe20008000000 */
[----:B------:R1:W-:Y:S01]  /*7edf0*/  STL.64 [R1+0x6038], R58 ;  /* 0x0060383a01007387 */ /* 0x0003e20000100a00 */
[----:B------:R-:W-:Y:S01]  /*7ee00*/  LEA.HI.X.SX32 R7, R7, UR29, 0x1, P2 ;  /* 0x0000001d07077c11 */ /* 0x000fe200090f0eff */
[----:B------:R-:W0:Y:S01]  /*7ee10*/  LDCU.64 UR28, c[0x0][0x398] ;  /* 0x00007300ff1c77ac */ /* 0x000e220008000a00 */
[----:B------:R-:W-:Y:S01]  /*7ee20*/  VIADD R53, R54, UR32 ;  /* 0x0000002036357c36 */ /* 0x000fe20008000000 */
[----:B------:R4:W-:Y:S01]  /*7ee30*/  STL.64 [R1+0x60b8], R56 ;  /* 0x0060b83801007387 */ /* 0x0009e20000100a00 */
[----:B------:R-:W0:Y:S02]  /*7ee40*/  LDCU.64 UR18, c[0x0][0x398] ;  /* 0x00007300ff1277ac */ /* 0x000e240008000a00 */
[----:B------:R-:W-:Y:S02]  /*7ee50*/  VIADD R52, R53, UR33 ;  /* 0x0000002135347c36 */ /* 0x000fe40008000000 */
[----:B-1----:R-:W-:Y:S01]  /*7ee60*/  IMAD.MOV.U32 R59, RZ, RZ, R41 ;  /* 0x000000ffff3b7224 */ /* 0x002fe200078e0029 */
[----:B------:R-:W-:Y:S01]  /*7ee70*/  IADD3 R26, P2, PT, R25, UR24, RZ ;  /* 0x00000018191a7c10 */ /* 0x000fe2000ff5e0ff */
[----:B------:R-:W-:Y:S01]  /*7ee80*/  VIADD R51, R52, UR34 ;  /* 0x0000002234337c36 */ /* 0x000fe20008000000 */
[----:B------:R-:W1:Y:S01]  /*7ee90*/  LDCU.64 UR32, c[0x0][0x398] ;  /* 0x00007300ff2077ac */ /* 0x000e620008000a00 */
[----:B----4-:R-:W-:-:S02]  /*7eea0*/  IMAD.MOV.U32 R56, RZ, RZ, R39 ;  /* 0x000000ffff387224 */ /* 0x010fc400078e0027 */
[----:B------:R-:W4:Y:S01]  /*7eeb0*/  LDL.LU R39, [R1+0x65d8] ;  /* 0x0065d80001277983 */ /* 0x000f220000300800 */
[----:B------:R-:W-:Y:S01]  /*7eec0*/  VIADD R50, R51, UR35 ;  /* 0x0000002333327c36 */ /* 0x000fe20008000000 */
[----:B------:R-:W-:Y:S01]  /*7eed0*/  LEA.HI.X.SX32 R25, R25, UR25, 0x1, P2 ;  /* 0x0000001919197c11 */ /* 0x000fe200090f0eff */
[----:B------:R-:W0:Y:S01]  /*7eee0*/  LDCU.64 UR34, c[0x0][0x398] ;  /* 0x00007300ff2277ac */ /* 0x000e220008000a00 */
[----:B------:R2:W-:Y:S01]  /*7eef0*/  STL.64 [R1+0x6130], R54 ;  /* 0x0061303601007387 */ /* 0x0005e20000100a00 */
[----:B------:R-:W-:Y:S01]  /*7ef00*/  VIADD R49, R50, UR36 ;  /* 0x0000002432317c36 */ /* 0x000fe20008000000 */
[----:B------:R-:W0:Y:S03]  /*7ef10*/  LDCU.64 UR24, c[0x0][0x398] ;  /* 0x00007300ff1877ac */ /* 0x000e260008000a00 */
[----:B------:R-:W-:Y:S01]  /*7ef20*/  VIADD R48, R49, UR37 ;  /* 0x0000002531307c36 */ /* 0x000fe20008000000 */
[----:B------:R-:W0:Y:S01]  /*7ef30*/  LDCU.64 UR36, c[0x0][0x398] ;  /* 0x00007300ff2477ac */ /* 0x000e220008000a00 */
[----:B--2---:R-:W-:-:S02]  /*7ef40*/  IMAD.MOV.U32 R54, RZ, RZ, R8 ;  /* 0x000000ffff367224 */ /* 0x004fc400078e0008 */
[----:B------:R-:W2:Y:S04]  /*7ef50*/  LDL.LU R8, [R1+0x65d4] ;  /* 0x0065d40001087983 */ /* 0x000ea80000300800 */
[----:B------:R-:W2:Y:S04]  /*7ef60*/  LDL.LU R55, [R1+0x3f0] ;  /* 0x0003f00001377983 */ /* 0x000ea80000300800 */
[----:B------:R0:W-:Y:S02]  /*7ef70*/  STL.64 [R1+0x61b0], R52 ;  /* 0x0061b03401007387 */ /* 0x0001e40000100a00 */
[----:B0-----:R-:W-:-:S02]  /*7ef80*/  IMAD.MOV.U32 R53, RZ, RZ, R3 ;  /* 0x000000ffff357224 */ /* 0x001fc400078e0003 */
[----:B------:R-:W2:Y:S04]  /*7ef90*/  LDL.LU R3, [R1+0x65d0] ;  /* 0x0065d00001037983 */ /* 0x000ea80000300800 */
[----:B------:R0:W-:Y:S04]  /*7efa0*/  STL.64 [R1+0x6230], R50 ;  /* 0x0062303201007387 */ /* 0x0001e80000100a00 */
[----:B0-----:R-:W2:Y:S01]  /*7efb0*/  LDL.LU R50, [R1+0x3b4] ;  /* 0x0003b40001327983 */ /* 0x001ea20000300800 */
[----:B------:R-:W-:-:S04]  /*7efc0*/  VIADD R47, R48, UR38 ;  /* 0x00000026302f7c36 */ /* 0x000fc80008000000 */
[----:B------:R-:W-:Y:S02]  /*7efd0*/  VIADD R46, R47, UR39 ;  /* 0x000000272f2e7c36 */ /* 0x000fe40008000000 */
[----:B---3--:R-:W-:Y:S02]  /*7efe0*/  IMAD.MOV.U32 R0, RZ, RZ, R42 ;  /* 0x000000ffff007224 */ /* 0x008fe400078e002a */
[----:B----4-:R-:W-:Y:S01]  /*7eff0*/  IMAD.MOV.U32 R52, RZ, RZ, R39 ;  /* 0x000000ffff347224 */ /* 0x010fe200078e0027 */
[----:B------:R0:W-:Y:S01]  /*7f000*/  STL.64 [R1+0x62b0], R48 ;  /* 0x0062b03001007387 */ /* 0x0001e20000100a00 */
[----:B------:R-:W-:Y:S01]  /*7f010*/  VIADD R45, R46, UR31 ;  /* 0x0000001f2e2d7c36 */ /* 0x000fe20008000000 */
[----:B------:R-:W3:Y:S03]  /*7f020*/  LDCU.64 UR38, c[0x0][0x398] ;  /* 0x00007300ff2677ac */ /* 0x000ee60008000a00 */
[----:B------:R-:W-:-:S02]  /*7f030*/  VIADD R44, R45, UR21 ;  /* 0x000000152d2c7c36 */ /* 0x000fc40008000000 */
[----:B------:R-:W-:Y:S02]  /*7f040*/  IMAD.MOV.U32 R58, RZ, RZ, R0 ;  /* 0x000000ffff3a7224 */ /* 0x000fe400078e0000 */
[----:B------:R-:W-:Y:S01]  /*7f050*/  IMAD.MOV.U32 R51, RZ, RZ, R9 ;  /* 0x000000ffff337224 */ /* 0x000fe200078e0009 */
[----:B------:R4:W-:Y:S01]  /*7f060*/  STL.64 [R1+0x6330], R46 ;  /* 0x0063302e01007387 */ /* 0x0009e20000100a00 */
[----:B------:R-:W-:Y:S01]  /*7f070*/  VIADD R43, R44, UR23 ;  /* 0x000000172c2b7c36 */ /* 0x000fe20008000000 */
[----:B------:R-:W-:Y:S01]  /*7f080*/  SHF.R.S32.HI R0, RZ, 0x1f, R57 ;  /* 0x0000001fff007819 */ /* 0x000fe20000011439 */
[----:B0-----:R-:W-:Y:S01]  /*7f090*/  IMAD.MOV.U32 R48, RZ, RZ, R60 ;  /* 0x000000ffff307224 */ /* 0x001fe200078e003c */
[----:B------:R-:W-:Y:S01]  /*7f0a0*/  STL.64 [R1+0x63b0], R44 ;  /* 0x0063b02c01007387 */ /* 0x000fe20000100a00 */
[----:B------:R-:W-:Y:S01]  /*7f0b0*/  VIADD R42, R43, UR27 ;  /* 0x0000001b2b2a7c36 */ /* 0x000fe20008000000 */
[----:B------:R-:W0:Y:S03]  /*7f0c0*/  LDCU UR23, c[0x0][0x398] ;  /* 0x00007300ff1777ac */ /* 0x000e260008000800 */
[----:B------:R-:W-:Y:S01]  /*7f0d0*/  VIADD R41, R42, UR54 ;  /* 0x000000362a297c36 */ /* 0x000fe20008000000 */
[----:B------:R-:W0:Y:S01]  /*7f0e0*/  LDCU UR31, c[0x0][0x398] ;  /* 0x00007300ff1f77ac */ /* 0x000e220008000800 */
[----:B------:R-:W-:-:S02]  /*7f0f0*/  IMAD.MOV.U32 R57, RZ, RZ, R40 ;  /* 0x000000ffff397224 */ /* 0x000fc400078e0028 */
[----:B------:R-:W-:Y:S01]  /*7f100*/  VIADD R40, R41, UR40 ;  /* 0x0000002829287c36 */ /* 0x000fe20008000000 */
[----:B------:R-:W0:Y:S03]  /*7f110*/  LDCU UR21, c[0x0][0x398] ;  /* 0x00007300ff1577ac */ /* 0x000e260008000800 */
[----:B------:R-:W-:Y:S02]  /*7f120*/  VIADD R39, R40, UR6 ;  /* 0x0000000628277c36 */ /* 0x000fe40008000000 */
[----:B----4-:R-:W-:Y:S01]  /*7f130*/  IMAD.MOV.U32 R46, RZ, RZ, R48 ;  /* 0x000000ffff2e7224 */ /* 0x010fe200078e0030 */
[----:B------:R-:W-:Y:S01]  /*7f140*/  SHF.R.S32.HI R60, RZ, 0x1f, R30 ;  /* 0x0000001fff3c7819 */ /* 0x000fe2000001141e */
[----:B------:R-:W-:Y:S01]  /*7f150*/  VIADD R9, R39, UR7 ;  /* 0x0000000727097c36 */ /* 0x000fe20008000000 */
[----:B------:R-:W-:Y:S01]  /*7f160*/  STL.64 [R1+0x6430], R42 ;  /* 0x0064302a01007387 */ /* 0x000fe20000100a00 */
[----:B------:R-:W4:Y:S03]  /*7f170*/  LDCU UR6, c[0x0][0x3b8] ;  /* 0x00007700ff0677ac */ /* 0x000f260008000800 */
[----:B------:R0:W-:Y:S01]  /*7f180*/  STL.64 [R1+0x64b0], R40 ;  /* 0x0064b02801007387 */ /* 0x0001e20000100a00 */
[----:B------:R-:W0:Y:S01]  /*7f190*/  LDCU.64 UR54, c[0x0][0x398] ;  /* 0x00007300ff3677ac */ /* 0x000e220008000a00 */
[----:B------:R-:W0:Y:S01]  /*7f1a0*/  LDCU.64 UR40, c[0x0][0x398] ;  /* 0x00007300ff2877ac */ /* 0x000e220008000a00 */
[----:B------:R-:W0:Y:S01]  /*7f1b0*/  LDCU UR27, c[0x0][0x398] ;  /* 0x00007300ff1b77ac */ /* 0x000e220008000800 */
[----:B--2---:R-:W-:-:S02]  /*7f1c0*/  IMAD.MOV.U32 R49, RZ, RZ, R8 ;  /* 0x000000ffff317224 */ /* 0x004fc400078e0008 */
[----:B------:R-:W-:Y:S01]  /*7f1d0*/  VIADD R8, R9, UR12 ;  /* 0x0000000c09087c36 */ /* 0x000fe20008000000 */
[----:B------:R-:W2:Y:S01]  /*7f1e0*/  LDCU.64 UR12, c[0x0][0x398] ;  /* 0x00007300ff0c77ac */ /* 0x000ea20008000a00 */
[----:B------:R-:W-:Y:S02]  /*7f1f0*/  IMAD.MOV.U32 R47, RZ, RZ, R49 ;  /* 0x000000ffff2f7224 */ /* 0x000fe400078e0031 */
[----:B------:R-:W-:Y:S02]  /*7f200*/  IMAD.MOV.U32 R49, RZ, RZ, R51 ;  /* 0x000000ffff317224 */ /* 0x000fe400078e0033 */
[----:B------:R-:W-:Y:S02]  /*7f210*/  IMAD.MOV.U32 R51, RZ, RZ, R57 ;  /* 0x000000ffff337224 */ /* 0x000fe400078e0039 */
[----:B------:R-:W-:Y:S02]  /*7f220*/  IMAD.MOV.U32 R57, RZ, RZ, R59 ;  /* 0x000000ffff397224 */ /* 0x000fe400078e003b */
[----:B------:R-:W-:-:S02]  /*7f230*/  IMAD.MOV.U32 R59, RZ, RZ, R4 ;  /* 0x000000ffff3b7224 */ /* 0x000fc400078e0004 */
[----:B------:R-:W-:Y:S01]  /*7f240*/  VIADD R4, R8, UR8 ;  /* 0x0000000808047c36 */ /* 0x000fe20008000000 */
[----:B------:R1:W-:Y:S01]  /*7f250*/  STL.64 [R1+0x6578], R8 ;  /* 0x0065780801007387 */ /* 0x0003e20000100a00 */
[----:B0-----:R-:W-:Y:S02]  /*7f260*/  IMAD.MOV.U32 R41, RZ, RZ, R47 ;  /* 0x000000ffff297224 */ /* 0x001fe400078e002f */
[----:B------:R-:W-:Y:S02]  /*7f270*/  IMAD.MOV.U32 R48, RZ, RZ, R50 ;  /* 0x000000ffff307224 */ /* 0x000fe400078e0032 */
[----:B------:R-:W-:Y:S02]  /*7f280*/  IMAD.MOV.U32 R50, RZ, RZ, R52 ;  /* 0x000000ffff327224 */ /* 0x000fe400078e0034 */
[----:B------:R-:W-:Y:S02]  /*7f290*/  IMAD.MOV.U32 R52, RZ, RZ, R58 ;  /* 0x000000ffff347224 */ /* 0x000fe400078e003a */
[----:B------:R-:W-:-:S02]  /*7f2a0*/  IMAD.MOV.U32 R58, RZ, RZ, R61 ;  /* 0x000000ffff3a7224 */ /* 0x000fc400078e003d */
[----:B------:R-:W-:Y:S02]  /*7f2b0*/  IMAD.MOV.U32 R61, RZ, RZ, R30 ;  /* 0x000000ffff3d7224 */ /* 0x000fe400078e001e */
[----:B------:R-:W-:Y:S02]  /*7f2c0*/  IMAD.MOV.U32 R30, RZ, RZ, R36 ;  /* 0x000000ffff1e7224 */ /* 0x000fe400078e0024 */
[----:B------:R-:W-:Y:S02]  /*7f2d0*/  IMAD.MOV.U32 R36, RZ, RZ, R3 ;  /* 0x000000ffff247224 */ /* 0x000fe400078e0003 */
[----:B------:R-:W-:Y:S01]  /*7f2e0*/  VIADD R3, R4, UR9 ;  /* 0x0000000904037c36 */ /* 0x000fe20008000000 */
[----:B------:R-:W0:Y:S01]  /*7f2f0*/  LDCU.64 UR8, c[0x0][0x398] ;  /* 0x00007300ff0877ac */ /* 0x000e220008000a00 */
[----:B------:R-:W-:Y:S02]  /*7f300*/  IMAD.MOV.U32 R42, RZ, RZ, R48 ;  /* 0x000000ffff2a7224 */ /* 0x000fe400078e0030 */
[----:B------:R-:W-:Y:S01]  /*7f310*/  IMAD.MOV.U32 R48, RZ, RZ, R52 ;  /* 0x000000ffff307224 */ /* 0x000fe200078e0034 */
[----:B-1----:R-:W-:Y:S01]  /*7f320*/  SHF.R.S32.HI R8, RZ, 0x1f, R3 ;  /* 0x0000001fff087819 */ /* 0x002fe20000011403 */
[----:B------:R-:W-:Y:S01]  /*7f330*/  IMAD.MOV.U32 R52, RZ, RZ, R36 ;  /* 0x000000ffff347224 */ /* 0x000fe200078e0024 */
[C---:B------:R-:W-:Y:S01]  /*7f340*/  IADD3 R36, P3, PT, R3.reuse, R6, RZ ;  /* 0x0000000603247210 */ /* 0x040fe20007f7e0ff */
[----:B------:R-:W-:Y:S01]  /*7f350*/  IMAD.MOV.U32 R9, RZ, RZ, R22 ;  /* 0x000000ffff097224 */ /* 0x000fe200078e0016 */
[----:B------:R-:W-:Y:S01]  /*7f360*/  IADD3 R22, P4, PT, R3, R10, RZ ;  /* 0x0000000a03167210 */ /* 0x000fe20007f9e0ff */
[----:B------:R-:W-:-:S02]  /*7f370*/  IMAD.MOV.U32 R44, RZ, RZ, R50 ;  /* 0x000000ffff2c7224 */ /* 0x000fc400078e0032 */
[----:B------:R-:W-:Y:S02]  /*7f380*/  IMAD.MOV.U32 R50, RZ, RZ, R61 ;  /* 0x000000ffff327224 */ /* 0x000fe400078e003d */
[----:B------:R-:W-:Y:S02]  /*7f390*/  IMAD.MOV.U32 R47, RZ, RZ, R58 ;  /* 0x000000ffff2f7224 */ /* 0x000fe400078e003a */
[----:B------:R-:W-:Y:S02]  /*7f3a0*/  IMAD.MOV.U32 R61, RZ, RZ, R37 ;  /* 0x000000ffff3d7224 */ /* 0x000fe400078e0025 */
[----:B------:R-:W-:Y:S02]  /*7f3b0*/  IMAD.MOV.U32 R58, RZ, RZ, R23 ;  /* 0x000000ffff3a7224 */ /* 0x000fe400078e0017 */
[C---:B------:R-:W-:Y:S02]  /*7f3c0*/  IMAD.X R37, R8.reuse, 0x1, R5, P3 ;  /* 0x0000000108257824 */ /* 0x040fe400018e0605 */
[----:B------:R-:W-:-:S03]  /*7f3d0*/  IMAD.X R23, R8, 0x1, R7, P4 ;  /* 0x0000000108177824 */ /* 0x000fc600020e0607 */
[----:B------:R1:W-:Y:S01]  /*7f3e0*/  STL.64 [R1+0x4c28], R36 ;  /* 0x004c282401007387 */ /* 0x0003e20000100a00 */
[----:B------:R-:W-:-:S03]  /*7f3f0*/  IMAD.MOV.U32 R45, RZ, RZ, R51 ;  /* 0x000000ffff2d7224 */ /* 0x000fc600078e0033 */
[----:B------:R0:W-:Y:S01]  /*7f400*/  STL.64 [R1+0x4c20], R22 ;  /* 0x004c201601007387 */ /* 0x0001e20000100a00 */
[----:B------:R-:W-:Y:S01]  /*7f410*/  IMAD.MOV.U32 R51, RZ, RZ, R30 ;  /* 0x000000ffff337224 */ /* 0x000fe200078e001e */
[C---:B------:R-:W-:Y:S01]  /*7f420*/  IADD3 R30, P2, PT, R3.reuse, R12, RZ ;  /* 0x0000000c031e7210 */ /* 0x040fe20007f5e0ff */
[----:B------:R-:W-:Y:S01]  /*7f430*/  IMAD.MOV.U32 R43, RZ, RZ, R49 ;  /* 0x000000ffff2b7224 */ /* 0x000fe200078e0031 */
[----:B-1----:R-:W-:Y:S01]  /*7f440*/  IADD3 R36, P3, PT, R3, R14, RZ ;  /* 0x0000000e03247210 */ /* 0x002fe20007f7e0ff */
[----:B0-----:R-:W2:Y:S04]  /*7f450*/  LDL.LU.64 R22, [R1+0x65c8] ;  /* 0x0065c80001167983 */ /* 0x001ea80000300a00 */
[----:B------:R-:W-:Y:S04]  /*7f460*/  STL.64 [R1+0x6598], R6 ;  /* 0x0065980601007387 */ /* 0x000fe80000100a00 */
[----:B------:R0:W-:Y:S01]  /*7f470*/  STL.64 [R1+0x6588], R14 ;  /* 0x0065880e01007387 */ /* 0x0001e20000100a00 */
[----:B------:R-:W-:-:S02]  /*7f480*/  IMAD.MOV.U32 R49, RZ, RZ, R59 ;  /* 0x000000ffff317224 */ /* 0x000fc400078e003b */
[----:B------:R-:W-:Y:S01]  /*7f490*/  IMAD.MOV.U32 R59, RZ, RZ, R31 ;  /* 0x000000ffff3b7224 */ /* 0x000fe200078e001f */
[----:B0-----:R-:W-:Y:S01]  /*7f4a0*/  SHF.R.S32.HI R14, RZ, 0x1f, R3 ;  /* 0x0000001fff0e7819 */ /* 0x001fe20000011403 */
[----:B------:R-:W-:Y:S04]  /*7f4b0*/  STL.64 [R1+0x6590], R10 ;  /* 0x0065900a01007387 */ /* 0x000fe80000100a00 */
[C---:B------:R-:W-:Y:S02]  /*7f4c0*/  IMAD.X R31, R14.reuse, 0x1, R11, P2 ;  /* 0x000000010e1f7824 */ /* 0x040fe400010e060b */
[----:B------:R-:W-:-:S03]  /*7f4d0*/  IMAD.X R37, R14, 0x1, R13, P3 ;  /* 0x000000010e257824 */ /* 0x000fc600018e060d */
[----:B------:R-:W-:Y:S04]  /*7f4e0*/  STL.64 [R1+0x4c18], R30 ;  /* 0x004c181e01007387 */ /* 0x000fe80000100a00 */
[----:B------:R-:W-:Y:S04]  /*7f4f0*/  STL.64 [R1+0x55f8], R2 ;  /* 0x0055f80201007387 */ /* 0x000fe80000100a00 */
[----:B------:R-:W-:Y:S04]  /*7f500*/  STL [R1+0x5610], R3 ;  /* 0x0056100301007387 */ /* 0x000fe80000100800 */
[----:B------:R0:W-:Y:S04]  /*7f510*/  STL.64 [R1+0x4c10], R36 ;  /* 0x004c102401007387 */ /* 0x0001e80000100a00 */
[----:B0-----:R-:W2:Y:S01]  /*7f520*/  LDL.LU.64 R36, [R1+0x65c0] ;  /* 0x0065c00001247983 */ /* 0x001ea20000300a00 */
[----:B------:R-:W-:-:S02]  /*7f530*/  IMAD.MOV.U32 R40, RZ, RZ, R46 ;  /* 0x000000ffff287224 */ /* 0x000fc400078e002e */
[----:B------:R-:W-:Y:S02]  /*7f540*/  IMAD.MOV.U32 R8, RZ, RZ, R9 ;  /* 0x000000ffff087224 */ /* 0x000fe400078e0009 */
[----:B------:R-:W-:Y:S02]  /*7f550*/  IMAD.MOV.U32 R9, RZ, RZ, R40 ;  /* 0x000000ffff097224 */ /* 0x000fe400078e0028 */
[----:B------:R-:W-:Y:S02]  /*7f560*/  IMAD.MOV.U32 R40, RZ, RZ, R41 ;  /* 0x000000ffff287224 */ /* 0x000fe400078e0029 */
[----:B------:R-:W-:Y:S02]  /*7f570*/  IMAD.MOV.U32 R46, RZ, RZ, R57 ;  /* 0x000000ffff2e7224 */ /* 0x000fe400078e0039 */
[----:B------:R-:W-:Y:S02]  /*7f580*/  IMAD.MOV.U32 R41, RZ, RZ, R42 ;  /* 0x000000ffff297224 */ /* 0x000fe400078e002a */
[----:B------:R-:W-:-:S02]  /*7f590*/  IMAD.MOV.U32 R42, RZ, RZ, R43 ;  /* 0x000000ffff2a7224 */ /* 0x000fc400078e002b */
[----:B------:R-:W-:Y:S02]  /*7f5a0*/  IMAD.MOV.U32 R43, RZ, RZ, R44 ;  /* 0x000000ffff2b7224 */ /* 0x000fe400078e002c */
[----:B------:R-:W-:Y:S02]  /*7f5b0*/  IMAD.MOV.U32 R44, RZ, RZ, R45 ;  /* 0x000000ffff2c7224 */ /* 0x000fe400078e002d */
[----:B------:R-:W-:Y:S02]  /*7f5c0*/  IMAD.MOV.U32 R45, RZ, RZ, R46 ;  /* 0x000000ffff2d7224 */ /* 0x000fe400078e002e */
[----:B------:R-:W-:Y:S02]  /*7f5d0*/  IMAD.MOV.U32 R46, RZ, RZ, R47 ;  /* 0x000000ffff2e7224 */ /* 0x000fe400078e002f */
[----:B------:R-:W-:Y:S02]  /*7f5e0*/  IMAD.MOV.U32 R47, RZ, RZ, R49 ;  /* 0x000000ffff2f7224 */ /* 0x000fe400078e0031 */
[----:B------:R-:W-:-:S02]  /*7f5f0*/  IMAD.MOV.U32 R49, RZ, RZ, R50 ;  /* 0x000000ffff317224 */ /* 0x000fc400078e0032 */
[----:B------:R-:W-:Y:S01]  /*7f600*/  IMAD.MOV.U32 R50, RZ, RZ, R51 ;  /* 0x000000ffff327224 */ /* 0x000fe200078e0033 */
[----:B------:R-:W-:Y:S01]  /*7f610*/  SHF.R.S32.HI R57, RZ, 0x1f, R28 ;  /* 0x0000001fff397819 */ /* 0x000fe2000001141c */
[----:B------:R-:W-:Y:S02]  /*7f620*/  IMAD.MOV.U32 R51, RZ, RZ, R52 ;  /* 0x000000ffff337224 */ /* 0x000fe400078e0034 */
[----:B------:R-:W-:Y:S01]  /*7f630*/  IMAD.MOV.U32 R52, RZ, RZ, R28 ;  /* 0x000000ffff347224 */ /* 0x000fe200078e001c */
[C---:B------:R-:W-:Y:S01]  /*7f640*/  IADD3 R28, P4, PT, R3.reuse, R15, RZ ;  /* 0x0000000f031c7210 */ /* 0x040fe20007f9e0ff */
[----:B------:R-:W-:Y:S01]  /*7f650*/  IMAD.MOV.U32 R7, RZ, RZ, R29 ;  /* 0x000000ffff077224 */ /* 0x000fe200078e001d */
[----:B------:R-:W-:-:S05]  /*7f660*/  IADD3 R30, P2, PT, R3, R16, RZ ;  /* 0x00000010031e7210 */ /* 0x000fca0007f5e0ff */
[C---:B------:R-:W-:Y:S02]  /*7f670*/  IMAD.X R31, R14.reuse, 0x1, R38, P2 ;  /* 0x000000010e1f7824 */ /* 0x040fe400010e0626 */
[----:B--2---:R-:W-:-:S05]  /*7f680*/  IMAD.X R29, R14, 0x1, R37, P4 ;  /* 0x000000010e1d7824 */ /* 0x004fca00020e0625 */
[----:B------:R0:W-:Y:S04]  /*7f690*/  STL.64 [R1+0x4c08], R28 ;  /* 0x004c081c01007387 */ /* 0x0001e80000100a00 */
[----:B0-----:R-:W2:Y:S04]  /*7f6a0*/  LDL.LU.64 R28, [R1+0x65b8] ;  /* 0x0065b800011c7983 */ /* 0x001ea80000300a00 */
[----:B------:R0:W-:Y:S04]  /*7f6b0*/  STL.64 [R1+0x4c00], R30 ;  /* 0x004c001e01007387 */ /* 0x0001e80000100a00 */
[----:B0-----:R-:W3:Y:S01]  /*7f6c0*/  LDL.LU.64 R30, [R1+0x65b0] ;  /* 0x0065b000011e7983 */ /* 0x001ee20000300a00 */
        /* <DEDUP_REMOVED lines=8> */
[----:B------:R-:W-:Y:S01]  /*7f750*/  IMAD.MOV.U32 R53, RZ, RZ, R60 ;  /* 0x000000ffff357224 */ /* 0x000fe200078e003c */
[----:B------:R-:W-:Y:S01]  /*7f760*/  SHF.R.S32.HI R3, RZ, 0x1f, R4 ;  /* 0x0000001fff037819 */ /* 0x000fe20000011404 */
[----:B------:R-:W-:Y:S02]  /*7f770*/  IMAD.MOV.U32 R40, RZ, RZ, R41 ;  /* 0x000000ffff287224 */ /* 0x000fe400078e0029 */
[----:B------:R-:W-:Y:S01]  /*7f780*/  IMAD.MOV.U32 R60, RZ, RZ, R32 ;  /* 0x000000ffff3c7224 */ /* 0x000fe200078e0020 */
[C---:B------:R-:W-:Y:S01]  /*7f790*/  IADD3 R32, P3, PT, R4.reuse, R18, RZ ;  /* 0x0000001204207210 */ /* 0x040fe20007f7e0ff */
[----:B------:R-:W-:Y:S01]  /*7f7a0*/  IMAD.MOV.U32 R41, RZ, RZ, R43 ;  /* 0x000000ffff297224 */ /* 0x000fe200078e002b */
[----:B------:R-:W-:Y:S01]  /*7f7b0*/  IADD3 R10, P4, PT, R4, R20, RZ ;  /* 0x00000014040a7210 */ /* 0x000fe20007f9e0ff */
[----:B------:R-:W-:-:S02]  /*7f7c0*/  IMAD.MOV.U32 R43, RZ, RZ, R47 ;  /* 0x000000ffff2b7224 */ /* 0x000fc400078e002f */
[----:B------:R-:W-:Y:S02]  /*7f7d0*/  IMAD.MOV.U32 R47, RZ, RZ, R49 ;  /* 0x000000ffff2f7224 */ /* 0x000fe400078e0031 */
[----:B------:R-:W-:Y:S01]  /*7f7e0*/  IMAD.MOV.U32 R49, RZ, RZ, R51 ;  /* 0x000000ffff317224 */ /* 0x000fe200078e0033 */
[----:B------:R0:W-:Y:S01]  /*7f7f0*/  STL.64 [R1+0x6580], R38 ;  /* 0x0065802601007387 */ /* 0x0001e20000100a00 */
[----:B------:R-:W-:Y:S02]  /*7f800*/  IMAD.MOV.U32 R51, RZ, RZ, R33 ;  /* 0x000000ffff337224 */ /* 0x000fe400078e0021 */
[C---:B------:R-:W-:Y:S02]  /*7f810*/  IMAD.X R33, R3.reuse, 0x1, R17, P3 ;  /* 0x0000000103217824 */ /* 0x040fe400018e0611 */
[----:B------:R-:W-:-:S03]  /*7f820*/  IMAD.X R11, R3, 0x1, R19, P4 ;  /* 0x00000001030b7824 */ /* 0x000fc600020e0613 */
[----:B------:R1:W-:Y:S01]  /*7f830*/  STL.64 [R1+0x4bf8], R32 ;  /* 0x004bf82001007387 */ /* 0x0003e20000100a00 */
[----:B0-----:R-:W-:-:S03]  /*7f840*/  IADD3 R38, P2, PT, R4, R22, RZ ;  /* 0x0000001604267210 */ /* 0x001fc60007f5e0ff */
[----:B------:R0:W-:Y:S02]  /*7f850*/  STL.64 [R1+0x4bf0], R10 ;  /* 0x004bf00a01007387 */ /* 0x0001e40000100a00 */
[C---:B------:R-:W-:Y:S01]  /*7f860*/  IMAD.X R39, R3.reuse, 0x1, R21, P2 ;  /* 0x0000000103277824 */ /* 0x040fe200010e0615 */
[C---:B-1----:R-:W-:Y:S01]  /*7f870*/  IADD3 R32, P3, PT, R4.reuse, R24, RZ ;  /* 0x0000001804207210 */ /* 0x042fe20007f7e0ff */
[----:B------:R-:W-:Y:S02]  /*7f880*/  IMAD.MOV.U32 R14, RZ, RZ, R15 ;  /* 0x000000ffff0e7224 */ /* 0x000fe400078e000f */
[----:B0-----:R-:W-:Y:S02]  /*7f890*/  IMAD.MOV.U32 R11, RZ, RZ, R7 ;  /* 0x000000ffff0b7224 */ /* 0x001fe400078e0007 */
[----:B------:R-:W-:Y:S01]  /*7f8a0*/  IMAD.MOV.U32 R7, RZ, RZ, R34 ;  /* 0x000000ffff077224 */ /* 0x000fe200078e0022 */
[----:B------:R-:W-:Y:S01]  /*7f8b0*/  IADD3 R34, P4, PT, R4, R26, RZ ;  /* 0x0000001a04227210 */ /* 0x000fe20007f9e0ff */
[----:B------:R-:W-:Y:S01]  /*7f8c0*/  STL.64 [R1+0x4be8], R38 ;  /* 0x004be82601007387 */ /* 0x000fe20000100a00 */
[----:B------:R-:W-:-:S02]  /*7f8d0*/  IMAD.X R33, R3, 0x1, R23, P3 ;  /* 0x0000000103217824 */ /* 0x000fc400018e0617 */
[----:B------:R-:W-:Y:S02]  /*7f8e0*/  IMAD.MOV.U32 R15, RZ, RZ, R6 ;  /* 0x000000ffff0f7224 */ /* 0x000fe400078e0006 */
[----:B------:R-:W-:Y:S02]  /*7f8f0*/  IMAD.MOV.U32 R6, RZ, RZ, R35 ;  /* 0x000000ffff067224 */ /* 0x000fe400078e0023 */
[----:B------:R-:W-:Y:S01]  /*7f900*/  IMAD.X R35, R3, 0x1, R25, P4 ;  /* 0x0000000103237824 */ /* 0x000fe200020e0619 */
[----:B------:R0:W-:Y:S01]  /*7f910*/  STL.64 [R1+0x4be0], R32 ;  /* 0x004be02001007387 */ /* 0x0001e20000100a00 */
[----:B------:R-:W-:-:S03]  /*7f920*/  IMAD.MOV.U32 R10, RZ, RZ, R6 ;  /* 0x000000ffff0a7224 */ /* 0x000fc600078e0006 */
[----:B0-----:R-:W4:Y:S04]  /*7f930*/  LDL.LU.64 R32, [R1+0x65a8] ;  /* 0x0065a80001207983 */ /* 0x001f280000300a00 */
[----:B------:R-:W-:Y:S04]  /*7f940*/  STL.64 [R1+0x6570], R22 ;  /* 0x0065701601007387 */ /* 0x000fe80000100a00 */
[----:B------:R0:W-:Y:S01]  /*7f950*/  STL.64 [R1+0x4bd8], R34 ;  /* 0x004bd82201007387 */ /* 0x0001e20000100a00 */
[----:B------:R-:W-:Y:S02]  /*7f960*/  IMAD.MOV.U32 R2, RZ, RZ, R11 ;  /* 0x000000ffff027224 */ /* 0x000fe400078e000b */
[----:B------:R-:W-:Y:S01]  /*7f970*/  IMAD.MOV.U32 R11, RZ, RZ, R7 ;  /* 0x000000ffff0b7224 */ /* 0x000fe200078e0007 */
[----:B0-----:R-:W4:Y:S04]  /*7f980*/  LDL.LU.64 R34, [R1+0x65a0] ;  /* 0x0065a00001227983 */ /* 0x001f280000300a00 */
[----:B------:R-:W-:Y:S01]  /*7f990*/  STL.64 [R1+0x6568], R24 ;  /* 0x0065681801007387 */ /* 0x000fe20000100a00 */
[----:B--2---:R-:W-:-:S05]  /*7f9a0*/  IADD3 R38, P2, PT, R4, R28, RZ ;  /* 0x0000001c04267210 */ /* 0x004fca0007f5e0ff */
[----:B------:R-:W-:-:S05]  /*7f9b0*/  IMAD.X R39, R3, 0x1, R27, P2 ;  /* 0x0000000103277824 */ /* 0x000fca00010e061b */
[----:B------:R-:W-:Y:S04]  /*7f9c0*/  STL.64 [R1+0x4bd0], R38 ;  /* 0x004bd02601007387 */ /* 0x000fe80000100a00 */
[----:B------:R0:W-:Y:S01]  /*7f9d0*/  STL.64 [R1+0x6560], R26 ;  /* 0x0065601a01007387 */ /* 0x0001e20000100a00 */
[----:B---3--:R-:W-:Y:S02]  /*7f9e0*/  IADD3 R6, P3, PT, R4, R30, RZ ;  /* 0x0000001e04067210 */ /* 0x008fe40007f7e0ff */
[----:B0-----:R-:W-:-:S05]  /*7f9f0*/  SHF.R.S32.HI R26, RZ, 0x1f, R4 ;  /* 0x0000001fff1a7819 */ /* 0x001fca0000011404 */
[----:B------:R-:W-:-:S05]  /*7fa00*/  IMAD.X R7, R26, 0x1, R29, P3 ;  /* 0x000000011a077824 */ /* 0x000fca00018e061d */
[----:B------:R0:W-:Y:S04]  /*7fa10*/  STL.64 [R1+0x4bc8], R6 ;  /* 0x004bc80601007387 */ /* 0x0001e80000100a00 */
[----:B0-----:R-:W2:Y:S01]  /*7fa20*/  LDL.LU.64 R6, [R1+0x6598] ;  /* 0x0065980001067983 */ /* 0x001ea20000300a00 */
[----:B------:R-:W-:Y:S01]  /*7fa30*/  IMAD.MOV.U32 R3, RZ, RZ, R10 ;  /* 0x000000ffff037224 */ /* 0x000fe200078e000a */
[----:B------:R-:W-:Y:S01]  /*7fa40*/  IADD3 R24, P3, PT, R4, R36, RZ ;  /* 0x0000002404187210 */ /* 0x000fe20007f7e0ff */
[----:B------:R-:W-:Y:S02]  /*7fa50*/  IMAD.MOV.U32 R39, RZ, RZ, R2 ;  /* 0x000000ffff277224 */ /* 0x000fe400078e0002 */
[----:B------:R-:W-:Y:S02]  /*7fa60*/  IMAD.MOV.U32 R2, RZ, RZ, R11 ;  /* 0x000000ffff027224 */ /* 0x000fe400078e000b */
[----:B------:R-:W-:Y:S01]  /*7fa70*/  STL [R1+0x4bb0], R24 ;  /* 0x004bb01801007387 */ /* 0x000fe20000100800 */
[----:B------:R-:W-:-:S02]  /*7fa80*/  IMAD.MOV.U32 R38, RZ, RZ, R3 ;  /* 0x000000ffff267224 */ /* 0x000fc400078e0003 */
[----:B------:R-:W-:Y:S01]  /*7fa90*/  IMAD.MOV.U32 R3, RZ, RZ, R14 ;  /* 0x000000ffff037224 */ /* 0x000fe200078e000e */
[----:B----4-:R-:W-:-:S05]  /*7faa0*/  IADD3 R22, P4, PT, R4, R32, RZ ;  /* 0x0000002004167210 */ /* 0x010fca0007f9e0ff */
[----:B------:R-:W-:-:S05]  /*7fab0*/  IMAD.X R23, R26, 0x1, R31, P4 ;  /* 0x000000011a177824 */ /* 0x000fca00020e061f */
[----:B------:R0:W-:Y:S01]  /*7fac0*/  STL.64 [R1+0x4bc0], R22 ;  /* 0x004bc01601007387 */ /* 0x0001e20000100a00 */
[----:B------:R-:W-:-:S03]  /*7fad0*/  IADD3 R10, P2, PT, R4, R34, RZ ;  /* 0x00000022040a7210 */ /* 0x000fc60007f5e0ff */
[----:B------:R1:W-:Y:S02]  /*7fae0*/  STL.64 [R1+0x6558], R30 ;  /* 0x0065581e01007387 */ /* 0x0003e40000100a00 */
[----:B------:R-:W-:-:S05]  /*7faf0*/  IMAD.X R11, R26, 0x1, R33, P2 ;  /* 0x000000011a0b7824 */ /* 0x000fca00010e0621 */
[----:B------:R3:W-:Y:S01]  /*7fb00*/  STL.64 [R1+0x4bb8], R10 ;  /* 0x004bb80a01007387 */ /* 0x0007e20000100a00 */
[----:B0-----:R-:W-:Y:S02]  /*7fb10*/  IMAD.MOV.U32 R23, RZ, RZ, R39 ;  /* 0x000000ffff177224 */ /* 0x001fe400078e0027 */
[----:B------:R-:W-:Y:S02]  /*7fb20*/  IMAD.MOV.U32 R39, RZ, RZ, R2 ;  /* 0x000000ffff277224 */ /* 0x000fe400078e0002 */
[----:B-1----:R-:W-:Y:S01]  /*7fb30*/  IMAD.MOV.U32 R31, RZ, RZ, R25 ;  /* 0x000000ffff1f7224 */ /* 0x002fe200078e0019 */
[----:B---3--:R-:W3:Y:S01]  /*7fb40*/  LDL.LU.64 R10, [R1+0x6590] ;  /* 0x00659000010a7983 */ /* 0x008ee20000300a00 */
[----:B------:R-:W-:Y:S02]  /*7fb50*/  IMAD.MOV.U32 R2, RZ, RZ, R15 ;  /* 0x000000ffff027224 */ /* 0x000fe400078e000f */
[----:B------:R-:W-:-:S05]  /*7fb60*/  IMAD.X R31, R26, 0x1, R35, P3 ;  /* 0x000000011a1f7824 */ /* 0x000fca00018e0623 */
[----:B------:R-:W-:Y:S01]  /*7fb70*/  STL [R1+0x4bb4], R31 ;  /* 0x004bb41f01007387 */ /* 0x000fe20000100800 */
[----:B--2---:R-:W-:-:S05]  /*7fb80*/  IADD3 R14, P4, PT, R4, R6, RZ ;  /* 0x00000006040e7210 */ /* 0x004fca0007f9e0ff */
[----:B------:R-:W-:-:S05]  /*7fb90*/  IMAD.X R15, R26, 0x1, R5, P4 ;  /* 0x000000011a0f7824 */ /* 0x000fca00020e0605 */
[----:B------:R0:W-:Y:S04]  /*7fba0*/  STL.64 [R1+0x4ba8], R14 ;  /* 0x004ba80e01007387 */ /* 0x0001e80000100a00 */
[----:B0-----:R-:W2:Y:S01]  /*7fbb0*/  LDL.LU.64 R14, [R1+0x6588] ;  /* 0x00658800010e7983 */ /* 0x001ea20000300a00 */
[----:B------:R-:W-:Y:S02]  /*7fbc0*/  IMAD.MOV.U32 R22, RZ, RZ, R38 ;  /* 0x000000ffff167224 */ /* 0x000fe400078e0026 */
[----:B------:R-:W-:Y:S02]  /*7fbd0*/  IMAD.MOV.U32 R25, RZ, RZ, R23 ;  /* 0x000000ffff197224 */ /* 0x000fe400078e0017 */
[----:B------:R-:W-:Y:S02]  /*7fbe0*/  IMAD.MOV.U32 R23, RZ, RZ, R39 ;  /* 0x000000ffff177224 */ /* 0x000fe400078e0027 */
[----:B------:R-:W-:-:S02]  /*7fbf0*/  IMAD.MOV.U32 R27, RZ, RZ, R25 ;  /* 0x000000ffff1b7224 */ /* 0x000fc400078e0019 */
[----:B------:R-:W-:Y:S02]  /*7fc00*/  IMAD.MOV.U32 R25, RZ, RZ, R23 ;  /* 0x000000ffff197224 */ /* 0x000fe400078e0017 */
[----:B------:R-:W-:Y:S02]  /*7fc10*/  IMAD.MOV.U32 R23, RZ, RZ, R2 ;  /* 0x000000ffff177224 */ /* 0x000fe400078e0002 */
[----:B------:R-:W-:Y:S02]  /*7fc20*/  IMAD.MOV.U32 R2, RZ, RZ, R8 ;  /* 0x000000ffff027224 */ /* 0x000fe400078e0008 */
[----:B------:R-:W-:Y:S01]  /*7fc30*/  IMAD.MOV.U32 R30, RZ, RZ, R24 ;  /* 0x000000ffff1e7224 */ /* 0x000fe200078e0018 */
[----:B------:R-:W-:Y:S01]  /*7fc40*/  IADD3 R30, P3, PT, R4, R12, RZ ;  /* 0x0000000c041e7210 */ /* 0x000fe20007f7e0ff */
[----:B------:R-:W-:Y:S02]  /*7fc50*/  IMAD.MOV.U32 R24, RZ, RZ, R22 ;  /* 0x000000ffff187224 */ /* 0x000fe400078e0016 */
[----:B------:R-:W-:-:S02]  /*7fc60*/  IMAD.MOV.U32 R22, RZ, RZ, R3 ;  /* 0x000000ffff167224 */ /* 0x000fc400078e0003 */
[----:B------:R-:W-:Y:S01]  /*7fc70*/  IMAD.MOV.U32 R3, RZ, RZ, R9 ;  /* 0x000000ffff037224 */ /* 0x000fe200078e0009 */
[----:B---3--:R-:W-:-:S05]  /*7fc80*/  IADD3 R38, P2, PT, R4, R10, RZ ;  /* 0x0000000a04267210 */ /* 0x008fca0007f5e0ff */
[----:B------:R-:W-:-:S05]  /*7fc90*/  IMAD.X R39, R26, 0x1, R7, P2 ;  /* 0x000000011a277824 */ /* 0x000fca00010e0607 */
[----:B------:R0:W-:Y:S04]  /*7fca0*/  STL.64 [R1+0x4ba0], R38 ;  /* 0x004ba02601007387 */ /* 0x0001e80000100a00 */
[----:B0-----:R-:W3:Y:S04]  /*7fcb0*/  LDL.LU.64 R38, [R1+0x6580] ;  /* 0x0065800001267983 */ /* 0x001ee80000300a00 */
[----:B------:R0:W-:Y:S01]  /*7fcc0*/  STL.64 [R1+0x6550], R6 ;  /* 0x0065500601007387 */ /* 0x0001e20000100a00 */
[----:B--2---:R-:W-:-:S03]  /*7fcd0*/  IADD3 R8, P4, PT, R4, R14, RZ ;  /* 0x0000000e04087210 */ /* 0x004fc60007f9e0ff */
[----:B------:R1:W-:Y:S01]  /*7fce0*/  STL.64 [R1+0x6540], R14 ;  /* 0x0065400e01007387 */ /* 0x0003e20000100a00 */
[----:B0-----:R-:W-:Y:S02]  /*7fcf0*/  IADD3 R6, P2, PT, R4, R15, RZ ;  /* 0x0000000f04067210 */ /* 0x001fe40007f5e0ff */
[----:B-1----:R-:W-:-:S03]  /*7fd00*/  SHF.R.S32.HI R14, RZ, 0x1f, R4 ;  /* 0x0000001fff0e7819 */ /* 0x002fc60000011404 */
[----:B------:R-:W-:Y:S02]  /*7fd10*/  STL [R1+0x4b88], R6 ;  /* 0x004b880601007387 */ /* 0x000fe40000100800 */
[C---:B------:R-:W-:Y:S02]  /*7fd20*/  IMAD.X R31, R14.reuse, 0x1, R11, P3 ;  /* 0x000000010e1f7824 */ /* 0x040fe400018e060b */
[----:B------:R-:W-:-:S03]  /*7fd30*/  IMAD.X R9, R14, 0x1, R13, P4 ;  /* 0x000000010e097824 */ /* 0x000fc600020e060d */
[----:B------:R-:W-:Y:S04]  /*7fd40*/  STL.64 [R1+0x4b98], R30 ;  /* 0x004b981e01007387 */ /* 0x000fe80000100a00 */
[----:B------:R-:W-:Y:S04]  /*7fd50*/  STL.64 [R1+0x6548], R10 ;  /* 0x0065480a01007387 */ /* 0x000fe80000100a00 */
[----:B------:R0:W-:Y:S04]  /*7fd60*/  STL.64 [R1+0x4b90], R8 ;  /* 0x004b900801007387 */ /* 0x0001e80000100a00 */
[----:B0-----:R-:W2:Y:S01]  /*7fd70*/  LDL.LU.64 R8, [R1+0x6578] ;  /* 0x0065780001087983 */ /* 0x001ea20000300a00 */
[----:B------:R-:W-:-:S02]  /*7fd80*/  IMAD.MOV.U32 R26, RZ, RZ, R24 ;  /* 0x000000ffff1a7224 */ /* 0x000fc400078e0018 */
[----:B------:R-:W-:Y:S01]  /*7fd90*/  IMAD.MOV.U32 R24, RZ, RZ, R22 ;  /* 0x000000ffff187224 */ /* 0x000fe200078e0016 */
[----:B------:R-:W-:Y:S01]  /*7fda0*/  IADD3 R22, P3, PT, R4, R16, RZ ;  /* 0x0000001004167210 */ /* 0x000fe20007f7e0ff */
[----:B------:R-:W-:Y:S02]  /*7fdb0*/  IMAD.MOV.U32 R31, RZ, RZ, R27 ;  /* 0x000000ffff1f7224 */ /* 0x000fe400078e001b */
[----:B------:R-:W-:Y:S02]  /*7fdc0*/  IMAD.MOV.U32 R30, RZ, RZ, R26 ;  /* 0x000000ffff1e7224 */ /* 0x000fe400078e001a */
[----:B------:R-:W-:Y:S02]  /*7fdd0*/  IMAD.MOV.U32 R27, RZ, RZ, R25 ;  /* 0x000000ffff1b7224 */ /* 0x000fe400078e0019 */
[----:B------:R-:W-:Y:S02]  /*7fde0*/  IMAD.MOV.U32 R10, RZ, RZ, R6 ;  /* 0x000000ffff0a7224 */ /* 0x000fe400078e0006 */
[----:B------:R-:W-:-:S02]  /*7fdf0*/  IMAD.MOV.U32 R26, RZ, RZ, R24 ;  /* 0x000000ffff1a7224 */ /* 0x000fc400078e0018 */
[----:B------:R-:W-:Y:S02]  /*7fe00*/  IMAD.MOV.U32 R25, RZ, RZ, R23 ;  /* 0x000000ffff197224 */ /* 0x000fe400078e0017 */
[----:B------:R-:W-:Y:S02]  /*7fe10*/  IMAD.MOV.U32 R11, RZ, RZ, R7 ;  /* 0x000000ffff0b7224 */ /* 0x000fe400078e0007 */
[C---:B------:R-:W-:Y:S02]  /*7fe20*/  IMAD.X R11, R14.reuse, 0x1, R37, P2 ;  /* 0x000000010e0b7824 */ /* 0x040fe400010e0625 */
[----:B------:R-:W-:Y:S02]  /*7fe30*/  IMAD.MOV.U32 R7, RZ, RZ, R31 ;  /* 0x000000ffff077224 */ /* 0x000fe400078e001f */
[----:B------:R-:W-:Y:S02]  /*7fe40*/  IMAD.MOV.U32 R31, RZ, RZ, R27 ;  /* 0x000000ffff1f7224 */ /* 0x000fe400078e001b */
[----:B------:R-:W-:Y:S01]  /*7fe50*/  IMAD.MOV.U32 R27, RZ, RZ, R25 ;  /* 0x000000ffff1b7224 */ /* 0x000fe200078e0019 */
[----:B------:R-:W-:Y:S01]  /*7fe60*/  STL [R1+0x4b8c], R11 ;  /* 0x004b8c0b01007387 */ /* 0x000fe20000100800 */
[----:B---3--:R-:W-:-:S05]  /*7fe70*/  IMAD.X R23, R14, 0x1, R38, P3 ;  /* 0x000000010e177824 */ /* 0x008fca00018e0626 */
[----:B------:R0:W-:Y:S04]  /*7fe80*/  STL.64 [R1+0x4b80], R22 ;  /* 0x004b801601007387 */ /* 0x0001e80000100a00 */
[----:B0-----:R-:W3:Y:S04]  /*7fe90*/  LDL.LU.64 R22, [R1+0x6570] ;  /* 0x0065700001167983 */ /* 0x001ee80000300a00 */
[----:B------:R-:W-:Y:S01]  /*7fea0*/  STL.64 [R1+0x6530], R38 ;  /* 0x0065302601007387 */ /* 0x000fe20000100a00 */
[----:B--2---:R-:W-:Y:S02]  /*7feb0*/  IADD3 R24, P4, PT, R8, R18, RZ ;  /* 0x0000001208187210 */ /* 0x004fe40007f9e0ff */
[----:B------:R-:W-:-:S05]  /*7fec0*/  SHF.R.S32.HI R10, RZ, 0x1f, R8 ;  /* 0x0000001fff0a7819 */ /* 0x000fca0000011408 */
[----:B------:R-:W-:-:S05]  /*7fed0*/  IMAD.X R25, R10, 0x1, R17, P4 ;  /* 0x000000010a197824 */ /* 0x000fca00020e0611 */
[----:B------:R0:W-:Y:S04]  /*7fee0*/  STL.64 [R1+0x4b78], R24 ;  /* 0x004b781801007387 */ /* 0x0001e80000100a00 */
[----:B0-----:R-:W2:Y:S01]  /*7fef0*/  LDL.LU.64 R24, [R1+0x6568] ;  /* 0x0065680001187983 */ /* 0x001ea20000300a00 */
[----:B------:R-:W-:Y:S02]  /*7ff00*/  IMAD.MOV.U32 R6, RZ, RZ, R30 ;  /* 0x000000ffff067224 */ /* 0x000fe400078e001e */
[----:B------:R-:W-:Y:S01]  /*7ff10*/  IMAD.MOV.U32 R30, RZ, RZ, R26 ;  /* 0x000000ffff1e7224 */ /* 0x000fe200078e001a */
[----:B------:R-:W-:Y:S01]  /*7ff20*/  IADD3 R26, P2, PT, R8, R20, RZ ;  /* 0x00000014081a7210 */ /* 0x000fe20007f5e0ff */
[----:B------:R-:W-:Y:S02]  /*7ff30*/  IMAD.MOV.U32 R15, RZ, RZ, R7 ;  /* 0x000000ffff0f7224 */ /* 0x000fe400078e0007 */
[----:B------:R-:W-:-:S02]  /*7ff40*/  IMAD.MOV.U32 R7, RZ, RZ, R31 ;  /* 0x000000ffff077224 */ /* 0x000fc400078e001f */
[----:B------:R-:W-:Y:S02]  /*7ff50*/  IMAD.MOV.U32 R31, RZ, RZ, R27 ;  /* 0x000000ffff1f7224 */ /* 0x000fe400078e001b */
[----:B------:R-:W-:Y:S01]  /*7ff60*/  IMAD.X R27, R10, 0x1, R19, P2 ;  /* 0x000000010a1b7824 */ /* 0x000fe200010e0613 */
[----:B------:R0:W-:Y:S01]  /*7ff70*/  STL.64 [R1+0x6538], R16 ;  /* 0x0065381001007387 */ /* 0x0001e20000100a00 */
[----:B------:R-:W-:-:S03]  /*7ff80*/  IMAD.MOV.U32 R14, RZ, RZ, R6 ;  /* 0x000000ffff0e7224 */ /* 0x000fc600078e0006 */
[----:B------:R1:W-:Y:S01]  /*7ff90*/  STL.64 [R1+0x4b70], R26 ;  /* 0x004b701a01007387 */ /* 0x0003e20000100a00 */
[----:B------:R-:W-:Y:S02]  /*7ffa0*/  IMAD.MOV.U32 R6, RZ, RZ, R30 ;  /* 0x000000ffff067224 */ /* 0x000fe400078e001e */
[----:B------:R-:W-:Y:S01]  /*7ffb0*/  IMAD.MOV.U32 R11, RZ, RZ, R15 ;  /* 0x000000ffff0b7224 */ /* 0x000fe200078e000f */
[----:B0-----:R-:W-:Y:S01]  /*7ffc0*/  SHF.R.S32.HI R17, RZ, 0x1f, R8 ;  /* 0x0000001fff117819 */ /* 0x001fe20000011408 */
[----:B-1----:R-:W4:Y:S01]  /*7ffd0*/  LDL.LU.64 R26, [R1+0x6560] ;  /* 0x00656000011a7983 */ /* 0x002f220000300a00 */
[----:B------:R-:W-:Y:S02]  /*7ffe0*/  IMAD.MOV.U32 R15, RZ, RZ, R7 ;  /* 0x000000ffff0f7224 */ /* 0x000fe400078e0007 */
[----:B------:R-:W-:Y:S01]  /*7fff0*/  IMAD.MOV.U32 R7, RZ, RZ, R31 ;  /* 0x000000ffff077224 */ /* 0x000fe200078e001f */
[----:B---3--:R-:W-:-:S05]  /*80000*/  IADD3 R38, P3, PT, R8, R22, RZ ;  /* 0x0000001608267210 */ /* 0x008fca0007f7e0ff */
[----:B------:R-:W-:-:S05]  /*80010*/  IMAD.X R39, R17, 0x1, R21, P3 ;  /* 0x0000000111277824 */ /* 0x000fca00018e0615 */
[----:B------:R-:W-:Y:S01]  /*80020*/  STL.64 [R1+0x4b68], R38 ;  /* 0x004b682601007387 */ /* 0x000fe20000100a00 */
[----:B--2---:R-:W-:-:S05]  /*80030*/  IADD3 R30, P4, PT, R8, R24, RZ ;  /* 0x00000018081e7210 */ /* 0x004fca0007f9e0ff */
[----:B------:R-:W-:-:S05]  /*80040*/  IMAD.X R31, R17, 0x1, R23, P4 ;  /* 0x00000001111f7824 */ /* 0x000fca00020e0617 */
[----:B------:R0:W-:Y:S04]  /*80050*/  STL.64 [R1+0x4b60], R30 ;  /* 0x004b601e01007387 */ /* 0x0001e80000100a00 */
[----:B0-----:R-:W2:Y:S01]  /*80060*/  LDL.LU.64 R30, [R1+0x6558] ;  /* 0x00655800011e7983 */ /* 0x001ea20000300a00 */
[----:B----4-:R-:W-:-:S05]  /*80070*/  IADD3 R16, P2, PT, R8, R26, RZ ;  /* 0x0000001a08107210 */ /* 0x010fca0007f5e0ff */
[----:B------:R-:W-:Y:S01]  /*80080*/  IMAD.X R17, R17, 0x1, R25, P2 ;  /* 0x0000000111117824 */ /* 0x000fe200010e0619 */
[----:B------:R-:W-:Y:S01]  /*80090*/  IADD3 R38, P3, PT, R8, R28, RZ ;  /* 0x0000001c08267210 */ /* 0x000fe20007f7e0ff */
[----:B------:R-:W-:-:S03]  /*800a0*/  IMAD.MOV.U32 R10, RZ, RZ, R14 ;  /* 0x000000ffff0a7224 */ /* 0x000fc600078e000e */
[----:B------:R0:W-:Y:S01]  /*800b0*/  STL.64 [R1+0x4b58], R16 ;  /* 0x004b581001007387 */ /* 0x0001e20000100a00 */
[----:B------:R-:W-:Y:S02]  /*800c0*/  IMAD.MOV.U32 R14, RZ, RZ, R6 ;  /* 0x000000ffff0e7224 */ /* 0x000fe400078e0006 */
[----:B------:R-:W-:Y:S02]  /*800d0*/  IMAD.MOV.U32 R4, RZ, RZ, R11 ;  /* 0x000000ffff047224 */ /* 0x000fe400078e000b */
[----:B------:R-:W-:Y:S01]  /*800e0*/  IMAD.MOV.U32 R11, RZ, RZ, R15 ;  /* 0x000000ffff0b7224 */ /* 0x000fe200078e000f */
[----:B0-----:R-:W-:Y:S02]  /*800f0*/  SHF.R.S32.HI R17, RZ, 0x1f, R8 ;  /* 0x0000001fff117819 */ /* 0x001fe40000011408 */
[----:B------:R-:W-:Y:S01]  /*80100*/  IADD3 R16, P2, PT, R8, R32, RZ ;  /* 0x0000002008107210 */ /* 0x000fe20007f5e0ff */
[----:B------:R-:W-:Y:S02]  /*80110*/  IMAD.MOV.U32 R15, RZ, RZ, R7 ;  /* 0x000000ffff0f7224 */ /* 0x000fe400078e0007 */
[----:B------:R-:W-:-:S05]  /*80120*/  IMAD.X R39, R17, 0x1, R27, P3 ;  /* 0x0000000111277824 */ /* 0x000fca00018e061b */
[----:B------:R0:W-:Y:S04]  /*80130*/  STL.64 [R1+0x4b50], R38 ;  /* 0x004b502601007387 */ /* 0x0001e80000100a00 */
[----:B------:R-:W-:Y:S01]  /*80140*/  STL.64 [R1+0x6528], R26 ;  /* 0x0065281a01007387 */ /* 0x000fe20000100a00 */
[----:B0-----:R-:W-:Y:S02]  /*80150*/  IMAD.MOV.U32 R38, RZ, RZ, R4 ;  /* 0x000000ffff267224 */ /* 0x001fe400078e0004 */
[----:B------:R-:W-:Y:S02]  /*80160*/  IMAD.MOV.U32 R4, RZ, RZ, R11 ;  /* 0x000000ffff047224 */ /* 0x000fe400078e000b */
[----:B------:R-:W-:Y:S01]  /*80170*/  IMAD.MOV.U32 R39, RZ, RZ, R10 ;  /* 0x000000ffff277224 */ /* 0x000fe200078e000a */
[----:B------:R-:W-:-:S02]  /*80180*/  IADD3 R10, P3, PT, R8, R34, RZ ;  /* 0x00000022080a7210 */ /* 0x000fc40007f7e0ff */
[----:B--2---:R-:W-:-:S05]  /*80190*/  IADD3 R6, P4, PT, R8, R30, RZ ;  /* 0x0000001e08067210 */ /* 0x004fca0007f9e0ff */
[C---:B------:R-:W-:Y:S02]  /*801a0*/  IMAD.X R7, R17.reuse, 0x1, R29, P4 ;  /* 0x0000000111077824 */ /* 0x040fe400020e061d */
[----:B------:R-:W-:-:S03]  /*801b0*/  IMAD.X R17, R17, 0x1, R31, P2 ;  /* 0x0000000111117824 */ /* 0x000fc600010e061f */
[----:B------:R0:W-:Y:S04]  /*801c0*/  STL.64 [R1+0x4b48], R6 ;  /* 0x004b480601007387 */ /* 0x0001e80000100a00 */
[----:B0-----:R-:W2:Y:S04]  /*801d0*/  LDL.LU.64 R6, [R1+0x6550] ;  /* 0x0065500001067983 */ /* 0x001ea80000300a00 */
[----:B------:R0:W-:Y:S02]  /*801e0*/  STL.64 [R1+0x4b40], R16 ;  /* 0x004b401001007387 */ /* 0x0001e40000100a00 */
[----:B0-----:R-:W-:-:S02]  /*801f0*/  IMAD.MOV.U32 R16, RZ, RZ, R38 ;  /* 0x000000ffff107224 */ /* 0x001fc400078e0026 */
[----:B------:R-:W-:Y:S02]  /*80200*/  IMAD.MOV.U32 R38, RZ, RZ, R4 ;  /* 0x000000ffff267224 */ /* 0x000fe400078e0004 */
[----:B------:R-:W-:Y:S01]  /*80210*/  IMAD.MOV.U32 R4, RZ, RZ, R15 ;  /* 0x000000ffff047224 */ /* 0x000fe200078e000f */
[----:B------:R-:W-:Y:S01]  /*80220*/  SHF.R.S32.HI R15, RZ, 0x1f, R8 ;  /* 0x0000001fff0f7819 */ /* 0x000fe20000011408 */
[----:B------:R-:W-:Y:S04]  /*80230*/  STL.64 [R1+0x6520], R30 ;  /* 0x0065201e01007387 */ /* 0x000fe80000100a00 */
[----:B------:R-:W-:-:S05]  /*80240*/  IMAD.X R11, R15, 0x1, R33, P3 ;  /* 0x000000010f0b7824 */ /* 0x000fca00018e0621 */
[----:B------:R0:W-:Y:S04]  /*80250*/  STL.64 [R1+0x4b38], R10 ;  /* 0x004b380a01007387 */ /* 0x0001e80000100a00 */
[----:B0-----:R-:W3:Y:S01]  /*80260*/  LDL.LU.64 R10, [R1+0x6548] ;  /* 0x00654800010a7983 */ /* 0x001ee20000300a00 */
[----:B------:R-:W-:Y:S01]  /*80270*/  IADD3 R26, P4, PT, R8, R36, RZ ;  /* 0x00000024081a7210 */ /* 0x000fe20007f9e0ff */
[----:B------:R-:W-:Y:S02]  /*80280*/  IMAD.MOV.U32 R17, RZ, RZ, R39 ;  /* 0x000000ffff117224 */ /* 0x000fe400078e0027 */
[----:B------:R-:W-:Y:S02]  /*80290*/  IMAD.MOV.U32 R39, RZ, RZ, R14 ;  /* 0x000000ffff277224 */ /* 0x000fe400078e000e */
[----:B------:R-:W-:-:S05]  /*802a0*/  IMAD.X R27, R15, 0x1, R35, P4 ;  /* 0x000000010f1b7824 */ /* 0x000fca00020e0623 */
[----:B------:R-:W-:Y:S01]  /*802b0*/  STL.64 [R1+0x4b30], R26 ;  /* 0x004b301a01007387 */ /* 0x000fe20000100a00 */
[----:B--2---:R-:W-:-:S05]  /*802c0*/  IADD3 R14, P2, PT, R8, R6, RZ ;  /* 0x00000006080e7210 */ /* 0x004fca0007f5e0ff */
[----:B------:R-:W-:Y:S01]  /*802d0*/  IMAD.X R15, R15, 0x1, R5, P2 ;  /* 0x000000010f0f7824 */ /* 0x000fe200010e0605 */
[----:B---3--:R-:W-:-:S05]  /*802e0*/  IADD3 R30, P3, PT, R8, R10, RZ ;  /* 0x0000000a081e7210 */ /* 0x008fca0007f7e0ff */
[----:B------:R-:W-:Y:S04]  /*802f0*/  STL [R1+0x4b20], R30 ;  /* 0x004b201e01007387 */ /* 0x000fe80000100800 */
[----:B------:R-:W-:Y:S04]  /*80300*/  STL.64 [R1+0x6518], R34 ;  /* 0x0065182201007387 */ /* 0x000fe80000100a00 */
[----:B------:R0:W-:Y:S04]  /*80310*/  STL.64 [R1+0x4b28], R14 ;  /* 0x004b280e01007387 */ /* 0x0001e80000100a00 */
[----:B0-----:R-:W2:Y:S01]  /*80320*/  LDL.LU.64 R14, [R1+0x6540] ;  /* 0x00654000010e7983 */ /* 0x001ea20000300a00 */
[----:B------:R-:W-:-:S02]  /*80330*/  IMAD.MOV.U32 R35, RZ, RZ, R31 ;  /* 0x000000ffff237224 */ /* 0x000fc400078e001f */
[----:B------:R-:W-:Y:S01]  /*80340*/  IMAD.MOV.U32 R31, RZ, RZ, R39 ;  /* 0x000000ffff1f7224 */ /* 0x000fe200078e0027 */
[----:B------:R-:W-:Y:S01]  /*80350*/  SHF.R.S32.HI R39, RZ, 0x1f, R8 ;  /* 0x0000001fff277819 */ /* 0x000fe20000011408 */
[----:B------:R-:W-:Y:S01]  /*80360*/  IMAD.MOV.U32 R27, RZ, RZ, R16 ;  /* 0x000000ffff1b7224 */ /* 0x000fe200078e0010 */
[----:B------:R-:W-:Y:S01]  /*80370*/  IADD3 R16, P4, PT, R8, R12, RZ ;  /* 0x0000000c08107210 */ /* 0x000fe20007f9e0ff */
[----:B------:R-:W-:Y:S02]  /*80380*/  IMAD.MOV.U32 R26, RZ, RZ, R17 ;  /* 0x000000ffff1a7224 */ /* 0x000fe400078e0011 */
[C---:B------:R-:W-:Y:S02]  /*80390*/  IMAD.X R35, R39.reuse, 0x1, R7, P3 ;  /* 0x0000000127237824 */ /* 0x040fe400018e0607 */
[----:B------:R-:W-:-:S03]  /*803a0*/  IMAD.X R17, R39, 0x1, R11, P4 ;  /* 0x0000000127117824 */ /* 0x000fc600020e060b */
[----:B------:R-:W-:Y:S01]  /*803b0*/  STL [R1+0x4b24], R35 ;  /* 0x004b242301007387 */ /* 0x000fe20000100800 */
[----:B------:R-:W-:Y:S02]  /*803c0*/  IMAD.MOV.U32 R34, RZ, RZ, R30 ;  /* 0x000000ffff227224 */ /* 0x000fe400078e001e */
[----:B------:R-:W-:Y:S01]  /*803d0*/  IMAD.MOV.U32 R30, RZ, RZ, R38 ;  /* 0x000000ffff1e7224 */ /* 0x000fe200078e0026 */
[----:B--2---:R-:W-:Y:S01]  /*803e0*/  STL.64 [R1+0x6508], R14 ;  /* 0x0065080e01007387 */ /* 0x004fe20000100a00 */
[----:B------:R-:W-:-:S03]  /*803f0*/  IADD3 R38, P2, PT, R8, R14, RZ ;  /* 0x0000000e08267210 */ /* 0x000fc60007f5e0ff */
[----:B------:R0:W-:Y:S04]  /*80400*/  STL.64 [R1+0x4b18], R16 ;  /* 0x004b181001007387 */ /* 0x0001e80000100a00 */
[----:B0-----:R-:W2:Y:S04]  /*80410*/  LDL.LU.64 R16, [R1+0x6538] ;  /* 0x0065380001107983 */ /* 0x001ea80000300a00 */
[----:B------:R0:W-:Y:S02]  /*80420*/  STL.64 [R1+0x6510], R10 ;  /* 0x0065100a01007387 */ /* 0x0001e40000100a00 */
[----:B0-----:R-:W-:-:S04]  /*80430*/  IMAD.MOV.U32 R11, RZ, RZ, R39 ;  /* 0x000000ffff0b7224 */ /* 0x001fc800078e0027 */
[----:B------:R-:W-:-:S05]  /*80440*/  IMAD.X R39, R11, 0x1, R13, P2 ;  /* 0x000000010b277824 */ /* 0x000fca00010e060d */
[----:B------:R0:W-:Y:S04]  /*80450*/  STL.64 [R1+0x4b10], R38 ;  /* 0x004b102601007387 */ /* 0x0001e80000100a00 */
[----:B0-----:R-:W3:Y:S01]  /*80460*/  LDL.LU.64 R38, [R1+0x6530] ;  /* 0x0065300001267983 */ /* 0x001ee20000300a00 */
[----:B------:R-:W-:-:S05]  /*80470*/  IADD3 R34, P3, PT, R8, R15, RZ ;  /* 0x0000000f08227210 */ /* 0x000fca0007f7e0ff */
[----:B------:R-:W-:Y:S01]  /*80480*/  IMAD.X R35, R11, 0x1, R37, P3 ;  /* 0x000000010b237824 */ /* 0x000fe200018e0625 */
[----:B------:R-:W-:-:S04]  /*80490*/  IADD3 R14, P2, PT, R9, R18, RZ ;  /* 0x00000012090e7210 */ /* 0x000fc80007f5e0ff */
[----:B------:R0:W-:Y:S02]  /*804a0*/  STL.64 [R1+0x4b08], R34 ;  /* 0x004b082201007387 */ /* 0x0001e40000100a00 */
[----:B0-----:R-:W-:Y:S01]  /*804b0*/  IMAD.MOV.U32 R34, RZ, RZ, R26 ;  /* 0x000000ffff227224 */ /* 0x001fe200078e001a */
[----:B------:R-:W-:Y:S01]  /*804c0*/  IADD3 R26, P3, PT, R9, R20, RZ ;  /* 0x00000014091a7210 */ /* 0x000fe20007f7e0ff */
[----:B------:R-:W-:Y:S01]  /*804d0*/  IMAD.MOV.U32 R35, RZ, RZ, R27 ;  /* 0x000000ffff237224 */ /* 0x000fe200078e001b */
[----:B--2---:R-:W-:Y:S02]  /*804e0*/  IADD3 R10, P4, PT, R8, R16, RZ ;  /* 0x00000010080a7210 */ /* 0x004fe40007f9e0ff */
[----:B------:R-:W-:-:S05]  /*804f0*/  SHF.R.S32.HI R8, RZ, 0x1f, R9 ;  /* 0x0000001fff087819 */ /* 0x000fca0000011409 */
[C---:B------:R-:W-:Y:S02]  /*80500*/  IMAD.X R15, R8.reuse, 0x1, R17, P2 ;  /* 0x00000001080f7824 */ /* 0x040fe400010e0611 */
[----:B------:R-:W-:Y:S02]  /*80510*/  IMAD.X R27, R8, 0x1, R19, P3 ;  /* 0x00000001081b7824 */ /* 0x000fe400018e0613 */
[----:B---3--:R-:W-:-:S05]  /*80520*/  IMAD.X R11, R11, 0x1, R38, P4 ;  /* 0x000000010b0b7824 */ /* 0x008fca00020e0626 */
[----:B------:R-:W-:Y:S04]  /*80530*/  STL.64 [R1+0x4b00], R10 ;  /* 0x004b000a01007387 */ /* 0x000fe80000100a00 */
[----:B------:R-:W-:Y:S04]  /*80540*/  STL.64 [R1+0x64f8], R38 ;  /* 0x0064f82601007387 */ /* 0x000fe80000100a00 */
[----:B------:R-:W-:Y:S04]  /*80550*/  STL.64 [R1+0x4af8], R14 ;  /* 0x004af80e01007387 */ /* 0x000fe80000100a00 */
[----:B------:R-:W-:Y:S04]  /*80560*/  STL.64 [R1+0x6500], R16 ;  /* 0x0065001001007387 */ /* 0x000fe80000100a00 */
[----:B------:R0:W-:Y:S04]  /*80570*/  STL.64 [R1+0x4af0], R26 ;  /* 0x004af01a01007387 */ /* 0x0001e80000100a00 */
[----:B0-----:R-:W2:Y:S01]  /*80580*/  LDL.LU.64 R26, [R1+0x6528] ;  /* 0x00652800011a7983 */ /* 0x001ea20000300a00 */
[----:B------:R-:W-:Y:S01]  /*80590*/  IADD3 R10, P4, PT, R9, R22, RZ ;  /* 0x00000016090a7210 */ /* 0x000fe20007f9e0ff */
[----:B------:R-:W-:-:S02]  /*805a0*/  IMAD.MOV.U32 R14, RZ, RZ, R34 ;  /* 0x000000ffff0e7224 */ /* 0x000fc400078e0022 */
[----:B------:R-:W-:Y:S01]  /*805b0*/  IMAD.MOV.U32 R34, RZ, RZ, R30 ;  /* 0x000000ffff227224 */ /* 0x000fe200078e001e */
[C---:B------:R-:W-:Y:S01]  /*805c0*/  IADD3 R30, P2, PT, R9.reuse, R24, RZ ;  /* 0x00000018091e7210 */ /* 0x040fe20007f5e0ff */
[C---:B------:R-:W-:Y:S02]  /*805d0*/  IMAD.X R11, R8.reuse, 0x1, R21, P4 ;  /* 0x00000001080b7824 */ /* 0x040fe400020e0615 */
[----:B------:R-:W-:Y:S02]  /*805e0*/  IMAD.MOV.U32 R15, RZ, RZ, R35 ;  /* 0x000000ffff0f7224 */ /* 0x000fe400078e0023 */
[----:B------:R-:W-:Y:S02]  /*805f0*/  IMAD.MOV.U32 R35, RZ, RZ, R31 ;  /* 0x000000ffff237224 */ /* 0x000fe400078e001f */
[----:B------:R-:W-:Y:S01]  /*80600*/  IMAD.X R31, R8, 0x1, R23, P2 ;  /* 0x00000001081f7824 */ /* 0x000fe200010e0617 */
[----:B--2---:R-:W-:-:S05]  /*80610*/  IADD3 R16, P3, PT, R9, R26, RZ ;  /* 0x0000001a09107210 */ /* 0x004fca0007f7e0ff */
[----:B------:R-:W-:Y:S04]  /*80620*/  STL [R1+0x4ad8], R16 ;  /* 0x004ad81001007387 */ /* 0x000fe80000100800 */
[----:B------:R-:W-:Y:S04]  /*80630*/  STL.64 [R1+0x4ae8], R10 ;  /* 0x004ae80a01007387 */ /* 0x000fe80000100a00 */
[----:B------:R0:W-:Y:S04]  /*80640*/  STL.64 [R1+0x64f0], R20 ;  /* 0x0064f01401007387 */ /* 0x0001e80000100a00 */
[----:B------:R1:W-:Y:S01]  /*80650*/  STL.64 [R1+0x4ae0], R30 ;  /* 0x004ae01e01007387 */ /* 0x0003e20000100a00 */
[----:B0-----:R-:W-:-:S02]  /*80660*/  IMAD.MOV.U32 R21, RZ, RZ, R17 ;  /* 0x000000ffff157224 */ /* 0x001fc400078e0011 */
[----:B------:R-:W-:Y:S01]  /*80670*/  IMAD.X R21, R8, 0x1, R25, P3 ;  /* 0x0000000108157824 */ /* 0x000fe200018e0619 */
[----:B-1----:R-:W2:Y:S01]  /*80680*/  LDL.LU.64 R30, [R1+0x6520] ;  /* 0x00652000011e7983 */ /* 0x002ea20000300a00 */
[----:B------:R-:W-:Y:S02]  /*80690*/  IMAD.MOV.U32 R10, RZ, RZ, R14 ;  /* 0x000000ffff0a7224 */ /* 0x000fe400078e000e */
[----:B------:R-:W-:Y:S01]  /*806a0*/  IMAD.MOV.U32 R14, RZ, RZ, R34 ;  /* 0x000000ffff0e7224 */ /* 0x000fe200078e0022 */
[----:B------:R-:W-:Y:S01]  /*806b0*/  STL [R1+0x4adc], R21 ;  /* 0x004adc1501007387 */ /* 0x000fe20000100800 */
[----:B------:R-:W-:-:S03]  /*806c0*/  IADD3 R34, P4, PT, R9, R28, RZ ;  /* 0x0000001c09227210 */ /* 0x000fc60007f9e0ff */
[----:B------:R0:W-:Y:S01]  /*806d0*/  STL.64 [R1+0x64e8], R24 ;  /* 0x0064e81801007387 */ /* 0x0001e20000100a00 */
[----:B------:R-:W-:Y:S02]  /*806e0*/  IMAD.MOV.U32 R11, RZ, RZ, R15 ;  /* 0x000000ffff0b7224 */ /* 0x000fe400078e000f */
[----:B------:R-:W-:Y:S01]  /*806f0*/  IMAD.MOV.U32 R15, RZ, RZ, R35 ;  /* 0x000000ffff0f7224 */ /* 0x000fe200078e0023 */
[----:B0-----:R-:W-:-:S05]  /*80700*/  SHF.R.S32.HI R24, RZ, 0x1f, R9 ;  /* 0x0000001fff187819 */ /* 0x001fca0000011409 */
[----:B------:R-:W-:-:S05]  /*80710*/  IMAD.X R35, R24, 0x1, R27, P4 ;  /* 0x0000000118237824 */ /* 0x000fca00020e061b */
[----:B------:R0:W-:Y:S04]  /*80720*/  STL.64 [R1+0x4ad0], R34 ;  /* 0x004ad02201007387 */ /* 0x0001e80000100a00 */
[----:B0-----:R-:W3:Y:S01]  /*80730*/  LDL.LU.64 R34, [R1+0x6518] ;  /* 0x0065180001227983 */ /* 0x001ee20000300a00 */
[----:B------:R-:W-:Y:S01]  /*80740*/  IMAD.MOV.U32 R20, RZ, RZ, R16 ;  /* 0x000000ffff147224 */ /* 0x000fe200078e0010 */
[C---:B------:R-:W-:Y:S01]  /*80750*/  IADD3 R20, P3, PT, R9.reuse, R32, RZ ;  /* 0x0000002009147210 */ /* 0x040fe20007f7e0ff */
[----:B------:R-:W-:Y:S02]  /*80760*/  IMAD.MOV.U32 R38, RZ, RZ, R10 ;  /* 0x000000ffff267224 */ /* 0x000fe400078e000a */
[----:B------:R-:W-:Y:S01]  /*80770*/  IMAD.MOV.U32 R8, RZ, RZ, R11 ;  /* 0x000000ffff087224 */ /* 0x000fe200078e000b */
[----:B--2---:R-:W-:Y:S01]  /*80780*/  IADD3 R16, P2, PT, R9, R30, RZ ;  /* 0x0000001e09107210 */ /* 0x004fe20007f5e0ff */
[----:B------:R-:W-:-:S04]  /*80790*/  IMAD.X R21, R24, 0x1, R31, P3 ;  /* 0x0000000118157824 */ /* 0x000fc800018e061f */
[----:B------:R-:W-:-:S05]  /*807a0*/  IMAD.X R17, R24, 0x1, R29, P2 ;  /* 0x0000000118117824 */ /* 0x000fca00010e061d */
[----:B------:R0:W-:Y:S04]  /*807b0*/  STL.64 [R1+0x4ac8], R16 ;  /* 0x004ac81001007387 */ /* 0x0001e80000100a00 */
[----:B------:R-:W-:Y:S04]  /*807c0*/  STL.64 [R1+0x4ac0], R20 ;  /* 0x004ac01401007387 */ /* 0x000fe80000100a00 */
[----:B------:R-:W-:Y:S01]  /*807d0*/  STL.64 [R1+0x64e0], R30 ;  /* 0x0064e01e01007387 */ /* 0x000fe20000100a00 */
[----:B0-----:R-:W-:Y:S01]  /*807e0*/  IMAD.MOV.U32 R16, RZ, RZ, R38 ;  /* 0x000000ffff107224 */ /* 0x001fe200078e0026 */
[----:B---3--:R-:W-:-:S05]  /*807f0*/  IADD3 R10, P4, PT, R9, R34, RZ ;  /* 0x00000022090a7210 */ /* 0x008fca0007f9e0ff */
[----:B------:R-:W-:-:S05]  /*80800*/  IMAD.X R11, R24, 0x1, R33, P4 ;  /* 0x00000001180b7824 */ /* 0x000fca00020e0621 */
[----:B------:R0:W-:Y:S01]  /*80810*/  STL.64 [R1+0x4ab8], R10 ;  /* 0x004ab80a01007387 */ /* 0x0001e20000100a00 */
[----:B------:R-:W-:-:S03]  /*80820*/  IMAD.MOV.U32 R38, RZ, RZ, R14 ;  /* 0x000000ffff267224 */ /* 0x000fc600078e000e */
[----:B0-----:R-:W2:Y:S01]  /*80830*/  LDL.LU.64 R10, [R1+0x6510] ;  /* 0x00651000010a7983 */ /* 0x001ea20000300a00 */
[----:B------:R-:W-:Y:S01]  /*80840*/  IADD3 R14, P2, PT, R9, R36, RZ ;  /* 0x00000024090e7210 */ /* 0x000fe20007f5e0ff */
[----:B------:R-:W-:Y:S02]  /*80850*/  IMAD.MOV.U32 R17, RZ, RZ, R8 ;  /* 0x000000ffff117224 */ /* 0x000fe400078e0008 */
[----:B------:R-:W-:Y:S02]  /*80860*/  IMAD.MOV.U32 R8, RZ, RZ, R15 ;  /* 0x000000ffff087224 */ /* 0x000fe400078e000f */
[----:B------:R-:W-:-:S05]  /*80870*/  IMAD.X R15, R24, 0x1, R35, P2 ;  /* 0x00000001180f7824 */ /* 0x000fca00010e0623 */
[----:B------:R0:W-:Y:S04]  /*80880*/  STL.64 [R1+0x4ab0], R14 ;  /* 0x004ab00e01007387 */ /* 0x0001e80000100a00 */
[----:B0-----:R-:W3:Y:S01]  /*80890*/  LDL.LU.64 R14, [R1+0x6508] ;  /* 0x00650800010e7983 */ /* 0x001ee20000300a00 */
[----:B------:R-:W-:Y:S02]  /*808a0*/  IMAD.MOV.U32 R21, RZ, RZ, R16 ;  /* 0x000000ffff157224 */ /* 0x000fe400078e0010 */
[----:B------:R-:W-:Y:S02]  /*808b0*/  IMAD.MOV.U32 R16, RZ, RZ, R17 ;  /* 0x000000ffff107224 */ /* 0x000fe400078e0011 */
[----:B------:R-:W-:Y:S01]  /*808c0*/  IMAD.MOV.U32 R17, RZ, RZ, R38 ;  /* 0x000000ffff117224 */ /* 0x000fe200078e0026 */
[----:B------:R-:W-:Y:S01]  /*808d0*/  IADD3 R38, P3, PT, R9, R6, RZ ;  /* 0x0000000609267210 */ /* 0x000fe20007f7e0ff */
[----:B------:R-:W-:-:S02]  /*808e0*/  IMAD.MOV.U32 R20, RZ, RZ, R16 ;  /* 0x000000ffff147224 */ /* 0x000fc400078e0010 */
[----:B------:R-:W-:Y:S02]  /*808f0*/  IMAD.MOV.U32 R25, RZ, RZ, R21 ;  /* 0x000000ffff197224 */ /* 0x000fe400078e0015 */
[----:B------:R-:W-:Y:S01]  /*80900*/  STL [R1+0x4aa8], R38 ;  /* 0x004aa82601007387 */ /* 0x000fe20000100800 */
[----:B------:R-:W-:-:S03]  /*80910*/  IMAD.MOV.U32 R21, RZ, RZ, R17 ;  /* 0x000000ffff157224 */ /* 0x000fc600078e0011 */
[----:B------:R0:W-:Y:S02]  /*80920*/  STL.64 [R1+0x64d8], R34 ;  /* 0x0064d82201007387 */ /* 0x0001e40000100a00 */
[----:B0-----:R-:W-:Y:S02]  /*80930*/  IMAD.MOV.U32 R35, RZ, RZ, R39 ;  /* 0x000000ffff237224 */ /* 0x001fe400078e0027 */
[----:B------:R-:W-:Y:S02]  /*80940*/  IMAD.X R35, R24, 0x1, R5, P3 ;  /* 0x0000000118237824 */ /* 0x000fe400018e0605 */
[----:B------:R-:W-:-:S03]  /*80950*/  IMAD.MOV.U32 R34, RZ, RZ, R38 ;  /* 0x000000ffff227224 */ /* 0x000fc600078e0026 */
[----:B------:R-:W-:Y:S01]  /*80960*/  STL [R1+0x4aac], R35 ;  /* 0x004aac2301007387 */ /* 0x000fe20000100800 */
[C---:B------:R-:W-:Y:S02]  /*80970*/  IADD3 R38, P2, PT, R9.reuse, R12, RZ ;  /* 0x0000000c09267210 */ /* 0x040fe40007f5e0ff */
[----:B--2---:R-:W-:-:S05]  /*80980*/  IADD3 R16, P4, PT, R9, R10, RZ ;  /* 0x0000000a09107210 */ /* 0x004fca0007f9e0ff */
[----:B------:R-:W-:-:S05]  /*80990*/  IMAD.X R17, R24, 0x1, R7, P4 ;  /* 0x0000000118117824 */ /* 0x000fca00020e0607 */
[----:B------:R0:W-:Y:S04]  /*809a0*/  STL.64 [R1+0x4aa0], R16 ;  /* 0x004aa01001007387 */ /* 0x0001e80000100a00 */
[----:B0-----:R-:W2:Y:S04]  /*809b0*/  LDL.LU.64 R16, [R1+0x6500] ;  /* 0x0065000001107983 */ /* 0x001ea80000300a00 */
[----:B------:R0:W-:Y:S02]  /*809c0*/  STL.64 [R1+0x64d0], R6 ;  /* 0x0064d00601007387 */ /* 0x0001e40000100a00 */
[----:B0-----:R-:W-:-:S02]  /*809d0*/  SHF.R.S32.HI R6, RZ, 0x1f, R9 ;  /* 0x0000001fff067819 */ /* 0x001fc40000011409 */
[----:B---3--:R-:W-:Y:S03]  /*809e0*/  STL.64 [R1+0x64c0], R14 ;  /* 0x0064c00e01007387 */ /* 0x008fe60000100a00 */
[----:B------:R-:W-:-:S05]  /*809f0*/  IMAD.X R39, R6, 0x1, R11, P2 ;  /* 0x0000000106277824 */ /* 0x000fca00010e060b */
[----:B------:R0:W-:Y:S04]  /*80a00*/  STL.64 [R1+0x4a98], R38 ;  /* 0x004a982601007387 */ /* 0x0001e80000100a00 */
[----:B0-----:R-:W3:Y:S01]  /*80a10*/  LDL.LU.64 R38, [R1+0x64f8] ;  /* 0x0064f80001267983 */ /* 0x001ee20000300a00 */
[C---:B------:R-:W-:Y:S01]  /*80a20*/  IADD3 R34, P3, PT, R9.reuse, R14, RZ ;  /* 0x0000000e09227210 */ /* 0x040fe20007f7e0ff */
[----:B------:R-:W-:Y:S01]  /*80a30*/  IMAD.MOV.U32 R24, RZ, RZ, R20 ;  /* 0x000000ffff187224 */ /* 0x000fe200078e0014 */
[----:B------:R-:W-:Y:S01]  /*80a40*/  IADD3 R20, P4, PT, R9, R15, RZ ;  /* 0x0000000f09147210 */ /* 0x000fe20007f9e0ff */
[----:B------:R-:W-:Y:S02]  /*80a50*/  IMAD.MOV.U32 R30, RZ, RZ, R25 ;  /* 0x000000ffff1e7224 */ /* 0x000fe400078e0019 */
[----:B------:R-:W-:Y:S01]  /*80a60*/  IMAD.X R35, R6, 0x1, R13, P3 ;  /* 0x0000000106237824 */ /* 0x000fe200018e060d */
[----:B------:R-:W-:Y:S01]  /*80a70*/  STL.64 [R1+0x64c8], R10 ;  /* 0x0064c80a01007387 */ /* 0x000fe20000100a00 */
[----:B------:R-:W-:-:S02]  /*80a80*/  IMAD.MOV.U32 R25, RZ, RZ, R21 ;  /* 0x000000ffff197224 */ /* 0x000fc400078e0015 */
[----:B------:R-:W-:Y:S01]  /*80a90*/  IMAD.X R21, R6, 0x1, R37, P4 ;  /* 0x0000000106157824 */ /* 0x000fe200020e0625 */
[----:B------:R0:W-:Y:S04]  /*80aa0*/  STL.64 [R1+0x4a90], R34 ;  /* 0x004a902201007387 */ /* 0x0001e80000100a00 */
[----:B------:R1:W-:Y:S01]  /*80ab0*/  STL.64 [R1+0x4a88], R20 ;  /* 0x004a881401007387 */ /* 0x0003e20000100a00 */
[----:B0-----:R-:W-:Y:S02]  /*80ac0*/  IMAD.MOV.U32 R35, RZ, RZ, R24 ;  /* 0x000000ffff237224 */ /* 0x001fe400078e0018 */
[----:B------:R-:W-:Y:S01]  /*80ad0*/  IMAD.MOV.U32 R34, RZ, RZ, R30 ;  /* 0x000000ffff227224 */ /* 0x000fe200078e001e */
[----:B-1----:R-:W4:Y:S01]  /*80ae0*/  LDL.LU.64 R20, [R1+0x64f0] ;  /* 0x0064f00001147983 */ /* 0x002f220000300a00 */
[----:B------:R-:W-:Y:S01]  /*80af0*/  IMAD.MOV.U32 R30, RZ, RZ, R25 ;  /* 0x000000ffff1e7224 */ /* 0x000fe200078e0019 */
[----:B--2---:R-:W-:-:S02]  /*80b00*/  IADD3 R14, P2, PT, R9, R16, RZ ;  /* 0x00000010090e7210 */ /* 0x004fc40007f5e0ff */
[----:B---3--:R-:W-:Y:S02]  /*80b10*/  IADD3 R24, P3, PT, R39, R18, RZ ;  /* 0x0000001227187210 */ /* 0x008fe40007f7e0ff */
[----:B------:R-:W-:Y:S01]  /*80b20*/  SHF.R.S32.HI R10, RZ, 0x1f, R39 ;  /* 0x0000001fff0a7819 */ /* 0x000fe20000011427 */
[----:B------:R-:W-:-:S04]  /*80b30*/  IMAD.X R15, R6, 0x1, R38, P2 ;  /* 0x00000001060f7824 */ /* 0x000fc800010e0626 */
[----:B------:R-:W-:Y:S01]  /*80b40*/  IMAD.X R25, R10, 0x1, R17, P3 ;  /* 0x000000010a197824 */ /* 0x000fe200018e0611 */
[----:B------:R-:W-:Y:S04]  /*80b50*/  STL.64 [R1+0x4a80], R14 ;  /* 0x004a800e01007387 */ /* 0x000fe80000100a00 */
[----:B------:R0:W-:Y:S04]  /*80b60*/  STL.64 [R1+0x4a78], R24 ;  /* 0x004a781801007387 */ /* 0x0001e80000100a00 */
[----:B0-----:R-:W2:Y:S01]  /*80b70*/  LDL.LU.64 R24, [R1+0x64e8] ;  /* 0x0064e80001187983 */ /* 0x001ea20000300a00 */
[----:B------:R-:W-:-:S02]  /*80b80*/  IMAD.MOV.U32 R7, RZ, RZ, R34 ;  /* 0x000000ffff077224 */ /* 0x000fc400078e0022 */
[----:B------:R-:W-:Y:S02]  /*80b90*/  IMAD.MOV.U32 R34, RZ, RZ, R35 ;  /* 0x000000ffff227224 */ /* 0x000fe400078e0023 */
[----:B------:R-:W-:Y:S01]  /*80ba0*/  IMAD.MOV.U32 R35, RZ, RZ, R30 ;  /* 0x000000ffff237224 */ /* 0x000fe200078e001e */
[C---:B----4-:R-:W-:Y:S02]  /*80bb0*/  IADD3 R30, P4, PT, R39.reuse, R20, RZ ;  /* 0x00000014271e7210 */ /* 0x050fe40007f9e0ff */
[----:B------:R-:W-:-:S03]  /*80bc0*/  IADD3 R14, P2, PT, R39, R22, RZ ;  /* 0x00000016270e7210 */ /* 0x000fc60007f5e0ff */
[----:B------:R-:W-:Y:S04]  /*80bd0*/  STL [R1+0x4a70], R30 ;  /* 0x004a701e01007387 */ /* 0x000fe80000100800 */
[----:B------:R0:W-:Y:S01]  /*80be0*/  STL.64 [R1+0x64b8], R16 ;  /* 0x0064b81001007387 */ /* 0x0001e20000100a00 */
[C---:B------:R-:W-:Y:S02]  /*80bf0*/  IMAD.X R15, R10.reuse, 0x1, R21, P2 ;  /* 0x000000010a0f7824 */ /* 0x040fe400010e0615 */
[----:B0-----:R-:W-:Y:S02]  /*80c00*/  IMAD.MOV.U32 R16, RZ, RZ, R30 ;  /* 0x000000ffff107224 */ /* 0x001fe400078e001e */
[----:B------:R-:W-:Y:S02]  /*80c10*/  IMAD.MOV.U32 R17, RZ, RZ, R31 ;  /* 0x000000ffff117224 */ /* 0x000fe400078e001f */
[----:B------:R-:W-:Y:S01]  /*80c20*/  IMAD.X R17, R10, 0x1, R19, P4 ;  /* 0x000000010a117824 */ /* 0x000fe200020e0613 */
[----:B------:R-:W-:-:S04]  /*80c30*/  IADD3 R16, P4, PT, R39, R26, RZ ;  /* 0x0000001a27107210 */ /* 0x000fc80007f9e0ff */
[----:B------:R-:W-:Y:S04]  /*80c40*/  STL [R1+0x4a74], R17 ;  /* 0x004a741101007387 */ /* 0x000fe80000100800 */
[----:B------:R0:W-:Y:S01]  /*80c50*/  STL.64 [R1+0x4a68], R14 ;  /* 0x004a680e01007387 */ /* 0x0001e20000100a00 */
[----:B------:R-:W-:Y:S01]  /*80c60*/  IMAD.MOV.U32 R6, RZ, RZ, R34 ;  /* 0x000000ffff067224 */ /* 0x000fe200078e0022 */
[C---:B------:R-:W-:Y:S01]  /*80c70*/  IADD3 R34, P2, PT, R39.reuse, R28, RZ ;  /* 0x0000001c27227210 */ /* 0x040fe20007f5e0ff */
[----:B0-----:R-:W-:Y:S02]  /*80c80*/  IMAD.MOV.U32 R15, RZ, RZ, R7 ;  /* 0x000000ffff0f7224 */ /* 0x001fe400078e0007 */
[----:B------:R-:W-:Y:S01]  /*80c90*/  IMAD.MOV.U32 R7, RZ, RZ, R35 ;  /* 0x000000ffff077224 */ /* 0x000fe200078e0023 */
[----:B--2---:R-:W-:Y:S01]  /*80ca0*/  IADD3 R30, P3, PT, R39, R24, RZ ;  /* 0x00000018271e7210 */ /* 0x004fe20007f7e0ff */
[----:B------:R-:W-:-:S04]  /*80cb0*/  IMAD.X R17, R10, 0x1, R25, P4 ;  /* 0x000000010a117824 */ /* 0x000fc800020e0619 */
[----:B------:R-:W-:-:S05]  /*80cc0*/  IMAD.X R31, R10, 0x1, R23, P3 ;  /* 0x000000010a1f7824 */ /* 0x000fca00018e0617 */
[----:B------:R0:W-:Y:S04]  /*80cd0*/  STL.64 [R1+0x4a60], R30 ;  /* 0x004a601e01007387 */ /* 0x0001e80000100a00 */
[----:B0-----:R-:W2:Y:S04]  /*80ce0*/  LDL.LU.64 R30, [R1+0x64e0] ;  /* 0x0064e000011e7983 */ /* 0x001ea80000300a00 */
[----:B------:R0:W-:Y:S02]  /*80cf0*/  STL.64 [R1+0x4a58], R16 ;  /* 0x004a581001007387 */ /* 0x0001e40000100a00 */
        /* <DEDUP_REMOVED lines=8> */
[----:B------:R-:W-:Y:S01]  /*80d80*/  STL.64 [R1+0x64a8], R26 ;  /* 0x0064a81a01007387 */ /* 0x000fe20000100a00 */
[----:B------:R-:W-:Y:S01]  /*80d90*/  IMAD.MOV.U32 R9, RZ, RZ, R11 ;  /* 0x000000ffff097224 */ /* 0x000fe200078e000b */
[----:B--2---:R-:W-:-:S05]  /*80da0*/  IADD3 R6, P3, PT, R39, R30, RZ ;  /* 0x0000001e27067210 */ /* 0x004fca0007f7e0ff */
[C---:B------:R-:W-:Y:S02]  /*80db0*/  IMAD.X R7, R17.reuse, 0x1, R29, P3 ;  /* 0x0000000111077824 */ /* 0x040fe400018e061d */
[----:B------:R-:W-:-:S03]  /*80dc0*/  IMAD.X R17, R17, 0x1, R31, P4 ;  /* 0x0000000111117824 */ /* 0x000fc600020e061f */
[----:B------:R0:W-:Y:S04]  /*80dd0*/  STL.64 [R1+0x4a48], R6 ;  /* 0x004a480601007387 */ /* 0x0001e80000100a00 */
[----:B0-----:R-:W2:Y:S04]  /*80de0*/  LDL.LU.64 R6, [R1+0x64d0] ;  /* 0x0064d00001067983 */ /* 0x001ea80000300a00 */
[----:B------:R0:W-:Y:S02]  /*80df0*/  STL.64 [R1+0x4a40], R16 ;  /* 0x004a401001007387 */ /* 0x0001e40000100a00 */
[----:B0-----:R-:W-:Y:S01]  /*80e00*/  IMAD.MOV.U32 R16, RZ, RZ, R9 ;  /* 0x000000ffff107224 */ /* 0x001fe200078e0009 */
[----:B---3--:R-:W-:Y:S01]  /*80e10*/  IADD3 R10, P2, PT, R39, R34, RZ ;  /* 0x00000022270a7210 */ /* 0x008fe20007f5e0ff */
[----:B------:R-:W-:Y:S01]  /*80e20*/  IMAD.MOV.U32 R9, RZ, RZ, R15 ;  /* 0x000000ffff097224 */ /* 0x000fe200078e000f */
[----:B------:R-:W-:Y:S01]  /*80e30*/  SHF.R.S32.HI R15, RZ, 0x1f, R39 ;  /* 0x0000001fff0f7819 */ /* 0x000fe20000011427 */
[----:B------:R-:W-:Y:S04]  /*80e40*/  STL.64 [R1+0x64a0], R30 ;  /* 0x0064a01e01007387 */ /* 0x000fe80000100a00 */
[----:B------:R-:W-:-:S05]  /*80e50*/  IMAD.X R11, R15, 0x1, R33, P2 ;  /* 0x000000010f0b7824 */ /* 0x000fca00010e0621 */
[----:B------:R0:W-:Y:S04]  /*80e60*/  STL.64 [R1+0x4a38], R10 ;  /* 0x004a380a01007387 */ /* 0x0001e80000100a00 */
[----:B0-----:R-:W3:Y:S01]  /*80e70*/  LDL.LU.64 R10, [R1+0x64c8] ;  /* 0x0064c800010a7983 */ /* 0x001ee20000300a00 */
[----:B------:R-:W-:Y:S01]  /*80e80*/  IADD3 R26, P3, PT, R39, R36, RZ ;  /* 0x00000024271a7210 */ /* 0x000fe20007f7e0ff */
[----:B------:R-:W-:-:S04]  /*80e90*/  IMAD.MOV.U32 R17, RZ, RZ, R14 ;  /* 0x000000ffff117224 */ /* 0x000fc800078e000e */
        /* <DEDUP_REMOVED lines=10> */
[----:B------:R-:W-:Y:S02]  /*80f40*/  IMAD.MOV.U32 R31, RZ, RZ, R9 ;  /* 0x000000ffff1f7224 */ /* 0x000fe400078e0009 */
[----:B------:R-:W-:Y:S02]  /*80f50*/  IMAD.MOV.U32 R9, RZ, RZ, R4 ;  /* 0x000000ffff097224 */ /* 0x000fe400078e0004 */
[----:B------:R-:W-:Y:S02]  /*80f60*/  IMAD.MOV.U32 R4, RZ, RZ, R3 ;  /* 0x000000ffff047224 */ /* 0x000fe400078e0003 */
[----:B------:R-:W-:Y:S01]  /*80f70*/  IMAD.MOV.U32 R3, RZ, RZ, R41 ;  /* 0x000000ffff037224 */ /* 0x000fe200078e0029 */
[----:B------:R-:W-:Y:S01]  /*80f80*/  SHF.R.S32.HI R41, RZ, 0x1f, R39 ;  /* 0x0000001fff297819 */ /* 0x000fe20000011427 */
[----:B------:R-:W-:Y:S01]  /*80f90*/  IMAD.MOV.U32 R27, RZ, RZ, R16 ;  /* 0x000000ffff1b7224 */ /* 0x000fe200078e0010 */
[----:B------:R-:W-:Y:S01]  /*80fa0*/  IADD3 R16, P3, PT, R39, R12, RZ ;  /* 0x0000000c27107210 */ /* 0x000fe20007f7e0ff */
[----:B------:R-:W-:-:S02]  /*80fb0*/  IMAD.MOV.U32 R26, RZ, RZ, R17 ;  /* 0x000000ffff1a7224 */ /* 0x000fc400078e0011 */
[C---:B------:R-:W-:Y:S02]  /*80fc0*/  IMAD.X R35, R41.reuse, 0x1, R7, P2 ;  /* 0x0000000129237824 */ /* 0x040fe400010e0607 */
[----:B------:R-:W-:Y:S02]  /*80fd0*/  IMAD.X R17, R41, 0x1, R11, P3 ;  /* 0x0000000129117824 */ /* 0x000fe400018e060b */
[----:B------:R-:W-:Y:S01]  /*80fe0*/  IMAD.MOV.U32 R34, RZ, RZ, R30 ;  /* 0x000000ffff227224 */ /* 0x000fe200078e001e */
[----:B------:R-:W-:Y:S01]  /*80ff0*/  STL [R1+0x4a24], R35 ;  /* 0x004a242301007387 */ /* 0x000fe20000100800 */
[----:B------:R-:W-:Y:S02]  /*81000*/  IMAD.MOV.U32 R30, RZ, RZ, R8 ;  /* 0x000000ffff1e7224 */ /* 0x000fe400078e0008 */
        /* <DEDUP_REMOVED lines=12> */
[----:B------:R-:W-:-:S05]  /*810d0*/  IMAD.X R35, R11, 0x1, R37, P2 ;  /* 0x000000010b237824 */ /* 0x000fca00010e0625 */
[----:B------:R0:W-:Y:S02]  /*810e0*/  STL.64 [R1+0x4a08], R34 ;  /* 0x004a082201007387 */ /* 0x0001e40000100a00 */
[----:B0-----:R-:W-:Y:S02]  /*810f0*/  IMAD.MOV.U32 R34, RZ, RZ, R26 ;  /* 0x000000ffff227224 */ /* 0x001fe400078e001a */
[----:B------:R-:W-:Y:S02]  /*81100*/  IMAD.MOV.U32 R35, RZ, RZ, R30 ;  /* 0x000000ffff237224 */ /* 0x000fe400078e001e */
[----:B------:R-:W-:Y:S01]  /*81110*/  IMAD.MOV.U32 R30, RZ, RZ, R27 ;  /* 0x000000ffff1e7224 */ /* 0x000fe200078e001b */
[----:B--2---:R-:W-:-:S05]  /*81120*/  IADD3 R10, P3, PT, R39, R16, RZ ;  /* 0x00000010270a7210 */ /* 0x004fca0007f7e0ff */
[----:B------:R-:W-:-:S05]  /*81130*/  IMAD.X R11, R11, 0x1, R38, P3 ;  /* 0x000000010b0b7824 */ /* 0x000fca00018e0626 */
[----:B------:R-:W-:Y:S01]  /*81140*/  STL.64 [R1+0x4a00], R10 ;  /* 0x004a000a01007387 */ /* 0x000fe20000100a00 */
[C---:B---3--:R-:W-:Y:S02]  /*81150*/  IADD3 R14, P4, PT, R40.reuse, R18, RZ ;  /* 0x00000012280e7210 */ /* 0x048fe40007f9e0ff */
[----:B------:R-:W-:Y:S02]  /*81160*/  SHF.R.S32.HI R39, RZ, 0x1f, R40 ;  /* 0x0000001fff277819 */ /* 0x000fe40000011428 */
[----:B------:R-:W-:-:S03]  /*81170*/  IADD3 R26, P2, PT, R40, R20, RZ ;  /* 0x00000014281a7210 */ /* 0x000fc60007f5e0ff */
[C---:B------:R-:W-:Y:S02]  /*81180*/  IMAD.X R15, R39.reuse, 0x1, R17, P4 ;  /* 0x00000001270f7824 */ /* 0x040fe400020e0611 */
[----:B------:R-:W-:-:S03]  /*81190*/  IMAD.X R27, R39, 0x1, R19, P2 ;  /* 0x00000001271b7824 */ /* 0x000fc600010e0613 */
[----:B------:R-:W-:Y:S04]  /*811a0*/  STL.64 [R1+0x49f8], R14 ;  /* 0x0049f80e01007387 */ /* 0x000fe80000100a00 */
[----:B------:R-:W-:Y:S04]  /*811b0*/  STL.64 [R1+0x6478], R16 ;  /* 0x0064781001007387 */ /* 0x000fe80000100a00 */
[----:B------:R0:W-:Y:S04]  /*811c0*/  STL.64 [R1+0x49f0], R26 ;  /* 0x0049f01a01007387 */ /* 0x0001e80000100a00 */
[----:B0-----:R-:W2:Y:S01]  /*811d0*/  LDL.LU.64 R26, [R1+0x64a8] ;  /* 0x0064a800011a7983 */ /* 0x001ea20000300a00 */
[----:B------:R-:W-:Y:S01]  /*811e0*/  IADD3 R10, P3, PT, R40, R22, RZ ;  /* 0x00000016280a7210 */ /* 0x000fe20007f7e0ff */
[----:B------:R-:W-:-:S02]  /*811f0*/  IMAD.MOV.U32 R15, RZ, RZ, R30 ;  /* 0x000000ffff0f7224 */ /* 0x000fc400078e001e */
[----:B------:R2:W-:Y:S01]  /*81200*/  STL.64 [R1+0x6480], R18 ;  /* 0x0064801201007387 */ /* 0x0005e20000100a00 */
        /* <DEDUP_REMOVED lines=75> */
[----:B------:R0:W-:Y:S01]  /*816c0*/  STL.64 [R1+0x6448], R10 ;  /* 0x0064480a01007387 */ /* 0x0001e20000100a00 */
[----:B------:R-:W-:-:S02]  /*816d0*/  IMAD.MOV.U32 R25, RZ, RZ, R21 ;  /* 0x000000ffff197224 */ /* 0x000fc400078e0015 */
[----:B------:R-:W-:Y:S01]  /*816e0*/  IMAD.X R21, R6, 0x1, R37, P3 ;  /* 0x0000000106157824 */ /* 0x000fe200018e0625 */
[----:B------:R1:W-:Y:S04]  /*816f0*/  STL.64 [R1+0x4990], R34 ;  /* 0x0049902201007387 */ /* 0x0003e80000100a00 */
[----:B------:R4:W-:Y:S01]  /*81700*/  STL.64 [R1+0x4988], R20 ;  /* 0x0049881401007387 */ /* 0x0009e20000100a00 */
[----:B0-----:R-:W-:Y:S01]  /*81710*/  SHF.R.S32.HI R10, RZ, 0x1f, R41 ;  /* 0x0000001fff0a7819 */ /* 0x001fe20000011429 */
[----:B-1----:R-:W-:Y:S02]  /*81720*/  IMAD.MOV.U32 R35, RZ, RZ, R24 ;  /* 0x000000ffff237224 */ /* 0x002fe400078e0018 */
[----:B------:R-:W-:Y:S01]  /*81730*/  IMAD.MOV.U32 R34, RZ, RZ, R30 ;  /* 0x000000ffff227224 */ /* 0x000fe200078e001e */
[----:B----4-:R-:W4:Y:S01]  /*81740*/  LDL.LU.64 R20, [R1+0x6470] ;  /* 0x0064700001147983 */ /* 0x010f220000300a00 */
[----:B------:R-:W-:Y:S01]  /*81750*/  IMAD.MOV.U32 R30, RZ, RZ, R25 ;  /* 0x000000ffff1e7224 */ /* 0x000fe200078e0019 */
[----:B--2---:R-:W-:-:S02]  /*81760*/  IADD3 R24, P2, PT, R41, R18, RZ ;  /* 0x0000001229187210 */ /* 0x004fc40007f5e0ff */
[----:B---3--:R-:W-:-:S03]  /*81770*/  IADD3 R14, P4, PT, R40, R16, RZ ;  /* 0x00000010280e7210 */ /* 0x008fc60007f9e0ff */
[----:B------:R-:W-:Y:S02]  /*81780*/  IMAD.X R25, R10, 0x1, R17, P2 ;  /* 0x000000010a197824 */ /* 0x000fe400010e0611 */
[----:B------:R-:W-:-:S05]  /*81790*/  IMAD.X R15, R6, 0x1, R38, P4 ;  /* 0x00000001060f7824 */ /* 0x000fca00020e0626 */
[----:B------:R-:W-:Y:S04]  /*817a0*/  STL.64 [R1+0x4980], R14 ;  /* 0x0049800e01007387 */ /* 0x000fe80000100a00 */
[----:B------:R0:W-:Y:S04]  /*817b0*/  STL.64 [R1+0x4978], R24 ;  /* 0x0049781801007387 */ /* 0x0001e80000100a00 */
[----:B0-----:R-:W2:Y:S01]  /*817c0*/  LDL.LU.64 R24, [R1+0x6468] ;  /* 0x0064680001187983 */ /* 0x001ea20000300a00 */
[----:B------:R-:W-:Y:S02]  /*817d0*/  IMAD.MOV.U32 R7, RZ, RZ, R34 ;  /* 0x000000ffff077224 */ /* 0x000fe400078e0022 */
[----:B------:R-:W-:-:S02]  /*817e0*/  IMAD.MOV.U32 R34, RZ, RZ, R35 ;  /* 0x000000ffff227224 */ /* 0x000fc400078e0023 */
        /* <DEDUP_REMOVED lines=72> */
[----:B------:R-:W-:-:S02]  /*81c70*/  IMAD.MOV.U32 R9, RZ, RZ, R8 ;  /* 0x000000ffff097224 */ /* 0x000fc400078e0008 */
        /* <DEDUP_REMOVED lines=308> */
[----:B------:R-:W-:Y:S04]  /*82fc0*/  STL [R1+0x5594], R44 ;  /* 0x0055942c01007387 */ /* 0x000fe80000100800 */
[----:B------:R1:W-:Y:S01]  /*82fd0*/  STL.64 [R1+0x45c0], R34 ;  /* 0x0045c02201007387 */ /* 0x0003e20000100a00 */
[----:B0-----:R-:W-:-:S03]  /*82fe0*/  SHF.R.S32.HI R10, RZ, 0x1f, R45 ;  /* 0x0000001fff0a7819 */ /* 0x001fc6000001142d */
[----:B------:R0:W-:Y:S01]  /*82ff0*/  STL.64 [R1+0x45b8], R20 ;  /* 0x0045b81401007387 */ /* 0x0001e20000100a00 */
[----:B-1----:R-:W-:Y:S02]  /*83000*/  IMAD.MOV.U32 R35, RZ, RZ, R24 ;  /* 0x000000ffff237224 */ /* 0x002fe400078e0018 */
[----:B------:R-:W-:Y:S02]  /*83010*/  IMAD.MOV.U32 R34, RZ, RZ, R30 ;  /* 0x000000ffff227224 */ /* 0x000fe400078e001e */
[----:B------:R-:W-:Y:S01]  /*83020*/  IMAD.MOV.U32 R30, RZ, RZ, R25 ;  /* 0x000000ffff1e7224 */ /* 0x000fe200078e0019 */
[----:B0-----:R-:W4:Y:S01]  /*83030*/  LDL.LU.64 R20, [R1+0x6370] ;  /* 0x0063700001147983 */ /* 0x001f220000300a00 */
[----:B--2---:R-:W-:Y:S02]  /*83040*/  IADD3 R24, P3, PT, R45, R18, RZ ;  /* 0x000000122d187210 */ /* 0x004fe40007f7e0ff */
        /* <DEDUP_REMOVED lines=76> */
[----:B------:R-:W-:Y:S02]  /*83510*/  IMAD.MOV.U32 R34, RZ, RZ, R30 ;  /* 0x000000ffff227224 */ /* 0x000fe400078e001e */
[----:B------:R-:W-:Y:S02]  /*83520*/  IMAD.X R17, R47, 0x1, R11, P3 ;  /* 0x000000012f117824 */ /* 0x000fe400018e060b */
[----:B------:R-:W-:Y:S01]  /*83530*/  IMAD.MOV.U32 R30, RZ, RZ, R43 ;  /* 0x000000ffff1e7224 */ /* 0x000fe200078e002b */
[----:B------:R-:W-:Y:S01]  /*83540*/  STL [R1+0x4554], R35 ;  /* 0x0045542301007387 */ /* 0x000fe20000100800 */
[----:B------:R-:W-:Y:S02]  /*83550*/  IMAD.MOV.U32 R43, RZ, RZ, R41 ;  /* 0x000000ffff2b7224 */ /* 0x000fe400078e0029 */
[----:B------:R-:W-:-:S02]  /*83560*/  IMAD.MOV.U32 R41, RZ, RZ, R40 ;  /* 0x000000ffff297224 */ /* 0x000fc400078e0028 */
[----:B------:R-:W-:Y:S02]  /*83570*/  IMAD.MOV.U32 R40, RZ, RZ, R8 ;  /* 0x000000ffff287224 */ /* 0x000fe400078e0008 */
[----:B------:R-:W-:Y:S02]  /*83580*/  IMAD.MOV.U32 R8, RZ, RZ, R3 ;  /* 0x000000ffff087224 */ /* 0x000fe400078e0003 */
[----:B------:R-:W-:Y:S01]  /*83590*/  IMAD.MOV.U32 R3, RZ, RZ, R46 ;  /* 0x000000ffff037224 */ /* 0x000fe200078e002e */
[----:B--2---:R-:W-:Y:S01]  /*835a0*/  STL.64 [R1+0x6308], R14 ;  /* 0x0063080e01007387 */ /* 0x004fe20000100a00 */
[----:B------:R-:W-:-:S03]  /*835b0*/  IADD3 R46, P4, PT, R45, R14, RZ ;  /* 0x0000000e2d2e7210 */ /* 0x000fc60007f9e0ff */
[----:B------:R0:W-:Y:S04]  /*835c0*/  STL.64 [R1+0x4548], R16 ;  /* 0x0045481001007387 */ /* 0x0001e80000100a00 */
[----:B0-----:R-:W2:Y:S04]  /*835d0*/  LDL.LU.64 R16, [R1+0x6338] ;  /* 0x0063380001107983 */ /* 0x001ea80000300a00 */
[----:B------:R0:W-:Y:S04]  /*835e0*/  STL.64 [R1+0x6310], R10 ;  /* 0x0063100a01007387 */ /* 0x0001e80000100a00 */
[----:B------:R-:W-:Y:S01]  /*835f0*/  STL [R1+0x5598], R45 ;  /* 0x0055982d01007387 */ /* 0x000fe20000100800 */
        /* <DEDUP_REMOVED lines=186> */
[----:B------:R-:W-:Y:S01]  /*841a0*/  IMAD.MOV.U32 R26, RZ, RZ, R16 ;  /* 0x000000ffff1a7224 */ /* 0x000fe200078e0010 */
[----:B------:R-:W-:Y:S01]  /*841b0*/  IADD3 R16, P2, PT, R47, R12, RZ ;  /* 0x0000000c2f107210 */ /* 0x000fe20007f5e0ff */
[----:B------:R-:W-:Y:S02]  /*841c0*/  IMAD.MOV.U32 R27, RZ, RZ, R17 ;  /* 0x000000ffff1b7224 */ /* 0x000fe400078e0011 */
[C---:B------:R-:W-:Y:S02]  /*841d0*/  IMAD.X R35, R49.reuse, 0x1, R7, P4 ;  /* 0x0000000131237824 */ /* 0x040fe400020e0607 */
[----:B------:R-:W-:Y:S02]  /*841e0*/  IMAD.X R17, R49, 0x1, R11, P2 ;  /* 0x0000000131117824 */ /* 0x000fe400010e060b */
[----:B------:R-:W-:Y:S01]  /*841f0*/  IMAD.MOV.U32 R34, RZ, RZ, R30 ;  /* 0x000000ffff227224 */ /* 0x000fe200078e001e */
[----:B------:R-:W-:Y:S01]  /*84200*/  STL [R1+0x4454], R35 ;  /* 0x0044542301007387 */ /* 0x000fe20000100800 */
        /* <DEDUP_REMOVED lines=395> */
[----:B------:R-:W-:Y:S02]  /*85ac0*/  IMAD.MOV.U32 R31, RZ, RZ, R50 ;  /* 0x000000ffff1f7224 */ /* 0x000fe400078e0032 */
[----:B------:R-:W-:Y:S02]  /*85ad0*/  IMAD.X R35, R53, 0x1, R7, P2 ;  /* 0x0000000135237824 */ /* 0x000fe400010e0607 */
[----:B------:R-:W-:-:S02]  /*85ae0*/  IMAD.MOV.U32 R27, RZ, RZ, R17 ;  /* 0x000000ffff1b7224 */ /* 0x000fc400078e0011 */
[----:B------:R-:W-:Y:S02]  /*85af0*/  IMAD.MOV.U32 R50, RZ, RZ, R49 ;  /* 0x000000ffff327224 */ /* 0x000fe400078e0031 */
        /* <DEDUP_REMOVED lines=175> */
[----:B---3--:R-:W-:-:S02]  /*865f0*/  IADD3 R10, P4, PT, R53, R34, RZ ;  /* 0x00000022350a7210 */ /* 0x008fc40007f9e0ff */
        /* <DEDUP_REMOVED lines=25> */
[----:B------:R-:W-:Y:S02]  /*86790*/  IMAD.X R35, R55, 0x1, R7, P4 ;  /* 0x0000000137237824 */ /* 0x000fe400020e0607 */
[----:B------:R-:W-:Y:S02]  /*867a0*/  IMAD.MOV.U32 R31, RZ, RZ, R51 ;  /* 0x000000ffff1f7224 */ /* 0x000fe400078e0033 */
[----:B------:R-:W-:Y:S02]  /*867b0*/  IMAD.MOV.U32 R51, RZ, RZ, R50 ;  /* 0x000000ffff337224 */ /* 0x000fe400078e0032 */
[----:B------:R-:W-:Y:S01]  /*867c0*/  IMAD.MOV.U32 R50, RZ, RZ, R49 ;  /* 0x000000ffff327224 */ /* 0x000fe200078e0031 */
[----:B------:R-:W-:Y:S01]  /*867d0*/  STL [R1+0x4154], R35 ;  /* 0x0041542301007387 */ /* 0x000fe20000100800 */
[----:B------:R-:W-:Y:S02]  /*867e0*/  IMAD.MOV.U32 R26, RZ, RZ, R17 ;  /* 0x000000ffff1a7224 */ /* 0x000fe400078e0011 */
[----:B------:R-:W-:Y:S01]  /*867f0*/  IMAD.MOV.U32 R49, RZ, RZ, R47 ;  /* 0x000000ffff317224 */ /* 0x000fe200078e002f */
[----:B------:R-:W-:Y:S01]  /*86800*/  STL.64 [R1+0x6110], R6 ;  /* 0x0061100601007387 */ /* 0x000fe20000100a00 */
[----:B------:R-:W-:-:S02]  /*86810*/  IMAD.MOV.U32 R47, RZ, RZ, R46 ;  /* 0x000000ffff2f7224 */ /* 0x000fc400078e002e */
[----:B------:R-:W-:Y:S02]  /*86820*/  IMAD.X R17, R55, 0x1, R11, P2 ;  /* 0x0000000137117824 */ /* 0x000fe400010e060b */
[----:B------:R-:W-:Y:S01]  /*86830*/  IMAD.MOV.U32 R46, RZ, RZ, R54 ;  /* 0x000000ffff2e7224 */ /* 0x000fe200078e0036 */
[C---:B--2---:R-:W-:Y:S01]  /*86840*/  IADD3 R54, P3, PT, R53.reuse, R14, RZ ;  /* 0x0000000e35367210 */ /* 0x044fe20007f7e0ff */
[----:B------:R0:W-:Y:S01]  /*86850*/  STL.64 [R1+0x6108], R14 ;  /* 0x0061080e01007387 */ /* 0x0001e20000100a00 */
[----:B------:R-:W-:-:S03]  /*86860*/  IADD3 R34, P4, PT, R53, R15, RZ ;  /* 0x0000000f35227210 */ /* 0x000fc60007f9e0ff */
[----:B------:R1:W-:Y:S01]  /*86870*/  STL.64 [R1+0x4148], R16 ;  /* 0x0041481001007387 */ /* 0x0003e20000100a00 */
[----:B0-----:R-:W-:-:S03]  /*86880*/  IMAD.MOV.U32 R15, RZ, RZ, R55 ;  /* 0x000000ffff0f7224 */ /* 0x001fc600078e0037 */
[----:B-1----:R-:W2:Y:S01]  /*86890*/  LDL.LU.64 R16, [R1+0x6138] ;  /* 0x0061380001107983 */ /* 0x002ea20000300a00 */
[----:B------:R-:W-:-:S03]  /*868a0*/  IMAD.X R55, R15, 0x1, R13, P3 ;  /* 0x000000010f377824 */ /* 0x000fc600018e060d */
[----:B------:R-:W-:Y:S04]  /*868b0*/  STL [R1+0x55b8], R53 ;  /* 0x0055b83501007387 */ /* 0x000fe80000100800 */
[----:B------:R0:W-:Y:S04]  /*868c0*/  STL.64 [R1+0x4140], R54 ;  /* 0x0041403601007387 */ /* 0x0001e80000100a00 */
[----:B0-----:R-:W3:Y:S01]  /*868d0*/  LDL.LU.64 R54, [R1+0x6130] ;  /* 0x0061300001367983 */ /* 0x001ee20000300a00 */
[----:B------:R-:W-:-:S05]  /*868e0*/  IMAD.X R35, R15, 0x1, R37, P4 ;  /* 0x000000010f237824 */ /* 0x000fca00020e0625 */
[----:B------:R0:W-:Y:S02]  /*868f0*/  STL.64 [R1+0x4138], R34 ;  /* 0x0041382201007387 */ /* 0x0001e40000100a00 */
[----:B0-----:R-:W-:Y:S02]  /*86900*/  IMAD.MOV.U32 R35, RZ, RZ, R26 ;  /* 0x000000ffff237224 */ /* 0x001fe400078e001a */
[----:B------:R-:W-:Y:S02]  /*86910*/  IMAD.MOV.U32 R34, RZ, RZ, R30 ;  /* 0x000000ffff227224 */ /* 0x000fe400078e001e */
[----:B------:R-:W-:Y:S01]  /*86920*/  IMAD.MOV.U32 R30, RZ, RZ, R27 ;  /* 0x000000ffff1e7224 */ /* 0x000fe200078e001b */
[----:B--2---:R-:W-:-:S05]  /*86930*/  IADD3 R14, P2, PT, R53, R16, RZ ;  /* 0x00000010350e7210 */ /* 0x004fca0007f5e0ff */
[----:B------:R-:W-:-:S05]  /*86940*/  IMAD.X R15, R15, 0x1, R38, P2 ;  /* 0x000000010f0f7824 */ /* 0x000fca00010e0626 */
[----:B------:R0:W-:Y:S01]  /*86950*/  STL.64 [R1+0x4130], R14 ;  /* 0x0041300e01007387 */ /* 0x0001e20000100a00 */
[C---:B---3--:R-:W-:Y:S02]  /*86960*/  IADD3 R6, P3, PT, R54.reuse, R18, RZ ;  /* 0x0000001236067210 */ /* 0x048fe40007f7e0ff */
[----:B------:R-:W-:Y:S02]  /*86970*/  SHF.R.S32.HI R53, RZ, 0x1f, R54 ;  /* 0x0000001fff357819 */ /* 0x000fe40000011436 */
[C---:B------:R-:W-:Y:S02]  /*86980*/  IADD3 R26, P4, PT, R54.reuse, R20, RZ ;  /* 0x00000014361a7210 */ /* 0x040fe40007f9e0ff */
[----:B0-----:R-:W-:Y:S01]  /*86990*/  IADD3 R14, P2, PT, R54, R22, RZ ;  /* 0x00000016360e7210 */ /* 0x001fe20007f5e0ff */
[C---:B------:R-:W-:Y:S02]  /*869a0*/  IMAD.X R7, R53.reuse, 0x1, R17, P3 ;  /* 0x0000000135077824 */ /* 0x040fe400018e0611 */
[----:B------:R-:W-:-:S02]  /*869b0*/  IMAD.X R27, R53, 0x1, R19, P4 ;  /* 0x00000001351b7824 */ /* 0x000fc400020e0613 */
[----:B------:R-:W-:Y:S01]  /*869c0*/  IMAD.X R15, R53, 0x1, R21, P2 ;  /* 0x00000001350f7824 */ /* 0x000fe200010e0615 */
[----:B------:R0:W-:Y:S04]  /*869d0*/  STL.64 [R1+0x4128], R6 ;  /* 0x0041280601007387 */ /* 0x0001e80000100a00 */
[----:B------:R-:W-:Y:S04]  /*869e0*/  STL.64 [R1+0x6100], R16 ;  /* 0x0061001001007387 */ /* 0x000fe80000100a00 */
[----:B------:R1:W-:Y:S01]  /*869f0*/  STL.64 [R1+0x4120], R26 ;  /* 0x0041201a01007387 */ /* 0x0003e20000100a00 */
[----:B0-----:R-:W-:-:S02]  /*86a00*/  IMAD.MOV.U32 R6, RZ, RZ, R34 ;  /* 0x000000ffff067224 */ /* 0x001fc400078e0022 */
[----:B------:R-:W-:Y:S01]  /*86a10*/  IMAD.MOV.U32 R34, RZ, RZ, R30 ;  /* 0x000000ffff227224 */ /* 0x000fe200078e001e */
[----:B------:R-:W-:Y:S01]  /*86a20*/  IADD3 R30, P3, PT, R54, R24, RZ ;  /* 0x00000018361e7210 */ /* 0x000fe20007f7e0ff */
[----:B-1----:R-:W2:Y:S04]  /*86a30*/  LDL.LU.64 R26, [R1+0x6128] ;  /* 0x00612800011a7983 */ /* 0x002ea80000300a00 */
[----:B------:R-:W-:Y:S04]  /*86a40*/  STL.64 [R1+0x4118], R14 ;  /* 0x0041180e01007387 */ /* 0x000fe80000100a00 */
[----:B------:R0:W-:Y:S01]  /*86a50*/  STL.64 [R1+0x60f8], R20 ;  /* 0x0060f81401007387 */ /* 0x0001e20000100a00 */
[----:B------:R-:W-:-:S02]  /*86a60*/  IMAD.MOV.U32 R7, RZ, RZ, R35 ;  /* 0x000000ffff077224 */ /* 0x000fc400078e0023 */
[----:B------:R-:W-:Y:S01]  /*86a70*/  IMAD.MOV.U32 R35, RZ, RZ, R31 ;  /* 0x000000ffff237224 */ /* 0x000fe200078e001f */
[----:B0-----:R-:W-:-:S05]  /*86a80*/  SHF.R.S32.HI R20, RZ, 0x1f, R54 ;  /* 0x0000001fff147819 */ /* 0x001fca0000011436 */
[----:B------:R-:W-:-:S05]  /*86a90*/  IMAD.X R31, R20, 0x1, R23, P3 ;  /* 0x00000001141f7824 */ /* 0x000fca00018e0617 */
[----:B------:R0:W-:Y:S04]  /*86aa0*/  STL.64 [R1+0x4110], R30 ;  /* 0x0041101e01007387 */ /* 0x0001e80000100a00 */
[----:B0-----:R-:W3:Y:S01]  /*86ab0*/  LDL.LU.64 R30, [R1+0x6120] ;  /* 0x00612000011e7983 */ /* 0x001ee20000300a00 */
[----:B------:R-:W-:Y:S02]  /*86ac0*/  IMAD.MOV.U32 R14, RZ, RZ, R6 ;  /* 0x000000ffff0e7224 */ /* 0x000fe400078e0006 */
[----:B------:R-:W-:Y:S01]  /*86ad0*/  IMAD.MOV.U32 R6, RZ, RZ, R34 ;  /* 0x000000ffff067224 */ /* 0x000fe200078e0022 */
[----:B------:R-:W-:Y:S01]  /*86ae0*/  IADD3 R34, P2, PT, R54, R28, RZ ;  /* 0x0000001c36227210 */ /* 0x000fe20007f5e0ff */
[----:B------:R-:W-:Y:S02]  /*86af0*/  IMAD.MOV.U32 R15, RZ, RZ, R7 ;  /* 0x000000ffff0f7224 */ /* 0x000fe400078e0007 */
[----:B------:R-:W-:Y:S01]  /*86b00*/  IMAD.MOV.U32 R7, RZ, RZ, R35 ;  /* 0x000000ffff077224 */ /* 0x000fe200078e0023 */
[----:B------:R-:W-:Y:S01]  /*86b10*/  STL.64 [R1+0x60f0], R22 ;  /* 0x0060f01601007387 */ /* 0x000fe20000100a00 */
[----:B------:R-:W-:-:S02]  /*86b20*/  IMAD.MOV.U32 R53, RZ, RZ, R14 ;  /* 0x000000ffff357224 */ /* 0x000fc400078e000e */
[----:B------:R-:W-:Y:S01]  /*86b30*/  IMAD.MOV.U32 R14, RZ, RZ, R6 ;  /* 0x000000ffff0e7224 */ /* 0x000fe200078e0006 */
[----:B--2---:R-:W-:Y:S01]  /*86b40*/  IADD3 R16, P4, PT, R54, R26, RZ ;  /* 0x0000001a36107210 */ /* 0x004fe20007f9e0ff */
[----:B------:R-:W-:-:S04]  /*86b50*/  IMAD.X R35, R20, 0x1, R27, P2 ;  /* 0x0000000114237824 */ /* 0x000fc800010e061b */
[----:B------:R-:W-:-:S05]  /*86b60*/  IMAD.X R17, R20, 0x1, R25, P4 ;  /* 0x0000000114117824 */ /* 0x000fca00020e0619 */
[----:B------:R0:W-:Y:S04]  /*86b70*/  STL.64 [R1+0x4108], R16 ;  /* 0x0041081001007387 */ /* 0x0001e80000100a00 */
[----:B------:R-:W-:Y:S01]  /*86b80*/  STL.64 [R1+0x60e8], R24 ;  /* 0x0060e81801007387 */ /* 0x000fe20000100a00 */
[----:B------:R-:W-:-:S03]  /*86b90*/  IADD3 R6, P4, PT, R54, R32, RZ ;  /* 0x0000002036067210 */ /* 0x000fc60007f9e0ff */
[----:B------:R1:W-:Y:S01]  /*86ba0*/  STL.64 [R1+0x4100], R34 ;  /* 0x0041002201007387 */ /* 0x0003e20000100a00 */
[----:B0-----:R-:W-:Y:S02]  /*86bb0*/  IMAD.MOV.U32 R17, RZ, RZ, R15 ;  /* 0x000000ffff117224 */ /* 0x001fe400078e000f */
[----:B------:R-:W-:Y:S01]  /*86bc0*/  IMAD.MOV.U32 R15, RZ, RZ, R7 ;  /* 0x000000ffff0f7224 */ /* 0x000fe200078e0007 */
[----:B-1----:R-:W2:Y:S01]  /*86bd0*/  LDL.LU.64 R34, [R1+0x6118] ;  /* 0x0061180001227983 */ /* 0x002ea20000300a00 */
[----:B---3--:R-:W-:Y:S01]  /*86be0*/  IADD3 R22, P3, PT, R54, R30, RZ ;  /* 0x0000001e36167210 */ /* 0x008fe20007f7e0ff */
[----:B------:R-:W-:-:S04]  /*86bf0*/  IMAD.X R7, R20, 0x1, R31, P4 ;  /* 0x0000000114077824 */ /* 0x000fc800020e061f */
[----:B------:R-:W-:-:S05]  /*86c00*/  IMAD.X R23, R20, 0x1, R29, P3 ;  /* 0x0000000114177824 */ /* 0x000fca00018e061d */
[----:B------:R-:W-:Y:S04]  /*86c10*/  STL.64 [R1+0x40f8], R22 ;  /* 0x0040f81601007387 */ /* 0x000fe80000100a00 */
[----:B------:R-:W-:Y:S04]  /*86c20*/  STL.64 [R1+0x60e0], R28 ;  /* 0x0060e01c01007387 */ /* 0x000fe80000100a00 */
[----:B------:R0:W-:Y:S04]  /*86c30*/  STL.64 [R1+0x40f0], R6 ;  /* 0x0040f00601007387 */ /* 0x0001e80000100a00 */
[----:B0-----:R-:W3:Y:S01]  /*86c40*/  LDL.LU.64 R6, [R1+0x6110] ;  /* 0x0061100001067983 */ /* 0x001ee20000300a00 */
[----:B------:R-:W-:Y:S01]  /*86c50*/  IADD3 R22, P3, PT, R54, R36, RZ ;  /* 0x0000002436167210 */ /* 0x000fe20007f7e0ff */
[----:B------:R-:W-:-:S02]  /*86c60*/  IMAD.MOV.U32 R16, RZ, RZ, R14 ;  /* 0x000000ffff107224 */ /* 0x000fc400078e000e */
[----:B------:R-:W-:Y:S02]  /*86c70*/  IMAD.MOV.U32 R21, RZ, RZ, R17 ;  /* 0x000000ffff157224 */ /* 0x000fe400078e0011 */
[----:B------:R-:W-:Y:S01]  /*86c80*/  IMAD.MOV.U32 R17, RZ, RZ, R15 ;  /* 0x000000ffff117224 */ /* 0x000fe200078e000f */
[----:B--2---:R-:W-:Y:S01]  /*86c90*/  IADD3 R24, P2, PT, R54, R34, RZ ;  /* 0x0000002236187210 */ /* 0x004fe20007f5e0ff */
[----:B------:R-:W-:-:S04]  /*86ca0*/  IMAD.X R23, R20, 0x1, R35, P3 ;  /* 0x0000000114177824 */ /* 0x000fc800018e0623 */
[----:B------:R-:W-:-:S05]  /*86cb0*/  IMAD.X R25, R20, 0x1, R33, P2 ;  /* 0x0000000114197824 */ /* 0x000fca00010e0621 */
[----:B------:R-:W-:Y:S04]  /*86cc0*/  STL.64 [R1+0x40e8], R24 ;  /* 0x0040e81801007387 */ /* 0x000fe80000100a00 */
[----:B------:R-:W-:Y:S04]  /*86cd0*/  STL.64 [R1+0x40e0], R22 ;  /* 0x0040e01601007387 */ /* 0x000fe80000100a00 */
[----:B------:R0:W-:Y:S02]  /*86ce0*/  STL.64 [R1+0x60d8], R34 ;  /* 0x0060d82201007387 */ /* 0x0001e40000100a00 */
[----:B0-----:R-:W-:-:S02]  /*86cf0*/  SHF.R.S32.HI R34, RZ, 0x1f, R54 ;  /* 0x0000001fff227819 */ /* 0x001fc40000011436 */
[----:B---3--:R-:W-:-:S05]  /*86d00*/  IADD3 R14, P4, PT, R54, R6, RZ ;  /* 0x00000006360e7210 */ /* 0x008fca0007f9e0ff */
[----:B------:R-:W-:-:S05]  /*86d10*/  IMAD.X R15, R34, 0x1, R5, P4 ;  /* 0x00000001220f7824 */ /* 0x000fca00020e0605 */
[----:B------:R0:W-:Y:S04]  /*86d20*/  STL.64 [R1+0x40d8], R14 ;  /* 0x0040d80e01007387 */ /* 0x0001e80000100a00 */
[----:B0-----:R-:W2:Y:S01]  /*86d30*/  LDL.LU.64 R14, [R1+0x6108] ;  /* 0x00610800010e7983 */ /* 0x001ea20000300a00 */
[C---:B------:R-:W-:Y:S01]  /*86d40*/  IADD3 R24, P2, PT, R54.reuse, R10, RZ ;  /* 0x0000000a36187210 */ /* 0x040fe20007f5e0ff */
[----:B------:R-:W-:Y:S01]  /*86d50*/  IMAD.MOV.U32 R20, RZ, RZ, R16 ;  /* 0x000000ffff147224 */ /* 0x000fe200078e0010 */
[----:B------:R-:W-:Y:S01]  /*86d60*/  IADD3 R16, P3, PT, R54, R12, RZ ;  /* 0x0000000c36107210 */ /* 0x000fe20007f7e0ff */
[----:B------:R-:W-:Y:S02]  /*86d70*/  IMAD.MOV.U32 R23, RZ, RZ, R21 ;  /* 0x000000ffff177224 */ /* 0x000fe400078e0015 */
[----:B------:R-:W-:-:S02]  /*86d80*/  IMAD.X R25, R34, 0x1, R7, P2 ;  /* 0x0000000122197824 */ /* 0x000fc400010e0607 */
[----:B------:R-:W-:Y:S02]  /*86d90*/  IMAD.MOV.U32 R21, RZ, RZ, R17 ;  /* 0x000000ffff157224 */ /* 0x000fe400078e0011 */
[----:B------:R-:W-:Y:S01]  /*86da0*/  IMAD.X R17, R34, 0x1, R11, P3 ;  /* 0x0000000122117824 */ /* 0x000fe200018e060b */
[----:B------:R-:W-:Y:S01]  /*86db0*/  STL.64 [R1+0x40d0], R24 ;  /* 0x0040d01801007387 */ /* 0x000fe20000100a00 */
[----:B--2---:R-:W-:-:S05]  /*86dc0*/  IADD3 R28, P4, PT, R54, R14, RZ ;  /* 0x0000000e361c7210 */ /* 0x004fca0007f9e0ff */
[----:B------:R-:W-:Y:S04]  /*86dd0*/  STL [R1+0x40c0], R28 ;  /* 0x0040c01c01007387 */ /* 0x000fe80000100800 */
[----:B------:R-:W-:Y:S04]  /*86de0*/  STL.64 [R1+0x60c8], R14 ;  /* 0x0060c80e01007387 */ /* 0x000fe80000100a00 */
[----:B------:R0:W-:Y:S04]  /*86df0*/  STL.64 [R1+0x40c8], R16 ;  /* 0x0040c81001007387 */ /* 0x0001e80000100a00 */
[----:B0-----:R-:W2:Y:S01]  /*86e00*/  LDL.LU.64 R16, [R1+0x6100] ;  /* 0x0061000001107983 */ /* 0x001ea20000300a00 */
[----:B------:R-:W-:Y:S01]  /*86e10*/  IMAD.MOV.U32 R22, RZ, RZ, R20 ;  /* 0x000000ffff167224 */ /* 0x000fe200078e0014 */
[----:B------:R-:W-:Y:S01]  /*86e20*/  IADD3 R20, P2, PT, R54, R15, RZ ;  /* 0x0000000f36147210 */ /* 0x000fe20007f5e0ff */
[----:B------:R-:W-:-:S02]  /*86e30*/  IMAD.MOV.U32 R15, RZ, RZ, R29 ;  /* 0x000000ffff0f7224 */ /* 0x000fc400078e001d */
[----:B------:R-:W-:Y:S02]  /*86e40*/  IMAD.MOV.U32 R25, RZ, RZ, R23 ;  /* 0x000000ffff197224 */ /* 0x000fe400078e0017 */
[C---:B------:R-:W-:Y:S02]  /*86e50*/  IMAD.X R15, R34.reuse, 0x1, R13, P4 ;  /* 0x00000001220f7824 */ /* 0x040fe400020e060d */
[----:B------:R-:W-:Y:S02]  /*86e60*/  IMAD.MOV.U32 R23, RZ, RZ, R21 ;  /* 0x000000ffff177224 */ /* 0x000fe400078e0015 */
[----:B------:R-:W-:Y:S01]  /*86e70*/  IMAD.X R21, R34, 0x1, R37, P2 ;  /* 0x0000000122157824 */ /* 0x000fe200010e0625 */
[----:B------:R-:W-:Y:S04]  /*86e80*/  STL [R1+0x55bc], R54 ;  /* 0x0055bc3601007387 */ /* 0x000fe80000100800 */
[----:B------:R-:W-:Y:S04]  /*86e90*/  STL [R1+0x40c4], R15 ;  /* 0x0040c40f01007387 */ /* 0x000fe80000100800 */
[----:B------:R-:W-:Y:S01]  /*86ea0*/  STL.64 [R1+0x60d0], R12 ;  /* 0x0060d00c01007387 */ /* 0x000fe20000100a00 */
[----:B------:R-:W-:-:S03]  /*86eb0*/  IMAD.MOV.U32 R24, RZ, RZ, R22 ;  /* 0x000000ffff187224 */ /* 0x000fc600078e0016 */
[----:B------:R0:W-:Y:S01]  /*86ec0*/  STL.64 [R1+0x40b8], R20 ;  /* 0x0040b81401007387 */ /* 0x0001e20000100a00 */
[----:B------:R-:W-:Y:S02]  /*86ed0*/  IMAD.MOV.U32 R29, RZ, RZ, R25 ;  /* 0x000000ffff1d7224 */ /* 0x000fe400078e0019 */
[----:B------:R-:W-:Y:S01]  /*86ee0*/  IMAD.MOV.U32 R25, RZ, RZ, R23 ;  /* 0x000000ffff197224 */ /* 0x000fe200078e0017 */
[----:B0-----:R-:W3:Y:S01]  /*86ef0*/  LDL.LU.64 R20, [R1+0x60f8] ;  /* 0x0060f80001147983 */ /* 0x001ee20000300a00 */
[----:B--2---:R-:W-:-:S05]  /*86f00*/  IADD3 R22, P3, PT, R54, R16, RZ ;  /* 0x0000001036167210 */ /* 0x004fca0007f7e0ff */
[----:B------:R-:W-:-:S05]  /*86f10*/  IMAD.X R23, R34, 0x1, R38, P3 ;  /* 0x0000000122177824 */ /* 0x000fca00018e0626 */
[----:B------:R0:W-:Y:S04]  /*86f20*/  STL.64 [R1+0x40b0], R22 ;  /* 0x0040b01601007387 */ /* 0x0001e80000100a00 */
[----:B0-----:R-:W2:Y:S01]  /*86f30*/  LDL.LU.64 R22, [R1+0x60f0] ;  /* 0x0060f00001167983 */ /* 0x001ea20000300a00 */
[----:B------:R-:W-:Y:S01]  /*86f40*/  IMAD.MOV.U32 R14, RZ, RZ, R28 ;  /* 0x000000ffff0e7224 */ /* 0x000fe200078e001c */
[----:B------:R-:W-:Y:S01]  /*86f50*/  SHF.R.S32.HI R14, RZ, 0x1f, R55 ;  /* 0x0000001fff0e7819 */ /* 0x000fe20000011437 */
[----:B------:R-:W-:Y:S01]  /*86f60*/  IMAD.MOV.U32 R28, RZ, RZ, R24 ;  /* 0x000000ffff1c7224 */ /* 0x000fe200078e0018 */
[----:B------:R-:W-:Y:S01]  /*86f70*/  IADD3 R24, P4, PT, R55, R18, RZ ;  /* 0x0000001237187210 */ /* 0x000fe20007f9e0ff */
[----:B------:R-:W-:Y:S02]  /*86f80*/  IMAD.MOV.U32 R35, RZ, RZ, R29 ;  /* 0x000000ffff237224 */ /* 0x000fe400078e001d */
[----:B------:R-:W-:-:S02]  /*86f90*/  IMAD.MOV.U32 R29, RZ, RZ, R25 ;  /* 0x000000ffff1d7224 */ /* 0x000fc400078e0019 */
[----:B------:R-:W-:Y:S01]  /*86fa0*/  IMAD.X R25, R14, 0x1, R17, P4 ;  /* 0x000000010e197824 */ /* 0x000fe200020e0611 */
[----:B---3--:R-:W-:-:S04]  /*86fb0*/  IADD3 R12, P2, PT, R55, R20, RZ ;  /* 0x00000014370c7210 */ /* 0x008fc80007f5e0ff */
[----:B------:R0:W-:Y:S01]  /*86fc0*/  STL.64 [R1+0x40a8], R24 ;  /* 0x0040a81801007387 */ /* 0x0001e20000100a00 */
[----:B------:R-:W-:-:S03]  /*86fd0*/  IMAD.MOV.U32 R34, RZ, RZ, R28 ;  /* 0x000000ffff227224 */ /* 0x000fc600078e001c */
[----:B0-----:R-:W3:Y:S04]  /*86fe0*/  LDL.LU.64 R24, [R1+0x60e8] ;  /* 0x0060e80001187983 */ /* 0x001ee80000300a00 */
[----:B------:R-:W-:Y:S04]  /*86ff0*/  STL [R1+0x40a0], R12 ;  /* 0x0040a00c01007387 */ /* 0x000fe80000100800 */
[----:B------:R0:W-:Y:S01]  /*87000*/  STL.64 [R1+0x60c0], R16 ;  /* 0x0060c01001007387 */ /* 0x0001e20000100a00 */
[----:B------:R-:W-:Y:S02]  /*87010*/  IMAD.MOV.U32 R15, RZ, RZ, R35 ;  /* 0x000000ffff0f7224 */ /* 0x000fe400078e0023 */
[----:B0-----:R-:W-:-:S02]  /*87020*/  IMAD.MOV.U32 R17, RZ, RZ, R13 ;  /* 0x000000ffff117224 */ /* 0x001fc400078e000d */
[----:B------:R-:W-:-:S05]  /*87030*/  IMAD.X R17, R14, 0x1, R19, P2 ;  /* 0x000000010e117824 */ /* 0x000fca00010e0613 */
[----:B------:R0:W-:Y:S01]  /*87040*/  STL [R1+0x40a4], R17 ;  /* 0x0040a41101007387 */ /* 0x0001e20000100800 */
[----:B------:R-:W-:Y:S01]  /*87050*/  IMAD.MOV.U32 R35, RZ, RZ, R29 ;  /* 0x000000ffff237224 */ /* 0x000fe200078e001d */
[----:B0-----:R-:W-:Y:S02]  /*87060*/  SHF.R.S32.HI R17, RZ, 0x1f, R55 ;  /* 0x0000001fff117819 */ /* 0x001fe40000011437 */
[----:B--2---:R-:W-:-:S05]  /*87070*/  IADD3 R28, P3, PT, R55, R22, RZ ;  /* 0x00000016371c7210 */ /* 0x004fca0007f7e0ff */
[----:B------:R-:W-:-:S05]  /*87080*/  IMAD.X R29, R17, 0x1, R21, P3 ;  /* 0x00000001111d7824 */ /* 0x000fca00018e0615 */
[----:B------:R0:W-:Y:S04]  /*87090*/  STL.64 [R1+0x4098], R28 ;  /* 0x0040981c01007387 */ /* 0x0001e80000100a00 */
[----:B0-----:R-:W2:Y:S01]  /*870a0*/  LDL.LU.64 R28, [R1+0x60e0] ;  /* 0x0060e000011c7983 */ /* 0x001ea20000300a00 */
[----:B------:R-:W-:Y:S01]  /*870b0*/  IMAD.MOV.U32 R16, RZ, RZ, R12 ;  /* 0x000000ffff107224 */ /* 0x000fe200078e000c */
[C---:B------:R-:W-:Y:S02]  /*870c0*/  IADD3 R16, P2, PT, R55.reuse, R26, RZ ;  /* 0x0000001a37107210 */ /* 0x040fe40007f5e0ff */
[----:B---3--:R-:W-:-:S05]  /*870d0*/  IADD3 R12, P4, PT, R55, R24, RZ ;  /* 0x00000018370c7210 */ /* 0x008fca0007f9e0ff */
[C---:B------:R-:W-:Y:S02]  /*870e0*/  IMAD.X R13, R17.reuse, 0x1, R23, P4 ;  /* 0x00000001110d7824 */ /* 0x040fe400020e0617 */
[----:B------:R-:W-:Y:S02]  /*870f0*/  IMAD.X R17, R17, 0x1, R25, P2 ;  /* 0x0000000111117824 */ /* 0x000fe400010e0619 */
[----:B------:R-:W-:Y:S01]  /*87100*/  IMAD.MOV.U32 R14, RZ, RZ, R34 ;  /* 0x000000ffff0e7224 */ /* 0x000fe200078e0022 */
[----:B------:R-:W-:Y:S04]  /*87110*/  STL.64 [R1+0x4090], R12 ;  /* 0x0040900c01007387 */ /* 0x000fe80000100a00 */
[----:B------:R0:W-:Y:S01]  /*87120*/  STL.64 [R1+0x4088], R16 ;  /* 0x0040881001007387 */ /* 0x0001e20000100a00 */
[----:B------:R-:W-:-:S02]  /*87130*/  IMAD.MOV.U32 R54, RZ, RZ, R15 ;  /* 0x000000ffff367224 */ /* 0x000fc400078e000f */
[----:B------:R-:W-:Y:S01]  /*87140*/  IMAD.MOV.U32 R15, RZ, RZ, R35 ;  /* 0x000000ffff0f7224 */ /* 0x000fe200078e0023 */
[----:B0-----:R-:W-:Y:S01]  /*87150*/  SHF.R.S32.HI R17, RZ, 0x1f, R55 ;  /* 0x0000001fff117819 */ /* 0x001fe20000011437 */
[----:B------:R-:W-:Y:S01]  /*87160*/  STL.64 [R1+0x60b0], R24 ;  /* 0x0060b01801007387 */ /* 0x000fe20000100a00 */
[----:B--2---:R-:W-:-:S05]  /*87170*/  IADD3 R34, P3, PT, R55, R28, RZ ;  /* 0x0000001c37227210 */ /* 0x004fca0007f7e0ff */
[----:B------:R-:W-:-:S05]  /*87180*/  IMAD.X R35, R17, 0x1, R27, P3 ;  /* 0x0000000111237824 */ /* 0x000fca00018e061b */
[----:B------:R0:W-:Y:S04]  /*87190*/  STL.64 [R1+0x4080], R34 ;  /* 0x0040802201007387 */ /* 0x0001e80000100a00 */
[----:B0-----:R-:W2:Y:S01]  /*871a0*/  LDL.LU.64 R34, [R1+0x60d8] ;  /* 0x0060d80001227983 */ /* 0x001ea20000300a00 */
[C---:B------:R-:W-:Y:S02]  /*871b0*/  IADD3 R12, P4, PT, R55.reuse, R30, RZ ;  /* 0x0000001e370c7210 */ /* 0x040fe40007f9e0ff */
[----:B------:R-:W-:-:S03]  /*871c0*/  IADD3 R16, P2, PT, R55, R32, RZ ;  /* 0x0000002037107210 */ /* 0x000fc60007f5e0ff */
[C---:B------:R-:W-:Y:S02]  /*871d0*/  IMAD.X R13, R17.reuse, 0x1, R29, P4 ;  /* 0x00000001110d7824 */ /* 0x040fe400020e061d */
[----:B------:R-:W-:-:S03]  /*871e0*/  IMAD.X R17, R17, 0x1, R31, P2 ;  /* 0x0000000111117824 */ /* 0x000fc600010e061f */
[----:B------:R0:W-:Y:S04]  /*871f0*/  STL.64 [R1+0x4078], R12 ;  /* 0x0040780c01007387 */ /* 0x0001e80000100a00 */
[----:B------:R1:W-:Y:S01]  /*87200*/  STL.64 [R1+0x4070], R16 ;  /* 0x0040701001007387 */ /* 0x0003e20000100a00 */
[C---:B0-----:R-:W-:Y:S01]  /*87210*/  IADD3 R12, P4, PT, R55.reuse, R36, RZ ;  /* 0x00000024370c7210 */ /* 0x041fe20007f9e0ff */
[----:B-1----:R-:W-:Y:S02]  /*87220*/  IMAD.MOV.U32 R16, RZ, RZ, R54 ;  /* 0x000000ffff107224 */ /* 0x002fe400078e0036 */
[----:B------:R-:W-:Y:S01]  /*87230*/  IMAD.MOV.U32 R54, RZ, RZ, R15 ;  /* 0x000000ffff367224 */ /* 0x000fe200078e000f */
[----:B------:R-:W-:Y:S01]  /*87240*/  SHF.R.S32.HI R15, RZ, 0x1f, R55 ;  /* 0x0000001fff0f7819 */ /* 0x000fe20000011437 */
[----:B------:R-:W-:Y:S01]  /*87250*/  IMAD.MOV.U32 R17, RZ, RZ, R14 ;  /* 0x000000ffff117224 */ /* 0x000fe200078e000e */
[----:B------:R-:W-:-:S02]  /*87260*/  IADD3 R14, P2, PT, R55, R6, RZ ;  /* 0x00000006370e7210 */ /* 0x000fc40007f5e0ff */
[----:B--2---:R-:W-:Y:S01]  /*87270*/  IADD3 R24, P3, PT, R55, R34, RZ ;  /* 0x0000002237187210 */ /* 0x004fe20007f7e0ff */
[----:B------:R-:W-:-:S04]  /*87280*/  IMAD.X R13, R15, 0x1, R35, P4 ;  /* 0x000000010f0d7824 */ /* 0x000fc800020e0623 */
[----:B------:R-:W-:-:S05]  /*87290*/  IMAD.X R25, R15, 0x1, R33, P3 ;  /* 0x000000010f197824 */ /* 0x000fca00018e0621 */
[----:B------:R-:W-:Y:S04]  /*872a0*/  STL.64 [R1+0x4068], R24 ;  /* 0x0040681801007387 */ /* 0x000fe80000100a00 */
[----:B------:R-:W-:Y:S04]  /*872b0*/  STL.64 [R1+0x60a8], R32 ;  /* 0x0060a82001007387 */ /* 0x000fe80000100a00 */
[----:B------:R0:W-:Y:S01]  /*872c0*/  STL.64 [R1+0x4060], R12 ;  /* 0x0040600c01007387 */ /* 0x0001e20000100a00 */
[----:B------:R-:W-:-:S03]  /*872d0*/  IMAD.X R15, R15, 0x1, R5, P2 ;  /* 0x000000010f0f7824 */ /* 0x000fc600010e0605 */
[----:B0-----:R-:W2:Y:S04]  /*872e0*/  LDL.LU.64 R12, [R1+0x60d0] ;  /* 0x0060d000010c7983 */ /* 0x001ea80000300a00 */
[----:B------:R-:W-:Y:S04]  /*872f0*/  STL.64 [R1+0x60a0], R34 ;  /* 0x0060a02201007387 */ /* 0x000fe80000100a00 */
[----:B------:R0:W-:Y:S04]  /*87300*/  STL.64 [R1+0x4058], R14 ;  /* 0x0040580e01007387 */ /* 0x0001e80000100a00 */
[----:B0-----:R-:W3:Y:S01]  /*87310*/  LDL.LU.64 R14, [R1+0x60c8] ;  /* 0x0060c800010e7983 */ /* 0x001ee20000300a00 */
[----:B------:R-:W-:Y:S01]  /*87320*/  IMAD.MOV.U32 R25, RZ, RZ, R17 ;  /* 0x000000ffff197224 */ /* 0x000fe200078e0011 */
[----:B------:R-:W-:Y:S01]  /*87330*/  SHF.R.S32.HI R35, RZ, 0x1f, R55 ;  /* 0x0000001fff237819 */ /* 0x000fe20000011437 */
[----:B------:R-:W-:Y:S01]  /*87340*/  IMAD.MOV.U32 R24, RZ, RZ, R16 ;  /* 0x000000ffff187224 */ /* 0x000fe200078e0010 */
[----:B------:R-:W-:Y:S01]  /*87350*/  IADD3 R16, P3, PT, R55, R10, RZ ;  /* 0x0000000a37107210 */ /* 0x000fe20007f7e0ff */
[----:B------:R-:W-:-:S02]  /*87360*/  IMAD.MOV.U32 R32, RZ, RZ, R25 ;  /* 0x000000ffff207224 */ /* 0x000fc400078e0019 */
[----:B------:R-:W-:Y:S02]  /*87370*/  IMAD.MOV.U32 R25, RZ, RZ, R56 ;  /* 0x000000ffff197224 */ /* 0x000fe400078e0038 */
[----:B------:R-:W-:Y:S02]  /*87380*/  IMAD.X R17, R35, 0x1, R7, P3 ;  /* 0x0000000123117824 */ /* 0x000fe400018e0607 */
[----:B------:R-:W-:Y:S02]  /*87390*/  IMAD.MOV.U32 R33, RZ, RZ, R24 ;  /* 0x000000ffff217224 */ /* 0x000fe400078e0018 */
[----:B------:R-:W-:Y:S02]  /*873a0*/  IMAD.MOV.U32 R24, RZ, RZ, R54 ;  /* 0x000000ffff187224 */ /* 0x000fe400078e0036 */
[----:B------:R-:W-:Y:S01]  /*873b0*/  IMAD.MOV.U32 R54, RZ, RZ, R57 ;  /* 0x000000ffff367224 */ /* 0x000fe200078e0039 */
[----:B------:R0:W-:Y:S04]  /*873c0*/  STL.64 [R1+0x4050], R16 ;  /* 0x0040501001007387 */ /* 0x0001e80000100a00 */
[----:B0-----:R-:W4:Y:S04]  /*873d0*/  LDL.LU.64 R16, [R1+0x60c0] ;  /* 0x0060c00001107983 */ /* 0x001f280000300a00 */
[----:B------:R-:W-:Y:S01]  /*873e0*/  STL.64 [R1+0x6098], R6 ;  /* 0x0060980601007387 */ /* 0x000fe20000100a00 */
[----:B--2---:R-:W-:-:S05]  /*873f0*/  IADD3 R56, P4, PT, R55, R12, RZ ;  /* 0x0000000c37387210 */ /* 0x004fca0007f9e0ff */
[----:B------:R-:W-:Y:S01]  /*87400*/  IMAD.X R57, R35, 0x1, R11, P4 ;  /* 0x0000000123397824 */ /* 0x000fe200020e060b */
[----:B---3--:R-:W-:Y:S04]  /*87410*/  STL.64 [R1+0x6090], R14 ;  /* 0x0060900e01007387 */ /* 0x008fe80000100a00 */
[----:B------:R0:W-:Y:S04]  /*87420*/  STL.64 [R1+0x4048], R56 ;  /* 0x0040483801007387 */ /* 0x0001e80000100a00 */
[----:B0-----:R-:W2:Y:S01]  /*87430*/  LDL.LU.64 R56, [R1+0x60b8] ;  /* 0x0060b80001387983 */ /* 0x001ea20000300a00 */
[----:B------:R-:W-:-:S02]  /*87440*/  IADD3 R34, P2, PT, R55, R14, RZ ;  /* 0x0000000e37227210 */ /* 0x000fc40007f5e0ff */
[----:B------:R-:W-:Y:S01]  /*87450*/  IADD3 R6, P3, PT, R55, R15, RZ ;  /* 0x0000000f37067210 */ /* 0x000fe20007f7e0ff */
[----:B------:R-:W-:-:S04]  /*87460*/  IMAD.MOV.U32 R15, RZ, RZ, R35 ;  /* 0x000000ffff0f7224 */ /* 0x000fc800078e0023 */
[----:B------:R-:W-:Y:S01]  /*87470*/  IMAD.X R35, R15, 0x1, R13, P2 ;  /* 0x000000010f237824 */ /* 0x000fe200010e060d */
[----:B------:R-:W-:Y:S01]  /*87480*/  STL [R1+0x55c0], R55 ;  /* 0x0055c03701007387 */ /* 0x000fe20000100800 */
[----:B----4-:R-:W-:-:S03]  /*87490*/  IADD3 R14, P4, PT, R55, R16, RZ ;  /* 0x00000010370e7210 */ /* 0x010fc60007f9e0ff */
[----:B------:R0:W-:Y:S01]  /*874a0*/  STL.64 [R1+0x4040], R34 ;  /* 0x0040402201007387 */ /* 0x0001e20000100a00 */
[C---:B------:R-:W-:Y:S02]  /*874b0*/  IMAD.X R7, R15.reuse, 0x1, R37, P3 ;  /* 0x000000010f077824 */ /* 0x040fe400018e0625 */
[----:B------:R-:W-:Y:S02]  /*874c0*/  IMAD.X R15, R15, 0x1, R38, P4 ;  /* 0x000000010f0f7824 */ /* 0x000fe400020e0626 */
[----:B0-----:R-:W-:Y:S02]  /*874d0*/  IMAD.MOV.U32 R34, RZ, RZ, R24 ;  /* 0x000000ffff227224 */ /* 0x001fe400078e0018 */
[----:B------:R-:W-:Y:S02]  /*874e0*/  IMAD.MOV.U32 R35, RZ, RZ, R32 ;  /* 0x000000ffff237224 */ /* 0x000fe400078e0020 */
[----:B------:R-:W-:Y:S01]  /*874f0*/  IMAD.MOV.U32 R32, RZ, RZ, R25 ;  /* 0x000000ffff207224 */ /* 0x000fe200078e0019 */
[----:B------:R-:W-:Y:S04]  /*87500*/  STL.64 [R1+0x4038], R6 ;  /* 0x0040380601007387 */ /* 0x000fe80000100a00 */
[----:B------:R-:W-:Y:S01]  /*87510*/  STL.64 [R1+0x4030], R14 ;  /* 0x0040300e01007387 */ /* 0x000fe20000100a00 */
[----:B--2---:R-:W-:-:S02]  /*87520*/  IADD3 R24, P2, PT, R56, R18, RZ ;  /* 0x0000001238187210 */ /* 0x004fc40007f5e0ff */
[----:B------:R-:W-:-:S05]  /*87530*/  SHF.R.S32.HI R55, RZ, 0x1f, R56 ;  /* 0x0000001fff377819 */ /* 0x000fca0000011438 */
[----:B------:R-:W-:-:S05]  /*87540*/  IMAD.X R25, R55, 0x1, R17, P2 ;  /* 0x0000000137197824 */ /* 0x000fca00010e0611 */
[----:B------:R0:W-:Y:S04]  /*87550*/  STL.64 [R1+0x4028], R24 ;  /* 0x0040281801007387 */ /* 0x0001e80000100a00 */
[----:B0-----:R-:W2:Y:S01]  /*87560*/  LDL.LU.64 R24, [R1+0x60b0] ;  /* 0x0060b00001187983 */ /* 0x001ea20000300a00 */
[----:B------:R-:W-:-:S05]  /*87570*/  IADD3 R6, P3, PT, R56, R20, RZ ;  /* 0x0000001438067210 */ /* 0x000fca0007f7e0ff */
[----:B------:R-:W-:Y:S01]  /*87580*/  IMAD.X R7, R55, 0x1, R19, P3 ;  /* 0x0000000137077824 */ /* 0x000fe200018e0613 */
[----:B------:R-:W-:Y:S01]  /*87590*/  STL.64 [R1+0x6088], R16 ;  /* 0x0060881001007387 */ /* 0x000fe20000100a00 */
[----:B------:R-:W-:-:S03]  /*875a0*/  IADD3 R14, P4, PT, R56, R22, RZ ;  /* 0x00000016380e7210 */ /* 0x000fc60007f9e0ff */
[----:B------:R-:W-:Y:S04]  /*875b0*/  STL.64 [R1+0x4020], R6 ;  /* 0x0040200601007387 */ /* 0x000fe80000100a00 */
[----:B------:R0:W-:Y:S02]  /*875c0*/  STL.64 [R1+0x6080], R18 ;  /* 0x0060801201007387 */ /* 0x0001e40000100a00 */
[----:B0-----:R-:W-:Y:S01]  /*875d0*/  SHF.R.S32.HI R18, RZ, 0x1f, R56 ;  /* 0x0000001fff127819 */ /* 0x001fe20000011438 */
[----:B------:R-:W-:Y:S01]  /*875e0*/  IMAD.MOV.U32 R6, RZ, RZ, R32 ;  /* 0x000000ffff067224 */ /* 0x000fe200078e0020 */
[----:B------:R-:W-:-:S03]  /*875f0*/  IADD3 R32, P3, PT, R56, R26, RZ ;  /* 0x0000001a38207210 */ /* 0x000fc60007f7e0ff */
[----:B------:R-:W-:Y:S02]  /*87600*/  IMAD.X R15, R18, 0x1, R21, P4 ;  /* 0x00000001120f7824 */ /* 0x000fe400020e0615 */
[----:B------:R-:W-:-:S03]  /*87610*/  IMAD.MOV.U32 R7, RZ, RZ, R33 ;  /* 0x000000ffff077224 */ /* 0x000fc600078e0021 */
[----:B------:R0:W-:Y:S04]  /*87620*/  STL.64 [R1+0x4018], R14 ;  /* 0x0040180e01007387 */ /* 0x0001e80000100a00 */
[----:B------:R-:W-:Y:S01]  /*87630*/  STL.64 [R1+0x6078], R20 ;  /* 0x0060781401007387 */ /* 0x000fe20000100a00 */
[----:B0-----:R-:W-:Y:S02]  /*87640*/  IMAD.MOV.U32 R14, RZ, RZ, R6 ;  /* 0x000000ffff0e7224 */ /* 0x001fe400078e0006 */
[----:B------:R-:W-:Y:S01]  /*87650*/  IMAD.MOV.U32 R6, RZ, RZ, R34 ;  /* 0x000000ffff067224 */ /* 0x000fe200078e0022 */
[----:B------:R-:W-:Y:S01]  /*87660*/  IADD3 R34, P4, PT, R56, R28, RZ ;  /* 0x0000001c38227210 */ /* 0x000fe20007f9e0ff */
[----:B------:R-:W-:Y:S02]  /*87670*/  IMAD.MOV.U32 R15, RZ, RZ, R7 ;  /* 0x000000ffff0f7224 */ /* 0x000fe400078e0007 */
[----:B------:R-:W-:-:S02]  /*87680*/  IMAD.MOV.U32 R7, RZ, RZ, R35 ;  /* 0x000000ffff077224 */ /* 0x000fc400078e0023 */
[----:B------:R-:W-:Y:S01]  /*87690*/  IMAD.X R35, R18, 0x1, R27, P4 ;  /* 0x0000000112237824 */ /* 0x000fe200020e061b */
[----:B--2---:R-:W-:Y:S01]  /*876a0*/  IADD3 R16, P2, PT, R56, R24, RZ ;  /* 0x0000001838107210 */ /* 0x004fe20007f5e0ff */
[----:B------:R-:W-:-:S04]  /*876b0*/  IMAD.X R33, R18, 0x1, R25, P3 ;  /* 0x0000000112217824 */ /* 0x000fc800018e0619 */
[----:B------:R-:W-:-:S05]  /*876c0*/  IMAD.X R17, R18, 0x1, R23, P2 ;  /* 0x0000000112117824 */ /* 0x000fca00010e0617 */
[----:B------:R-:W-:Y:S04]  /*876d0*/  STL.64 [R1+0x4010], R16 ;  /* 0x0040101001007387 */ /* 0x000fe80000100a00 */
[----:B------:R0:W-:Y:S04]  /*876e0*/  STL.64 [R1+0x4008], R32 ;  /* 0x0040082001007387 */ /* 0x0001e80000100a00 */
[----:B0-----:R-:W2:Y:S04]  /*876f0*/  LDL.LU.64 R32, [R1+0x60a8] ;  /* 0x0060a80001207983 */ /* 0x001ea80000300a00 */
[----:B------:R-:W-:Y:S04]  /*87700*/  STL.64 [R1+0x6070], R24 ;  /* 0x0060701801007387 */ /* 0x000fe80000100a00 */
[----:B------:R0:W-:Y:S04]  /*87710*/  STL.64 [R1+0x4000], R34 ;  /* 0x0040002201007387 */ /* 0x0001e80000100a00 */
[----:B0-----:R-:W3:Y:S01]  /*87720*/  LDL.LU.64 R34, [R1+0x60a0] ;  /* 0x0060a00001227983 */ /* 0x001ee20000300a00 */
[----:B------:R-:W-:-:S02]  /*87730*/  IMAD.MOV.U32 R17, RZ, RZ, R14 ;  /* 0x000000ffff117224 */ /* 0x000fc400078e000e */
[----:B------:R-:W-:Y:S01]  /*87740*/  IMAD.MOV.U32 R14, RZ, RZ, R6 ;  /* 0x000000ffff0e7224 */ /* 0x000fe200078e0006 */
[----:B------:R-:W-:Y:S01]  /*87750*/  IADD3 R6, P2, PT, R56, R30, RZ ;  /* 0x0000001e38067210 */ /* 0x000fe20007f5e0ff */
[----:B------:R-:W-:Y:S02]  /*87760*/  IMAD.MOV.U32 R55, RZ, RZ, R15 ;  /* 0x000000ffff377224 */ /* 0x000fe400078e000f */
[----:B------:R-:W-:Y:S02]  /*87770*/  IMAD.MOV.U32 R15, RZ, RZ, R7 ;  /* 0x000000ffff0f7224 */ /* 0x000fe400078e0007 */
[----:B------:R-:W-:Y:S02]  /*87780*/  IMAD.X R7, R18, 0x1, R29, P2 ;  /* 0x0000000112077824 */ /* 0x000fe400010e061d */
[----:B------:R-:W-:Y:S02]  /*87790*/  IMAD.MOV.U32 R16, RZ, RZ, R55 ;  /* 0x000000ffff107224 */ /* 0x000fe400078e0037 */
[----:B------:R-:W-:Y:S01]  /*877a0*/  IMAD.MOV.U32 R55, RZ, RZ, R14 ;  /* 0x000000ffff377224 */ /* 0x000fe200078e000e */
[----:B------:R0:W-:Y:S01]  /*877b0*/  STL.64 [R1+0x3ff8], R6 ;  /* 0x003ff80601007387 */ /* 0x0001e20000100a00 */
[----:B------:R-:W-:-:S02]  /*877c0*/  IMAD.MOV.U32 R19, RZ, RZ, R17 ;  /* 0x000000ffff137224 */ /* 0x000fc400078e0011 */
[----:B------:R-:W-:Y:S01]  /*877d0*/  IMAD.MOV.U32 R17, RZ, RZ, R15 ;  /* 0x000000ffff117224 */ /* 0x000fe200078e000f */
[----:B0-----:R-:W4:Y:S01]  /*877e0*/  LDL.LU.64 R6, [R1+0x6098] ;  /* 0x0060980001067983 */ /* 0x001f220000300a00 */
[----:B--2---:R-:W-:-:S05]  /*877f0*/  IADD3 R24, P3, PT, R56, R32, RZ ;  /* 0x0000002038187210 */ /* 0x004fca0007f7e0ff */
[----:B------:R-:W-:Y:S04]  /*87800*/  STL [R1+0x3ff0], R24 ;  /* 0x003ff01801007387 */ /* 0x000fe80000100800 */
[----:B------:R0:W-:Y:S01]  /*87810*/  STL.64 [R1+0x6068], R28 ;  /* 0x0060681c01007387 */ /* 0x0001e20000100a00 */
[----:B---3--:R-:W-:Y:S01]  /*87820*/  IADD3 R14, P4, PT, R56, R34, RZ ;  /* 0x00000022380e7210 */ /* 0x008fe20007f9e0ff */
[----:B0-----:R-:W-:Y:S02]  /*87830*/  IMAD.MOV.U32 R29, RZ, RZ, R25 ;  /* 0x000000ffff1d7224 */ /* 0x001fe400078e0019 */
[C---:B------:R-:W-:Y:S02]  /*87840*/  IMAD.X R29, R18.reuse, 0x1, R31, P3 ;  /* 0x00000001121d7824 */ /* 0x040fe400018e061f */
[----:B------:R-:W-:-:S03]  /*87850*/  IMAD.X R15, R18, 0x1, R33, P4 ;  /* 0x00000001120f7824 */ /* 0x000fc600020e0621 */
[----:B------:R-:W-:Y:S04]  /*87860*/  STL [R1+0x3ff4], R29 ;  /* 0x003ff41d01007387 */ /* 0x000fe80000100800 */
[----:B------:R-:W-:Y:S04]  /*87870*/  STL.64 [R1+0x6060], R30 ;  /* 0x0060601e01007387 */ /* 0x000fe80000100a00 */
[----:B------:R0:W-:Y:S04]  /*87880*/  STL.64 [R1+0x3fe8], R14 ;  /* 0x003fe80e01007387 */ /* 0x0001e80000100a00 */
[----:B0-----:R-:W2:Y:S01]  /*87890*/  LDL.LU.64 R14, [R1+0x6090] ;  /* 0x00609000010e7983 */ /* 0x001ea20000300a00 */
[----:B------:R-:W-:Y:S01]  /*878a0*/  IMAD.MOV.U32 R28, RZ, RZ, R24 ;  /* 0x000000ffff1c7224 */ /* 0x000fe200078e0018 */
[----:B------:R-:W-:-:S02]  /*878b0*/  IADD3 R24, P2, PT, R56, R36, RZ ;  /* 0x0000002438187210 */ /* 0x000fc40007f5e0ff */
[----:B------:R0:W-:Y:S01]  /*878c0*/  STL.64 [R1+0x6058], R32 ;  /* 0x0060582001007387 */ /* 0x0001e20000100a00 */
[C---:B----4-:R-:W-:Y:S01]  /*878d0*/  IADD3 R28, P3, PT, R56.reuse, R6, RZ ;  /* 0x00000006381c7210 */ /* 0x050fe20007f7e0ff */
[----:B------:R-:W-:Y:S01]  /*878e0*/  IMAD.MOV.U32 R18, RZ, RZ, R16 ;  /* 0x000000ffff127224 */ /* 0x000fe200078e0010 */
[----:B------:R-:W-:Y:S01]  /*878f0*/  IADD3 R16, P4, PT, R56, R10, RZ ;  /* 0x0000000a38107210 */ /* 0x000fe20007f9e0ff */
[----:B------:R-:W-:Y:S01]  /*87900*/  IMAD.MOV.U32 R20, RZ, RZ, R19 ;  /* 0x000000ffff147224 */ /* 0x000fe200078e0013 */
[----:B0-----:R-:W-:Y:S01]  /*87910*/  SHF.R.S32.HI R32, RZ, 0x1f, R56 ;  /* 0x0000001fff207819 */ /* 0x001fe20000011438 */
[----:B------:R-:W-:-:S04]  /*87920*/  IMAD.MOV.U32 R19, RZ, RZ, R17 ;  /* 0x000000ffff137224 */ /* 0x000fc800078e0011 */
[C---:B------:R-:W-:Y:S02]  /*87930*/  IMAD.X R25, R32.reuse, 0x1, R35, P2 ;  /* 0x0000000120197824 */ /* 0x040fe400010e0623 */
[C---:B------:R-:W-:Y:S02]  /*87940*/  IMAD.X R29, R32.reuse, 0x1, R5, P3 ;  /* 0x00000001201d7824 */ /* 0x040fe400018e0605 */
[----:B------:R-:W-:Y:S01]  /*87950*/  IMAD.X R17, R32, 0x1, R7, P4 ;  /* 0x0000000120117824 */ /* 0x000fe200020e0607 */
[----:B------:R0:W-:Y:S04]  /*87960*/  STL.64 [R1+0x3fe0], R24 ;  /* 0x003fe01801007387 */ /* 0x0001e80000100a00 */
[----:B------:R1:W-:Y:S04]  /*87970*/  STL.64 [R1+0x3fd8], R28 ;  /* 0x003fd81c01007387 */ /* 0x0003e80000100a00 */
[----:B------:R3:W-:Y:S01]  /*87980*/  STL.64 [R1+0x3fd0], R16 ;  /* 0x003fd01001007387 */ /* 0x0007e20000100a00 */
[----:B0-----:R-:W-:Y:S01]  /*87990*/  IMAD.MOV.U32 R25, RZ, RZ, R20 ;  /* 0x000000ffff197224 */ /* 0x001fe200078e0014 */
[----:B------:R-:W-:Y:S01]  /*879a0*/  IADD3 R20, P2, PT, R56, R12, RZ ;  /* 0x0000000c38147210 */ /* 0x000fe20007f5e0ff */
[----:B------:R-:W-:-:S02]  /*879b0*/  IMAD.MOV.U32 R24, RZ, RZ, R18 ;  /* 0x000000ffff187224 */ /* 0x000fc400078e0012 */
[----:B-1----:R-:W-:Y:S01]  /*879c0*/  IMAD.MOV.U32 R29, RZ, RZ, R25 ;  /* 0x000000ffff1d7224 */ /* 0x002fe200078e0019 */
[----:B---3--:R-:W3:Y:S01]  /*879d0*/  LDL.LU.64 R16, [R1+0x6088] ;  /* 0x0060880001107983 */ /* 0x008ee20000300a00 */
[----:B------:R-:W-:-:S03]  /*879e0*/  IMAD.MOV.U32 R25, RZ, RZ, R19 ;  /* 0x000000ffff197224 */ /* 0x000fc600078e0013 */
[----:B------:R-:W-:Y:S04]  /*879f0*/  STL [R1+0x3fc8], R20 ;  /* 0x003fc81401007387 */ /* 0x000fe80000100800 */
[----:B------:R0:W-:Y:S02]  /*87a00*/  STL.64 [R1+0x6050], R6 ;  /* 0x0060500601007387 */ /* 0x0001e40000100a00 */
[----:B0-----:R-:W-:Y:S02]  /*87a10*/  IMAD.MOV.U32 R7, RZ, RZ, R21 ;  /* 0x000000ffff077224 */ /* 0x001fe400078e0015 */
[----:B------:R-:W-:-:S05]  /*87a20*/  IMAD.X R7, R32, 0x1, R11, P2 ;  /* 0x0000000120077824 */ /* 0x000fca00010e060b */
[----:B------:R-:W-:Y:S01]  /*87a30*/  STL [R1+0x3fcc], R7 ;  /* 0x003fcc0701007387 */ /* 0x000fe20000100800 */
[----:B--2---:R-:W-:-:S05]  /*87a40*/  IADD3 R18, P3, PT, R56, R14, RZ ;  /* 0x0000000e38127210 */ /* 0x004fca0007f7e0ff */
[----:B------:R-:W-:-:S05]  /*87a50*/  IMAD.X R19, R32, 0x1, R13, P3 ;  /* 0x0000000120137824 */ /* 0x000fca00018e060d */
[----:B------:R0:W-:Y:S04]  /*87a60*/  STL.64 [R1+0x3fc0], R18 ;  /* 0x003fc01201007387 */ /* 0x0001e80000100a00 */
[----:B0-----:R-:W2:Y:S01]  /*87a70*/  LDL.LU.64 R18, [R1+0x6080] ;  /* 0x0060800001127983 */ /* 0x001ea20000300a00 */
[----:B------:R-:W-:Y:S01]  /*87a80*/  IMAD.MOV.U32 R6, RZ, RZ, R20 ;  /* 0x000000ffff067224 */ /* 0x000fe200078e0014 */
[----:B------:R-:W-:Y:S01]  /*87a90*/  IADD3 R20, P4, PT, R56, R15, RZ ;  /* 0x0000000f38147210 */ /* 0x000fe20007f9e0ff */
[----:B------:R-:W-:-:S04]  /*87aa0*/  IMAD.MOV.U32 R28, RZ, RZ, R24 ;  /* 0x000000ffff1c7224 */ /* 0x000fc800078e0018 */
[----:B------:R-:W-:Y:S02]  /*87ab0*/  IMAD.X R21, R32, 0x1, R37, P4 ;  /* 0x0000000120157824 */ /* 0x000fe400020e0625 */
[----:B------:R-:W-:-:S03]  /*87ac0*/  IMAD.MOV.U32 R30, RZ, RZ, R29 ;  /* 0x000000ffff1e7224 */ /* 0x000fc600078e001d */
[----:B------:R0:W-:Y:S01]  /*87ad0*/  STL.64 [R1+0x3fb8], R20 ;  /* 0x003fb81401007387 */ /* 0x0001e20000100a00 */
[----:B------:R-:W-:Y:S01]  /*87ae0*/  IMAD.MOV.U32 R29, RZ, RZ, R25 ;  /* 0x000000ffff1d7224 */ /* 0x000fe200078e0019 */
[----:B---3--:R-:W-:Y:S02]  /*87af0*/  IADD3 R6, P2, PT, R56, R16, RZ ;  /* 0x0000001038067210 */ /* 0x008fe40007f5e0ff */
[----:B0-----:R-:W3:Y:S03]  /*87b00*/  LDL.LU.64 R20, [R1+0x6078] ;  /* 0x0060780001147983 */ /* 0x001ee60000300a00 */
[----:B------:R-:W-:-:S05]  /*87b10*/  IMAD.X R7, R32, 0x1, R38, P2 ;  /* 0x0000000120077824 */ /* 0x000fca00010e0626 */
[----:B------:R-:W-:Y:S01]  /*87b20*/  STL.64 [R1+0x3fb0], R6 ;  /* 0x003fb00601007387 */ /* 0x000fe20000100a00 */
[----:B--2---:R-:W-:-:S05]  /*87b30*/  IADD3 R24, P3, PT, R57, R18, RZ ;  /* 0x0000001239187210 */ /* 0x004fca0007f7e0ff */
[----:B------:R-:W-:-:S05]  /*87b40*/  IMAD.X R25, R0, 0x1, R17, P3 ;  /* 0x0000000100197824 */ /* 0x000fca00018e0611 */
[----:B------:R0:W-:Y:S04]  /*87b50*/  STL.64 [R1+0x3fa8], R24 ;  /* 0x003fa81801007387 */ /* 0x0001e80000100a00 */
[----:B0-----:R-:W2:Y:S01]  /*87b60*/  LDL.LU.64 R24, [R1+0x6070] ;  /* 0x0060700001187983 */ /* 0x001ea20000300a00 */
[----:B------:R-:W-:Y:S01]  /*87b70*/  IMAD.MOV.U32 R33, RZ, RZ, R30 ;  /* 0x000000ffff217224 */ /* 0x000fe200078e001e */
[C---:B---3--:R-:W-:Y:S01]  /*87b80*/  IADD3 R30, P4, PT, R57.reuse, R20, RZ ;  /* 0x00000014391e7210 */ /* 0x048fe20007f9e0ff */
[----:B------:R-:W-:Y:S01]  /*87b90*/  IMAD.MOV.U32 R32, RZ, RZ, R28 ;  /* 0x000000ffff207224 */ /* 0x000fe200078e001c */
[----:B------:R-:W-:-:S03]  /*87ba0*/  IADD3 R28, P2, PT, R57, R22, RZ ;  /* 0x00000016391c7210 */ /* 0x000fc60007f5e0ff */
[----:B------:R-:W-:Y:S01]  /*87bb0*/  STL [R1+0x3fa0], R30 ;  /* 0x003fa01e01007387 */ /* 0x000fe20000100800 */
[----:B------:R-:W-:-:S03]  /*87bc0*/  IMAD.MOV.U32 R7, RZ, RZ, R33 ;  /* 0x000000ffff077224 */ /* 0x000fc600078e0021 */
[----:B------:R0:W-:Y:S01]  /*87bd0*/  STL.64 [R1+0x6040], R16 ;  /* 0x0060401001007387 */ /* 0x0001e20000100a00 */
[----:B------:R-:W-:Y:S02]  /*87be0*/  IMAD.MOV.U32 R33, RZ, RZ, R29 ;  /* 0x000000ffff217224 */ /* 0x000fe400078e001d */
[----:B------:R-:W-:Y:S02]  /*87bf0*/  IMAD.MOV.U32 R6, RZ, RZ, R32 ;  /* 0x000000ffff067224 */ /* 0x000fe400078e0020 */
[C---:B------:R-:W-:Y:S02]  /*87c00*/  IMAD.X R29, R0.reuse, 0x1, R21, P2 ;  /* 0x00000001001d7824 */ /* 0x040fe400010e0615 */
[----:B0-----:R-:W-:Y:S02]  /*87c10*/  IMAD.MOV.U32 R16, RZ, RZ, R30 ;  /* 0x000000ffff107224 */ /* 0x001fe400078e001e */
[----:B------:R-:W-:Y:S02]  /*87c20*/  IMAD.MOV.U32 R17, RZ, RZ, R31 ;  /* 0x000000ffff117224 */ /* 0x000fe400078e001f */
[----:B------:R-:W-:Y:S01]  /*87c30*/  IMAD.X R17, R0, 0x1, R19, P4 ;  /* 0x0000000100117824 */ /* 0x000fe200020e0613 */
[----:B------:R-:W-:-:S04]  /*87c40*/  IADD3 R32, P4, PT, R57, R26, RZ ;  /* 0x0000001a39207210 */ /* 0x000fc80007f9e0ff */
[----:B------:R0:W-:Y:S04]  /*87c50*/  STL [R1+0x3fa4], R17 ;  /* 0x003fa41101007387 */ /* 0x0001e80000100800 */
[----:B------:R-:W-:Y:S04]  /*87c60*/  STL.64 [R1+0x6048], R18 ;  /* 0x0060481201007387 */ /* 0x000fe80000100a00 */
[----:B------:R1:W-:Y:S01]  /*87c70*/  STL.64 [R1+0x3f98], R28 ;  /* 0x003f981c01007387 */ /* 0x0003e20000100a00 */
[----:B0-----:R-:W-:Y:S02]  /*87c80*/  IMAD.MOV.U32 R17, RZ, RZ, R7 ;  /* 0x000000ffff117224 */ /* 0x001fe400078e0007 */
[----:B------:R-:W-:Y:S01]  /*87c90*/  IMAD.MOV.U32 R7, RZ, RZ, R33 ;  /* 0x000000ffff077224 */ /* 0x000fe200078e0021 */
[----:B-1----:R-:W3:Y:S04]  /*87ca0*/  LDL.LU.64 R28, [R1+0x6068] ;  /* 0x00606800011c7983 */ /* 0x002ee80000300a00 */
[----:B------:R-:W-:Y:S01]  /*87cb0*/  STL.64 [R1+0x6030], R20 ;  /* 0x0060301401007387 */ /* 0x000fe20000100a00 */
[----:B--2---:R-:W-:Y:S01]  /*87cc0*/  IADD3 R30, P3, PT, R57, R24, RZ ;  /* 0x00000018391e7210 */ /* 0x004fe20007f7e0ff */
[----:B------:R-:W-:-:S04]  /*87cd0*/  IMAD.X R33, R0, 0x1, R25, P4 ;  /* 0x0000000100217824 */ /* 0x000fc800020e0619 */
[----:B------:R-:W-:-:S05]  /*87ce0*/  IMAD.X R31, R0, 0x1, R23, P3 ;  /* 0x00000001001f7824 */ /* 0x000fca00018e0617 */
[----:B------:R0:W-:Y:S04]  /*87cf0*/  STL.64 [R1+0x3f90], R30 ;  /* 0x003f901e01007387 */ /* 0x0001e80000100a00 */
[----:B0-----:R-:W2:Y:S04]  /*87d00*/  LDL.LU.64 R30, [R1+0x6060] ;  /* 0x00606000011e7983 */ /* 0x001ea80000300a00 */
[----:B------:R-:W-:Y:S04]  /*87d10*/  STL.64 [R1+0x6020], R22 ;  /* 0x0060201601007387 */ /* 0x000fe80000100a00 */
[----:B------:R0:W-:Y:S04]  /*87d20*/  STL.64 [R1+0x3f88], R32 ;  /* 0x003f882001007387 */ /* 0x0001e80000100a00 */
[----:B0-----:R-:W4:Y:S01]  /*87d30*/  LDL.LU.64 R32, [R1+0x6058] ;  /* 0x0060580001207983 */ /* 0x001f220000300a00 */
[----:B------:R-:W-:-:S02]  /*87d40*/  IMAD.MOV.U32 R16, RZ, RZ, R6 ;  /* 0x000000ffff107224 */ /* 0x000fc400078e0006 */
[----:B------:R-:W-:Y:S02]  /*87d50*/  IMAD.MOV.U32 R19, RZ, RZ, R17 ;  /* 0x000000ffff137224 */ /* 0x000fe400078e0011 */
[----:B------:R-:W-:Y:S01]  /*87d60*/  IMAD.MOV.U32 R17, RZ, RZ, R7 ;  /* 0x000000ffff117224 */ /* 0x000fe200078e0007 */
[----:B---3--:R-:W-:-:S05]  /*87d70*/  IADD3 R20, P2, PT, R57, R28, RZ ;  /* 0x0000001c39147210 */ /* 0x008fca0007f5e0ff */
[----:B------:R-:W-:Y:S01]  /*87d80*/  IMAD.X R21, R0, 0x1, R27, P2 ;  /* 0x0000000100157824 */ /* 0x000fe200010e061b */
[----:B--2---:R-:W-:-:S05]  /*87d90*/  IADD3 R6, P3, PT, R57, R30, RZ ;  /* 0x0000001e39067210 */ /* 0x004fca0007f7e0ff */
[----:B------:R-:W-:Y:S01]  /*87da0*/  IMAD.X R7, R0, 0x1, R29, P3 ;  /* 0x0000000100077824 */ /* 0x000fe200018e061d */
[----:B----4-:R-:W-:-:S05]  /*87db0*/  IADD3 R22, P4, PT, R57, R32, RZ ;  /* 0x0000002039167210 */ /* 0x010fca0007f9e0ff */
[----:B------:R-:W-:Y:S04]  /*87dc0*/  STL [R1+0x3f70], R22 ;  /* 0x003f701601007387 */ /* 0x000fe80000100800 */
[----:B------:R-:W-:Y:S04]  /*87dd0*/  STL.64 [R1+0x3f80], R20 ;  /* 0x003f801401007387 */ /* 0x000fe80000100a00 */
[----:B------:R-:W-:Y:S04]  /*87de0*/  STL.64 [R1+0x6018], R26 ;  /* 0x0060181a01007387 */ /* 0x000fe80000100a00 */
[----:B------:R0:W-:Y:S04]  /*87df0*/  STL.64 [R1+0x3f78], R6 ;  /* 0x003f780601007387 */ /* 0x0001e80000100a00 */
[----:B0-----:R-:W2:Y:S01]  /*87e00*/  LDL.LU.64 R6, [R1+0x6050] ;  /* 0x0060500001067983 */ /* 0x001ea20000300a00 */
[C---:B------:R-:W-:Y:S01]  /*87e10*/  IADD3 R20, P2, PT, R57.reuse, R34, RZ ;  /* 0x0000002239147210 */ /* 0x040fe20007f5e0ff */
[----:B------:R-:W-:Y:S01]  /*87e20*/  IMAD.MOV.U32 R26, RZ, RZ, R22 ;  /* 0x000000ffff1a7224 */ /* 0x000fe200078e0016 */
[----:B------:R-:W-:Y:S01]  /*87e30*/  IADD3 R22, P3, PT, R57, R36, RZ ;  /* 0x0000002439167210 */ /* 0x000fe20007f7e0ff */
[----:B------:R-:W-:-:S02]  /*87e40*/  IMAD.MOV.U32 R27, RZ, RZ, R23 ;  /* 0x000000ffff1b7224 */ /* 0x000fc400078e0017 */
[C---:B------:R-:W-:Y:S02]  /*87e50*/  IMAD.X R27, R0.reuse, 0x1, R31, P4 ;  /* 0x00000001001b7824 */ /* 0x040fe400020e061f */
[C---:B------:R-:W-:Y:S01]  /*87e60*/  IMAD.X R21, R0.reuse, 0x1, R33, P2 ;  /* 0x0000000100157824 */ /* 0x040fe200010e0621 */
[----:B------:R-:W-:Y:S01]  /*87e70*/  IADD3 R18, P2, PT, R57, R10, RZ ;  /* 0x0000000a39127210 */ /* 0x000fe20007f5e0ff */
[----:B------:R-:W-:Y:S01]  /*87e80*/  IMAD.X R23, R0, 0x1, R35, P3 ;  /* 0x0000000100177824 */ /* 0x000fe200018e0623 */
[----:B------:R-:W-:Y:S04]  /*87e90*/  STL [R1+0x3f74], R27 ;  /* 0x003f741b01007387 */ /* 0x000fe80000100800 */
[----:B------:R0:W-:Y:S04]  /*87ea0*/  STL.64 [R1+0x3f68], R20 ;  /* 0x003f681401007387 */ /* 0x0001e80000100a00 */
[----:B------:R1:W-:Y:S01]  /*87eb0*/  STL.64 [R1+0x3f60], R22 ;  /* 0x003f601601007387 */ /* 0x0003e20000100a00 */
[----:B0-----:R-:W-:-:S02]  /*87ec0*/  IMAD.MOV.U32 R21, RZ, RZ, R19 ;  /* 0x000000ffff157224 */ /* 0x001fc400078e0013 */
[----:B------:R-:W-:Y:S01]  /*87ed0*/  IMAD.MOV.U32 R20, RZ, RZ, R16 ;  /* 0x000000ffff147224 */ /* 0x000fe200078e0010 */
[C---:B------:R-:W-:Y:S01]  /*87ee0*/  IADD3 R16, P3, PT, R57.reuse, R12, RZ ;  /* 0x0000000c39107210 */ /* 0x040fe20007f7e0ff */
[----:B-1----:R-:W-:Y:S02]  /*87ef0*/  IMAD.MOV.U32 R23, RZ, RZ, R21 ;  /* 0x000000ffff177224 */ /* 0x002fe400078e0015 */
[----:B------:R-:W-:Y:S02]  /*87f00*/  IMAD.MOV.U32 R21, RZ, RZ, R17 ;  /* 0x000000ffff157224 */ /* 0x000fe400078e0011 */
[C---:B------:R-:W-:Y:S01]  /*87f10*/  IMAD.X R17, R0.reuse, 0x1, R11, P3 ;  /* 0x0000000100117824 */ /* 0x040fe200018e060b */
[----:B--2---:R-:W-:Y:S01]  /*87f20*/  IADD3 R26, P4, PT, R57, R6, RZ ;  /* 0x00000006391a7210 */ /* 0x004fe20007f9e0ff */
[----:B------:R-:W-:-:S04]  /*87f30*/  IMAD.X R19, R0, 0x1, R7, P2 ;  /* 0x0000000100137824 */ /* 0x000fc800010e0607 */
[----:B------:R-:W-:-:S05]  /*87f40*/  IMAD.X R27, R0, 0x1, R5, P4 ;  /* 0x00000001001b7824 */ /* 0x000fca00020e0605 */
[----:B------:R-:W-:Y:S04]  /*87f50*/  STL.64 [R1+0x3f58], R26 ;  /* 0x003f581a01007387 */ /* 0x000fe80000100a00 */
[----:B------:R0:W-:Y:S04]  /*87f60*/  STL.64 [R1+0x3f50], R18 ;  /* 0x003f501201007387 */ /* 0x0001e80000100a00 */
[----:B0-----:R-:W2:Y:S04]  /*87f70*/  LDL.LU.64 R18, [R1+0x6048] ;  /* 0x0060480001127983 */ /* 0x001ea80000300a00 */
[----:B------:R-:W-:Y:S04]  /*87f80*/  STL.64 [R1+0x6008], R6 ;  /* 0x0060080601007387 */ /* 0x000fe80000100a00 */
[----:B------:R-:W-:Y:S04]  /*87f90*/  STL.64 [R1+0x5ff8], R14 ;  /* 0x005ff80e01007387 */ /* 0x000fe80000100a00 */
        /* <DEDUP_REMOVED lines=11> */
[C---:B------:R-:W-:Y:S01]  /*88050*/  IADD3 R58, P4, PT, R57.reuse, R14, RZ ;  /* 0x0000000e393a7210 */ /* 0x040fe20007f9e0ff */
[----:B------:R-:W-:Y:S02]  /*88060*/  IMAD.MOV.U32 R26, RZ, RZ, R22 ;  /* 0x000000ffff1a7224 */ /* 0x000fe400078e0016 */
[----:B------:R-:W-:Y:S02]  /*88070*/  IMAD.MOV.U32 R59, RZ, RZ, R27 ;  /* 0x000000ffff3b7224 */ /* 0x000fe400078e001b */
[----:B------:R-:W-:Y:S02]  /*88080*/  IMAD.MOV.U32 R22, RZ, RZ, R21 ;  /* 0x000000ffff167224 */ /* 0x000fe400078e0015 */
[----:B------:R-:W-:Y:S01]  /*88090*/  IMAD.MOV.U32 R27, RZ, RZ, R20 ;  /* 0x000000ffff1b7224 */ /* 0x000fe200078e0014 */
[----:B------:R-:W-:Y:S01]  /*880a0*/  IADD3 R20, P2, PT, R57, R15, RZ ;  /* 0x0000000f39147210 */ /* 0x000fe20007f5e0ff */
[----:B------:R-:W-:-:S02]  /*880b0*/  IMAD.MOV.U32 R21, RZ, RZ, R26 ;  /* 0x000000ffff157224 */ /* 0x000fc400078e001a */
[----:B------:R-:W-:Y:S02]  /*880c0*/  IMAD.MOV.U32 R7, RZ, RZ, R59 ;  /* 0x000000ffff077224 */ /* 0x000fe400078e003b */
[----:B------:R-:W-:Y:S02]  /*880d0*/  IMAD.MOV.U32 R26, RZ, RZ, R22 ;  /* 0x000000ffff1a7224 */ /* 0x000fe400078e0016 */
[C---:B------:R-:W-:Y:S01]  /*880e0*/  IMAD.X R59, R0.reuse, 0x1, R13, P4 ;  /* 0x00000001003b7824 */ /* 0x040fe200020e060d */
[----:B------:R-:W-:Y:S01]  /*880f0*/  STL.64 [R1+0x6010], R10 ;  /* 0x0060100a01007387 */ /* 0x000fe20000100a00 */
[----:B------:R-:W-:Y:S02]  /*88100*/  IMAD.MOV.U32 R14, RZ, RZ, R21 ;  /* 0x000000ffff0e7224 */ /* 0x000fe400078e0015 */
[----:B------:R-:W-:Y:S01]  /*88110*/  IMAD.X R21, R0, 0x1, R37, P2 ;  /* 0x0000000100157824 */ /* 0x000fe200010e0625 */
[----:B------:R-:W-:Y:S01]  /*88120*/  STL.64 [R1+0x55c8], R56 ;  /* 0x0055c83801007387 */ /* 0x000fe20000100a00 */
[----:B------:R-:W-:-:S02]  /*88130*/  IMAD.MOV.U32 R6, RZ, RZ, R27 ;  /* 0x000000ffff067224 */ /* 0x000fc400078e001b */
[----:B------:R-:W-:Y:S01]  /*88140*/  IMAD.MOV.U32 R27, RZ, RZ, R23 ;  /* 0x000000ffff1b7224 */ /* 0x000fe200078e0017 */
[----:B------:R0:W-:Y:S04]  /*88150*/  STL.64 [R1+0x3f40], R58 ;  /* 0x003f403a01007387 */ /* 0x0001e80000100a00 */
[----:B0-----:R-:W2:Y:S04]  /*88160*/  LDL.LU.64 R58, [R1+0x6038] ;  /* 0x00603800013a7983 */ /* 0x001ea80000300a00 */
[----:B------:R-:W-:Y:S04]  /*88170*/  STL.64 [R1+0x6000], R12 ;  /* 0x0060000c01007387 */ /* 0x000fe80000100a00 */
[----:B------:R0:W-:Y:S04]  /*88180*/  STL.64 [R1+0x3f38], R20 ;  /* 0x003f381401007387 */ /* 0x0001e80000100a00 */
[----:B0-----:R-:W4:Y:S01]  /*88190*/  LDL.LU.64 R20, [R1+0x6030] ;  /* 0x0060300001147983 */ /* 0x001f220000300a00 */
[----:B---3--:R-:W-:-:S05]  /*881a0*/  IADD3 R22, P3, PT, R57, R16, RZ ;  /* 0x0000001039167210 */ /* 0x008fca0007f7e0ff */
[----:B------:R-:W-:Y:S02]  /*881b0*/  IMAD.X R23, R0, 0x1, R38, P3 ;  /* 0x0000000100177824 */ /* 0x000fe400018e0626 */
[----:B------:R-:W3:Y:S04]  /*881c0*/  LDL.LU R0, [R1+0x6028] ;  /* 0x0060280001007983 */ /* 0x000ee80000300800 */
[----:B------:R0:W-:Y:S04]  /*881d0*/  STL.64 [R1+0x3f30], R22 ;  /* 0x003f301601007387 */ /* 0x0001e80000100a00 */
[----:B0-----:R-:W3:Y:S01]  /*881e0*/  LDL.LU.64 R22, [R1+0x6020] ;  /* 0x0060200001167983 */ /* 0x001ee20000300a00 */
[----:B------:R-:W-:-:S02]  /*881f0*/  IMAD.MOV.U32 R11, RZ, RZ, R6 ;  /* 0x000000ffff0b7224 */ /* 0x000fc400078e0006 */
[----:B------:R-:W-:Y:S02]  /*88200*/  IMAD.MOV.U32 R6, RZ, RZ, R27 ;  /* 0x000000ffff067224 */ /* 0x000fe400078e001b */
[----:B------:R-:W-:Y:S02]  /*88210*/  IMAD.MOV.U32 R10, RZ, RZ, R14 ;  /* 0x000000ffff0a7224 */ /* 0x000fe400078e000e */
[----:B------:R-:W-:Y:S01]  /*88220*/  IMAD.MOV.U32 R14, RZ, RZ, R26 ;  /* 0x000000ffff0e7224 */ /* 0x000fe200078e001a */
[----:B--2---:R-:W-:Y:S02]  /*88230*/  IADD3 R56, P4, PT, R58, R18, RZ ;  /* 0x000000123a387210 */ /* 0x004fe40007f9e0ff */
[----:B------:R-:W-:-:S05]  /*88240*/  SHF.R.S32.HI R27, RZ, 0x1f, R58 ;  /* 0x0000001fff1b7819 */ /* 0x000fca000001143a */
[----:B------:R-:W-:-:S05]  /*88250*/  IMAD.X R57, R27, 0x1, R17, P4 ;  /* 0x000000011b397824 */ /* 0x000fca00020e0611 */
[----:B------:R-:W-:Y:S01]  /*88260*/  STL.64 [R1+0x3f28], R56 ;  /* 0x003f283801007387 */ /* 0x000fe20000100a00 */
[----:B----4-:R-:W-:-:S05]  /*88270*/  IADD3 R26, P2, PT, R58, R20, RZ ;  /* 0x000000143a1a7210 */ /* 0x010fca0007f5e0ff */
[----:B------:R-:W-:Y:S01]  /*88280*/  IMAD.X R27, R27, 0x1, R19, P2 ;  /* 0x000000011b1b7824 */ /* 0x000fe200010e0613 */
[----:B---3--:R-:W-:-:S05]  /*88290*/  IADD3 R12, P3, PT, R58, R22, RZ ;  /* 0x000000163a0c7210 */ /* 0x008fca0007f7e0ff */
[----:B------:R-:W-:Y:S04]  /*882a0*/  STL [R1+0x3f18], R12 ;  /* 0x003f180c01007387 */ /* 0x000fe80000100800 */
[----:B------:R-:W-:Y:S04]  /*882b0*/  STL.64 [R1+0x5fe8], R16 ;  /* 0x005fe81001007387 */ /* 0x000fe80000100a00 */
[----:B------:R0:W-:Y:S04]  /*882c0*/  STL.64 [R1+0x3f20], R26 ;  /* 0x003f201a01007387 */ /* 0x0001e80000100a00 */
[----:B0-----:R-:W2:Y:S01]  /*882d0*/  LDL.LU.64 R26, [R1+0x6018] ;  /* 0x00601800011a7983 */ /* 0x001ea20000300a00 */
[----:B------:R-:W-:-:S03]  /*882e0*/  IADD3 R56, P4, PT, R58, R24, RZ ;  /* 0x000000183a387210 */ /* 0x000fc60007f9e0ff */
[----:B------:R0:W-:Y:S01]  /*882f0*/  STL.64 [R1+0x5ff0], R18 ;  /* 0x005ff01201007387 */ /* 0x0001e20000100a00 */
[----:B------:R-:W-:Y:S02]  /*88300*/  IMAD.MOV.U32 R16, RZ, RZ, R12 ;  /* 0x000000ffff107224 */ /* 0x000fe400078e000c */
[----:B------:R-:W-:Y:S01]  /*88310*/  IMAD.MOV.U32 R17, RZ, RZ, R13 ;  /* 0x000000ffff117224 */ /* 0x000fe200078e000d */
[----:B0-----:R-:W-:-:S05]  /*88320*/  SHF.R.S32.HI R18, RZ, 0x1f, R58 ;  /* 0x0000001fff127819 */ /* 0x001fca000001143a */
[C---:B------:R-:W-:Y:S02]  /*88330*/  IMAD.X R17, R18.reuse, 0x1, R21, P3 ;  /* 0x0000000112117824 */ /* 0x040fe400018e0615 */
[----:B------:R-:W-:-:S03]  /*88340*/  IMAD.X R57, R18, 0x1, R23, P4 ;  /* 0x0000000112397824 */ /* 0x000fc600020e0617 */
[----:B------:R-:W-:Y:S04]  /*88350*/  STL [R1+0x3f1c], R17 ;  /* 0x003f1c1101007387 */ /* 0x000fe80000100800 */
[----:B------:R0:W-:Y:S01]  /*88360*/  STL.64 [R1+0x3f10], R56 ;  /* 0x003f103801007387 */ /* 0x0001e20000100a00 */
[C---:B------:R-:W-:Y:S01]  /*88370*/  IADD3 R16, P3, PT, R58.reuse, R28, RZ ;  /* 0x0000001c3a107210 */ /* 0x040fe20007f7e0ff */
[----:B0-----:R-:W-:Y:S02]  /*88380*/  IMAD.MOV.U32 R56, RZ, RZ, R10 ;  /* 0x000000ffff387224 */ /* 0x001fe400078e000a */
[----:B------:R-:W-:Y:S01]  /*88390*/  IMAD.MOV.U32 R57, RZ, RZ, R11 ;  /* 0x000000ffff397224 */ /* 0x000fe200078e000b */
[----:B------:R-:W-:-:S05]  /*883a0*/  IADD3 R10, P4, PT, R58, R30, RZ ;  /* 0x0000001e3a0a7210 */ /* 0x000fca0007f9e0ff */
[----:B------:R-:W-:Y:S01]  /*883b0*/  IMAD.X R11, R18, 0x1, R29, P4 ;  /* 0x00000001120b7824 */ /* 0x000fe200020e061d */
[----:B--2---:R-:W-:-:S05]  /*883c0*/  IADD3 R12, P2, PT, R58, R26, RZ ;  /* 0x0000001a3a0c7210 */ /* 0x004fca0007f5e0ff */
[----:B------:R-:W-:-:S05]  /*883d0*/  IMAD.X R13, R18, 0x1, R25, P2 ;  /* 0x00000001120d7824 */ /* 0x000fca00010e0619 */
[----:B------:R0:W-:Y:S01]  /*883e0*/  STL.64 [R1+0x3f08], R12 ;  /* 0x003f080c01007387 */ /* 0x0001e20000100a00 */
[----:B------:R-:W-:Y:S02]  /*883f0*/  IMAD.X R17, R18, 0x1, R27, P3 ;  /* 0x0000000112117824 */ /* 0x000fe400018e061b */
[----:B0-----:R-:W-:Y:S02]  /*88400*/  IMAD.MOV.U32 R12, RZ, RZ, R56 ;  /* 0x000000ffff0c7224 */ /* 0x001fe400078e0038 */
[----:B------:R-:W-:Y:S02]  /*88410*/  IMAD.MOV.U32 R56, RZ, RZ, R57 ;  /* 0x000000ffff387224 */ /* 0x000fe400078e0039 */
[----:B------:R-:W-:Y:S01]  /*88420*/  IMAD.MOV.U32 R57, RZ, RZ, R6 ;  /* 0x000000ffff397224 */ /* 0x000fe200078e0006 */
[----:B------:R-:W-:Y:S01]  /*88430*/  IADD3 R6, P2, PT, R58, R32, RZ ;  /* 0x000000203a067210 */ /* 0x000fe20007f5e0ff */
[----:B------:R-:W-:Y:S02]  /*88440*/  IMAD.MOV.U32 R13, RZ, RZ, R14 ;  /* 0x000000ffff0d7224 */ /* 0x000fe400078e000e */
[----:B------:R-:W-:-:S02]  /*88450*/  IMAD.MOV.U32 R14, RZ, RZ, R7 ;  /* 0x000000ffff0e7224 */ /* 0x000fc400078e0007 */
[----:B------:R-:W-:Y:S01]  /*88460*/  IMAD.X R7, R18, 0x1, R31, P2 ;  /* 0x0000000112077824 */ /* 0x000fe200010e061f */
[----:B------:R-:W-:Y:S04]  /*88470*/  STL.64 [R1+0x3f00], R16 ;  /* 0x003f001001007387 */ /* 0x000fe80000100a00 */
[----:B------:R0:W-:Y:S04]  /*88480*/  STL.64 [R1+0x3ef8], R10 ;  /* 0x003ef80a01007387 */ /* 0x0001e80000100a00 */
[----:B0-----:R-:W2:Y:S04]  /*88490*/  LDL.LU.64 R10, [R1+0x6010] ;  /* 0x00601000010a7983 */ /* 0x001ea80000300a00 */
[----:B------:R0:W-:Y:S04]  /*884a0*/  STL.64 [R1+0x3ef0], R6 ;  /* 0x003ef00601007387 */ /* 0x0001e80000100a00 */
[----:B0-----:R-:W3:Y:S01]  /*884b0*/  LDL.LU.64 R6, [R1+0x6008] ;  /* 0x0060080001067983 */ /* 0x001ee20000300a00 */
[----:B------:R-:W-:-:S02]  /*884c0*/  IMAD.MOV.U32 R17, RZ, RZ, R12 ;  /* 0x000000ffff117224 */ /* 0x000fc400078e000c */
[----:B------:R-:W-:Y:S02]  /*884d0*/  IMAD.MOV.U32 R12, RZ, RZ, R13 ;  /* 0x000000ffff0c7224 */ /* 0x000fe400078e000d */
[----:B------:R-:W-:Y:S02]  /*884e0*/  IMAD.MOV.U32 R13, RZ, RZ, R57 ;  /* 0x000000ffff0d7224 */ /* 0x000fe400078e0039 */
[----:B------:R-:W-:Y:S01]  /*884f0*/  IMAD.MOV.U32 R57, RZ, RZ, R14 ;  /* 0x000000ffff397224 */ /* 0x000fe200078e000e */
[----:B------:R-:W-:-:S05]  /*88500*/  IADD3 R14, P3, PT, R58, R34, RZ ;  /* 0x000000223a0e7210 */ /* 0x000fca0007f7e0ff */
[----:B------:R-:W-:Y:S04]  /*88510*/  STL [R1+0x3ee8], R14 ;  /* 0x003ee80e01007387 */ /* 0x000fe80000100800 */
[----:B------:R0:W-:Y:S01]  /*88520*/  STL.64 [R1+0x5fe0], R30 ;  /* 0x005fe01e01007387 */ /* 0x0001e20000100a00 */
[----:B------:R-:W-:Y:S01]  /*88530*/  IMAD.MOV.U32 R19, RZ, RZ, R12 ;  /* 0x000000ffff137224 */ /* 0x000fe200078e000c */
[----:B------:R-:W-:Y:S01]  /*88540*/  IADD3 R12, P4, PT, R58, R36, RZ ;  /* 0x000000243a0c7210 */ /* 0x000fe20007f9e0ff */
[----:B0-----:R-:W-:Y:S02]  /*88550*/  IMAD.MOV.U32 R31, RZ, RZ, R15 ;  /* 0x000000ffff1f7224 */ /* 0x001fe400078e000f */
[----:B------:R-:W-:-:S05]  /*88560*/  IMAD.X R31, R18, 0x1, R33, P3 ;  /* 0x00000001121f7824 */ /* 0x000fca00018e0621 */
[----:B------:R-:W-:Y:S04]  /*88570*/  STL [R1+0x3eec], R31 ;  /* 0x003eec1f01007387 */ /* 0x000fe80000100800 */
[----:B------:R0:W-:Y:S01]  /*88580*/  STL.64 [R1+0x5fd8], R32 ;  /* 0x005fd82001007387 */ /* 0x0001e20000100a00 */
[----:B------:R-:W-:Y:S02]  /*88590*/  IMAD.MOV.U32 R16, RZ, RZ, R13 ;  /* 0x000000ffff107224 */ /* 0x000fe400078e000d */
[----:B------:R-:W-:Y:S01]  /*885a0*/  IMAD.MOV.U32 R30, RZ, RZ, R14 ;  /* 0x000000ffff1e7224 */ /* 0x000fe200078e000e */
[----:B0-----:R-:W-:-:S05]  /*885b0*/  SHF.R.S32.HI R32, RZ, 0x1f, R58 ;  /* 0x0000001fff207819 */ /* 0x001fca000001143a */
[----:B------:R-:W-:-:S05]  /*885c0*/  IMAD.X R13, R32, 0x1, R35, P4 ;  /* 0x00000001200d7824 */ /* 0x000fca00020e0623 */
[----:B------:R0:W-:Y:S04]  /*885d0*/  STL.64 [R1+0x3ee0], R12 ;  /* 0x003ee00c01007387 */ /* 0x0001e80000100a00 */
[----:B0-----:R-:W4:Y:S04]  /*885e0*/  LDL.LU.64 R12, [R1+0x6000] ;  /* 0x00600000010c7983 */ /* 0x001f280000300a00 */
[----:B------:R-:W-:Y:S01]  /*885f0*/  STL.64 [R1+0x5fd0], R34 ;  /* 0x005fd02201007387 */ /* 0x000fe20000100a00 */
[----:B---3--:R-:W-:-:S05]  /*88600*/  IADD3 R14, P2, PT, R58, R6, RZ ;  /* 0x000000063a0e7210 */ /* 0x008fca0007f5e0ff */
[----:B------:R-:W-:-:S05]  /*88610*/  IMAD.X R15, R32, 0x1, R5, P2 ;  /* 0x00000001200f7824 */ /* 0x000fca00010e0605 */
[----:B------:R0:W-:Y:S04]  /*88620*/  STL.64 [R1+0x3ed8], R14 ;  /* 0x003ed80e01007387 */ /* 0x0001e80000100a00 */
[----:B0-----:R-:W3:Y:S01]  /*88630*/  LDL.LU.64 R14, [R1+0x5ff8] ;  /* 0x005ff800010e7983 */ /* 0x001ee20000300a00 */
[----:B--2---:R-:W-:Y:S01]  /*88640*/  IADD3 R18, P3, PT, R58, R10, RZ ;  /* 0x0000000a3a127210 */ /* 0x004fe20007f7e0ff */
[----:B------:R-:W-:Y:S02]  /*88650*/  IMAD.MOV.U32 R31, RZ, RZ, R19 ;  /* 0x000000ffff1f7224 */ /* 0x000fe400078e0013 */
[----:B------:R-:W-:Y:S02]  /*88660*/  IMAD.MOV.U32 R30, RZ, RZ, R16 ;  /* 0x000000ffff1e7224 */ /* 0x000fe400078e0010 */
[----:B------:R-:W-:-:S02]  /*88670*/  IMAD.X R19, R32, 0x1, R7, P3 ;  /* 0x0000000120137824 */ /* 0x000fc400018e0607 */
[----:B------:R-:W-:Y:S02]  /*88680*/  IMAD.MOV.U32 R33, RZ, RZ, R31 ;  /* 0x000000ffff217224 */ /* 0x000fe400078e001f */
[----:B------:R-:W-:Y:S01]  /*88690*/  IMAD.MOV.U32 R31, RZ, RZ, R17 ;  /* 0x000000ffff1f7224 */ /* 0x000fe200078e0011 */
[----:B------:R0:W-:Y:S04]  /*886a0*/  STL.64 [R1+0x3ed0], R18 ;  /* 0x003ed01201007387 */ /* 0x0001e80000100a00 */
[----:B0-----:R-:W2:Y:S04]  /*886b0*/  LDL.LU.64 R18, [R1+0x5ff0] ;  /* 0x005ff00001127983 */ /* 0x001ea80000300a00 */
[----:B------:R-:W-:Y:S01]  /*886c0*/  STL.64 [R1+0x5fc8], R6 ;  /* 0x005fc80601007387 */ /* 0x000fe20000100a00 */
[----:B----4-:R-:W-:-:S05]  /*886d0*/  IADD3 R16, P4, PT, R58, R12, RZ ;  /* 0x0000000c3a107210 */ /* 0x010fca0007f9e0ff */
[----:B------:R-:W-:Y:S01]  /*886e0*/  IMAD.X R17, R32, 0x1, R11, P4 ;  /* 0x0000000120117824 */ /* 0x000fe200020e060b */
[----:B---3--:R-:W-:Y:S04]  /*886f0*/  STL.64 [R1+0x5fb8], R14 ;  /* 0x005fb80e01007387 */ /* 0x008fe80000100a00 */
[----:B------:R0:W-:Y:S04]  /*88700*/  STL.64 [R1+0x3ec8], R16 ;  /* 0x003ec81001007387 */ /* 0x0001e80000100a00 */
[----:B0-----:R-:W3:Y:S01]  /*88710*/  LDL.LU.64 R16, [R1+0x5fe8] ;  /* 0x005fe80001107983 */ /* 0x001ee20000300a00 */
[----:B------:R-:W-:-:S02]  /*88720*/  IADD3 R34, P2, PT, R58, R14, RZ ;  /* 0x0000000e3a227210 */ /* 0x000fc40007f5e0ff */
[----:B------:R-:W-:-:S03]  /*88730*/  IADD3 R6, P3, PT, R58, R15, RZ ;  /* 0x0000000f3a067210 */ /* 0x000fc60007f7e0ff */
[C---:B------:R-:W-:Y:S01]  /*88740*/  IMAD.X R35, R32.reuse, 0x1, R13, P2 ;  /* 0x0000000120237824 */ /* 0x040fe200010e060d */
[----:B------:R0:W-:Y:S01]  /*88750*/  STL.64 [R1+0x5fc0], R10 ;  /* 0x005fc00a01007387 */ /* 0x0001e20000100a00 */
[----:B------:R-:W-:-:S03]  /*88760*/  IMAD.X R7, R32, 0x1, R37, P3 ;  /* 0x0000000120077824 */ /* 0x000fc600018e0625 */
[----:B------:R2:W-:Y:S01]  /*88770*/  STL.64 [R1+0x3ec0], R34 ;  /* 0x003ec02201007387 */ /* 0x0005e20000100a00 */
[----:B0-----:R-:W-:Y:S02]  /*88780*/  SHF.R.S32.HI R10, RZ, 0x1f, R59 ;  /* 0x0000001fff0a7819 */ /* 0x001fe4000001143b */
[C---:B--2---:R-:W-:Y:S01]  /*88790*/  IADD3 R34, P2, PT, R59.reuse, R18, RZ ;  /* 0x000000123b227210 */ /* 0x044fe20007f5e0ff */
[----:B------:R0:W-:Y:S02]  /*887a0*/  STL.64 [R1+0x3eb8], R6 ;  /* 0x003eb80601007387 */ /* 0x0001e40000100a00 */
[----:B0-----:R-:W-:-:S05]  /*887b0*/  IADD3 R6, P3, PT, R59, R20, RZ ;  /* 0x000000143b067210 */ /* 0x001fca0007f7e0ff */
[----:B------:R-:W-:Y:S01]  /*887c0*/  IMAD.X R7, R10, 0x1, R19, P3 ;  /* 0x000000010a077824 */ /* 0x000fe200018e0613 */
[----:B---3--:R-:W-:Y:S01]  /*887d0*/  IADD3 R14, P4, PT, R58, R16, RZ ;  /* 0x000000103a0e7210 */ /* 0x008fe20007f9e0ff */
[----:B------:R-:W-:-:S04]  /*887e0*/  IMAD.X R35, R10, 0x1, R17, P2 ;  /* 0x000000010a237824 */ /* 0x000fc800010e0611 */
[----:B------:R-:W-:Y:S02]  /*887f0*/  IMAD.X R15, R32, 0x1, R38, P4 ;  /* 0x00000001200f7824 */ /* 0x000fe400020e0626 */
[----:B------:R-:W-:Y:S01]  /*88800*/  IMAD.MOV.U32 R32, RZ, RZ, R30 ;  /* 0x000000ffff207224 */ /* 0x000fe200078e001e */
[C---:B------:R-:W-:Y:S02]  /*88810*/  IADD3 R30, P2, PT, R59.reuse, R24, RZ ;  /* 0x000000183b1e7210 */ /* 0x040fe40007f5e0ff */
[----:B------:R0:W-:Y:S04]  /*88820*/  STL.64 [R1+0x3eb0], R14 ;  /* 0x003eb00e01007387 */ /* 0x0001e80000100a00 */
[----:B------:R1:W-:Y:S01]  /*88830*/  STL.64 [R1+0x3ea8], R34 ;  /* 0x003ea82201007387 */ /* 0x0003e20000100a00 */
[----:B0-----:R-:W-:Y:S01]  /*88840*/  IADD3 R14, P4, PT, R59, R22, RZ ;  /* 0x000000163b0e7210 */ /* 0x001fe20007f9e0ff */
[----:B-1----:R-:W-:-:S02]  /*88850*/  IMAD.MOV.U32 R35, RZ, RZ, R33 ;  /* 0x000000ffff237224 */ /* 0x002fc400078e0021 */
[----:B------:R-:W-:Y:S02]  /*88860*/  IMAD.MOV.U32 R33, RZ, RZ, R31 ;  /* 0x000000ffff217224 */ /* 0x000fe400078e001f */
[C---:B------:R-:W-:Y:S02]  /*88870*/  IMAD.X R15, R10.reuse, 0x1, R21, P4 ;  /* 0x000000010a0f7824 */ /* 0x040fe400020e0615 */
[----:B------:R-:W-:Y:S01]  /*88880*/  IMAD.X R31, R10, 0x1, R23, P2 ;  /* 0x000000010a1f7824 */ /* 0x000fe200010e0617 */
[----:B------:R0:W-:Y:S01]  /*88890*/  STL.64 [R1+0x3ea0], R6 ;  /* 0x003ea00601007387 */ /* 0x0001e20000100a00 */
[----:B------:R-:W-:-:S03]  /*888a0*/  IMAD.MOV.U32 R34, RZ, RZ, R32 ;  /* 0x000000ffff227224 */ /* 0x000fc600078e0020 */
[----:B------:R-:W-:Y:S01]  /*888b0*/  STL.64 [R1+0x3e98], R14 ;  /* 0x003e980e01007387 */ /* 0x000fe20000100a00 */
[----:B------:R-:W-:-:S03]  /*888c0*/  IADD3 R32, P3, PT, R59, R26, RZ ;  /* 0x0000001a3b207210 */ /* 0x000fc60007f7e0ff */
[----:B------:R1:W-:Y:S01]  /*888d0*/  STL.64 [R1+0x3e90], R30 ;  /* 0x003e901e01007387 */ /* 0x0003e20000100a00 */
[----:B0-----:R-:W-:Y:S02]  /*888e0*/  IMAD.MOV.U32 R7, RZ, RZ, R35 ;  /* 0x000000ffff077224 */ /* 0x001fe400078e0023 */
[----:B------:R-:W-:Y:S01]  /*888f0*/  IMAD.MOV.U32 R35, RZ, RZ, R33 ;  /* 0x000000ffff237224 */ /* 0x000fe200078e0021 */
[----:B-1----:R-:W2:Y:S01]  /*88900*/  LDL.LU.64 R30, [R1+0x5fe0] ;  /* 0x005fe000011e7983 */ /* 0x002ea20000300a00 */
[----:B------:R-:W-:-:S03]  /*88910*/  IMAD.X R33, R10, 0x1, R25, P3 ;  /* 0x000000010a217824 */ /* 0x000fc600018e0619 */
[----:B------:R-:W-:Y:S04]  /*88920*/  STL.64 [R1+0x5fa8], R22 ;  /* 0x005fa81601007387 */ /* 0x000fe80000100a00 */
[----:B------:R0:W-:Y:S04]  /*88930*/  STL.64 [R1+0x3e88], R32 ;  /* 0x003e882001007387 */ /* 0x0001e80000100a00 */
[----:B0-----:R-:W3:Y:S01]  /*88940*/  LDL.LU.64 R32, [R1+0x5fd8] ;  /* 0x005fd80001207983 */ /* 0x001ee20000300a00 */
        /* <DEDUP_REMOVED lines=8> */
[----:B--2---:R-:W-:-:S05]  /*889d0*/  IADD3 R22, P2, PT, R59, R30, RZ ;  /* 0x0000001e3b167210 */ /* 0x004fca0007f5e0ff */
[----:B------:R-:W-:Y:S04]  /*889e0*/  STL [R1+0x3e78], R22 ;  /* 0x003e781601007387 */ /* 0x000fe80000100800 */
[----:B------:R-:W-:Y:S04]  /*889f0*/  STL.64 [R1+0x5fa0], R24 ;  /* 0x005fa01801007387 */ /* 0x000fe80000100a00 */
[----:B------:R0:W-:Y:S01]  /*88a00*/  STL.64 [R1+0x3e80], R34 ;  /* 0x003e802201007387 */ /* 0x0001e20000100a00 */
[----:B---3--:R-:W-:-:S03]  /*88a10*/  IADD3 R6, P3, PT, R59, R32, RZ ;  /* 0x000000203b067210 */ /* 0x008fc60007f7e0ff */
[----:B0-----:R-:W2:Y:S04]  /*88a20*/  LDL.LU.64 R34, [R1+0x5fd0] ;  /* 0x005fd00001227983 */ /* 0x001ea80000300a00 */
[----:B------:R0:W-:Y:S01]  /*88a30*/  STL.64 [R1+0x5f98], R26 ;  /* 0x005f981a01007387 */ /* 0x0001e20000100a00 */
[----:B------:R-:W-:Y:S01]  /*88a40*/  IMAD.MOV.U32 R25, RZ, RZ, R23 ;  /* 0x000000ffff197224 */ /* 0x000fe200078e0017 */
[----:B0-----:R-:W-:-:S05]  /*88a50*/  SHF.R.S32.HI R26, RZ, 0x1f, R59 ;  /* 0x0000001fff1a7819 */ /* 0x001fca000001143b */
[C---:B------:R-:W-:Y:S02]  /*88a60*/  IMAD.X R25, R26.reuse, 0x1, R29, P2 ;  /* 0x000000011a197824 */ /* 0x040fe400010e061d */
[----:B------:R-:W-:-:S03]  /*88a70*/  IMAD.X R7, R26, 0x1, R31, P3 ;  /* 0x000000011a077824 */ /* 0x000fc600018e061f */
[----:B------:R-:W-:Y:S04]  /*88a80*/  STL [R1+0x3e7c], R25 ;  /* 0x003e7c1901007387 */ /* 0x000fe80000100800 */
[----:B------:R0:W-:Y:S04]  /*88a90*/  STL.64 [R1+0x3e70], R6 ;  /* 0x003e700601007387 */ /* 0x0001e80000100a00 */
[----:B0-----:R-:W3:Y:S01]  /*88aa0*/  LDL.LU.64 R6, [R1+0x5fc8] ;  /* 0x005fc80001067983 */ /* 0x001ee20000300a00 */
[----:B------:R-:W-:Y:S02]  /*88ab0*/  IMAD.MOV.U32 R23, RZ, RZ, R11 ;  /* 0x000000ffff177224 */ /* 0x000fe400078e000b */
[----:B------:R-:W-:Y:S01]  /*88ac0*/  IMAD.MOV.U32 R24, RZ, RZ, R22 ;  /* 0x000000ffff187224 */ /* 0x000fe200078e0016 */
[----:B------:R-:W-:Y:S01]  /*88ad0*/  STL.64 [R1+0x5f90], R30 ;  /* 0x005f901e01007387 */ /* 0x000fe20000100a00 */
[----:B------:R-:W-:-:S02]  /*88ae0*/  IMAD.MOV.U32 R22, RZ, RZ, R23 ;  /* 0x000000ffff167224 */ /* 0x000fc400078e0017 */
[----:B------:R-:W-:Y:S01]  /*88af0*/  IMAD.MOV.U32 R23, RZ, RZ, R14 ;  /* 0x000000ffff177224 */ /* 0x000fe200078e000e */
[C---:B------:R-:W-:Y:S01]  /*88b00*/  IADD3 R14, P2, PT, R59.reuse, R36, RZ ;  /* 0x000000243b0e7210 */ /* 0x040fe20007f5e0ff */
[----:B------:R-:W-:Y:S01]  /*88b10*/  IMAD.MOV.U32 R25, RZ, RZ, R15 ;  /* 0x000000ffff197224 */ /* 0x000fe200078e000f */
[----:B--2---:R-:W-:-:S05]  /*88b20*/  IADD3 R10, P4, PT, R59, R34, RZ ;  /* 0x000000223b0a7210 */ /* 0x004fca0007f9e0ff */
[----:B------:R-:W-:-:S05]  /*88b30*/  IMAD.X R11, R26, 0x1, R33, P4 ;  /* 0x000000011a0b7824 */ /* 0x000fca00020e0621 */
[----:B------:R0:W-:Y:S01]  /*88b40*/  STL.64 [R1+0x3e68], R10 ;  /* 0x003e680a01007387 */ /* 0x0001e20000100a00 */
[----:B------:R-:W-:-:S03]  /*88b50*/  IMAD.X R15, R26, 0x1, R35, P2 ;  /* 0x000000011a0f7824 */ /* 0x000fc600010e0623 */
[----:B0-----:R-:W2:Y:S01]  /*88b60*/  LDL.LU.64 R10, [R1+0x5fc0] ;  /* 0x005fc000010a7983 */ /* 0x001ea20000300a00 */
[----:B---3--:R-:W-:-:S05]  /*88b70*/  IADD3 R30, P3, PT, R59, R6, RZ ;  /* 0x000000063b1e7210 */ /* 0x008fca0007f7e0ff */
[----:B------:R-:W-:Y:S04]  /*88b80*/  STL [R1+0x3e58], R30 ;  /* 0x003e581e01007387 */ /* 0x000fe80000100800 */
[----:B------:R-:W-:Y:S04]  /*88b90*/  STL.64 [R1+0x5f88], R32 ;  /* 0x005f882001007387 */ /* 0x000fe80000100a00 */
[----:B------:R0:W-:Y:S04]  /*88ba0*/  STL.64 [R1+0x3e60], R14 ;  /* 0x003e600e01007387 */ /* 0x0001e80000100a00 */
[----:B0-----:R-:W3:Y:S01]  /*88bb0*/  LDL.LU.64 R14, [R1+0x5fb8] ;  /* 0x005fb800010e7983 */ /* 0x001ee20000300a00 */
[----:B------:R-:W-:-:S02]  /*88bc0*/  IMAD.MOV.U32 R24, RZ, RZ, R56 ;  /* 0x000000ffff187224 */ /* 0x000fc400078e0038 */
[----:B------:R-:W-:Y:S02]  /*88bd0*/  IMAD.MOV.U32 R56, RZ, RZ, R51 ;  /* 0x000000ffff387224 */ /* 0x000fe400078e0033 */
[----:B------:R-:W-:Y:S01]  /*88be0*/  IMAD.MOV.U32 R51, RZ, RZ, R50 ;  /* 0x000000ffff337224 */ /* 0x000fe200078e0032 */
[----:B------:R0:W-:Y:S01]  /*88bf0*/  STL.64 [R1+0x5f80], R34 ;  /* 0x005f802201007387 */ /* 0x0001e20000100a00 */
[----:B------:R-:W-:Y:S02]  /*88c00*/  IMAD.MOV.U32 R50, RZ, RZ, R49 ;  /* 0x000000ffff327224 */ /* 0x000fe400078e0031 */
[----:B------:R-:W-:Y:S02]  /*88c10*/  IMAD.MOV.U32 R49, RZ, RZ, R48 ;  /* 0x000000ffff317224 */ /* 0x000fe400078e0030 */
[----:B------:R-:W-:Y:S02]  /*88c20*/  IMAD.MOV.U32 R48, RZ, RZ, R60 ;  /* 0x000000ffff307224 */ /* 0x000fe400078e003c */
[----:B------:R-:W-:-:S02]  /*88c30*/  IMAD.MOV.U32 R27, RZ, RZ, R25 ;  /* 0x000000ffff1b7224 */ /* 0x000fc400078e0019 */
[----:B------:R-:W-:Y:S01]  /*88c40*/  IMAD.MOV.U32 R25, RZ, RZ, R45 ;  /* 0x000000ffff197224 */ /* 0x000fe200078e002d */
[----:B0-----:R-:W-:Y:S01]  /*88c50*/  SHF.R.S32.HI R34, RZ, 0x1f, R59 ;  /* 0x0000001fff227819 */ /* 0x001fe2000001143b */
[----:B------:R-:W-:Y:S02]  /*88c60*/  IMAD.MOV.U32 R45, RZ, RZ, R42 ;  /* 0x000000ffff2d7224 */ /* 0x000fe400078e002a */
[----:B------:R-:W-:Y:S02]  /*88c70*/  IMAD.MOV.U32 R33, RZ, RZ, R31 ;  /* 0x000000ffff217224 */ /* 0x000fe400078e001f */
[----:B------:R-:W-:Y:S02]  /*88c80*/  IMAD.MOV.U32 R42, RZ, RZ, R61 ;  /* 0x000000ffff2a7224 */ /* 0x000fe400078e003d */
[----:B------:R-:W-:Y:S01]  /*88c90*/  IMAD.MOV.U32 R32, RZ, RZ, R30 ;  /* 0x000000ffff207224 */ /* 0x000fe200078e001e */
[----:B------:R-:W-:Y:S01]  /*88ca0*/  IADD3 R30, P2, PT, R59, R12, RZ ;  /* 0x0000000c3b1e7210 */ /* 0x000fe20007f5e0ff */
[----:B------:R-:W-:-:S02]  /*88cb0*/  IMAD.X R33, R34, 0x1, R5, P3 ;  /* 0x0000000122217824 */ /* 0x000fc400018e0605 */
[----:B------:R-:W-:-:S03]  /*88cc0*/  IMAD.MOV.U32 R26, RZ, RZ, R24 ;  /* 0x000000ffff1a7224 */ /* 0x000fc600078e0018 */
[----:B------:R-:W-:Y:S01]  /*88cd0*/  STL [R1+0x3e5c], R33 ;  /* 0x003e5c2101007387 */ /* 0x000fe20000100800 */
[----:B------:R-:W-:Y:S01]  /*88ce0*/  IMAD.MOV.U32 R24, RZ, RZ, R22 ;  /* 0x000000ffff187224 */ /* 0x000fe200078e0016 */
[----:B--2---:R-:W-:-:S05]  /*88cf0*/  IADD3 R60, P4, PT, R59, R10, RZ ;  /* 0x0000000a3b3c7210 */ /* 0x004fca0007f9e0ff */
[C---:B------:R-:W-:Y:S02]  /*88d00*/  IMAD.X R61, R34.reuse, 0x1, R7, P4 ;  /* 0x00000001223d7824 */ /* 0x040fe400020e0607 */
[----:B------:R-:W-:-:S03]  /*88d10*/  IMAD.X R31, R34, 0x1, R11, P2 ;  /* 0x00000001221f7824 */ /* 0x000fc600010e060b */
[----:B------:R0:W-:Y:S01]  /*88d20*/  STL.64 [R1+0x3e50], R60 ;  /* 0x003e503c01007387 */ /* 0x0001e20000100a00 */
[----:B------:R-:W-:-:S03]  /*88d30*/  IADD3 R22, P2, PT, R59, R16, RZ ;  /* 0x000000103b167210 */ /* 0x000fc60007f5e0ff */
[----:B0-----:R-:W2:Y:S04]  /*88d40*/  LDL.LU.64 R60, [R1+0x5fb0] ;  /* 0x005fb000013c7983 */ /* 0x001ea80000300a00 */
[----:B------:R0:W-:Y:S04]  /*88d50*/  STL.64 [R1+0x5f78], R6 ;  /* 0x005f780601007387 */ /* 0x0001e80000100a00 */
[----:B------:R1:W-:Y:S04]  /*88d60*/  STL.64 [R1+0x3e48], R30 ;  /* 0x003e481e01007387 */ /* 0x0003e80000100a00 */
[----:B------:R-:W-:Y:S01]  /*88d70*/  STL.64 [R1+0x55d0], R58 ;  /* 0x0055d03a01007387 */ /* 0x000fe20000100a00 */
[----:B---3--:R-:W-:-:S02]  /*88d80*/  IADD3 R32, P3, PT, R59, R14, RZ ;  /* 0x0000000e3b207210 */ /* 0x008fc40007f7e0ff */
[----:B0-----:R-:W-:Y:S01]  /*88d90*/  IADD3 R6, P4, PT, R59, R15, RZ ;  /* 0x0000000f3b067210 */ /* 0x001fe20007f9e0ff */
[----:B-1----:R-:W-:Y:S02]  /*88da0*/  IMAD.MOV.U32 R31, RZ, RZ, R27 ;  /* 0x000000ffff1f7224 */ /* 0x002fe400078e001b */
[----:B------:R-:W-:Y:S02]  /*88db0*/  IMAD.MOV.U32 R27, RZ, RZ, R25 ;  /* 0x000000ffff1b7224 */ /* 0x000fe400078e0019 */
[C---:B------:R-:W-:Y:S02]  /*88dc0*/  IMAD.X R33, R34.reuse, 0x1, R13, P3 ;  /* 0x0000000122217824 */ /* 0x040fe400018e060d */
[----:B------:R-:W-:Y:S02]  /*88dd0*/  IMAD.MOV.U32 R25, RZ, RZ, R23 ;  /* 0x000000ffff197224 */ /* 0x000fe400078e0017 */
[C---:B------:R-:W-:Y:S02]  /*88de0*/  IMAD.X R7, R34.reuse, 0x1, R37, P4 ;  /* 0x0000000122077824 */ /* 0x040fe400020e0625 */
[----:B------:R-:W-:Y:S01]  /*88df0*/  IMAD.X R23, R34, 0x1, R38, P2 ;  /* 0x0000000122177824 */ /* 0x000fe200010e0626 */
[----:B------:R-:W-:Y:S04]  /*88e00*/  STL [R1+0x5600], R59 ;  /* 0x0056003b01007387 */ /* 0x000fe80000100800 */
        /* <DEDUP_REMOVED lines=12> */
[----:B--2---:R-:W-:Y:S02]  /*88ed0*/  IADD3 R24, P3, PT, R60, R18, RZ ;  /* 0x000000123c187210 */ /* 0x004fe40007f7e0ff */
[----:B------:R-:W-:-:S05]  /*88ee0*/  SHF.R.S32.HI R6, RZ, 0x1f, R60 ;  /* 0x0000001fff067819 */ /* 0x000fca000001143c */
[----:B------:R-:W-:Y:S01]  /*88ef0*/  IMAD.X R25, R6, 0x1, R17, P3 ;  /* 0x0000000106197824 */ /* 0x000fe200018e0611 */
[----:B------:R-:W-:-:S04]  /*88f00*/  IADD3 R26, P4, PT, R60, R20, RZ ;  /* 0x000000143c1a7210 */ /* 0x000fc80007f9e0ff */
        /* <DEDUP_REMOVED lines=8> */
[----:B------:R-:W-:-:S03]  /*88f90*/  IMAD.MOV.U32 R34, RZ, RZ, R32 ;  /* 0x000000ffff227224 */ /* 0x000fc600078e0020 */
[----:B------:R0:W-:Y:S01]  /*88fa0*/  STL.64 [R1+0x5f60], R18 ;  /* 0x005f601201007387 */ /* 0x0001e20000100a00 */
[----:B------:R-:W-:Y:S02]  /*88fb0*/  IMAD.MOV.U32 R32, RZ, RZ, R30 ;  /* 0x000000ffff207224 */ /* 0x000fe400078e001e */
[----:B------:R-:W-:Y:S02]  /*88fc0*/  IMAD.MOV.U32 R7, RZ, RZ, R35 ;  /* 0x000000ffff077224 */ /* 0x000fe400078e0023 */
[----:B------:R-:W-:Y:S02]  /*88fd0*/  IMAD.MOV.U32 R17, RZ, RZ, R59 ;  /* 0x000000ffff117224 */ /* 0x000fe400078e003b */
[----:B------:R-:W-:Y:S01]  /*88fe0*/  IMAD.MOV.U32 R35, RZ, RZ, R33 ;  /* 0x000000ffff237224 */ /* 0x000fe200078e0021 */
[----:B0-----:R-:W-:Y:S01]  /*88ff0*/  SHF.R.S32.HI R18, RZ, 0x1f, R60 ;  /* 0x0000001fff127819 */ /* 0x001fe2000001143c */
[----:B------:R-:W-:-:S04]  /*89000*/  IMAD.MOV.U32 R33, RZ, RZ, R31 ;  /* 0x000000ffff217224 */ /* 0x000fc800078e001f */
[----:B------:R-:W-:Y:S02]  /*89010*/  IMAD.X R17, R18, 0x1, R21, P2 ;  /* 0x0000000112117824 */ /* 0x000fe400010e0615 */
[----:B------:R-:W-:Y:S02]  /*89020*/  IMAD.MOV.U32 R16, RZ, RZ, R58 ;  /* 0x000000ffff107224 */ /* 0x000fe400078e003a */
[----:B------:R-:W-:Y:S01]  /*89030*/  IMAD.MOV.U32 R58, RZ, RZ, R34 ;  /* 0x000000ffff3a7224 */ /* 0x000fe200078e0022 */
[----:B------:R-:W-:Y:S01]  /*89040*/  STL [R1+0x3e1c], R17 ;  /* 0x003e1c1101007387 */ /* 0x000fe20000100800 */
[----:B------:R-:W-:-:S03]  /*89050*/  IMAD.MOV.U32 R34, RZ, RZ, R32 ;  /* 0x000000ffff227224 */ /* 0x000fc600078e0020 */
[----:B------:R-:W-:Y:S01]  /*89060*/  STL.64 [R1+0x5f70], R20 ;  /* 0x005f701401007387 */ /* 0x000fe20000100a00 */
[----:B------:R-:W-:Y:S02]  /*89070*/  IMAD.MOV.U32 R6, RZ, RZ, R35 ;  /* 0x000000ffff067224 */ /* 0x000fe400078e0023 */
[----:B------:R-:W-:Y:S01]  /*89080*/  IMAD.MOV.U32 R35, RZ, RZ, R33 ;  /* 0x000000ffff237224 */ /* 0x000fe200078e0021 */
[----:B--2---:R-:W-:-:S05]  /*89090*/  IADD3 R30, P3, PT, R60, R24, RZ ;  /* 0x000000183c1e7210 */ /* 0x004fca0007f7e0ff */
[----:B------:R-:W-:-:S05]  /*890a0*/  IMAD.X R31, R18, 0x1, R23, P3 ;  /* 0x00000001121f7824 */ /* 0x000fca00018e0617 */
[----:B------:R0:W-:Y:S04]  /*890b0*/  STL.64 [R1+0x3e10], R30 ;  /* 0x003e101e01007387 */ /* 0x0001e80000100a00 */
[----:B0-----:R-:W2:Y:S01]  /*890c0*/  LDL.LU.64 R30, [R1+0x5f90] ;  /* 0x005f9000011e7983 */ /* 0x001ea20000300a00 */
[----:B---3--:R-:W-:-:S05]  /*890d0*/  IADD3 R32, P4, PT, R60, R26, RZ ;  /* 0x0000001a3c207210 */ /* 0x008fca0007f9e0ff */
[----:B------:R-:W-:-:S05]  /*890e0*/  IMAD.X R33, R18, 0x1, R25, P4 ;  /* 0x0000000112217824 */ /* 0x000fca00020e0619 */
[----:B------:R0:W-:Y:S04]  /*890f0*/  STL.64 [R1+0x3e08], R32 ;  /* 0x003e082001007387 */ /* 0x0001e80000100a00 */
[----:B0-----:R-:W3:Y:S01]  /*89100*/  LDL.LU.64 R32, [R1+0x5f88] ;  /* 0x005f880001207983 */ /* 0x001ee20000300a00 */
[----:B------:R-:W-:Y:S02]  /*89110*/  IMAD.MOV.U32 R17, RZ, RZ, R58 ;  /* 0x000000ffff117224 */ /* 0x000fe400078e003a */
[----:B------:R-:W-:Y:S01]  /*89120*/  IMAD.MOV.U32 R58, RZ, RZ, R34 ;  /* 0x000000ffff3a7224 */ /* 0x000fe200078e0022 */
[----:B------:R-:W-:Y:S01]  /*89130*/  IADD3 R34, P2, PT, R60, R28, RZ ;  /* 0x0000001c3c227210 */ /* 0x000fe20007f5e0ff */
[----:B------:R-:W-:Y:S02]  /*89140*/  IMAD.MOV.U32 R59, RZ, RZ, R6 ;  /* 0x000000ffff3b7224 */ /* 0x000fe400078e0006 */
[----:B------:R-:W-:-:S02]  /*89150*/  IMAD.MOV.U32 R6, RZ, RZ, R35 ;  /* 0x000000ffff067224 */ /* 0x000fc400078e0023 */
[----:B------:R-:W-:Y:S02]  /*89160*/  IMAD.X R35, R18, 0x1, R27, P2 ;  /* 0x0000000112237824 */ /* 0x000fe400010e061b */
[----:B------:R-:W-:Y:S02]  /*89170*/  IMAD.MOV.U32 R19, RZ, RZ, R17 ;  /* 0x000000ffff137224 */ /* 0x000fe400078e0011 */
[----:B------:R-:W-:Y:S02]  /*89180*/  IMAD.MOV.U32 R17, RZ, RZ, R58 ;  /* 0x000000ffff117224 */ /* 0x000fe400078e003a */
[----:B------:R-:W-:Y:S02]  /*89190*/  IMAD.MOV.U32 R58, RZ, RZ, R6 ;  /* 0x000000ffff3a7224 */ /* 0x000fe400078e0006 */
[----:B------:R-:W-:Y:S02]  /*891a0*/  IMAD.MOV.U32 R16, RZ, RZ, R59 ;  /* 0x000000ffff107224 */ /* 0x000fe400078e003b */
[----:B------:R-:W-:Y:S01]  /*891b0*/  IMAD.MOV.U32 R59, RZ, RZ, R7 ;  /* 0x000000ffff3b7224 */ /* 0x000fe200078e0007 */
[----:B--2---:R-:W-:-:S05]  /*891c0*/  IADD3 R20, P3, PT, R60, R30, RZ ;  /* 0x0000001e3c147210 */ /* 0x004fca0007f7e0ff */
[----:B------:R-:W-:Y:S04]  /*891d0*/  STL [R1+0x3df8], R20 ;  /* 0x003df81401007387 */ /* 0x000fe80000100800 */
[----:B------:R0:W-:Y:S04]  /*891e0*/  STL.64 [R1+0x5f58], R24 ;  /* 0x005f581801007387 */ /* 0x0001e80000100a00 */
[----:B------:R1:W-:Y:S01]  /*891f0*/  STL.64 [R1+0x3e00], R34 ;  /* 0x003e002201007387 */ /* 0x0003e20000100a00 */
[----:B0-----:R-:W-:-:S03]  /*89200*/  IMAD.MOV.U32 R25, RZ, RZ, R21 ;  /* 0x000000ffff197224 */ /* 0x001fc600078e0015 */
[----:B-1----:R-:W2:Y:S01]  /*89210*/  LDL.LU.64 R34, [R1+0x5f80] ;  /* 0x005f800001227983 */ /* 0x002ea20000300a00 */
[----:B------:R-:W-:-:S05]  /*89220*/  IMAD.X R25, R18, 0x1, R29, P3 ;  /* 0x0000000112197824 */ /* 0x000fca00018e061d */
[----:B------:R-:W-:Y:S04]  /*89230*/  STL [R1+0x3dfc], R25 ;  /* 0x003dfc1901007387 */ /* 0x000fe80000100800 */
[----:B------:R-:W-:Y:S01]  /*89240*/  STL.64 [R1+0x5f50], R28 ;  /* 0x005f501c01007387 */ /* 0x000fe20000100a00 */
[----:B---3--:R-:W-:-:S05]  /*89250*/  IADD3 R6, P4, PT, R60, R32, RZ ;  /* 0x000000203c067210 */ /* 0x008fca0007f9e0ff */
[----:B------:R-:W-:-:S05]  /*89260*/  IMAD.X R7, R18, 0x1, R31, P4 ;  /* 0x0000000112077824 */ /* 0x000fca00020e061f */
[----:B------:R0:W-:Y:S04]  /*89270*/  STL.64 [R1+0x3df0], R6 ;  /* 0x003df00601007387 */ /* 0x0001e80000100a00 */
[----:B0-----:R-:W3:Y:S01]  /*89280*/  LDL.LU.64 R6, [R1+0x5f78] ;  /* 0x005f780001067983 */ /* 0x001ee20000300a00 */
[----:B------:R-:W-:Y:S01]  /*89290*/  IMAD.MOV.U32 R24, RZ, RZ, R20 ;  /* 0x000000ffff187224 */ /* 0x000fe200078e0014 */
[C---:B------:R-:W-:Y:S02]  /*892a0*/  IADD3 R24, P3, PT, R60.reuse, R36, RZ ;  /* 0x000000243c187210 */ /* 0x040fe40007f7e0ff */
[----:B------:R-:W-:Y:S01]  /*892b0*/  STL.64 [R1+0x5f48], R30 ;  /* 0x005f481e01007387 */ /* 0x000fe20000100a00 */
[----:B--2---:R-:W-:Y:S02]  /*892c0*/  IADD3 R20, P2, PT, R60, R34, RZ ;  /* 0x000000223c147210 */ /* 0x004fe40007f5e0ff */
[----:B------:R-:W-:-:S03]  /*892d0*/  IMAD.X R25, R18, 0x1, R35, P3 ;  /* 0x0000000112197824 */ /* 0x000fc600018e0623 */
[----:B------:R-:W-:-:S05]  /*892e0*/  IMAD.X R21, R18, 0x1, R33, P2 ;  /* 0x0000000112157824 */ /* 0x000fca00010e0621 */
[----:B------:R0:W-:Y:S04]  /*892f0*/  STL.64 [R1+0x3de8], R20 ;  /* 0x003de81401007387 */ /* 0x0001e80000100a00 */
[----:B------:R-:W-:Y:S04]  /*89300*/  STL.64 [R1+0x3de0], R24 ;  /* 0x003de01801007387 */ /* 0x000fe80000100a00 */
[----:B------:R1:W-:Y:S01]  /*89310*/  STL.64 [R1+0x5f40], R34 ;  /* 0x005f402201007387 */ /* 0x0003e20000100a00 */
[----:B0-----:R-:W-:Y:S01]  /*89320*/  IADD3 R20, P2, PT, R60, R10, RZ ;  /* 0x0000000a3c147210 */ /* 0x001fe20007f5e0ff */
[----:B------:R-:W-:Y:S01]  /*89330*/  IMAD.MOV.U32 R18, RZ, RZ, R16 ;  /* 0x000000ffff127224 */ /* 0x000fe200078e0010 */
[----:B-1----:R-:W-:-:S02]  /*89340*/  SHF.R.S32.HI R34, RZ, 0x1f, R60 ;  /* 0x0000001fff227819 */ /* 0x002fc4000001143c */
[----:B------:R-:W-:Y:S01]  /*89350*/  IADD3 R16, P3, PT, R60, R12, RZ ;  /* 0x0000000c3c107210 */ /* 0x000fe20007f7e0ff */
[----:B------:R-:W-:Y:S02]  /*89360*/  IMAD.MOV.U32 R25, RZ, RZ, R19 ;  /* 0x000000ffff197224 */ /* 0x000fe400078e0013 */
[----:B------:R-:W-:Y:S02]  /*89370*/  IMAD.MOV.U32 R24, RZ, RZ, R18 ;  /* 0x000000ffff187224 */ /* 0x000fe400078e0012 */
[----:B------:R-:W-:Y:S02]  /*89380*/  IMAD.MOV.U32 R19, RZ, RZ, R17 ;  /* 0x000000ffff137224 */ /* 0x000fe400078e0011 */
[----:B------:R-:W-:Y:S01]  /*89390*/  IMAD.X R17, R34, 0x1, R11, P3 ;  /* 0x0000000122117824 */ /* 0x000fe200018e060b */
[----:B---3--:R-:W-:Y:S01]  /*893a0*/  IADD3 R28, P4, PT, R60, R6, RZ ;  /* 0x000000063c1c7210 */ /* 0x008fe20007f9e0ff */
[----:B------:R-:W-:-:S04]  /*893b0*/  IMAD.X R21, R34, 0x1, R7, P2 ;  /* 0x0000000122157824 */ /* 0x000fc800010e0607 */
[----:B------:R-:W-:Y:S01]  /*893c0*/  IMAD.X R29, R34, 0x1, R5, P4 ;  /* 0x00000001221d7824 */ /* 0x000fe200020e0605 */
[----:B------:R-:W-:-:S04]  /*893d0*/  IADD3 R18, P4, PT, R60, R14, RZ ;  /* 0x0000000e3c127210 */ /* 0x000fc80007f9e0ff */
[----:B------:R0:W-:Y:S04]  /*893e0*/  STL.64 [R1+0x3dd8], R28 ;  /* 0x003dd81c01007387 */ /* 0x0001e80000100a00 */
[----:B------:R1:W-:Y:S01]  /*893f0*/  STL.64 [R1+0x3dd0], R20 ;  /* 0x003dd01401007387 */ /* 0x0003e20000100a00 */
[----:B0-----:R-:W-:Y:S02]  /*89400*/  IMAD.MOV.U32 R29, RZ, RZ, R25 ;  /* 0x000000ffff1d7224 */ /* 0x001fe400078e0019 */
[----:B------:R-:W-:Y:S01]  /*89410*/  IMAD.MOV.U32 R25, RZ, RZ, R19 ;  /* 0x000000ffff197224 */ /* 0x000fe200078e0013 */
[----:B-1----:R-:W2:Y:S01]  /*89420*/  LDL.LU.64 R20, [R1+0x5f70] ;  /* 0x005f700001147983 */ /* 0x002ea20000300a00 */
[----:B------:R-:W-:-:S03]  /*89430*/  IMAD.X R19, R34, 0x1, R13, P4 ;  /* 0x0000000122137824 */ /* 0x000fc600020e060d */
[----:B------:R0:W-:Y:S04]  /*89440*/  STL.64 [R1+0x5f38], R6 ;  /* 0x005f380601007387 */ /* 0x0001e80000100a00 */
[----:B------:R-:W-:Y:S04]  /*89450*/  STL.64 [R1+0x5f30], R14 ;  /* 0x005f300e01007387 */ /* 0x000fe80000100a00 */
[----:B------:R1:W-:Y:S01]  /*89460*/  STL.64 [R1+0x3dc8], R16 ;  /* 0x003dc81001007387 */ /* 0x0003e20000100a00 */
[----:B0-----:R-:W-:-:S03]  /*89470*/  IADD3 R6, P2, PT, R60, R15, RZ ;  /* 0x0000000f3c067210 */ /* 0x001fc60007f5e0ff */
[----:B-1----:R-:W3:Y:S04]  /*89480*/  LDL.LU.64 R16, [R1+0x5f68] ;  /* 0x005f680001107983 */ /* 0x002ee80000300a00 */
[----:B------:R-:W-:Y:S04]  /*89490*/  STL [R1+0x3db8], R6 ;  /* 0x003db80601007387 */ /* 0x000fe80000100800 */
[----:B------:R0:W-:Y:S04]  /*894a0*/  STL.64 [R1+0x3dc0], R18 ;  /* 0x003dc01201007387 */ /* 0x0001e80000100a00 */
[----:B0-----:R-:W4:Y:S01]  /*894b0*/  LDL.LU.64 R18, [R1+0x5f60] ;  /* 0x005f600001127983 */ /* 0x001f220000300a00 */
[----:B------:R-:W-:Y:S01]  /*894c0*/  IMAD.MOV.U32 R14, RZ, RZ, R6 ;  /* 0x000000ffff0e7224 */ /* 0x000fe200078e0006 */
[----:B------:R-:W-:Y:S01]  /*894d0*/  SHF.R.S32.HI R14, RZ, 0x1f, R61 ;  /* 0x0000001fff0e7819 */ /* 0x000fe2000001143d */
[----:B------:R-:W-:-:S02]  /*894e0*/  IMAD.MOV.U32 R30, RZ, RZ, R24 ;  /* 0x000000ffff1e7224 */ /* 0x000fc400078e0018 */
[----:B------:R-:W-:Y:S02]  /*894f0*/  IMAD.MOV.U32 R15, RZ, RZ, R7 ;  /* 0x000000ffff0f7224 */ /* 0x000fe400078e0007 */
[----:B------:R-:W-:Y:S02]  /*89500*/  IMAD.X R15, R34, 0x1, R37, P2 ;  /* 0x00000001220f7824 */ /* 0x000fe400010e0625 */
[----:B------:R-:W-:Y:S02]  /*89510*/  IMAD.MOV.U32 R28, RZ, RZ, R25 ;  /* 0x000000ffff1c7224 */ /* 0x000fe400078e0019 */
[----:B------:R-:W-:Y:S01]  /*89520*/  IMAD.MOV.U32 R35, RZ, RZ, R30 ;  /* 0x000000ffff237224 */ /* 0x000fe200078e001e */
[----:B------:R-:W-:Y:S01]  /*89530*/  STL [R1+0x3dbc], R15 ;  /* 0x003dbc0f01007387 */ /* 0x000fe20000100800 */
[----:B--2---:R-:W-:Y:S02]  /*89540*/  IADD3 R30, P2, PT, R61, R20, RZ ;  /* 0x000000143d1e7210 */ /* 0x004fe40007f5e0ff */
[----:B---3--:R-:W-:-:S05]  /*89550*/  IADD3 R6, P3, PT, R60, R16, RZ ;  /* 0x000000103c067210 */ /* 0x008fca0007f7e0ff */
[----:B------:R-:W-:-:S05]  /*89560*/  IMAD.X R7, R34, 0x1, R38, P3 ;  /* 0x0000000122077824 */ /* 0x000fca00018e0626 */
[----:B------:R0:W-:Y:S01]  /*89570*/  STL.64 [R1+0x3db0], R6 ;  /* 0x003db00601007387 */ /* 0x0001e20000100a00 */
[----:B----4-:R-:W-:-:S05]  /*89580*/  IADD3 R24, P4, PT, R61, R18, RZ ;  /* 0x000000123d187210 */ /* 0x010fca0007f9e0ff */
[----:B------:R-:W-:Y:S02]  /*89590*/  IMAD.X R25, R14, 0x1, R17, P4 ;  /* 0x000000010e197824 */ /* 0x000fe400020e0611 */
[----:B------:R-:W-:-:S03]  /*895a0*/  IMAD.MOV.U32 R34, RZ, RZ, R28 ;  /* 0x000000ffff227224 */ /* 0x000fc600078e001c */
[----:B------:R1:W-:Y:S01]  /*895b0*/  STL.64 [R1+0x3da8], R24 ;  /* 0x003da81801007387 */ /* 0x0003e20000100a00 */
[----:B------:R-:W-:Y:S01]  /*895c0*/  IADD3 R28, P3, PT, R61, R22, RZ ;  /* 0x000000163d1c7210 */ /* 0x000fe20007f7e0ff */
[----:B0-----:R-:W-:Y:S02]  /*895d0*/  IMAD.MOV.U32 R7, RZ, RZ, R35 ;  /* 0x000000ffff077224 */ /* 0x001fe400078e0023 */
[----:B------:R-:W-:Y:S01]  /*895e0*/  IMAD.MOV.U32 R35, RZ, RZ, R29 ;  /* 0x000000ffff237224 */ /* 0x000fe200078e001d */
[----:B-1----:R-:W2:Y:S04]  /*895f0*/  LDL.LU.64 R24, [R1+0x5f58] ;  /* 0x005f580001187983 */ /* 0x002ea80000300a00 */
[----:B------:R-:W-:Y:S01]  /*89600*/  STL [R1+0x3da0], R30 ;  /* 0x003da01e01007387 */ /* 0x000fe20000100800 */
[----:B------:R-:W-:-:S03]  /*89610*/  IMAD.X R29, R14, 0x1, R21, P3 ;  /* 0x000000010e1d7824 */ /* 0x000fc600018e0615 */
[----:B------:R0:W-:Y:S02]  /*89620*/  STL.64 [R1+0x5f28], R16 ;  /* 0x005f281001007387 */ /* 0x0001e40000100a00 */
[----:B0-----:R-:W-:Y:S02]  /*89630*/  IMAD.MOV.U32 R17, RZ, RZ, R31 ;  /* 0x000000ffff117224 */ /* 0x001fe400078e001f */
[----:B------:R-:W-:-:S05]  /*89640*/  IMAD.X R17, R14, 0x1, R19, P2 ;  /* 0x000000010e117824 */ /* 0x000fca00010e0613 */
[----:B------:R-:W-:Y:S04]  /*89650*/  STL [R1+0x3da4], R17 ;  /* 0x003da41101007387 */ /* 0x000fe80000100800 */
[----:B------:R0:W-:Y:S04]  /*89660*/  STL.64 [R1+0x3d98], R28 ;  /* 0x003d981c01007387 */ /* 0x0001e80000100a00 */
[----:B0-----:R-:W3:Y:S01]  /*89670*/  LDL.LU.64 R28, [R1+0x5f50] ;  /* 0x005f5000011c7983 */ /* 0x001ee20000300a00 */
[----:B------:R-:W-:Y:S01]  /*89680*/  IMAD.MOV.U32 R16, RZ, RZ, R30 ;  /* 0x000000ffff107224 */ /* 0x000fe200078e001e */
[----:B------:R-:W-:-:S02]  /*89690*/  IADD3 R16, P2, PT, R61, R26, RZ ;  /* 0x0000001a3d107210 */ /* 0x000fc40007f5e0ff */
[----:B------:R-:W-:Y:S01]  /*896a0*/  STL.64 [R1+0x5f20], R20 ;  /* 0x005f201401007387 */ /* 0x000fe20000100a00 */
[----:B------:R-:W-:Y:S02]  /*896b0*/  IMAD.MOV.U32 R6, RZ, RZ, R34 ;  /* 0x000000ffff067224 */ /* 0x000fe400078e0022 */
[----:B------:R-:W-:Y:S02]  /*896c0*/  IMAD.MOV.U32 R15, RZ, RZ, R7 ;  /* 0x000000ffff0f7224 */ /* 0x000fe400078e0007 */
[----:B------:R-:W-:Y:S01]  /*896d0*/  IMAD.MOV.U32 R7, RZ, RZ, R35 ;  /* 0x000000ffff077224 */ /* 0x000fe200078e0023 */
[----:B--2---:R-:W-:Y:S01]  /*896e0*/  IADD3 R30, P4, PT, R61, R24, RZ ;  /* 0x000000183d1e7210 */ /* 0x004fe20007f9e0ff */
[----:B------:R-:W-:-:S04]  /*896f0*/  IMAD.X R17, R14, 0x1, R25, P2 ;  /* 0x000000010e117824 */ /* 0x000fc800010e0619 */
[----:B------:R-:W-:-:S05]  /*89700*/  IMAD.X R31, R14, 0x1, R23, P4 ;  /* 0x000000010e1f7824 */ /* 0x000fca00020e0617 */
[----:B------:R0:W-:Y:S04]  /*89710*/  STL.64 [R1+0x3d90], R30 ;  /* 0x003d901e01007387 */ /* 0x0001e80000100a00 */
[----:B0-----:R-:W2:Y:S04]  /*89720*/  LDL.LU.64 R30, [R1+0x5f48] ;  /* 0x005f4800011e7983 */ /* 0x001ea80000300a00 */
[----:B------:R-:W-:Y:S04]  /*89730*/  STL.64 [R1+0x3d88], R16 ;  /* 0x003d881001007387 */ /* 0x000fe80000100a00 */
[----:B------:R0:W-:Y:S02]  /*89740*/  STL.64 [R1+0x5f18], R24 ;  /* 0x005f181801007387 */ /* 0x0001e40000100a00 */
[----:B0-----:R-:W-:-:S02]  /*89750*/  SHF.R.S32.HI R24, RZ, 0x1f, R61 ;  /* 0x0000001fff187819 */ /* 0x001fc4000001143d */
[----:B---3--:R-:W-:-:S05]  /*89760*/  IADD3 R34, P3, PT, R61, R28, RZ ;  /* 0x0000001c3d227210 */ /* 0x008fca0007f7e0ff */
[----:B------:R-:W-:-:S05]  /*89770*/  IMAD.X R35, R24, 0x1, R27, P3 ;  /* 0x0000000118237824 */ /* 0x000fca00018e061b */
[----:B------:R0:W-:Y:S04]  /*89780*/  STL.64 [R1+0x3d80], R34 ;  /* 0x003d802201007387 */ /* 0x0001e80000100a00 */
[----:B0-----:R-:W3:Y:S01]  /*89790*/  LDL.LU.64 R34, [R1+0x5f40] ;  /* 0x005f400001227983 */ /* 0x001ee20000300a00 */
[----:B------:R-:W-:Y:S01]  /*897a0*/  IMAD.MOV.U32 R17, RZ, RZ, R6 ;  /* 0x000000ffff117224 */ /* 0x000fe200078e0006 */
[C---:B------:R-:W-:Y:S01]  /*897b0*/  IADD3 R6, P2, PT, R61.reuse, R32, RZ ;  /* 0x000000203d067210 */ /* 0x040fe20007f5e0ff */
[----:B------:R-:W-:Y:S01]  /*897c0*/  IMAD.MOV.U32 R14, RZ, RZ, R7 ;  /* 0x000000ffff0e7224 */ /* 0x000fe200078e0007 */
[----:B------:R-:W-:Y:S01]  /*897d0*/  STL.64 [R1+0x5f10], R26 ;  /* 0x005f101a01007387 */ /* 0x000fe20000100a00 */
[----:B------:R-:W-:Y:S01]  /*897e0*/  IMAD.MOV.U32 R16, RZ, RZ, R15 ;  /* 0x000000ffff107224 */ /* 0x000fe200078e000f */
[----:B--2---:R-:W-:Y:S01]  /*897f0*/  IADD3 R20, P4, PT, R61, R30, RZ ;  /* 0x0000001e3d147210 */ /* 0x004fe20007f9e0ff */
[----:B------:R-:W-:-:S04]  /*89800*/  IMAD.X R7, R24, 0x1, R31, P2 ;  /* 0x0000000118077824 */ /* 0x000fc800010e061f */
[----:B------:R-:W-:-:S05]  /*89810*/  IMAD.X R21, R24, 0x1, R29, P4 ;  /* 0x0000000118157824 */ /* 0x000fca00020e061d */
[----:B------:R0:W-:Y:S04]  /*89820*/  STL.64 [R1+0x3d78], R20 ;  /* 0x003d781401007387 */ /* 0x0001e80000100a00 */
[----:B------:R-:W-:Y:S04]  /*89830*/  STL.64 [R1+0x5f08], R28 ;  /* 0x005f081c01007387 */ /* 0x000fe80000100a00 */
[----:B------:R1:W-:Y:S01]  /*89840*/  STL.64 [R1+0x3d70], R6 ;  /* 0x003d700601007387 */ /* 0x0003e20000100a00 */
[----:B0-----:R-:W-:Y:S01]  /*89850*/  IMAD.MOV.U32 R21, RZ, RZ, R14 ;  /* 0x000000ffff157224 */ /* 0x001fe200078e000e */
[----:B------:R-:W-:-:S02]  /*89860*/  IADD3 R14, P4, PT, R61, R36, RZ ;  /* 0x000000243d0e7210 */ /* 0x000fc40007f9e0ff */
[----:B-1----:R-:W2:Y:S01]  /*89870*/  LDL.LU.64 R6, [R1+0x5f38] ;  /* 0x005f380001067983 */ /* 0x002ea20000300a00 */
[----:B---3--:R-:W-:Y:S02]  /*89880*/  IADD3 R26, P3, PT, R61, R34, RZ ;  /* 0x000000223d1a7210 */ /* 0x008fe40007f7e0ff */
[----:B------:R-:W-:-:S03]  /*89890*/  IMAD.X R15, R24, 0x1, R35, P4 ;  /* 0x00000001180f7824 */ /* 0x000fc600020e0623 */
[----:B------:R-:W-:-:S05]  /*898a0*/  IMAD.X R27, R24, 0x1, R33, P3 ;  /* 0x00000001181b7824 */ /* 0x000fca00018e0621 */
[----:B------:R-:W-:Y:S04]  /*898b0*/  STL.64 [R1+0x3d68], R26 ;  /* 0x003d681a01007387 */ /* 0x000fe80000100a00 */
[----:B------:R0:W-:Y:S04]  /*898c0*/  STL.64 [R1+0x3d60], R14 ;  /* 0x003d600e01007387 */ /* 0x0001e80000100a00 */
[----:B0-----:R-:W3:Y:S01]  /*898d0*/  LDL.LU.64 R14, [R1+0x5f30] ;  /* 0x005f3000010e7983 */ /* 0x001ee20000300a00 */
[C---:B------:R-:W-:Y:S01]  /*898e0*/  IADD3 R26, P3, PT, R61.reuse, R10, RZ ;  /* 0x0000000a3d1a7210 */ /* 0x040fe20007f7e0ff */
[----:B------:R-:W-:Y:S01]  /*898f0*/  IMAD.MOV.U32 R20, RZ, RZ, R16 ;  /* 0x000000ffff147224 */ /* 0x000fe200078e0010 */
[----:B------:R-:W-:Y:S01]  /*89900*/  IADD3 R16, P4, PT, R61, R12, RZ ;  /* 0x0000000c3d107210 */ /* 0x000fe20007f9e0ff */
[----:B------:R-:W-:-:S02]  /*89910*/  IMAD.MOV.U32 R25, RZ, RZ, R21 ;  /* 0x000000ffff197224 */ /* 0x000fc400078e0015 */
[----:B------:R-:W-:Y:S01]  /*89920*/  IMAD.MOV.U32 R21, RZ, RZ, R17 ;  /* 0x000000ffff157224 */ /* 0x000fe200078e0011 */
[----:B--2---:R-:W-:Y:S01]  /*89930*/  IADD3 R28, P2, PT, R61, R6, RZ ;  /* 0x000000063d1c7210 */ /* 0x004fe20007f5e0ff */
[----:B------:R-:W-:-:S04]  /*89940*/  IMAD.X R27, R24, 0x1, R7, P3 ;  /* 0x00000001181b7824 */ /* 0x000fc800018e0607 */
[----:B------:R-:W-:-:S05]  /*89950*/  IMAD.X R29, R24, 0x1, R5, P2 ;  /* 0x00000001181d7824 */ /* 0x000fca00010e0605 */
[----:B------:R3:W-:Y:S04]  /*89960*/  STL.64 [R1+0x3d58], R28 ;  /* 0x003d581c01007387 */ /* 0x0007e80000100a00 */
[----:B------:R-:W-:Y:S01]  /*89970*/  STL.64 [R1+0x3d50], R26 ;  /* 0x003d501a01007387 */ /* 0x000fe20000100a00 */
[----:B---3--:R-:W-:-:S03]  /*89980*/  IADD3 R28, P2, PT, R61, R14, RZ ;  /* 0x0000000e3d1c7210 */ /* 0x008fc60007f5e0ff */
[----:B------:R0:W-:Y:S02]  /*89990*/  STL.64 [R1+0x5ef8], R14 ;  /* 0x005ef80e01007387 */ /* 0x0001e40000100a00 */
[----:B0-----:R-:W-:-:S05]  /*899a0*/  SHF.R.S32.HI R14, RZ, 0x1f, R61 ;  /* 0x0000001fff0e7819 */ /* 0x001fca000001143d */
[----:B------:R-:W-:-:S05]  /*899b0*/  IMAD.X R17, R14, 0x1, R11, P4 ;  /* 0x000000010e117824 */ /* 0x000fca00020e060b */
[----:B------:R0:W-:Y:S04]  /*899c0*/  STL.64 [R1+0x3d48], R16 ;  /* 0x003d481001007387 */ /* 0x0001e80000100a00 */
[----:B0-----:R-:W2:Y:S01]  /*899d0*/  LDL.LU.64 R16, [R1+0x5f28] ;  /* 0x005f280001107983 */ /* 0x001ea20000300a00 */
[----:B------:R-:W-:Y:S01]  /*899e0*/  IMAD.MOV.U32 R24, RZ, RZ, R20 ;  /* 0x000000ffff187224 */ /* 0x000fe200078e0014 */
[----:B------:R-:W-:Y:S01]  /*899f0*/  IADD3 R20, P3, PT, R61, R15, RZ ;  /* 0x0000000f3d147210 */ /* 0x000fe20007f7e0ff */
[----:B------:R-:W-:Y:S01]  /*89a00*/  IMAD.X R29, R14, 0x1, R13, P2 ;  /* 0x000000010e1d7824 */ /* 0x000fe200010e060d */
[----:B------:R-:W-:Y:S01]  /*89a10*/  STL.64 [R1+0x5f00], R10 ;  /* 0x005f000a01007387 */ /* 0x000fe20000100a00 */
[----:B------:R-:W-:Y:S02]  /*89a20*/  IMAD.MOV.U32 R27, RZ, RZ, R25 ;  /* 0x000000ffff1b7224 */ /* 0x000fe400078e0019 */
[----:B------:R-:W-:-:S02]  /*89a30*/  IMAD.MOV.U32 R25, RZ, RZ, R21 ;  /* 0x000000ffff197224 */ /* 0x000fc400078e0015 */
[----:B------:R-:W-:Y:S01]  /*89a40*/  IMAD.MOV.U32 R26, RZ, RZ, R24 ;  /* 0x000000ffff1a7224 */ /* 0x000fe200078e0018 */
[----:B------:R-:W-:Y:S01]  /*89a50*/  STL.64 [R1+0x55d8], R60 ;  /* 0x0055d83c01007387 */ /* 0x000fe20000100a00 */
[----:B------:R-:W-:-:S03]  /*89a60*/  IMAD.X R21, R14, 0x1, R37, P3 ;  /* 0x000000010e157824 */ /* 0x000fc600018e0625 */
[----:B------:R0:W-:Y:S04]  /*89a70*/  STL.64 [R1+0x3d40], R28 ;  /* 0x003d401c01007387 */ /* 0x0001e80000100a00 */
[----:B------:R1:W-:Y:S01]  /*89a80*/  STL.64 [R1+0x3d38], R20 ;  /* 0x003d381401007387 */ /* 0x0003e20000100a00 */
[----:B0-----:R-:W-:-:S03]  /*89a90*/  IMAD.MOV.U32 R28, RZ, RZ, R26 ;  /* 0x000000ffff1c7224 */ /* 0x001fc600078e001a */
[----:B-1----:R-:W3:Y:S01]  /*89aa0*/  LDL.LU.64 R20, [R1+0x5f20] ;  /* 0x005f200001147983 */ /* 0x002ee20000300a00 */
[----:B--2---:R-:W-:-:S05]  /*89ab0*/  IADD3 R10, P4, PT, R61, R16, RZ ;  /* 0x000000103d0a7210 */ /* 0x004fca0007f9e0ff */
[----:B------:R-:W-:Y:S02]  /*89ac0*/  IMAD.X R11, R14, 0x1, R38, P4 ;  /* 0x000000010e0b7824 */ /* 0x000fe400020e0626 */
[----:B------:R-:W-:Y:S01]  /*89ad0*/  IMAD.MOV.U32 R14, RZ, RZ, R28 ;  /* 0x000000ffff0e7224 */ /* 0x000fe200078e001c */
[C---:B------:R-:W-:Y:S02]  /*89ae0*/  IADD3 R28, P4, PT, R0.reuse, R22, RZ ;  /* 0x00000016001c7210 */ /* 0x040fe40007f9e0ff */
[----:B------:R-:W-:Y:S04]  /*89af0*/  STL.64 [R1+0x3d30], R10 ;  /* 0x003d300a01007387 */ /* 0x000fe80000100a00 */
[----:B------:R0:W-:Y:S04]  /*89b00*/  STL [R1+0x5ed8], R22 ;  /* 0x005ed81601007387 */ /* 0x0001e80000100800 */
[----:B0-----:R-:W2:Y:S01]  /*89b10*/  LDL.LU R22, [R1+0x26c] ;  /* 0x00026c0001167983 */ /* 0x001ea20000300800 */
[----:B------:R-:W-:Y:S01]  /*89b20*/  IADD3 R24, P2, PT, R0, R18, RZ ;  /* 0x0000001200187210 */ /* 0x000fe20007f5e0ff */
[----:B------:R-:W-:-:S02]  /*89b30*/  IMAD.MOV.U32 R29, RZ, RZ, R27 ;  /* 0x000000ffff1d7224 */ /* 0x000fc400078e001b */
[----:B------:R-:W-:Y:S02]  /*89b40*/  IMAD.MOV.U32 R27, RZ, RZ, R25 ;  /* 0x000000ffff1b7224 */ /* 0x000fe400078e0019 */
[----:B--2---:R-:W-:-:S05]  /*89b50*/  IMAD.X R25, R22, 0x1, R17, P2 ;  /* 0x0000000116197824 */ /* 0x004fca00010e0611 */
[----:B------:R0:W-:Y:S04]  /*89b60*/  STL.64 [R1+0x3d28], R24 ;  /* 0x003d281801007387 */ /* 0x0001e80000100a00 */
[----:B0-----:R-:W2:Y:S01]  /*89b70*/  LDL.LU.64 R24, [R1+0x5f18] ;  /* 0x005f180001187983 */ /* 0x001ea20000300a00 */
[----:B---3--:R-:W-:Y:S01]  /*89b80*/  IADD3 R26, P3, PT, R0, R20, RZ ;  /* 0x00000014001a7210 */ /* 0x008fe20007f7e0ff */
[----:B------:R-:W-:Y:S02]  /*89b90*/  IMAD.MOV.U32 R15, RZ, RZ, R29 ;  /* 0x000000ffff0f7224 */ /* 0x000fe400078e001d */
[----:B------:R-:W-:Y:S02]  /*89ba0*/  IMAD.MOV.U32 R29, RZ, RZ, R27 ;  /* 0x000000ffff1d7224 */ /* 0x000fe400078e001b */
[----:B------:R-:W-:Y:S01]  /*89bb0*/  IMAD.X R27, R22, 0x1, R19, P3 ;  /* 0x00000001161b7824 */ /* 0x000fe200018e0613 */
[----:B------:R-:W-:Y:S01]  /*89bc0*/  STL.64 [R1+0x5ef0], R16 ;  /* 0x005ef01001007387 */ /* 0x000fe20000100a00 */
[----:B------:R-:W-:-:S02]  /*89bd0*/  IMAD.MOV.U32 R11, RZ, RZ, R15 ;  /* 0x000000ffff0b7224 */ /* 0x000fc400078e000f */
[----:B------:R-:W-:Y:S01]  /*89be0*/  IMAD.MOV.U32 R15, RZ, RZ, R29 ;  /* 0x000000ffff0f7224 */ /* 0x000fe200078e001d */
[----:B------:R0:W-:Y:S01]  /*89bf0*/  STL.64 [R1+0x3d20], R26 ;  /* 0x003d201a01007387 */ /* 0x0001e20000100a00 */
[----:B------:R-:W-:-:S03]  /*89c00*/  IMAD.X R29, R22, 0x1, R21, P4 ;  /* 0x00000001161d7824 */ /* 0x000fc600020e0615 */
[----:B0-----:R-:W3:Y:S01]  /*89c10*/  LDL.LU.64 R26, [R1+0x5f10] ;  /* 0x005f1000011a7983 */ /* 0x001ee20000300a00 */
[----:B--2---:R-:W-:-:S05]  /*89c20*/  IADD3 R60, P2, PT, R0, R24, RZ ;  /* 0x00000018003c7210 */ /* 0x004fca0007f5e0ff */
[----:B------:R-:W-:Y:S04]  /*89c30*/  STL [R1+0x3d10], R60 ;  /* 0x003d103c01007387 */ /* 0x000fe80000100800 */
[----:B------:R-:W-:Y:S04]  /*89c40*/  STL.64 [R1+0x5ee0], R18 ;  /* 0x005ee01201007387 */ /* 0x000fe80000100a00 */
[----:B------:R0:W-:Y:S04]  /*89c50*/  STL.64 [R1+0x3d18], R28 ;  /* 0x003d181c01007387 */ /* 0x0001e80000100a00 */
[----:B0-----:R-:W2:Y:S01]  /*89c60*/  LDL.LU.64 R28, [R1+0x5f08] ;  /* 0x005f0800011c7983 */ /* 0x001ea20000300a00 */
[----:B---3--:R-:W-:Y:S01]  /*89c70*/  IADD3 R16, P3, PT, R0, R26, RZ ;  /* 0x0000001a00107210 */ /* 0x008fe20007f7e0ff */
[----:B------:R-:W-:-:S02]  /*89c80*/  IMAD.MOV.U32 R19, RZ, RZ, R61 ;  /* 0x000000ffff137224 */ /* 0x000fc400078e003d */
[----:B------:R-:W-:Y:S02]  /*89c90*/  IMAD.MOV.U32 R18, RZ, RZ, R60 ;  /* 0x000000ffff127224 */ /* 0x000fe400078e003c */
[C---:B------:R-:W-:Y:S02]  /*89ca0*/  IMAD.X R19, R22.reuse, 0x1, R23, P2 ;  /* 0x0000000116137824 */ /* 0x040fe400010e0617 */
[----:B------:R-:W-:Y:S01]  /*89cb0*/  IMAD.X R17, R22, 0x1, R25, P3 ;  /* 0x0000000116117824 */ /* 0x000fe200018e0619 */
[C---:B------:R-:W-:Y:S02]  /*89cc0*/  IADD3 R18, P2, PT, R0.reuse, R30, RZ ;  /* 0x0000001e00127210 */ /* 0x040fe40007f5e0ff */
[----:B------:R-:W-:Y:S04]  /*89cd0*/  STL [R1+0x3d14], R19 ;  /* 0x003d141301007387 */ /* 0x000fe80000100800 */
[----:B------:R0:W-:Y:S02]  /*89ce0*/  STL.64 [R1+0x3d08], R16 ;  /* 0x003d081001007387 */ /* 0x0001e40000100a00 */
[----:B0-----:R-:W-:-:S05]  /*89cf0*/  IADD3 R16, P3, PT, R0, R32, RZ ;  /* 0x0000002000107210 */ /* 0x001fca0007f7e0ff */
[----:B------:R-:W-:Y:S01]  /*89d00*/  IMAD.X R17, R22, 0x1, R31, P3 ;  /* 0x0000000116117824 */ /* 0x000fe200018e061f */
[----:B--2---:R-:W-:-:S05]  /*89d10*/  IADD3 R60, P4, PT, R0, R28, RZ ;  /* 0x0000001c003c7210 */ /* 0x004fca0007f9e0ff */
[----:B------:R-:W-:Y:S01]  /*89d20*/  IMAD.X R61, R22, 0x1, R27, P4 ;  /* 0x00000001163d7824 */ /* 0x000fe200020e061b */
[----:B------:R-:W-:Y:S01]  /*89d30*/  IADD3 R10, P4, PT, R0, R34, RZ ;  /* 0x00000022000a7210 */ /* 0x000fe20007f9e0ff */
[----:B------:R-:W-:-:S03]  /*89d40*/  IMAD.X R19, R22, 0x1, R29, P2 ;  /* 0x0000000116137824 */ /* 0x000fc600010e061d */
[----:B------:R0:W-:Y:S04]  /*89d50*/  STL.64 [R1+0x3d00], R60 ;  /* 0x003d003c01007387 */ /* 0x0001e80000100a00 */
[----:B------:R-:W-:Y:S04]  /*89d60*/  STL.64 [R1+0x5ed0], R26 ;  /* 0x005ed01a01007387 */ /* 0x000fe80000100a00 */
[----:B------:R-:W-:Y:S01]  /*89d70*/  STL.64 [R1+0x3cf8], R18 ;  /* 0x003cf81201007387 */ /* 0x000fe20000100a00 */
[----:B0-----:R-:W-:Y:S02]  /*89d80*/  IMAD.MOV.U32 R61, RZ, RZ, R11 ;  /* 0x000000ffff3d7224 */ /* 0x001fe400078e000b */
[----:B------:R-:W-:Y:S01]  /*89d90*/  IMAD.X R11, R22, 0x1, R33, P4 ;  /* 0x00000001160b7824 */ /* 0x000fe200020e0621 */
        /* <DEDUP_REMOVED lines=8> */
[----:B------:R-:W-:Y:S01]  /*89e20*/  IMAD.X R15, R22, 0x1, R5, P3 ;  /* 0x00000001160f7824 */ /* 0x000fe200018e0605 */
[----:B--2---:R-:W-:-:S05]  /*89e30*/  IADD3 R26, P4, PT, R0, R10, RZ ;  /* 0x0000000a001a7210 */ /* 0x004fca0007f9e0ff */
[----:B------:R-:W-:Y:S04]  /*89e40*/  STL [R1+0x3cd0], R26 ;  /* 0x003cd01a01007387 */ /* 0x000fe80000100800 */
[----:B------:R-:W-:Y:S04]  /*89e50*/  STL.64 [R1+0x3ce0], R18 ;  /* 0x003ce01201007387 */ /* 0x000fe80000100a00 */
[----:B------:R-:W-:Y:S04]  /*89e60*/  STL.64 [R1+0x5ec8], R34 ;  /* 0x005ec82201007387 */ /* 0x000fe80000100a00 */
[----:B------:R0:W-:Y:S04]  /*89e70*/  STL.64 [R1+0x3cd8], R14 ;  /* 0x003cd80e01007387 */ /* 0x0001e80000100a00 */
[----:B0-----:R-:W2:Y:S01]  /*89e80*/  LDL.LU.64 R14, [R1+0x5ef8] ;  /* 0x005ef800010e7983 */ /* 0x001ea20000300a00 */
[----:B------:R-:W-:Y:S01]  /*89e90*/  IADD3 R16, P2, PT, R0, R12, RZ ;  /* 0x0000000c00107210 */ /* 0x000fe20007f5e0ff */
[----:B------:R-:W-:-:S02]  /*89ea0*/  IMAD.MOV.U32 R35, RZ, RZ, R27 ;  /* 0x000000ffff237224 */ /* 0x000fc400078e001b */
[C---:B------:R-:W-:Y:S02]  /*89eb0*/  IMAD.X R35, R22.reuse, 0x1, R7, P4 ;  /* 0x0000000116237824 */ /* 0x040fe400020e0607 */
[----:B------:R-:W-:Y:S02]  /*89ec0*/  IMAD.MOV.U32 R19, RZ, RZ, R17 ;  /* 0x000000ffff137224 */ /* 0x000fe400078e0011 */
[----:B------:R-:W-:Y:S01]  /*89ed0*/  IMAD.X R17, R22, 0x1, R11, P2 ;  /* 0x0000000116117824 */ /* 0x000fe200010e060b */
[----:B------:R-:W-:Y:S04]  /*89ee0*/  STL [R1+0x3cd4], R35 ;  /* 0x003cd42301007387 */ /* 0x000fe80000100800 */
[----:B------:R-:W-:Y:S04]  /*89ef0*/  STL.64 [R1+0x5eb8], R6 ;  /* 0x005eb80601007387 */ /* 0x000fe80000100a00 */
[----:B--2---:R-:W-:Y:S04]  /*89f00*/  STL.64 [R1+0x5ec0], R14 ;  /* 0x005ec00e01007387 */ /* 0x004fe80000100a00 */
        /* <DEDUP_REMOVED lines=8> */
[----:B--2---:R-:W-:Y:S02]  /*89f90*/  IADD3 R6, P2, PT, R0, R16, RZ ;  /* 0x0000001000067210 */ /* 0x004fe40007f5e0ff */
[----:B------:R-:W2:Y:S04]  /*89fa0*/  LDL.LU R0, [R1+0x5ee8] ;  /* 0x005ee80001007983 */ /* 0x000ea80000300800 */
[----:B------:R0:W-:Y:S01]  /*89fb0*/  STL.64 [R1+0x3cc0], R18 ;  /* 0x003cc01201007387 */ /* 0x0001e20000100a00 */
[----:B------:R-:W-:-:S03]  /*89fc0*/  IMAD.X R7, R22, 0x1, R38, P2 ;  /* 0x0000000116077824 */ /* 0x000fc600010e0626 */
[----:B0-----:R-:W3:Y:S04]  /*89fd0*/  LDL.LU.64 R18, [R1+0x5ee0] ;  /* 0x005ee00001127983 */ /* 0x001ee80000300a00 */
[----:B------:R-:W-:Y:S04]  /*89fe0*/  STL.64 [R1+0x3cb8], R34 ;  /* 0x003cb82201007387 */ /* 0x000fe80000100a00 */
[----:B------:R-:W2:Y:S04]  /*89ff0*/  LDL.LU R22, [R1+0x5ed8] ;  /* 0x005ed80001167983 */ /* 0x000ea80000300800 */
[----:B------:R2:W-:Y:S02]  /*8a000*/  STL.64 [R1+0x3cb0], R6 ;  /* 0x003cb00601007387 */ /* 0x0005e40000100a00 */
[----:B--2---:R-:W-:-:S02]  /*8a010*/  IADD3 R6, P2, PT, R0, R22, RZ ;  /* 0x0000001600067210 */ /* 0x004fc40007f5e0ff */
[----:B------:R0:W-:Y:S04]  /*8a020*/  STL [R1+0x5ea8], R22 ;  /* 0x005ea81601007387 */ /* 0x0001e80000100800 */
[----:B0-----:R-:W2:Y:S01]  /*8a030*/  LDL.LU R22, [R1+0x268] ;  /* 0x0002680001167983 */ /* 0x001ea20000300800 */
[C---:B---3--:R-:W-:Y:S02]  /*8a040*/  IADD3 R14, P3, PT, R0.reuse, R18, RZ ;  /* 0x00000012000e7210 */ /* 0x048fe40007f7e0ff */
[----:B------:R-:W-:Y:S01]  /*8a050*/  IADD3 R26, P4, PT, R0, R20, RZ ;  /* 0x00000014001a7210 */ /* 0x000fe20007f9e0ff */
[----:B------:R-:W-:Y:S02]  /*8a060*/  IMAD.MOV.U32 R35, RZ, RZ, R27 ;  /* 0x000000ffff237224 */ /* 0x000fe400078e001b */
[----:B--2---:R-:W-:-:S02]  /*8a070*/  IMAD.X R15, R22, 0x1, R17, P3 ;  /* 0x00000001160f7824 */ /* 0x004fc400018e0611 */
[----:B------:R-:W-:-:S03]  /*8a080*/  IMAD.X R27, R22, 0x1, R19, P4 ;  /* 0x00000001161b7824 */ /* 0x000fc600020e0613 */
[----:B------:R-:W-:Y:S04]  /*8a090*/  STL.64 [R1+0x3ca8], R14 ;  /* 0x003ca80e01007387 */ /* 0x000fe80000100a00 */
[----:B------:R-:W-:Y:S04]  /*8a0a0*/  STL.64 [R1+0x5eb0], R16 ;  /* 0x005eb01001007387 */ /* 0x000fe80000100a00 */
[----:B------:R0:W-:Y:S04]  /*8a0b0*/  STL.64 [R1+0x3ca0], R26 ;  /* 0x003ca01a01007387 */ /* 0x0001e80000100a00 */
[----:B0-----:R-:W2:Y:S01]  /*8a0c0*/  LDL.LU.64 R26, [R1+0x5ed0] ;  /* 0x005ed000011a7983 */ /* 0x001ea20000300a00 */
[----:B------:R-:W-:Y:S01]  /*8a0d0*/  IADD3 R14, P3, PT, R0, R24, RZ ;  /* 0x00000018000e7210 */ /* 0x000fe20007f7e0ff */
[----:B------:R-:W-:Y:S01]  /*8a0e0*/  IMAD.X R7, R22, 0x1, R21, P2 ;  /* 0x0000000116077824 */ /* 0x000fe200010e0615 */
[----:B------:R-:W-:-:S03]  /*8a0f0*/  IADD3 R34, P2, PT, R0, R28, RZ ;  /* 0x0000001c00227210 */ /* 0x000fc60007f5e0ff */
[----:B------:R-:W-:Y:S01]  /*8a100*/  IMAD.X R15, R22, 0x1, R23, P3 ;  /* 0x00000001160f7824 */ /* 0x000fe200018e0617 */
[----:B------:R0:W-:Y:S04]  /*8a110*/  STL.64 [R1+0x3c98], R6 ;  /* 0x003c980601007387 */ /* 0x0001e80000100a00 */
[----:B------:R-:W-:Y:S01]  /*8a120*/  STL.64 [R1+0x3c90], R14 ;  /* 0x003c900e01007387 */ /* 0x000fe20000100a00 */
[----:B0-----:R-:W-:Y:S01]  /*8a130*/  IMAD.MOV.U32 R7, RZ, RZ, R35 ;  /* 0x000000ffff077224 */ /* 0x001fe200078e0023 */
[----:B--2---:R-:W-:Y:S01]  /*8a140*/  IADD3 R16, P4, PT, R0, R26, RZ ;  /* 0x0000001a00107210 */ /* 0x004fe20007f9e0ff */
[----:B------:R-:W-:-:S04]  /*8a150*/  IMAD.X R35, R22, 0x1, R27, P2 ;  /* 0x0000000116237824 */ /* 0x000fc800010e061b */
[----:B------:R-:W-:-:S05]  /*8a160*/  IMAD.X R17, R22, 0x1, R25, P4 ;  /* 0x0000000116117824 */ /* 0x000fca00020e0619 */
[----:B------:R-:W-:Y:S04]  /*8a170*/  STL.64 [R1+0x3c88], R16 ;  /* 0x003c881001007387 */ /* 0x000fe80000100a00 */
[----:B------:R-:W-:Y:S04]  /*8a180*/  STL.64 [R1+0x5ea0], R24 ;  /* 0x005ea01801007387 */ /* 0x000fe80000100a00 */
[----:B------:R0:W-:Y:S04]  /*8a190*/  STL.64 [R1+0x3c80], R34 ;  /* 0x003c802201007387 */ /* 0x0001e80000100a00 */
[----:B0-----:R-:W2:Y:S01]  /*8a1a0*/  LDL.LU.64 R34, [R1+0x5ec8] ;  /* 0x005ec80001227983 */ /* 0x001ea20000300a00 */
[----:B------:R-:W-:-:S02]  /*8a1b0*/  IADD3 R14, P3, PT, R0, R30, RZ ;  /* 0x0000001e000e7210 */ /* 0x000fc40007f7e0ff */
[----:B------:R-:W-:Y:S01]  /*8a1c0*/  IADD3 R6, P4, PT, R0, R32, RZ ;  /* 0x0000002000067210 */ /* 0x000fe20007f9e0ff */
[----:B------:R-:W-:Y:S02]  /*8a1d0*/  STL.64 [R1+0x5e98], R26 ;  /* 0x005e981a01007387 */ /* 0x000fe40000100a00 */
[C---:B------:R-:W-:Y:S02]  /*8a1e0*/  IMAD.X R15, R22.reuse, 0x1, R29, P3 ;  /* 0x00000001160f7824 */ /* 0x040fe400018e061d */
[----:B------:R-:W-:Y:S02]  /*8a1f0*/  IMAD.MOV.U32 R17, RZ, RZ, R7 ;  /* 0x000000ffff117224 */ /* 0x000fe400078e0007 */
[----:B------:R-:W-:Y:S01]  /*8a200*/  IMAD.X R7, R22, 0x1, R31, P4 ;  /* 0x0000000116077824 */ /* 0x000fe200020e061f */
[----:B------:R0:W-:Y:S04]  /*8a210*/  STL.64 [R1+0x3c78], R14 ;  /* 0x003c780e01007387 */ /* 0x0001e80000100a00 */
[----:B0-----:R-:W3:Y:S01]  /*8a220*/  LDL.LU.64 R14, [R1+0x5ec0] ;  /* 0x005ec000010e7983 */ /* 0x001ee20000300a00 */
[----:B--2---:R-:W-:-:S05]  /*8a230*/  IADD3 R26, P2, PT, R0, R34, RZ ;  /* 0x00000022001a7210 */ /* 0x004fca0007f5e0ff */
[----:B------:R-:W-:Y:S04]  /*8a240*/  STL [R1+0x3c68], R26 ;  /* 0x003c681a01007387 */ /* 0x000fe80000100800 */
[----:B------:R-:W-:Y:S04]  /*8a250*/  STL.64 [R1+0x5e90], R28 ;  /* 0x005e901c01007387 */ /* 0x000fe80000100a00 */
[----:B------:R0:W-:Y:S04]  /*8a260*/  STL.64 [R1+0x3c70], R6 ;  /* 0x003c700601007387 */ /* 0x0001e80000100a00 */
[----:B0-----:R-:W2:Y:S01]  /*8a270*/  LDL.LU.64 R6, [R1+0x5eb8] ;  /* 0x005eb80001067983 */ /* 0x001ea20000300a00 */
[----:B------:R-:W-:Y:S01]  /*8a280*/  IADD3 R24, P3, PT, R0, R36, RZ ;  /* 0x0000002400187210 */ /* 0x000fe20007f7e0ff */
[----:B------:R-:W-:-:S02]  /*8a290*/  IMAD.MOV.U32 R28, RZ, RZ, R26 ;  /* 0x000000ffff1c7224 */ /* 0x000fc400078e001a */
[----:B------:R-:W-:Y:S02]  /*8a2a0*/  IMAD.MOV.U32 R29, RZ, RZ, R27 ;  /* 0x000000ffff1d7224 */ /* 0x000fe400078e001b */
[----:B------:R-:W-:Y:S01]  /*8a2b0*/  IMAD.X R29, R22, 0x1, R33, P2 ;  /* 0x00000001161d7824 */ /* 0x000fe200010e0621 */
[----:B------:R-:W-:Y:S01]  /*8a2c0*/  IADD3 R28, P2, PT, R0, R10, RZ ;  /* 0x0000000a001c7210 */ /* 0x000fe20007f5e0ff */
[----:B------:R-:W-:Y:S01]  /*8a2d0*/  IMAD.X R25, R22, 0x1, R35, P3 ;  /* 0x0000000116197824 */ /* 0x000fe200018e0623 */
[----:B------:R-:W-:Y:S02]  /*8a2e0*/  IADD3 R16, P3, PT, R0, R12, RZ ;  /* 0x0000000c00107210 */ /* 0x000fe40007f7e0ff */
[----:B------:R-:W-:Y:S04]  /*8a2f0*/  STL [R1+0x3c6c], R29 ;  /* 0x003c6c1d01007387 */ /* 0x000fe80000100800 */
[----:B------:R0:W-:Y:S02]  /*8a300*/  STL.64 [R1+0x3c60], R24 ;  /* 0x003c601801007387 */ /* 0x0001e40000100a00 */
[----:B0-----:R-:W-:-:S02]  /*8a310*/  IMAD.MOV.U32 R25, RZ, RZ, R17 ;  /* 0x000000ffff197224 */ /* 0x001fc400078e0011 */
[----:B------:R-:W-:Y:S01]  /*8a320*/  IMAD.X R17, R22, 0x1, R11, P3 ;  /* 0x0000000116117824 */ /* 0x000fe200018e060b */
[----:B--2---:R-:W-:Y:S01]  /*8a330*/  IADD3 R26, P4, PT, R0, R6, RZ ;  /* 0x00000006001a7210 */ /* 0x004fe20007f9e0ff */
[----:B------:R-:W-:-:S04]  /*8a340*/  IMAD.X R29, R22, 0x1, R7, P2 ;  /* 0x00000001161d7824 */ /* 0x000fc800010e0607 */
[----:B------:R-:W-:-:S05]  /*8a350*/  IMAD.X R27, R22, 0x1, R5, P4 ;  /* 0x00000001161b7824 */ /* 0x000fca00020e0605 */
[----:B------:R-:W-:Y:S04]  /*8a360*/  STL.64 [R1+0x3c58], R26 ;  /* 0x003c581a01007387 */ /* 0x000fe80000100a00 */
[----:B------:R-:W-:Y:S04]  /*8a370*/  STL.64 [R1+0x3c50], R28 ;  /* 0x003c501c01007387 */ /* 0x000fe80000100a00 */
[----:B---3--:R-:W-:Y:S04]  /*8a380*/  STL.64 [R1+0x5e80], R14 ;  /* 0x005e800e01007387 */ /* 0x008fe80000100a00 */
[----:B------:R0:W-:Y:S04]  /*8a390*/  STL.64 [R1+0x3c48], R16 ;  /* 0x003c481001007387 */ /* 0x0001e80000100a00 */
[----:B0-----:R-:W2:Y:S01]  /*8a3a0*/  LDL.LU.64 R16, [R1+0x5eb0] ;  /* 0x005eb00001107983 */ /* 0x001ea20000300a00 */
[----:B------:R-:W-:-:S02]  /*8a3b0*/  IADD3 R26, P4, PT, R0, R14, RZ ;  /* 0x0000000e001a7210 */ /* 0x000fc40007f9e0ff */
[----:B------:R-:W-:-:S03]  /*8a3c0*/  IADD3 R28, P2, PT, R0, R15, RZ ;  /* 0x0000000f001c7210 */ /* 0x000fc60007f5e0ff */
[C---:B------:R-:W-:Y:S02]  /*8a3d0*/  IMAD.X R27, R22.reuse, 0x1, R13, P4 ;  /* 0x00000001161b7824 */ /* 0x040fe400020e060d */
[----:B------:R-:W-:Y:S01]  /*8a3e0*/  IMAD.X R29, R22, 0x1, R37, P2 ;  /* 0x00000001161d7824 */ /* 0x000fe200010e0625 */
[----:B------:R-:W-:Y:S01]  /*8a3f0*/  STL.64 [R1+0x5e88], R10 ;  /* 0x005e880a01007387 */ /* 0x000fe20000100a00 */
[----:B--2---:R-:W-:-:S03]  /*8a400*/  IADD3 R14, P3, PT, R0, R16, RZ ;  /* 0x00000010000e7210 */ /* 0x004fc60007f7e0ff */
[----:B------:R-:W2:Y:S02]  /*8a410*/  LDL.LU R0, [R1+0x5eac] ;  /* 0x005eac0001007983 */ /* 0x000ea40000300800 */
[----:B------:R-:W-:Y:S02]  /*8a420*/  IMAD.X R15, R22, 0x1, R38, P3 ;  /* 0x00000001160f7824 */ /* 0x000fe400018e0626 */
[----:B------:R-:W-:Y:S04]  /*8a430*/  STL.64 [R1+0x3c40], R26 ;  /* 0x003c401a01007387 */ /* 0x000fe80000100a00 */
[----:B------:R2:W-:Y:S04]  /*8a440*/  STL.64 [R1+0x3c38], R28 ;  /* 0x003c381c01007387 */ /* 0x0005e80000100a00 */
[----:B------:R-:W2:Y:S04]  /*8a450*/  LDL.LU R22, [R1+0x5ea8] ;  /* 0x005ea80001167983 */ /* 0x000ea80000300800 */
[----:B------:R-:W-:Y:S01]  /*8a460*/  STL.64 [R1+0x3c30], R14 ;  /* 0x003c300e01007387 */ /* 0x000fe20000100a00 */
[----:B--2---:R-:W-:-:S03]  /*8a470*/  IADD3 R28, P3, PT, R0, R22, RZ ;  /* 0x00000016001c7210 */ /* 0x004fc60007f7e0ff */
[----:B------:R0:W-:Y:S04]  /*8a480*/  STL [R1+0x5e60], R22 ;  /* 0x005e601601007387 */ /* 0x0001e80000100800 */
[----:B0-----:R-:W2:Y:S01]  /*8a490*/  LDL.LU R22, [R1+0x264] ;  /* 0x0002640001167983 */ /* 0x001ea20000300800 */
[----:B------:R-:W-:Y:S01]  /*8a4a0*/  IADD3 R24, P4, PT, R0, R18, RZ ;  /* 0x0000001200187210 */ /* 0x000fe20007f9e0ff */
[----:B------:R-:W-:-:S04]  /*8a4b0*/  IMAD.MOV.U32 R27, RZ, RZ, R25 ;  /* 0x000000ffff1b7224 */ /* 0x000fc800078e0019 */
[----:B--2---:R-:W-:-:S05]  /*8a4c0*/  IMAD.X R25, R22, 0x1, R17, P4 ;  /* 0x0000000116197824 */ /* 0x004fca00020e0611 */
[----:B------:R0:W-:Y:S04]  /*8a4d0*/  STL.64 [R1+0x3c28], R24 ;  /* 0x003c281801007387 */ /* 0x0001e80000100a00 */
[----:B0-----:R-:W2:Y:S01]  /*8a4e0*/  LDL.LU.64 R24, [R1+0x5ea0] ;  /* 0x005ea00001187983 */ /* 0x001ea20000300a00 */
[----:B------:R-:W-:Y:S01]  /*8a4f0*/  IADD3 R26, P2, PT, R0, R20, RZ ;  /* 0x00000014001a7210 */ /* 0x000fe20007f5e0ff */
[----:B------:R-:W-:-:S04]  /*8a500*/  IMAD.MOV.U32 R29, RZ, RZ, R27 ;  /* 0x000000ffff1d7224 */ /* 0x000fc800078e001b */
[C---:B------:R-:W-:Y:S01]  /*8a510*/  IMAD.X R27, R22.reuse, 0x1, R19, P2 ;  /* 0x00000001161b7824 */ /* 0x040fe200010e0613 */
[----:B------:R-:W-:Y:S01]  /*8a520*/  STL.64 [R1+0x5e78], R16 ;  /* 0x005e781001007387 */ /* 0x000fe20000100a00 */
        /* <DEDUP_REMOVED lines=20> */
[----:B------:R-:W-:-:S05]  /*8a670*/  IMAD.X R11, R22, 0x1, R27, P3 ;  /* 0x00000001160b7824 */ /* 0x000fca00018e061b */
[----:B------:R0:W-:Y:S01]  /*8a680*/  STL.64 [R1+0x3c00], R10 ;  /* 0x003c000a01007387 */ /* 0x0001e20000100a00 */
[----:B------:R-:W-:-:S03]  /*8a690*/  IMAD.X R19, R22, 0x1, R29, P4 ;  /* 0x0000000116137824 */ /* 0x000fc600020e061d */
[----:B------:R-:W-:Y:S01]  /*8a6a0*/  STL.64 [R1+0x5e58], R26 ;  /* 0x005e581a01007387 */ /* 0x000fe20000100a00 */
[----:B0-----:R-:W-:-:S03]  /*8a6b0*/  IADD3 R10, P3, PT, R0, R34, RZ ;  /* 0x00000022000a7210 */ /* 0x001fc60007f7e0ff */
[----:B------:R-:W-:Y:S02]  /*8a6c0*/  STL.64 [R1+0x3bf8], R18 ;  /* 0x003bf81201007387 */ /* 0x000fe40000100a00 */
[----:B------:R-:W-:Y:S02]  /*8a6d0*/  IMAD.X R11, R22, 0x1, R33, P3 ;  /* 0x00000001160b7824 */ /* 0x000fe400018e0621 */
[----:B------:R-:W-:Y:S04]  /*8a6e0*/  STL.64 [R1+0x3bf0], R16 ;  /* 0x003bf01001007387 */ /* 0x000fe80000100a00 */
[----:B------:R0:W-:Y:S04]  /*8a6f0*/  STL.64 [R1+0x3be8], R10 ;  /* 0x003be80a01007387 */ /* 0x0001e80000100a00 */
[----:B0-----:R-:W2:Y:S01]  /*8a700*/  LDL.LU.64 R10, [R1+0x5e88] ;  /* 0x005e8800010a7983 */ /* 0x001ea20000300a00 */
[----:B------:R-:W-:-:S02]  /*8a710*/  IADD3 R18, P4, PT, R0, R36, RZ ;  /* 0x0000002400127210 */ /* 0x000fc40007f9e0ff */
[----:B------:R-:W-:Y:S01]  /*8a720*/  IADD3 R14, P2, PT, R0, R6, RZ ;  /* 0x00000006000e7210 */ /* 0x000fe20007f5e0ff */
[----:B------:R-:W-:Y:S02]  /*8a730*/  IMAD.MOV.U32 R17, RZ, RZ, R15 ;  /* 0x000000ffff117224 */ /* 0x000fe400078e000f */
        /* <DEDUP_REMOVED lines=1414> */
[----:B------:R-:W-:Y:S01]  /*8ffa0*/  IADD3 R28, P4, PT, R0, R15, RZ ;  /* 0x0000000f001c7210 */ /* 0x000fe20007f9e0ff */
[----:B------:R-:W-:Y:S02]  /*8ffb0*/  STL.64 [R1+0x59d8], R10 ;  /* 0x0059d80a01007387 */ /* 0x000fe40000100a00 */
[C---:B------:R-:W-:Y:S02]  /*8ffc0*/  IMAD.X R27, R22.reuse, 0x1, R13, P3 ;  /* 0x00000001161b7824 */ /* 0x040fe400018e060d */
[----:B------:R-:W-:Y:S01]  /*8ffd0*/  IMAD.X R29, R22, 0x1, R37, P4 ;  /* 0x00000001161d7824 */ /* 0x000fe200020e0625 */
[----:B--2---:R-:W-:Y:S02]  /*8ffe0*/  IADD3 R14, P2, PT, R0, R16, RZ ;  /* 0x00000010000e7210 */ /* 0x004fe40007f5e0ff */
[----:B------:R-:W2:Y:S04]  /*8fff0*/  LDL.LU R0, [R1+0x59fc] ;  /* 0x0059fc0001007983 */ /* 0x000ea80000300800 */
[----:B------:R-:W-:Y:S04]  /*90000*/  STL.64 [R1+0x3290], R26 ;  /* 0x0032901a01007387 */ /* 0x000fe80000100a00 */
[----:B------:R2:W-:Y:S01]  /*90010*/  STL.64 [R1+0x3298], R28 ;  /* 0x0032981c01007387 */ /* 0x0005e20000100a00 */
[----:B------:R-:W-:-:S03]  /*90020*/  IMAD.X R15, R22, 0x1, R38, P2 ;  /* 0x00000001160f7824 */ /* 0x000fc600010e0626 */
        /* <DEDUP_REMOVED lines=12> */
[C---:B------:R-:W-:Y:S02]  /*900f0*/  IMAD.X R27, R22.reuse, 0x1, R19, P4 ;  /* 0x00000001161b7824 */ /* 0x040fe400020e0613 */
[----:B------:R-:W-:Y:S01]  /*90100*/  IMAD.MOV.U32 R15, RZ, RZ, R29 ;  /* 0x000000ffff0f7224 */ /* 0x000fe200078e001d */
[----:B------:R-:W-:Y:S01]  /*90110*/  STL.64 [R1+0x59c8], R16 ;  /* 0x0059c81001007387 */ /* 0x000fe20000100a00 */
[----:B------:R-:W-:-:S03]  /*90120*/  IMAD.X R29, R22, 0x1, R21, P2 ;  /* 0x00000001161d7824 */ /* 0x000fc600010e0615 */
[----:B------:R0:W-:Y:S04]  /*90130*/  STL.64 [R1+0x3230], R26 ;  /* 0x0032301a01007387 */ /* 0x0001e80000100a00 */
[----:B0-----:R-:W3:Y:S01]  /*90140*/  LDL.LU.64 R26, [R1+0x59e8] ;  /* 0x0059e800011a7983 */ /* 0x001ee20000300a00 */
[----:B--2---:R-:W-:-:S05]  /*90150*/  IADD3 R10, P3, PT, R0, R24, RZ ;  /* 0x00000018000a7210 */ /* 0x004fca0007f7e0ff */
[----:B------:R-:W-:Y:S04]  /*90160*/  STL [R1+0x31c0], R10 ;  /* 0x0031c00a01007387 */ /* 0x000fe80000100800 */
[----:B------:R-:W-:Y:S04]  /*90170*/  STL.64 [R1+0x59b8], R18 ;  /* 0x0059b81201007387 */ /* 0x000fe80000100a00 */
[----:B------:R0:W-:Y:S04]  /*90180*/  STL.64 [R1+0x31b8], R28 ;  /* 0x0031b81c01007387 */ /* 0x0001e80000100a00 */
[----:B0-----:R-:W2:Y:S01]  /*90190*/  LDL.LU.64 R28, [R1+0x59e0] ;  /* 0x0059e000011c7983 */ /* 0x001ea20000300a00 */
[----:B------:R-:W-:Y:S01]  /*901a0*/  IMAD.MOV.U32 R18, RZ, RZ, R10 ;  /* 0x000000ffff127224 */ /* 0x000fe200078e000a */
[----:B---3--:R-:W-:Y:S01]  /*901b0*/  IADD3 R16, P4, PT, R0, R26, RZ ;  /* 0x0000001a00107210 */ /* 0x008fe20007f9e0ff */
[----:B------:R-:W-:-:S02]  /*901c0*/  IMAD.MOV.U32 R19, RZ, RZ, R11 ;  /* 0x000000ffff137224 */ /* 0x000fc400078e000b */
        /* <DEDUP_REMOVED lines=8> */
[C---:B------:R-:W-:Y:S02]  /*90250*/  IMAD.X R11, R22.reuse, 0x1, R27, P2 ;  /* 0x00000001160b7824 */ /* 0x040fe400010e061b */
[----:B------:R-:W-:-:S03]  /*90260*/  IMAD.X R19, R22, 0x1, R29, P3 ;  /* 0x0000000116137824 */ /* 0x000fc600018e061d */
[----:B------:R0:W-:Y:S04]  /*90270*/  STL.64 [R1+0x31d0], R10 ;  /* 0x0031d00a01007387 */ /* 0x0001e80000100a00 */
[----:B------:R-:W-:Y:S04]  /*90280*/  STL.64 [R1+0x59a8], R26 ;  /* 0x0059a81a01007387 */ /* 0x000fe80000100a00 */
[----:B------:R-:W-:Y:S04]  /*90290*/  STL.64 [R1+0x31d8], R18 ;  /* 0x0031d81201007387 */ /* 0x000fe80000100a00 */
[----:B------:R-:W-:Y:S01]  /*902a0*/  STL.64 [R1+0x31e0], R16 ;  /* 0x0031e01001007387 */ /* 0x000fe20000100a00 */
[----:B0-----:R-:W-:-:S05]  /*902b0*/  IADD3 R10, P2, PT, R0, R34, RZ ;  /* 0x00000022000a7210 */ /* 0x001fca0007f5e0ff */
[----:B------:R-:W-:-:S05]  /*902c0*/  IMAD.X R11, R22, 0x1, R33, P2 ;  /* 0x00000001160b7824 */ /* 0x000fca00010e0621 */
[----:B------:R0:W-:Y:S04]  /*902d0*/  STL.64 [R1+0x31e8], R10 ;  /* 0x0031e80a01007387 */ /* 0x0001e80000100a00 */
[----:B0-----:R-:W2:Y:S01]  /*902e0*/  LDL.LU.64 R10, [R1+0x59d8] ;  /* 0x0059d800010a7983 */ /* 0x001ea20000300a00 */
[C---:B------:R-:W-:Y:S02]  /*902f0*/  IADD3 R18, P3, PT, R0.reuse, R36, RZ ;  /* 0x0000002400127210 */ /* 0x040fe40007f7e0ff */
[----:B------:R-:W-:Y:S01]  /*90300*/  IADD3 R14, P4, PT, R0, R6, RZ ;  /* 0x00000006000e7210 */ /* 0x000fe20007f9e0ff */
[----:B------:R-:W-:Y:S02]  /*90310*/  IMAD.MOV.U32 R17, RZ, RZ, R15 ;  /* 0x000000ffff117224 */ /* 0x000fe400078e000f */
[----:B------:R-:W-:-:S02]  /*90320*/  IMAD.X R19, R22, 0x1, R35, P3 ;  /* 0x0000000116137824 */ /* 0x000fc400018e0623 */
        /* <DEDUP_REMOVED lines=148> */
[C---:B--2---:R-:W-:Y:S01]  /*90c70*/  IADD3 R26, P4, PT, R0.reuse, R10, RZ ;  /* 0x0000000a001a7210 */ /* 0x044fe20007f9e0ff */
[----:B------:R-:W-:Y:S04]  /*90c80*/  STL [R1+0x5918], R10 ;  /* 0x0059180a01007387 */ /* 0x000fe80000100800 */
        /* <DEDUP_REMOVED lines=15> */
[----:B------:R-:W-:Y:S01]  /*90d80*/  IADD3 R18, P3, PT, R0, R14, RZ ;  /* 0x0000000e00127210 */ /* 0x000fe20007f7e0ff */
[----:B------:R-:W-:-:S02]  /*90d90*/  IMAD.MOV.U32 R27, RZ, RZ, R19 ;  /* 0x000000ffff1b7224 */ /* 0x000fc400078e0013 */
[----:B------:R-:W-:Y:S02]  /*90da0*/  IMAD.MOV.U32 R34, RZ, RZ, R26 ;  /* 0x000000ffff227224 */ /* 0x000fe400078e001a */
[----:B------:R-:W-:Y:S01]  /*90db0*/  IMAD.X R19, R22, 0x1, R13, P3 ;  /* 0x0000000116137824 */ /* 0x000fe200018e060d */
[C---:B------:R-:W-:Y:S02]  /*90dc0*/  IADD3 R34, P4, PT, R0.reuse, R15, RZ ;  /* 0x0000000f00227210 */ /* 0x040fe40007f9e0ff */
[----:B--2---:R-:W-:Y:S02]  /*90dd0*/  IADD3 R6, P2, PT, R0, R16, RZ ;  /* 0x0000001000067210 */ /* 0x004fe40007f5e0ff */
[----:B------:R-:W2:Y:S04]  /*90de0*/  LDL.LU R0, [R1+0x5948] ;  /* 0x0059480001007983 */ /* 0x000ea80000300800 */
[----:B------:R0:W-:Y:S04]  /*90df0*/  STL.64 [R1+0x3110], R18 ;  /* 0x0031101201007387 */ /* 0x0001e80000100a00 */
[----:B0-----:R-:W3:Y:S01]  /*90e00*/  LDL.LU.64 R18, [R1+0x5940] ;  /* 0x0059400001127983 */ /* 0x001ee20000300a00 */
[----:B------:R-:W-:-:S02]  /*90e10*/  IMAD.X R35, R22, 0x1, R37, P4 ;  /* 0x0000000116237824 */ /* 0x000fc400020e0625 */
[----:B------:R-:W-:-:S03]  /*90e20*/  IMAD.X R7, R22, 0x1, R38, P2 ;  /* 0x0000000116077824 */ /* 0x000fc600010e0626 */
[----:B------:R0:W-:Y:S04]  /*90e30*/  STL.64 [R1+0x3118], R34 ;  /* 0x0031182201007387 */ /* 0x0001e80000100a00 */
[----:B------:R-:W4:Y:S04]  /*90e40*/  LDL.LU R22, [R1+0x5938] ;  /* 0x0059380001167983 */ /* 0x000f280000300800 */
[----:B------:R-:W-:Y:S01]  /*90e50*/  STL.64 [R1+0x30a8], R6 ;  /* 0x0030a80601007387 */ /* 0x000fe20000100a00 */
[----:B0-----:R-:W-:Y:S01]  /*90e60*/  IMAD.MOV.U32 R35, RZ, RZ, R27 ;  /* 0x000000ffff237224 */ /* 0x001fe200078e001b */
[----:B--2---:R-:W-:-:S02]  /*90e70*/  SHF.R.S32.HI R10, RZ, 0x1f, R0 ;  /* 0x0000001fff0a7819 */ /* 0x004fc40000011400 */
[C---:B------:R-:W-:Y:S02]  /*90e80*/  IADD3 R26, P4, PT, R0.reuse, R20, RZ ;  /* 0x00000014001a7210 */ /* 0x040fe40007f9e0ff */
[----:B---3--:R-:W-:-:S03]  /*90e90*/  IADD3 R14, P3, PT, R0, R18, RZ ;  /* 0x00000012000e7210 */ /* 0x008fc60007f7e0ff */
[C---:B------:R-:W-:Y:S02]  /*90ea0*/  IMAD.X R27, R10.reuse, 0x1, R19, P4 ;  /* 0x000000010a1b7824 */ /* 0x040fe400020e0613 */
[----:B------:R-:W-:-:S05]  /*90eb0*/  IMAD.X R15, R10, 0x1, R17, P3 ;  /* 0x000000010a0f7824 */ /* 0x000fca00018e0611 */
[----:B------:R-:W-:Y:S04]  /*90ec0*/  STL.64 [R1+0x30b0], R14 ;  /* 0x0030b00e01007387 */ /* 0x000fe80000100a00 */
[----:B------:R-:W-:Y:S04]  /*90ed0*/  STL.64 [R1+0x5908], R16 ;  /* 0x0059081001007387 */ /* 0x000fe80000100a00 */
[----:B------:R0:W-:Y:S04]  /*90ee0*/  STL.64 [R1+0x30a0], R26 ;  /* 0x0030a01a01007387 */ /* 0x0001e80000100a00 */
[----:B0-----:R-:W2:Y:S01]  /*90ef0*/  LDL.LU.64 R26, [R1+0x5930] ;  /* 0x00593000011a7983 */ /* 0x001ea20000300a00 */
[----:B----4-:R-:W-:-:S02]  /*90f00*/  IADD3 R6, P2, PT, R0, R22, RZ ;  /* 0x0000001600067210 */ /* 0x010fc40007f5e0ff */
[----:B------:R-:W-:-:S03]  /*90f10*/  IADD3 R14, P3, PT, R0, R24, RZ ;  /* 0x00000018000e7210 */ /* 0x000fc60007f7e0ff */
[----:B------:R-:W-:Y:S01]  /*90f20*/  IMAD.X R7, R10, 0x1, R21, P2 ;  /* 0x000000010a077824 */ /* 0x000fe200010e0615 */
[----:B------:R-:W-:Y:S01]  /*90f30*/  IADD3 R34, P2, PT, R0, R28, RZ ;  /* 0x0000001c00227210 */ /* 0x000fe20007f5e0ff */
[----:B------:R-:W-:-:S03]  /*90f40*/  IMAD.X R15, R10, 0x1, R23, P3 ;  /* 0x000000010a0f7824 */ /* 0x000fc600018e0617 */
[----:B------:R0:W-:Y:S04]  /*90f50*/  STL.64 [R1+0x3038], R6 ;  /* 0x0030380601007387 */ /* 0x0001e80000100a00 */
[----:B------:R1:W-:Y:S01]  /*90f60*/  STL.64 [R1+0x3040], R14 ;  /* 0x0030400e01007387 */ /* 0x0003e20000100a00 */
[----:B0-----:R-:W-:Y:S01]  /*90f70*/  IMAD.MOV.U32 R7, RZ, RZ, R35 ;  /* 0x000000ffff077224 */ /* 0x001fe200078e0023 */
[----:B------:R-:W-:-:S03]  /*90f80*/  IADD3 R6, P3, PT, R0, R30, RZ ;  /* 0x0000001e00067210 */ /* 0x000fc60007f7e0ff */
[----:B-1----:R-:W-:Y:S02]  /*90f90*/  IMAD.MOV.U32 R15, RZ, RZ, R7 ;  /* 0x000000ffff0f7224 */ /* 0x002fe400078e0007 */
[----:B------:R-:W-:Y:S01]  /*90fa0*/  IMAD.X R7, R10, 0x1, R29, P3 ;  /* 0x000000010a077824 */ /* 0x000fe200018e061d */
[----:B--2---:R-:W-:Y:S01]  /*90fb0*/  IADD3 R16, P4, PT, R0, R26, RZ ;  /* 0x0000001a00107210 */ /* 0x004fe20007f9e0ff */
[----:B------:R-:W-:-:S04]  /*90fc0*/  IMAD.X R35, R10, 0x1, R27, P2 ;  /* 0x000000010a237824 */ /* 0x000fc800010e061b */
[----:B------:R-:W-:-:S05]  /*90fd0*/  IMAD.X R17, R10, 0x1, R25, P4 ;  /* 0x000000010a117824 */ /* 0x000fca00020e0619 */
[----:B------:R-:W-:Y:S04]  /*90fe0*/  STL.64 [R1+0x3048], R16 ;  /* 0x0030481001007387 */ /* 0x000fe80000100a00 */
[----:B------:R-:W-:Y:S04]  /*90ff0*/  STL.64 [R1+0x58f8], R24 ;  /* 0x0058f81801007387 */ /* 0x000fe80000100a00 */
[----:B------:R0:W-:Y:S04]  /*91000*/  STL.64 [R1+0x3050], R34 ;  /* 0x0030502201007387 */ /* 0x0001e80000100a00 */
[----:B0-----:R-:W2:Y:S04]  /*91010*/  LDL.LU.64 R34, [R1+0x5928] ;  /* 0x0059280001227983 */ /* 0x001ea80000300a00 */
[----:B------:R0:W-:Y:S04]  /*91020*/  STL.64 [R1+0x3058], R6 ;  /* 0x0030580601007387 */ /* 0x0001e80000100a00 */
[----:B0-----:R-:W3:Y:S01]  /*91030*/  LDL.LU.64 R6, [R1+0x5920] ;  /* 0x0059200001067983 */ /* 0x001ee20000300a00 */
[----:B------:R-:W-:-:S03]  /*91040*/  IADD3 R16, P4, PT, R0, R32, RZ ;  /* 0x0000002000107210 */ /* 0x000fc60007f9e0ff */
[----:B------:R0:W-:Y:S02]  /*91050*/  STL.64 [R1+0x58f0], R28 ;  /* 0x0058f01c01007387 */ /* 0x0001e40000100a00 */
[----:B------:R-:W-:-:S05]  /*91060*/  IMAD.X R17, R10, 0x1, R31, P4 ;  /* 0x000000010a117824 */ /* 0x000fca00020e061f */
[----:B------:R1:W-:Y:S01]  /*91070*/  STL.64 [R1+0x3060], R16 ;  /* 0x0030601001007387 */ /* 0x0003e20000100a00 */
[C---:B0-----:R-:W-:Y:S01]  /*91080*/  IADD3 R28, P3, PT, R0.reuse, R36, RZ ;  /* 0x00000024001c7210 */ /* 0x041fe20007f7e0ff */
[----:B-1----:R-:W-:Y:S01]  /*91090*/  IMAD.MOV.U32 R17, RZ, RZ, R15 ;  /* 0x000000ffff117224 */ /* 0x002fe200078e000f */
[----:B--2---:R-:W-:-:S05]  /*910a0*/  IADD3 R24, P2, PT, R0, R34, RZ ;  /* 0x0000002200187210 */ /* 0x004fca0007f5e0ff */
[----:B------:R-:W-:Y:S02]  /*910b0*/  IMAD.X R25, R10, 0x1, R33, P2 ;  /* 0x000000010a197824 */ /* 0x000fe400010e0621 */
[----:B------:R-:W2:Y:S04]  /*910c0*/  LDL.LU R10, [R1+0x5918] ;  /* 0x00591800010a7983 */ /* 0x000ea80000300800 */
[----:B------:R0:W-:Y:S01]  /*910d0*/  STL.64 [R1+0x3068], R24 ;  /* 0x0030681801007387 */ /* 0x0001e20000100a00 */
[----:B---3--:R-:W-:Y:S01]  /*910e0*/  IADD3 R14, P4, PT, R0, R6, RZ ;  /* 0x00000006000e7210 */ /* 0x008fe20007f9e0ff */
[----:B0-----:R-:W-:Y:S01]  /*910f0*/  IMAD.MOV.U32 R25, RZ, RZ, R17 ;  /* 0x000000ffff197224 */ /* 0x001fe200078e0011 */
[----:B------:R-:W-:-:S05]  /*91100*/  SHF.R.S32.HI R17, RZ, 0x1f, R0 ;  /* 0x0000001fff117819 */ /* 0x000fca0000011400 */
[C---:B------:R-:W-:Y:S02]  /*91110*/  IMAD.X R29, R17.reuse, 0x1, R35, P3 ;  /* 0x00000001111d7824 */ /* 0x040fe400018e0623 */
[----:B------:R-:W-:-:S03]  /*91120*/  IMAD.X R15, R17, 0x1, R5, P4 ;  /* 0x00000001110f7824 */ /* 0x000fc600020e0605 */
[----:B------:R-:W-:Y:S04]  /*91130*/  STL.64 [R1+0x3070], R28 ;  /* 0x0030701c01007387 */ /* 0x000fe80000100a00 */
[----:B------:R0:W-:Y:S04]  /*91140*/  STL.64 [R1+0x3078], R14 ;  /* 0x0030780e01007387 */ /* 0x0001e80000100a00 */
[----:B0-----:R-:W3:Y:S01]  /*91150*/  LDL.LU.64 R14, [R1+0x5910] ;  /* 0x00591000010e7983 */ /* 0x001ee20000300a00 */
[----:B------:R-:W-:Y:S02]  /*91160*/  IMAD.MOV.U32 R29, RZ, RZ, R25 ;  /* 0x000000ffff1d7224 */ /* 0x000fe400078e0019 */
[----:B------:R-:W-:Y:S01]  /*91170*/  IMAD.MOV.U32 R25, RZ, RZ, R17 ;  /* 0x000000ffff197224 */ /* 0x000fe200078e0011 */
[----:B--2---:R-:W-:-:S05]  /*91180*/  IADD3 R16, P2, PT, R0, R10, RZ ;  /* 0x0000000a00107210 */ /* 0x004fca0007f5e0ff */
[----:B------:R-:W-:-:S05]  /*91190*/  IMAD.X R17, R25, 0x1, R7, P2 ;  /* 0x0000000119117824 */ /* 0x000fca00010e0607 */
[----:B------:R0:W-:Y:S04]  /*911a0*/  STL.64 [R1+0x3080], R16 ;  /* 0x0030801001007387 */ /* 0x0001e80000100a00 */
[----:B0-----:R-:W2:Y:S04]  /*911b0*/  LDL.LU.64 R16, [R1+0x5908] ;  /* 0x0059080001107983 */ /* 0x001ea80000300a00 */
[----:B------:R-:W-:Y:S01]  /*911c0*/  STL.64 [R1+0x58e8], R6 ;  /* 0x0058e80601007387 */ /* 0x000fe20000100a00 */
[----:B---3--:R-:W-:-:S03]  /*911d0*/  IADD3 R24, P4, PT, R0, R14, RZ ;  /* 0x0000000e00187210 */ /* 0x008fc60007f9e0ff */
[----:B------:R0:W-:Y:S04]  /*911e0*/  STL.64 [R1+0x58e0], R14 ;  /* 0x0058e00e01007387 */ /* 0x0001e80000100a00 */
[----:B0-----:R-:W3:Y:S01]  /*911f0*/  LDL.LU R14, [R1+0xd0] ;  /* 0x0000d000010e7983 */ /* 0x001ee20000300800 */
[C---:B------:R-:W-:Y:S02]  /*91200*/  IADD3 R28, P3, PT, R0.reuse, R12, RZ ;  /* 0x0000000c001c7210 */ /* 0x040fe40007f7e0ff */
[----:B------:R-:W-:Y:S01]  /*91210*/  IADD3 R6, P2, PT, R0, R15, RZ ;  /* 0x0000000f00067210 */ /* 0x000fe20007f5e0ff */
[----:B------:R-:W-:Y:S02]  /*91220*/  IMAD.MOV.U32 R15, RZ, RZ, R29 ;  /* 0x000000ffff0f7224 */ /* 0x000fe400078e001d */
[----:B------:R-:W-:-:S05]  /*91230*/  IMAD.X R29, R25, 0x1, R11, P3 ;  /* 0x00000001191d7824 */ /* 0x000fca00018e060b */
[----:B------:R0:W-:Y:S02]  /*91240*/  STL.64 [R1+0x3088], R28 ;  /* 0x0030881c01007387 */ /* 0x0001e40000100a00 */
[----:B0-----:R-:W-:-:S04]  /*91250*/  IMAD.MOV.U32 R29, RZ, RZ, R25 ;  /* 0x000000ffff1d7224 */ /* 0x001fc800078e0019 */
[C---:B------:R-:W-:Y:S02]  /*91260*/  IMAD.X R25, R29.reuse, 0x1, R13, P4 ;  /* 0x000000011d197824 */ /* 0x040fe400020e060d */
[C---:B------:R-:W-:Y:S01]  /*91270*/  IMAD.X R7, R29.reuse, 0x1, R37, P2 ;  /* 0x000000011d077824 */ /* 0x040fe200010e0625 */
[----:B--2---:R-:W-:Y:S02]  /*91280*/  IADD3 R28, P3, PT, R0, R16, RZ ;  /* 0x00000010001c7210 */ /* 0x004fe40007f7e0ff */
[----:B------:R-:W2:Y:S04]  /*91290*/  LDL.LU R0, [R1+0x5900] ;  /* 0x0059000001007983 */ /* 0x000ea80000300800 */
[----:B------:R3:W-:Y:S01]  /*912a0*/  STL.64 [R1+0x3090], R24 ;  /* 0x0030901801007387 */ /* 0x0007e20000100a00 */
[----:B------:R-:W-:-:S03]  /*912b0*/  IMAD.X R29, R29, 0x1, R38, P3 ;  /* 0x000000011d1d7824 */ /* 0x000fc600018e0626 */
[----:B------:R0:W-:Y:S04]  /*912c0*/  STL.64 [R1+0x3098], R6 ;  /* 0x0030980601007387 */ /* 0x0001e80000100a00 */
[----:B------:R1:W-:Y:S01]  /*912d0*/  STL.64 [R1+0x3020], R28 ;  /* 0x0030201c01007387 */ /* 0x0003e20000100a00 */
[C---:B---3--:R-:W-:Y:S02]  /*912e0*/  IADD3 R24, P4, PT, R14.reuse, R18, RZ ;  /* 0x000000120e187210 */ /* 0x048fe40007f9e0ff */
[C---:B0-----:R-:W-:Y:S02]  /*912f0*/  IADD3 R6, P2, PT, R14.reuse, R20, RZ ;  /* 0x000000140e067210 */ /* 0x041fe40007f5e0ff */
[----:B-1----:R-:W-:Y:S01]  /*91300*/  IADD3 R28, P3, PT, R14, R22, RZ ;  /* 0x000000160e1c7210 */ /* 0x002fe20007f7e0ff */
[----:B------:R-:W-:-:S02]  /*91310*/  IMAD.X R25, R15, 0x1, R17, P4 ;  /* 0x000000010f197824 */ /* 0x000fc400020e0611 */
[C---:B------:R-:W-:Y:S02]  /*91320*/  IMAD.X R7, R15.reuse, 0x1, R19, P2 ;  /* 0x000000010f077824 */ /* 0x040fe400010e0613 */
[----:B------:R-:W-:Y:S01]  /*91330*/  IMAD.X R29, R15, 0x1, R21, P3 ;  /* 0x000000010f1d7824 */ /* 0x000fe200018e0615 */
[----:B------:R0:W-:Y:S04]  /*91340*/  STL.64 [R1+0x3028], R24 ;  /* 0x0030281801007387 */ /* 0x0001e80000100a00 */
[----:B0-----:R-:W3:Y:S04]  /*91350*/  LDL.LU.64 R24, [R1+0x58f8] ;  /* 0x0058f80001187983 */ /* 0x001ee80000300a00 */
[----:B------:R-:W-:Y:S04]  /*91360*/  STL.64 [R1+0x58d8], R16 ;  /* 0x0058d81001007387 */ /* 0x000fe80000100a00 */
[----:B------:R-:W-:Y:S04]  /*91370*/  STL.64 [R1+0x3030], R6 ;  /* 0x0030300601007387 */ /* 0x000fe80000100a00 */
[----:B------:R0:W-:Y:S04]  /*91380*/  STL.64 [R1+0x2fb8], R28 ;  /* 0x002fb81c01007387 */ /* 0x0001e80000100a00 */
[----:B0-----:R-:W4:Y:S01]  /*91390*/  LDL.LU.64 R28, [R1+0x58f0] ;  /* 0x0058f000011c7983 */ /* 0x001f220000300a00 */
[----:B------:R-:W-:-:S03]  /*913a0*/  IADD3 R6, P2, PT, R14, R26, RZ ;  /* 0x0000001a0e067210 */ /* 0x000fc60007f5e0ff */
[----:B------:R4:W-:Y:S01]  /*913b0*/  STL.64 [R1+0x58d0], R20 ;  /* 0x0058d01401007387 */ /* 0x0009e20000100a00 */
[----:B---3--:R-:W-:Y:S01]  /*913c0*/  IADD3 R16, P4, PT, R14, R24, RZ ;  /* 0x000000180e107210 */ /* 0x008fe20007f9e0ff */
[----:B------:R-:W-:-:S04]  /*913d0*/  IMAD.X R7, R15, 0x1, R25, P2 ;  /* 0x000000010f077824 */ /* 0x000fc800010e0619 */
[----:B------:R-:W-:-:S05]  /*913e0*/  IMAD.X R17, R15, 0x1, R23, P4 ;  /* 0x000000010f117824 */ /* 0x000fca00020e0617 */
[----:B------:R0:W-:Y:S01]  /*913f0*/  STL.64 [R1+0x2fc0], R16 ;  /* 0x002fc01001007387 */ /* 0x0001e20000100a00 */
[----:B----4-:R-:W-:-:S03]  /*91400*/  IADD3 R20, P3, PT, R14, R28, RZ ;  /* 0x0000001c0e147210 */ /* 0x010fc60007f7e0ff */
[----:B------:R1:W-:Y:S02]  /*91410*/  STL.64 [R1+0x2fc8], R6 ;  /* 0x002fc80601007387 */ /* 0x0003e40000100a00 */
[C---:B------:R-:W-:Y:S01]  /*91420*/  IMAD.X R21, R15.reuse, 0x1, R27, P3 ;  /* 0x000000010f157824 */ /* 0x040fe200018e061b */
[----:B0-----:R-:W-:Y:S01]  /*91430*/  IADD3 R16, P4, PT, R14, R30, RZ ;  /* 0x0000001e0e107210 */ /* 0x001fe20007f9e0ff */
[----:B------:R-:W-:Y:S04]  /*91440*/  STL.64 [R1+0x58c8], R26 ;  /* 0x0058c81a01007387 */ /* 0x000fe80000100a00 */
[----:B------:R-:W-:Y:S01]  /*91450*/  STL.64 [R1+0x2fd0], R20 ;  /* 0x002fd01401007387 */ /* 0x000fe20000100a00 */
[----:B------:R-:W-:-:S03]  /*91460*/  IMAD.X R17, R15, 0x1, R29, P4 ;  /* 0x000000010f117824 */ /* 0x000fc600020e061d */
[----:B------:R0:W-:Y:S01]  /*91470*/  STL.64 [R1+0x58c0], R28 ;  /* 0x0058c01c01007387 */ /* 0x0001e20000100a00 */
[----:B-1----:R-:W-:-:S03]  /*91480*/  IADD3 R6, P2, PT, R14, R32, RZ ;  /* 0x000000200e067210 */ /* 0x002fc60007f5e0ff */
[----:B------:R1:W-:Y:S01]  /*91490*/  STL.64 [R1+0x2fd8], R16 ;  /* 0x002fd81001007387 */ /* 0x0003e20000100a00 */
[----:B0-----:R-:W-:Y:S02]  /*914a0*/  IMAD.MOV.U32 R28, RZ, RZ, R15 ;  /* 0x000000ffff1c7224 */ /* 0x001fe400078e000f */
[----:B-1----:R-:W-:Y:S02]  /*914b0*/  IMAD.MOV.U32 R17, RZ, RZ, R60 ;  /* 0x000000ffff117224 */ /* 0x002fe400078e003c */
[----:B------:R-:W-:Y:S02]  /*914c0*/  IMAD.X R7, R28, 0x1, R31, P2 ;  /* 0x000000011c077824 */ /* 0x000fe400010e061f */
[----:B------:R-:W-:Y:S02]  /*914d0*/  IMAD.MOV.U32 R60, RZ, RZ, R59 ;  /* 0x000000ffff3c7224 */ /* 0x000fe400078e003b */
[----:B------:R-:W-:Y:S02]  /*914e0*/  IMAD.MOV.U32 R59, RZ, RZ, R54 ;  /* 0x000000ffff3b7224 */ /* 0x000fe400078e0036 */
[----:B------:R-:W-:-:S02]  /*914f0*/  IMAD.MOV.U32 R54, RZ, RZ, R53 ;  /* 0x000000ffff367224 */ /* 0x000fc400078e0035 */
[----:B------:R-:W3:Y:S04]  /*91500*/  LDL.LU R53, [R1+0x150] ;  /* 0x0001500001357983 */ /* 0x000ee80000300800 */
[----:B------:R0:W-:Y:S04]  /*91510*/  STL.64 [R1+0x2fe0], R6 ;  /* 0x002fe00601007387 */ /* 0x0001e80000100a00 */
[----:B0-----:R-:W4:Y:S01]  /*91520*/  LDL.LU.64 R6, [R1+0x58e8] ;  /* 0x0058e80001067983 */ /* 0x001f220000300a00 */
[----:B------:R-:W-:-:S03]  /*91530*/  IMAD.MOV.U32 R26, RZ, RZ, R14 ;  /* 0x000000ffff1a7224 */ /* 0x000fc600078e000e */
[----:B------:R4:W-:Y:S02]  /*91540*/  STL.64 [R1+0x58b8], R30 ;  /* 0x0058b81e01007387 */ /* 0x0009e40000100a00 */
[C---:B------:R-:W-:Y:S02]  /*91550*/  IADD3 R20, P3, PT, R26.reuse, R34, RZ ;  /* 0x000000221a147210 */ /* 0x040fe40007f7e0ff */
[----:B------:R-:W-:-:S03]  /*91560*/  IADD3 R14, P4, PT, R26, R36, RZ ;  /* 0x000000241a0e7210 */ /* 0x000fc60007f9e0ff */
[C---:B------:R-:W-:Y:S02]  /*91570*/  IMAD.X R21, R28.reuse, 0x1, R33, P3 ;  /* 0x000000011c157824 */ /* 0x040fe400018e0621 */
[----:B------:R-:W-:Y:S01]  /*91580*/  IMAD.X R15, R28, 0x1, R35, P4 ;  /* 0x000000011c0f7824 */ /* 0x000fe200020e0623 */
[----:B----4-:R-:W-:-:S05]  /*91590*/  IADD3 R30, P2, PT, R26, R6, RZ ;  /* 0x000000061a1e7210 */ /* 0x010fca0007f5e0ff */
[----:B------:R-:W-:Y:S04]  /*915a0*/  STL [R1+0x2ff8], R30 ;  /* 0x002ff81e01007387 */ /* 0x000fe80000100800 */
[----:B------:R-:W-:Y:S04]  /*915b0*/  STL.64 [R1+0x2fe8], R20 ;  /* 0x002fe81401007387 */ /* 0x000fe80000100a00 */
[----:B------:R-:W-:Y:S04]  /*915c0*/  STL.64 [R1+0x58b0], R32 ;  /* 0x0058b02001007387 */ /* 0x000fe80000100a00 */
[----:B------:R0:W-:Y:S04]  /*915d0*/  STL.64 [R1+0x2ff0], R14 ;  /* 0x002ff00e01007387 */ /* 0x0001e80000100a00 */
[----:B0-----:R-:W4:Y:S01]  /*915e0*/  LDL.LU.64 R14, [R1+0x58e0] ;  /* 0x0058e000010e7983 */ /* 0x001f220000300a00 */
[----:B------:R-:W-:Y:S01]  /*915f0*/  IADD3 R16, P3, PT, R26, R10, RZ ;  /* 0x0000000a1a107210 */ /* 0x000fe20007f7e0ff */
[----:B------:R-:W-:-:S02]  /*91600*/  IMAD.MOV.U32 R32, RZ, RZ, R30 ;  /* 0x000000ffff207224 */ /* 0x000fc400078e001e */
[----:B------:R-:W-:Y:S01]  /*91610*/  IMAD.MOV.U32 R33, RZ, RZ, R31 ;  /* 0x000000ffff217224 */ /* 0x000fe200078e001f */
[----:B------:R-:W-:Y:S01]  /*91620*/  IADD3 R30, P4, PT, R26, R12, RZ ;  /* 0x0000000c1a1e7210 */ /* 0x000fe20007f9e0ff */
[C---:B------:R-:W-:Y:S02]  /*91630*/  IMAD.X R33, R28.reuse, 0x1, R5, P2 ;  /* 0x000000011c217824 */ /* 0x040fe400010e0605 */
[----:B------:R-:W-:Y:S02]  /*91640*/  IMAD.MOV.U32 R21, RZ, RZ, R17 ;  /* 0x000000ffff157224 */ /* 0x000fe400078e0011 */
[C---:B------:R-:W-:Y:S02]  /*91650*/  IMAD.X R17, R28.reuse, 0x1, R7, P3 ;  /* 0x000000011c117824 */ /* 0x040fe400018e0607 */
[----:B------:R-:W-:Y:S01]  /*91660*/  IMAD.X R31, R28, 0x1, R11, P4 ;  /* 0x000000011c1f7824 */ /* 0x000fe200020e060b */
[----:B------:R-:W-:Y:S04]  /*91670*/  STL [R1+0x2ffc], R33 ;  /* 0x002ffc2101007387 */ /* 0x000fe80000100800 */
[----:B------:R0:W-:Y:S01]  /*91680*/  STL.64 [R1+0x3000], R16 ;  /* 0x0030001001007387 */ /* 0x0001e20000100a00 */
[----:B------:R-:W-:-:S03]  /*91690*/  IMAD.MOV.U32 R27, RZ, RZ, R21 ;  /* 0x000000ffff1b7224 */ /* 0x000fc600078e0015 */
[----:B0-----:R-:W2:Y:S04]  /*916a0*/  LDL.LU.64 R16, [R1+0x58d8] ;  /* 0x0058d80001107983 */ /* 0x001ea80000300a00 */
[----:B------:R-:W-:Y:S01]  /*916b0*/  STL.64 [R1+0x3008], R30 ;  /* 0x0030081e01007387 */ /* 0x000fe20000100a00 */
[C---:B----4-:R-:W-:Y:S02]  /*916c0*/  IADD3 R32, P2, PT, R26.reuse, R14, RZ ;  /* 0x0000000e1a207210 */ /* 0x050fe40007f5e0ff */
[----:B------:R-:W-:-:S03]  /*916d0*/  IADD3 R20, P3, PT, R26, R15, RZ ;  /* 0x0000000f1a147210 */ /* 0x000fc60007f7e0ff */
[C---:B------:R-:W-:Y:S02]  /*916e0*/  IMAD.X R33, R28.reuse, 0x1, R13, P2 ;  /* 0x000000011c217824 */ /* 0x040fe400010e060d */
[----:B------:R-:W-:-:S03]  /*916f0*/  IMAD.X R21, R28, 0x1, R37, P3 ;  /* 0x000000011c157824 */ /* 0x000fc600018e0625 */
[----:B------:R-:W-:Y:S04]  /*91700*/  STL.64 [R1+0x3010], R32 ;  /* 0x0030102001007387 */ /* 0x000fe80000100a00 */
[----:B------:R0:W-:Y:S04]  /*91710*/  STL [R1+0x5898], R13 ;  /* 0x0058980d01007387 */ /* 0x0001e80000100800 */
[----:B0-----:R-:W4:Y:S04]  /*91720*/  LDL.LU R13, [R1+0xd4] ;  /* 0x0000d400010d7983 */ /* 0x001f280000300800 */
[----:B------:R0:W-:Y:S04]  /*91730*/  STL.64 [R1+0x3018], R20 ;  /* 0x0030181401007387 */ /* 0x0001e80000100a00 */
[----:B0-----:R-:W3:Y:S01]  /*91740*/  LDL.LU.64 R20, [R1+0x58d0] ;  /* 0x0058d00001147983 */ /* 0x001ee20000300a00 */
[----:B--2---:R-:W-:Y:S01]  /*91750*/  IADD3 R30, P4, PT, R26, R16, RZ ;  /* 0x000000101a1e7210 */ /* 0x004fe20007f9e0ff */
[----:B------:R-:W-:-:S04]  /*91760*/  IMAD.MOV.U32 R29, RZ, RZ, R27 ;  /* 0x000000ffff1d7224 */ /* 0x000fc800078e001b */
[----:B------:R-:W-:-:S05]  /*91770*/  IMAD.X R31, R28, 0x1, R38, P4 ;  /* 0x000000011c1f7824 */ /* 0x000fca00020e0626 */
[----:B------:R-:W-:Y:S01]  /*91780*/  STL.64 [R1+0x2fa0], R30 ;  /* 0x002fa01e01007387 */ /* 0x000fe20000100a00 */
[----:B----4-:R-:W-:-:S05]  /*91790*/  IADD3 R32, P2, PT, R13, R18, RZ ;  /* 0x000000120d207210 */ /* 0x010fca0007f5e0ff */
[----:B------:R-:W-:Y:S01]  /*917a0*/  IMAD.X R33, R0, 0x1, R17, P2 ;  /* 0x0000000100217824 */ /* 0x000fe200010e0611 */
[----:B---3--:R-:W-:-:S04]  /*917b0*/  IADD3 R26, P3, PT, R13, R20, RZ ;  /* 0x000000140d1a7210 */ /* 0x008fc80007f7e0ff */
[----:B------:R-:W-:Y:S01]  /*917c0*/  STL.64 [R1+0x2fa8], R32 ;  /* 0x002fa82001007387 */ /* 0x000fe20000100a00 */
[----:B------:R-:W-:-:S03]  /*917d0*/  IMAD.X R27, R0, 0x1, R19, P3 ;  /* 0x00000001001b7824 */ /* 0x000fc600018e0613 */
[----:B------:R-:W-:Y:S04]  /*917e0*/  STL.64 [R1+0x58a8], R16 ;  /* 0x0058a81001007387 */ /* 0x000fe80000100a00 */
[----:B------:R0:W-:Y:S04]  /*917f0*/  STL.64 [R1+0x2fb0], R26 ;  /* 0x002fb01a01007387 */ /* 0x0001e80000100a00 */
[----:B0-----:R-:W2:Y:S01]  /*91800*/  LDL.LU.64 R26, [R1+0x58c8] ;  /* 0x0058c800011a7983 */ /* 0x001ea20000300a00 */
[C---:B------:R-:W-:Y:S01]  /*91810*/  IADD3 R28, P4, PT, R13.reuse, R22, RZ ;  /* 0x000000160d1c7210 */ /* 0x040fe20007f9e0ff */
[----:B------:R-:W-:Y:S01]  /*91820*/  IMAD.MOV.U32 R31, RZ, RZ, R29 ;  /* 0x000000ffff1f7224 */ /* 0x000fe200078e001d */
[----:B------:R-:W-:-:S03]  /*91830*/  IADD3 R30, P2, PT, R13, R24, RZ ;  /* 0x000000180d1e7210 */ /* 0x000fc60007f5e0ff */
[C---:B------:R-:W-:Y:S02]  /*91840*/  IMAD.X R29, R0.reuse, 0x1, R21, P4 ;  /* 0x00000001001d7824 */ /* 0x040fe400020e0615 */
[----:B------:R-:W-:Y:S01]  /*91850*/  IMAD.MOV.U32 R33, RZ, RZ, R31 ;  /* 0x000000ffff217224 */ /* 0x000fe200078e001f */
[----:B------:R-:W-:Y:S01]  /*91860*/  STL.64 [R1+0x5890], R18 ;  /* 0x0058901201007387 */ /* 0x000fe20000100a00 */
[----:B------:R-:W-:-:S03]  /*91870*/  IMAD.X R31, R0, 0x1, R23, P2 ;  /* 0x00000001001f7824 */ /* 0x000fc600010e0617 */
[----:B------:R0:W-:Y:S01]  /*91880*/  STL.64 [R1+0x2f38], R28 ;  /* 0x002f381c01007387 */ /* 0x0001e20000100a00 */
[----:B------:R-:W-:-:S03]  /*91890*/  IMAD.MOV.U32 R17, RZ, RZ, R33 ;  /* 0x000000ffff117224 */ /* 0x000fc600078e0021 */
[----:B0-----:R-:W3:Y:S04]  /*918a0*/  LDL.LU.64 R28, [R1+0x58c0] ;  /* 0x0058c000011c7983 */ /* 0x001ee80000300a00 */
[----:B------:R-:W-:Y:S04]  /*918b0*/  STL.64 [R1+0x58a0], R20 ;  /* 0x0058a01401007387 */ /* 0x000fe80000100a00 */
[----:B------:R0:W-:Y:S04]  /*918c0*/  STL.64 [R1+0x2f40], R30 ;  /* 0x002f401e01007387 */ /* 0x0001e80000100a00 */
[----:B0-----:R-:W4:Y:S01]  /*918d0*/  LDL.LU.64 R30, [R1+0x58b8] ;  /* 0x0058b800011e7983 */ /* 0x001f220000300a00 */
[----:B--2---:R-:W-:-:S05]  /*918e0*/  IADD3 R32, P3, PT, R13, R26, RZ ;  /* 0x0000001a0d207210 */ /* 0x004fca0007f7e0ff */
[----:B------:R-:W-:-:S05]  /*918f0*/  IMAD.X R33, R0, 0x1, R25, P3 ;  /* 0x0000000100217824 */ /* 0x000fca00018e0619 */
[----:B------:R0:W-:Y:S04]  /*91900*/  STL.64 [R1+0x2f48], R32 ;  /* 0x002f482001007387 */ /* 0x0001e80000100a00 */
[----:B0-----:R-:W2:Y:S01]  /*91910*/  LDL.LU.64 R32, [R1+0x58b0] ;  /* 0x0058b00001207983 */ /* 0x001ea20000300a00 */
[----:B---3--:R-:W-:-:S03]  /*91920*/  IADD3 R18, P4, PT, R13, R28, RZ ;  /* 0x0000001c0d127210 */ /* 0x008fc60007f9e0ff */
[----:B------:R-:W-:Y:S02]  /*91930*/  STL.64 [R1+0x5880], R24 ;  /* 0x0058801801007387 */ /* 0x000fe40000100a00 */
[----:B------:R-:W-:Y:S01]  /*91940*/  IMAD.X R19, R0, 0x1, R27, P4 ;  /* 0x0000000100137824 */ /* 0x000fe200020e061b */
[----:B----4-:R-:W-:-:S04]  /*91950*/  IADD3 R20, P2, PT, R13, R30, RZ ;  /* 0x0000001e0d147210 */ /* 0x010fc80007f5e0ff */
[----:B------:R0:W-:Y:S01]  /*91960*/  STL.64 [R1+0x2f50], R18 ;  /* 0x002f501201007387 */ /* 0x0001e20000100a00 */
[----:B------:R-:W-:-:S05]  /*91970*/  IMAD.X R21, R0, 0x1, R29, P2 ;  /* 0x0000000100157824 */ /* 0x000fca00010e061d */
[----:B------:R1:W-:Y:S01]  /*91980*/  STL.64 [R1+0x2f58], R20 ;  /* 0x002f581401007387 */ /* 0x0003e20000100a00 */
[----:B0-----:R-:W-:-:S03]  /*91990*/  IADD3 R18, P4, PT, R13, R34, RZ ;  /* 0x000000220d127210 */ /* 0x001fc60007f9e0ff */
[----:B------:R-:W-:Y:S01]  /*919a0*/  STL.64 [R1+0x5878], R28 ;  /* 0x0058781c01007387 */ /* 0x000fe20000100a00 */
[----:B-1----:R-:W-:-:S05]  /*919b0*/  IADD3 R20, P2, PT, R13, R36, RZ ;  /* 0x000000240d147210 */ /* 0x002fca0007f5e0ff */
[----:B------:R-:W-:Y:S01]  /*919c0*/  IMAD.X R21, R0, 0x1, R35, P2 ;  /* 0x0000000100157824 */ /* 0x000fe200010e0623 */
[----:B--2---:R-:W-:-:S05]  /*919d0*/  IADD3 R24, P3, PT, R13, R32, RZ ;  /* 0x000000200d187210 */ /* 0x004fca0007f7e0ff */
[C---:B------:R-:W-:Y:S02]  /*919e0*/  IMAD.X R25, R0.reuse, 0x1, R31, P3 ;  /* 0x0000000100197824 */ /* 0x040fe400018e061f */
[----:B------:R-:W-:Y:S01]  /*919f0*/  IMAD.X R19, R0, 0x1, R33, P4 ;  /* 0x0000000100137824 */ /* 0x000fe200020e0621 */
[C---:B------:R-:W-:Y:S02]  /*91a00*/  IADD3 R16, P4, PT, R13.reuse, R10, RZ ;  /* 0x0000000a0d107210 */ /* 0x040fe40007f9e0ff */
[----:B------:R0:W-:Y:S04]  /*91a10*/  STL.64 [R1+0x2f60], R24 ;  /* 0x002f601801007387 */ /* 0x0001e80000100a00 */
[----:B------:R1:W-:Y:S04]  /*91a20*/  STL.64 [R1+0x2f68], R18 ;  /* 0x002f681201007387 */ /* 0x0003e80000100a00 */
[----:B------:R-:W-:Y:S01]  /*91a30*/  STL.64 [R1+0x2f70], R20 ;  /* 0x002f701401007387 */ /* 0x000fe20000100a00 */
[----:B0-----:R-:W-:Y:S01]  /*91a40*/  IADD3 R24, P3, PT, R13, R6, RZ ;  /* 0x000000060d187210 */ /* 0x001fe20007f7e0ff */
[----:B-1----:R-:W-:-:S02]  /*91a50*/  IMAD.MOV.U32 R19, RZ, RZ, R17 ;  /* 0x000000ffff137224 */ /* 0x002fc400078e0011 */
[C---:B------:R-:W-:Y:S02]  /*91a60*/  IMAD.X R17, R0.reuse, 0x1, R7, P4 ;  /* 0x0000000100117824 */ /* 0x040fe400020e0607 */
[----:B------:R-:W-:-:S05]  /*91a70*/  IMAD.X R25, R0, 0x1, R5, P3 ;  /* 0x0000000100197824 */ /* 0x000fca00018e0605 */
[----:B------:R-:W-:Y:S04]  /*91a80*/  STL.64 [R1+0x2f78], R24 ;  /* 0x002f781801007387 */ /* 0x000fe80000100a00 */
[----:B------:R0:W-:Y:S04]  /*91a90*/  STL.64 [R1+0x2f80], R16 ;  /* 0x002f801001007387 */ /* 0x0001e80000100a00 */
[----:B0-----:R-:W2:Y:S01]  /*91aa0*/  LDL.LU.64 R16, [R1+0x58a8] ;  /* 0x0058a80001107983 */ /* 0x001ea20000300a00 */
[----:B------:R-:W-:-:S03]  /*91ab0*/  IADD3 R20, P2, PT, R13, R12, RZ ;  /* 0x0000000c0d147210 */ /* 0x000fc60007f5e0ff */
[----:B------:R-:W-:Y:S02]  /*91ac0*/  STL.64 [R1+0x5870], R6 ;  /* 0x0058700601007387 */ /* 0x000fe40000100a00 */
[----:B------:R-:W-:Y:S02]  /*91ad0*/  IMAD.X R21, R0, 0x1, R11, P2 ;  /* 0x0000000100157824 */ /* 0x000fe400010e060b */
[----:B------:R-:W-:Y:S01]  /*91ae0*/  STL.64 [R1+0x5868], R14 ;  /* 0x0058680e01007387 */ /* 0x000fe20000100a00 */
[C---:B------:R-:W-:Y:S02]  /*91af0*/  IADD3 R18, P3, PT, R13.reuse, R14, RZ ;  /* 0x0000000e0d127210 */ /* 0x040fe40007f7e0ff */
[C---:B------:R-:W-:Y:S01]  /*91b00*/  IADD3 R28, P4, PT, R13.reuse, R15, RZ ;  /* 0x0000000f0d1c7210 */ /* 0x040fe20007f9e0ff */
[----:B------:R0:W-:Y:S04]  /*91b10*/  STL.64 [R1+0x2f88], R20 ;  /* 0x002f881401007387 */ /* 0x0001e80000100a00 */
[----:B0-----:R-:W3:Y:S01]  /*91b20*/  LDL.LU.64 R20, [R1+0x58a0] ;  /* 0x0058a00001147983 */ /* 0x001ee20000300a00 */
[----:B--2---:R-:W-:-:S03]  /*91b30*/  IADD3 R6, P2, PT, R13, R16, RZ ;  /* 0x000000100d067210 */ /* 0x004fc60007f5e0ff */
[----:B------:R-:W2:Y:S01]  /*91b40*/  LDL.LU R13, [R1+0x5898] ;  /* 0x00589800010d7983 */ /* 0x000ea20000300800 */
[----:B------:R-:W-:-:S03]  /*91b50*/  IMAD.MOV.U32 R25, RZ, RZ, R19 ;  /* 0x000000ffff197224 */ /* 0x000fc600078e0013 */
[----:B------:R-:W-:Y:S01]  /*91b60*/  STL [R1+0x2f98], R28 ;  /* 0x002f981c01007387 */ /* 0x000fe20000100800 */
[----:B------:R-:W-:Y:S02]  /*91b70*/  IMAD.MOV.U32 R24, RZ, RZ, R25 ;  /* 0x000000ffff187224 */ /* 0x000fe400078e0019 */
[----:B--2---:R-:W-:-:S05]  /*91b80*/  IMAD.X R19, R0, 0x1, R13, P3 ;  /* 0x0000000100137824 */ /* 0x004fca00018e060d */
[----:B------:R0:W-:Y:S04]  /*91b90*/  STL.64 [R1+0x2f90], R18 ;  /* 0x002f901201007387 */ /* 0x0001e80000100a00 */
[----:B0-----:R-:W2:Y:S04]  /*91ba0*/  LDL.LU.64 R18, [R1+0x5890] ;  /* 0x0058900001127983 */ /* 0x001ea80000300a00 */
[----:B------:R-:W4:Y:S01]  /*91bb0*/  LDL R25, [R1+0xd8] ;  /* 0x0000d80001197983 */ /* 0x000f220000100800 */
[----:B------:R-:W-:Y:S02]  /*91bc0*/  IMAD.MOV.U32 R15, RZ, RZ, R29 ;  /* 0x000000ffff0f7224 */ /* 0x000fe400078e001d */
[----:B------:R-:W-:-:S02]  /*91bd0*/  IMAD.X R15, R0, 0x1, R37, P4 ;  /* 0x00000001000f7824 */ /* 0x000fc400020e0625 */
[----:B------:R-:W-:Y:S02]  /*91be0*/  IMAD.MOV.U32 R29, RZ, RZ, R24 ;  /* 0x000000ffff1d7224 */ /* 0x000fe400078e0018 */
[----:B------:R-:W-:Y:S01]  /*91bf0*/  IMAD.X R7, R0, 0x1, R38, P2 ;  /* 0x0000000100077824 */ /* 0x000fe200010e0626 */
[----:B--2---:R0:W-:Y:S01]  /*91c00*/  STL [R1+0x5854], R18 ;  /* 0x0058541201007387 */ /* 0x0041e20000100800 */
[----:B----4-:R-:W-:-:S03]  /*91c10*/  IADD3 R24, P3, PT, R25, R18, RZ ;  /* 0x0000001219187210 */ /* 0x010fc60007f7e0ff */
[----:B0-----:R-:W3:Y:S04]  /*91c20*/  LDL.LU R18, [R1+0xd8] ;  /* 0x0000d80001127983 */ /* 0x001ee80000300800 */
[----:B------:R-:W-:Y:S04]  /*91c30*/  STL [R1+0x2f9c], R15 ;  /* 0x002f9c0f01007387 */ /* 0x000fe80000100800 */
[----:B------:R-:W2:Y:S01]  /*91c40*/  LDL.LU R0, [R1+0x5888] ;  /* 0x0058880001007983 */ /* 0x000ea20000300800 */
[----:B------:R-:W-:-:S03]  /*91c50*/  IMAD.MOV.U32 R14, RZ, RZ, R28 ;  /* 0x000000ffff0e7224 */ /* 0x000fc600078e001c */
[----:B------:R0:W-:Y:S02]  /*91c60*/  STL.64 [R1+0x2f20], R6 ;  /* 0x002f200601007387 */ /* 0x0001e40000100a00 */
[----:B0-----:R-:W-:Y:S02]  /*91c70*/  IMAD.MOV.U32 R7, RZ, RZ, R29 ;  /* 0x000000ffff077224 */ /* 0x001fe400078e001d */
[----:B--2---:R-:W-:Y:S01]  /*91c80*/  IMAD.X R25, R0, 0x1, R17, P3 ;  /* 0x0000000100197824 */ /* 0x004fe200018e0611 */
[C---:B---3--:R-:W-:Y:S02]  /*91c90*/  IADD3 R14, P4, PT, R18.reuse, R20, RZ ;  /* 0x00000014120e7210 */ /* 0x048fe40007f9e0ff */
[----:B------:R-:W-:Y:S02]  /*91ca0*/  IADD3 R28, P2, PT, R18, R22, RZ ;  /* 0x00000016121c7210 */ /* 0x000fe40007f5e0ff */
[----:B------:R0:W-:Y:S01]  /*91cb0*/  STL.64 [R1+0x2f28], R24 ;  /* 0x002f281801007387 */ /* 0x0001e20000100a00 */
[----:B------:R-:W-:-:S02]  /*91cc0*/  IMAD.X R15, R0, 0x1, R19, P4 ;  /* 0x00000001000f7824 */ /* 0x000fc400020e0613 */
[----:B------:R-:W-:Y:S01]  /*91cd0*/  IMAD.X R29, R0, 0x1, R21, P2 ;  /* 0x00000001001d7824 */ /* 0x000fe200010e0615 */
[----:B0-----:R-:W2:Y:S04]  /*91ce0*/  LDL.LU.64 R24, [R1+0x5880] ;  /* 0x0058800001187983 */ /* 0x001ea80000300a00 */
[----:B------:R-:W-:Y:S04]  /*91cf0*/  STL.64 [R1+0x5858], R16 ;  /* 0x0058581001007387 */ /* 0x000fe80000100a00 */
[----:B------:R-:W-:Y:S04]  /*91d00*/  STL.64 [R1+0x2f30], R14 ;  /* 0x002f300e01007387 */ /* 0x000fe80000100a00 */
[----:B------:R0:W-:Y:S04]  /*91d10*/  STL.64 [R1+0x2eb8], R28 ;  /* 0x002eb81c01007387 */ /* 0x0001e80000100a00 */
[----:B0-----:R-:W3:Y:S01]  /*91d20*/  LDL.LU.64 R28, [R1+0x5878] ;  /* 0x00587800011c7983 */ /* 0x001ee20000300a00 */
[----:B------:R-:W-:-:S03]  /*91d30*/  IADD3 R14, P4, PT, R18, R26, RZ ;  /* 0x0000001a120e7210 */ /* 0x000fc60007f9e0ff */
[----:B------:R3:W-:Y:S01]  /*91d40*/  STL.64 [R1+0x5860], R20 ;  /* 0x0058601401007387 */ /* 0x0007e20000100a00 */
[----:B--2---:R-:W-:-:S05]  /*91d50*/  IADD3 R16, P3, PT, R18, R24, RZ ;  /* 0x0000001812107210 */ /* 0x004fca0007f7e0ff */
[C---:B------:R-:W-:Y:S02]  /*91d60*/  IMAD.X R17, R0.reuse, 0x1, R23, P3 ;  /* 0x0000000100117824 */ /* 0x040fe400018e0617 */
[----:B------:R-:W-:Y:S01]  /*91d70*/  IMAD.X R15, R0, 0x1, R25, P4 ;  /* 0x00000001000f7824 */ /* 0x000fe200020e0619 */
[C---:B------:R-:W-:Y:S02]  /*91d80*/  IADD3 R6, P4, PT, R18.reuse, R32, RZ ;  /* 0x0000002012067210 */ /* 0x040fe40007f9e0ff */
[----:B------:R0:W-:Y:S01]  /*91d90*/  STL.64 [R1+0x2ec0], R16 ;  /* 0x002ec01001007387 */ /* 0x0001e20000100a00 */
[----:B---3--:R-:W-:-:S03]  /*91da0*/  IADD3 R20, P2, PT, R18, R28, RZ ;  /* 0x0000001c12147210 */ /* 0x008fc60007f5e0ff */
[----:B------:R1:W-:Y:S01]  /*91db0*/  STL.64 [R1+0x2ec8], R14 ;  /* 0x002ec80e01007387 */ /* 0x0003e20000100a00 */
[----:B0-----:R-:W-:Y:S01]  /*91dc0*/  IADD3 R16, P3, PT, R18, R30, RZ ;  /* 0x0000001e12107210 */ /* 0x001fe20007f7e0ff */
[C---:B------:R-:W-:Y:S02]  /*91dd0*/  IMAD.X R21, R0.reuse, 0x1, R27, P2 ;  /* 0x0000000100157824 */ /* 0x040fe400010e061b */
[----:B------:R-:W-:Y:S02]  /*91de0*/  STL.64 [R1+0x5848], R24 ;  /* 0x0058481801007387 */ /* 0x000fe40000100a00 */
[C---:B------:R-:W-:Y:S02]  /*91df0*/  IMAD.X R17, R0.reuse, 0x1, R29, P3 ;  /* 0x0000000100117824 */ /* 0x040fe400018e061d */
[----:B-1----:R-:W-:Y:S02]  /*91e00*/  IMAD.MOV.U32 R15, RZ, RZ, R7 ;  /* 0x000000ffff0f7224 */ /* 0x002fe400078e0007 */
[----:B------:R-:W-:Y:S01]  /*91e10*/  IMAD.X R7, R0, 0x1, R31, P4 ;  /* 0x0000000100077824 */ /* 0x000fe200020e061f */
[----:B------:R-:W-:Y:S04]  /*91e20*/  STL.64 [R1+0x2ed0], R20 ;  /* 0x002ed01401007387 */ /* 0x000fe80000100a00 */
        /* <DEDUP_REMOVED lines=17> */
[----:B------:R-:W-:Y:S02]  /*91f40*/  IMAD.X R21, R0, 0x1, R7, P2 ;  /* 0x0000000100157824 */ /* 0x000fe400010e0607 */
[----:B------:R-:W-:Y:S01]  /*91f50*/  IMAD.MOV.U32 R25, RZ, RZ, R17 ;  /* 0x000000ffff197224 */ /* 0x000fe200078e0011 */
[----:B------:R-:W-:Y:S04]  /*91f60*/  STL [R1+0x2efc], R33 ;  /* 0x002efc2101007387 */ /* 0x000fe80000100800 */
[----:B------:R0:W-:Y:S01]  /*91f70*/  STL.64 [R1+0x2f00], R20 ;  /* 0x002f001401007387 */ /* 0x0001e20000100a00 */
[----:B------:R-:W-:Y:S01]  /*91f80*/  IADD3 R16, P3, PT, R18, R12, RZ ;  /* 0x0000000c12107210 */ /* 0x000fe20007f7e0ff */
[----:B------:R-:W-:-:S02]  /*91f90*/  IMAD.MOV.U32 R17, RZ, RZ, R60 ;  /* 0x000000ffff117224 */ /* 0x000fc400078e003c */
[----:B------:R-:W-:Y:S02]  /*91fa0*/  IMAD.MOV.U32 R60, RZ, RZ, R39 ;  /* 0x000000ffff3c7224 */ /* 0x000fe400078e0027 */
[----:B------:R-:W-:Y:S01]  /*91fb0*/  IMAD.MOV.U32 R32, RZ, RZ, R24 ;  /* 0x000000ffff207224 */ /* 0x000fe200078e0018 */
[----:B0-----:R-:W3:Y:S04]  /*91fc0*/  LDL.LU.64 R20, [R1+0x5860] ;  /* 0x0058600001147983 */ /* 0x001ee80000300a00 */
[----:B------:R-:W-:Y:S04]  /*91fd0*/  STL.64 [R1+0x5838], R6 ;  /* 0x0058380601007387 */ /* 0x000fe80000100a00 */
[----:B------:R-:W4:Y:S01]  /*91fe0*/  LDL.LU R39, [R1+0x3e0] ;  /* 0x0003e00001277983 */ /* 0x000f220000300800 */
[----:B--2---:R-:W-:-:S03]  /*91ff0*/  IADD3 R32, P2, PT, R18, R15, RZ ;  /* 0x0000000f12207210 */ /* 0x004fc60007f5e0ff */
[----:B------:R0:W-:Y:S02]  /*92000*/  STL.64 [R1+0x5828], R14 ;  /* 0x0058280e01007387 */ /* 0x0001e40000100a00 */
[----:B0-----:R-:W-:Y:S02]  /*92010*/  IMAD.MOV.U32 R15, RZ, RZ, R17 ;  /* 0x000000ffff0f7224 */ /* 0x001fe400078e0011 */
[----:B------:R-:W-:-:S05]  /*92020*/  IMAD.X R17, R0, 0x1, R11, P3 ;  /* 0x0000000100117824 */ /* 0x000fca00018e060b */
[----:B------:R0:W-:Y:S04]  /*92030*/  STL.64 [R1+0x2f08], R16 ;  /* 0x002f081001007387 */ /* 0x0001e80000100a00 */
[----:B0-----:R-:W2:Y:S04]  /*92040*/  LDL.LU.64 R16, [R1+0x5858] ;  /* 0x0058580001107983 */ /* 0x001ea80000300a00 */
[----:B------:R2:W-:Y:S01]  /*92050*/  STL.64 [R1+0x5830], R10 ;  /* 0x0058300a01007387 */ /* 0x0005e20000100a00 */
[C---:B------:R-:W-:Y:S01]  /*92060*/  IADD3 R24, P4, PT, R18.reuse, R14, RZ ;  /* 0x0000000e12187210 */ /* 0x040fe20007f9e0ff */
[----:B------:R-:W-:Y:S01]  /*92070*/  IMAD.MOV.U32 R33, RZ, RZ, R25 ;  /* 0x000000ffff217224 */ /* 0x000fe200078e0019 */
[----:B--2---:R-:W-:-:S02]  /*92080*/  IADD3 R10, P3, PT, R18, R16, RZ ;  /* 0x00000010120a7210 */ /* 0x004fc40007f7e0ff */
[----:B------:R-:W2:Y:S01]  /*92090*/  LDL.LU R18, [R1+0x5854] ;  /* 0x0058540001127983 */ /* 0x000ea20000300800 */
[C---:B------:R-:W-:Y:S02]  /*920a0*/  IMAD.X R25, R0.reuse, 0x1, R13, P4 ;  /* 0x0000000100197824 */ /* 0x040fe400020e060d */
[----:B------:R-:W-:Y:S02]  /*920b0*/  IMAD.MOV.U32 R7, RZ, RZ, R33 ;  /* 0x000000ffff077224 */ /* 0x000fe400078e0021 */
[C---:B------:R-:W-:Y:S01]  /*920c0*/  IMAD.X R33, R0.reuse, 0x1, R37, P2 ;  /* 0x0000000100217824 */ /* 0x040fe200010e0625 */
[----:B------:R2:W-:Y:S01]  /*920d0*/  STL.64 [R1+0x2f10], R24 ;  /* 0x002f101801007387 */ /* 0x0005e20000100a00 */
[----:B------:R-:W-:-:S03]  /*920e0*/  IMAD.X R11, R0, 0x1, R38, P3 ;  /* 0x00000001000b7824 */ /* 0x000fc600018e0626 */
[----:B------:R-:W-:Y:S04]  /*920f0*/  STL.64 [R1+0x2f18], R32 ;  /* 0x002f182001007387 */ /* 0x000fe80000100a00 */
[----:B------:R-:W3:Y:S04]  /*92100*/  LDL.LU R0, [R1+0x5850] ;  /* 0x0058500001007983 */ /* 0x000ee80000300800 */
[----:B------:R-:W-:Y:S01]  /*92110*/  STL.64 [R1+0x2ea0], R10 ;  /* 0x002ea00a01007387 */ /* 0x000fe20000100a00 */
[----:B--2---:R-:W-:-:S05]  /*92120*/  IADD3 R24, P4, PT, R7, R18, RZ ;  /* 0x0000001207187210 */ /* 0x004fca0007f9e0ff */
[----:B------:R-:W-:-:S05]  /*92130*/  IMAD.X R25, R15, 0x1, R17, P4 ;  /* 0x000000010f197824 */ /* 0x000fca00020e0611 */
[----:B------:R0:W-:Y:S04]  /*92140*/  STL.64 [R1+0x2ea8], R24 ;  /* 0x002ea81801007387 */ /* 0x0001e80000100a00 */
[----:B0-----:R-:W2:Y:S01]  /*92150*/  LDL.LU.64 R24, [R1+0x5848] ;  /* 0x0058480001187983 */ /* 0x001ea20000300a00 */
[----:B---3--:R-:W-:-:S03]  /*92160*/  IADD3 R32, P2, PT, R7, R20, RZ ;  /* 0x0000001407207210 */ /* 0x008fc60007f5e0ff */
[----:B------:R0:W-:Y:S02]  /*92170*/  STL.64 [R1+0x5820], R16 ;  /* 0x0058201001007387 */ /* 0x0001e40000100a00 */
[----:B------:R-:W-:Y:S01]  /*92180*/  IMAD.X R33, R15, 0x1, R19, P2 ;  /* 0x000000010f217824 */ /* 0x000fe200010e0613 */
[----:B------:R-:W-:Y:S01]  /*92190*/  IADD3 R10, P3, PT, R7, R22, RZ ;  /* 0x00000016070a7210 */ /* 0x000fe20007f7e0ff */
[----:B0-----:R-:W-:-:S03]  /*921a0*/  IMAD.MOV.U32 R17, RZ, RZ, R7 ;  /* 0x000000ffff117224 */ /* 0x001fc600078e0007 */
[----:B------:R0:W-:Y:S01]  /*921b0*/  STL.64 [R1+0x2eb0], R32 ;  /* 0x002eb02001007387 */ /* 0x0001e20000100a00 */
[----:B------:R-:W-:Y:S01]  /*921c0*/  IMAD.X R11, R15, 0x1, R21, P3 ;  /* 0x000000010f0b7824 */ /* 0x000fe200018e0615 */
[----:B0-----:R-:W-:-:S04]  /*921d0*/  IADD3 R32, P2, PT, R17, R26, RZ ;  /* 0x0000001a11207210 */ /* 0x001fc80007f5e0ff */
[----:B------:R-:W-:Y:S01]  /*921e0*/  STL.64 [R1+0x2e48], R10 ;  /* 0x002e480a01007387 */ /* 0x000fe20000100a00 */
[----:B--2---:R-:W-:Y:S01]  /*921f0*/  IADD3 R6, P4, PT, R17, R24, RZ ;  /* 0x0000001811067210 */ /* 0x004fe20007f9e0ff */
[----:B------:R-:W-:-:S04]  /*92200*/  IMAD.X R33, R15, 0x1, R25, P2 ;  /* 0x000000010f217824 */ /* 0x000fc800010e0619 */
[----:B------:R-:W-:-:S05]  /*92210*/  IMAD.X R7, R15, 0x1, R23, P4 ;  /* 0x000000010f077824 */ /* 0x000fca00020e0617 */
[----:B------:R-:W-:Y:S04]  /*92220*/  STL.64 [R1+0x2e50], R6 ;  /* 0x002e500601007387 */ /* 0x000fe80000100a00 */
[----:B------:R0:W-:Y:S04]  /*92230*/  STL.64 [R1+0x2e58], R32 ;  /* 0x002e582001007387 */ /* 0x0001e80000100a00 */
[----:B0-----:R-:W2:Y:S01]  /*92240*/  LDL.LU.64 R32, [R1+0x5840] ;  /* 0x0058400001207983 */ /* 0x001ea20000300a00 */
[C---:B------:R-:W-:Y:S02]  /*92250*/  IADD3 R10, P3, PT, R17.reuse, R28, RZ ;  /* 0x0000001c110a7210 */ /* 0x040fe40007f7e0ff */
[----:B------:R-:W-:-:S03]  /*92260*/  IADD3 R6, P4, PT, R17, R30, RZ ;  /* 0x0000001e11067210 */ /* 0x000fc60007f9e0ff */
[C---:B------:R-:W-:Y:S02]  /*92270*/  IMAD.X R11, R15.reuse, 0x1, R27, P3 ;  /* 0x000000010f0b7824 */ /* 0x040fe400018e061b */
[----:B------:R-:W-:Y:S01]  /*92280*/  IMAD.X R7, R15, 0x1, R29, P4 ;  /* 0x000000010f077824 */ /* 0x000fe200020e061d */
[----:B------:R-:W-:Y:S04]  /*92290*/  STL.64 [R1+0x5818], R24 ;  /* 0x0058181801007387 */ /* 0x000fe80000100a00 */
[----:B------:R0:W-:Y:S04]  /*922a0*/  STL.64 [R1+0x2e60], R10 ;  /* 0x002e600a01007387 */ /* 0x0001e80000100a00 */
[----:B------:R1:W-:Y:S01]  /*922b0*/  STL.64 [R1+0x2e68], R6 ;  /* 0x002e680601007387 */ /* 0x0003e20000100a00 */
[----:B0-----:R-:W-:-:S03]  /*922c0*/  IADD3 R10, P3, PT, R17, R34, RZ ;  /* 0x00000022110a7210 */ /* 0x001fc60007f7e0ff */
[----:B-1----:R-:W3:Y:S04]  /*922d0*/  LDL.LU.64 R6, [R1+0x5838] ;  /* 0x0058380001067983 */ /* 0x002ee80000300a00 */
[----:B------:R0:W-:Y:S02]  /*922e0*/  STL [R1+0x5808], R29 ;  /* 0x0058081d01007387 */ /* 0x0001e40000100800 */
[----:B0-----:R-:W-:Y:S01]  /*922f0*/  IMAD.MOV.U32 R29, RZ, RZ, R15 ;  /* 0x000000ffff1d7224 */ /* 0x001fe200078e000f */
[----:B--2---:R-:W-:-:S03]  /*92300*/  IADD3 R24, P2, PT, R17, R32, RZ ;  /* 0x0000002011187210 */ /* 0x004fc60007f5e0ff */
[C---:B------:R-:W-:Y:S02]  /*92310*/  IMAD.X R11, R29.reuse, 0x1, R33, P3 ;  /* 0x000000011d0b7824 */ /* 0x040fe400018e0621 */
[----:B------:R-:W-:-:S05]  /*92320*/  IMAD.X R25, R29, 0x1, R31, P2 ;  /* 0x000000011d197824 */ /* 0x000fca00010e061f */
[----:B------:R-:W-:Y:S04]  /*92330*/  STL.64 [R1+0x2e70], R24 ;  /* 0x002e701801007387 */ /* 0x000fe80000100a00 */
[----:B------:R0:W-:Y:S04]  /*92340*/  STL.64 [R1+0x2e78], R10 ;  /* 0x002e780a01007387 */ /* 0x0001e80000100a00 */
[----:B0-----:R-:W2:Y:S01]  /*92350*/  LDL.LU.64 R10, [R1+0x5830] ;  /* 0x00583000010a7983 */ /* 0x001ea20000300a00 */
[----:B------:R-:W-:-:S03]  /*92360*/  IADD3 R14, P4, PT, R17, R36, RZ ;  /* 0x00000024110e7210 */ /* 0x000fc60007f9e0ff */
[----:B------:R-:W-:Y:S02]  /*92370*/  STL.64 [R1+0x5810], R32 ;  /* 0x0058102001007387 */ /* 0x000fe40000100a00 */
[----:B------:R-:W-:-:S05]  /*92380*/  IMAD.X R15, R29, 0x1, R35, P4 ;  /* 0x000000011d0f7824 */ /* 0x000fca00020e0623 */
[----:B------:R0:W-:Y:S01]  /*92390*/  STL.64 [R1+0x2e80], R14 ;  /* 0x002e800e01007387 */ /* 0x0001e20000100a00 */
[----:B---3--:R-:W-:-:S03]  /*923a0*/  IADD3 R24, P2, PT, R17, R6, RZ ;  /* 0x0000000611187210 */ /* 0x008fc60007f5e0ff */
[----:B0-----:R-:W3:Y:S04]  /*923b0*/  LDL.LU.64 R14, [R1+0x5828] ;  /* 0x00582800010e7983 */ /* 0x001ee80000300a00 */
[----:B------:R0:W-:Y:S01]  /*923c0*/  STL.64 [R1+0x5800], R34 ;  /* 0x0058002201007387 */ /* 0x0001e20000100a00 */
[----:B------:R-:W-:Y:S02]  /*923d0*/  IMAD.X R25, R29, 0x1, R5, P2 ;  /* 0x000000011d197824 */ /* 0x000fe400010e0605 */
[----:B0-----:R-:W-:-:S05]  /*923e0*/  IMAD.MOV.U32 R35, RZ, RZ, R17 ;  /* 0x000000ffff237224 */ /* 0x001fca00078e0011 */
[----:B------:R-:W-:Y:S01]  /*923f0*/  IADD3 R16, P4, PT, R35, R12, RZ ;  /* 0x0000000c23107210 */ /* 0x000fe20007f9e0ff */
[----:B------:R-:W-:Y:S01]  /*92400*/  STL.64 [R1+0x2e88], R24 ;  /* 0x002e881801007387 */ /* 0x000fe20000100a00 */
[----:B--2---:R-:W-:-:S03]  /*92410*/  IADD3 R32, P3, PT, R17, R10, RZ ;  /* 0x0000000a11207210 */ /* 0x004fc60007f7e0ff */
[C---:B------:R-:W-:Y:S02]  /*92420*/  IMAD.X R17, R29.reuse, 0x1, R11, P4 ;  /* 0x000000011d117824 */ /* 0x040fe400020e060b */
[----:B------:R-:W-:-:S05]  /*92430*/  IMAD.X R33, R29, 0x1, R7, P3 ;  /* 0x000000011d217824 */ /* 0x000fca00018e0607 */
[----:B------:R-:W-:Y:S04]  /*92440*/  STL.64 [R1+0x2e90], R32 ;  /* 0x002e902001007387 */ /* 0x000fe80000100a00 */
[----:B------:R0:W-:Y:S04]  /*92450*/  STL.64 [R1+0x2e98], R16 ;  /* 0x002e981001007387 */ /* 0x0001e80000100a00 */
[----:B0-----:R-:W2:Y:S01]  /*92460*/  LDL.LU.64 R16, [R1+0x5820] ;  /* 0x0058200001107983 */ /* 0x001ea20000300a00 */
[C---:B---3--:R-:W-:Y:S02]  /*92470*/  IADD3 R24, P2, PT, R35.reuse, R14, RZ ;  /* 0x0000000e23187210 */ /* 0x048fe40007f5e0ff */
[----:B------:R-:W-:-:S02]  /*92480*/  IADD3 R32, P3, PT, R35, R15, RZ ;  /* 0x0000000f23207210 */ /* 0x000fc40007f7e0ff */
[----:B--2---:R-:W-:Y:S01]  /*92490*/  IADD3 R34, P4, PT, R35, R16, RZ ;  /* 0x0000001023227210 */ /* 0x004fe20007f9e0ff */
[----:B------:R-:W-:-:S04]  /*924a0*/  IMAD.MOV.U32 R35, RZ, RZ, R29 ;  /* 0x000000ffff237224 */ /* 0x000fc800078e001d */
[----:B------:R-:W-:Y:S01]  /*924b0*/  IMAD.X R25, R35, 0x1, R13, P2 ;  /* 0x0000000123197824 */ /* 0x000fe200010e060d */
[----:B------:R-:W-:-:S04]  /*924c0*/  SHF.R.S32.HI R29, RZ, 0x1f, R0 ;  /* 0x0000001fff1d7819 */ /* 0x000fc80000011400 */
[----:B------:R0:W-:Y:S01]  /*924d0*/  STL.64 [R1+0x2e38], R24 ;  /* 0x002e381801007387 */ /* 0x0001e20000100a00 */
[C---:B------:R-:W-:Y:S02]  /*924e0*/  IMAD.X R33, R35.reuse, 0x1, R37, P3 ;  /* 0x0000000123217824 */ /* 0x040fe400018e0625 */
[----:B------:R-:W-:Y:S01]  /*924f0*/  IMAD.X R35, R35, 0x1, R38, P4 ;  /* 0x0000000123237824 */ /* 0x000fe200020e0626 */
[C---:B0-----:R-:W-:Y:S02]  /*92500*/  IADD3 R24, P2, PT, R0.reuse, R18, RZ ;  /* 0x0000001200187210 */ /* 0x041fe40007f5e0ff */
[----:B------:R-:W-:Y:S03]  /*92510*/  STL.64 [R1+0x2e40], R32 ;  /* 0x002e402001007387 */ /* 0x000fe60000100a00 */
[----:B------:R-:W-:Y:S01]  /*92520*/  IMAD.X R25, R29, 0x1, R17, P2 ;  /* 0x000000011d197824 */ /* 0x000fe200010e0611 */
[----:B------:R-:W-:Y:S04]  /*92530*/  STL.64 [R1+0x2e20], R34 ;  /* 0x002e202201007387 */ /* 0x000fe80000100a00 */
[----:B------:R0:W-:Y:S04]  /*92540*/  STL.64 [R1+0x2e28], R24 ;  /* 0x002e281801007387 */ /* 0x0001e80000100a00 */
[----:B0-----:R-:W2:Y:S01]  /*92550*/  LDL.LU.64 R24, [R1+0x5818] ;  /* 0x0058180001187983 */ /* 0x001ea20000300a00 */
[----:B------:R-:W-:-:S02]  /*92560*/  IADD3 R32, P3, PT, R0, R20, RZ ;  /* 0x0000001400207210 */ /* 0x000fc40007f7e0ff */
[----:B------:R-:W-:Y:S01]  /*92570*/  IADD3 R34, P4, PT, R0, R22, RZ ;  /* 0x0000001600227210 */ /* 0x000fe20007f9e0ff */
[----:B------:R-:W-:Y:S02]  /*92580*/  STL.64 [R1+0x57f8], R16 ;  /* 0x0057f81001007387 */ /* 0x000fe40000100a00 */
[C---:B------:R-:W-:Y:S02]  /*92590*/  IMAD.X R33, R29.reuse, 0x1, R19, P3 ;  /* 0x000000011d217824 */ /* 0x040fe400018e0613 */
[----:B------:R-:W-:-:S03]  /*925a0*/  IMAD.X R35, R29, 0x1, R21, P4 ;  /* 0x000000011d237824 */ /* 0x000fc600020e0615 */
[----:B------:R0:W-:Y:S04]  /*925b0*/  STL.64 [R1+0x2e30], R32 ;  /* 0x002e302001007387 */ /* 0x0001e80000100a00 */
[----:B------:R1:W-:Y:S01]  /*925c0*/  STL.64 [R1+0x2db8], R34 ;  /* 0x002db82201007387 */ /* 0x0003e20000100a00 */
[C---:B0-----:R-:W-:Y:S02]  /*925d0*/  IADD3 R32, P3, PT, R0.reuse, R26, RZ ;  /* 0x0000001a00207210 */ /* 0x041fe40007f7e0ff */
[----:B-1----:R-:W-:-:S05]  /*925e0*/  IADD3 R34, P4, PT, R0, R28, RZ ;  /* 0x0000001c00227210 */ /* 0x002fca0007f9e0ff */
[C---:B------:R-:W-:Y:S01]  /*925f0*/  IMAD.X R35, R29.reuse, 0x1, R27, P4 ;  /* 0x000000011d237824 */ /* 0x040fe200020e061b */
[----:B--2---:R-:W-:Y:S01]  /*92600*/  IADD3 R16, P2, PT, R0, R24, RZ ;  /* 0x0000001800107210 */ /* 0x004fe20007f5e0ff */
[----:B------:R-:W-:-:S04]  /*92610*/  IMAD.X R33, R29, 0x1, R25, P3 ;  /* 0x000000011d217824 */ /* 0x000fc800018e0619 */
[----:B------:R-:W-:-:S05]  /*92620*/  IMAD.X R17, R29, 0x1, R23, P2 ;  /* 0x000000011d117824 */ /* 0x000fca00010e0617 */
[----:B------:R-:W-:Y:S04]  /*92630*/  STL.64 [R1+0x2dc0], R16 ;  /* 0x002dc01001007387 */ /* 0x000fe80000100a00 */
[----:B------:R-:W-:Y:S04]  /*92640*/  STL.64 [R1+0x57e8], R22 ;  /* 0x0057e81601007387 */ /* 0x000fe80000100a00 */
[----:B------:R0:W-:Y:S04]  /*92650*/  STL.64 [R1+0x2dc8], R32 ;  /* 0x002dc82001007387 */ /* 0x0001e80000100a00 */
[----:B0-----:R-:W2:Y:S04]  /*92660*/  LDL.LU.64 R32, [R1+0x5810] ;  /* 0x0058100001207983 */ /* 0x001ea80000300a00 */
[----:B------:R-:W-:Y:S04]  /*92670*/  STL.64 [R1+0x57e0], R24 ;  /* 0x0057e01801007387 */ /* 0x000fe80000100a00 */
[----:B------:R-:W3:Y:S04]  /*92680*/  LDL.LU R29, [R1+0x5808] ;  /* 0x00580800011d7983 */ /* 0x000ee80000300800 */
[----:B------:R0:W-:Y:S04]  /*92690*/  STL.64 [R1+0x2dd0], R34 ;  /* 0x002dd02201007387 */ /* 0x0001e80000100a00 */
[----:B0-----:R-:W4:Y:S01]  /*926a0*/  LDL.LU.64 R34, [R1+0x5800] ;  /* 0x0058000001227983 */ /* 0x001f220000300a00 */
[----:B------:R-:W-:-:S02]  /*926b0*/  IADD3 R16, P2, PT, R0, R30, RZ ;  /* 0x0000001e00107210 */ /* 0x000fc40007f5e0ff */
[----:B------:R-:W-:Y:S02]  /*926c0*/  SHF.R.S32.HI R23, RZ, 0x1f, R0 ;  /* 0x0000001fff177819 */ /* 0x000fe40000011400 */
[----:B--2---:R-:W-:-:S03]  /*926d0*/  IADD3 R24, P3, PT, R0, R32, RZ ;  /* 0x0000002000187210 */ /* 0x004fc60007f7e0ff */
[C---:B---3--:R-:W-:Y:S02]  /*926e0*/  IMAD.X R17, R23.reuse, 0x1, R29, P2 ;  /* 0x0000000117117824 */ /* 0x048fe400010e061d */
[----:B------:R-:W-:-:S03]  /*926f0*/  IMAD.X R25, R23, 0x1, R31, P3 ;  /* 0x0000000117197824 */ /* 0x000fc600018e061f */
[----:B------:R0:W-:Y:S01]  /*92700*/  STL.64 [R1+0x2dd8], R16 ;  /* 0x002dd81001007387 */ /* 0x0001e20000100a00 */
[----:B----4-:R-:W-:-:S03]  /*92710*/  IADD3 R22, P4, PT, R0, R34, RZ ;  /* 0x0000002200167210 */ /* 0x010fc60007f9e0ff */
[----:B------:R1:W-:Y:S02]  /*92720*/  STL.64 [R1+0x2de0], R24 ;  /* 0x002de01801007387 */ /* 0x0003e40000100a00 */
[----:B------:R-:W-:Y:S01]  /*92730*/  IMAD.X R23, R23, 0x1, R33, P4 ;  /* 0x0000000117177824 */ /* 0x000fe200020e0621 */
[----:B0-----:R-:W-:-:S04]  /*92740*/  IADD3 R16, P2, PT, R0, R36, RZ ;  /* 0x0000002400107210 */ /* 0x001fc80007f5e0ff */
[----:B------:R0:W-:Y:S01]  /*92750*/  STL.64 [R1+0x2de8], R22 ;  /* 0x002de81601007387 */ /* 0x0001e20000100a00 */
[----:B-1----:R-:W-:Y:S02]  /*92760*/  IADD3 R24, P3, PT, R0, R6, RZ ;  /* 0x0000000600187210 */ /* 0x002fe40007f7e0ff */
[----:B0-----:R-:W-:-:S05]  /*92770*/  SHF.R.S32.HI R23, RZ, 0x1f, R0 ;  /* 0x0000001fff177819 */ /* 0x001fca0000011400 */
[C---:B------:R-:W-:Y:S02]  /*92780*/  IMAD.X R17, R23.reuse, 0x1, R35, P2 ;  /* 0x0000000117117824 */ /* 0x040fe400010e0623 */
[----:B------:R-:W-:Y:S01]  /*92790*/  IMAD.X R25, R23, 0x1, R5, P3 ;  /* 0x0000000117197824 */ /* 0x000fe200018e0605 */
[C---:B------:R-:W-:Y:S02]  /*927a0*/  IADD3 R22, P4, PT, R0.reuse, R10, RZ ;  /* 0x0000000a00167210 */ /* 0x040fe40007f9e0ff */
[----:B------:R0:W-:Y:S04]  /*927b0*/  STL.64 [R1+0x2df0], R16 ;  /* 0x002df01001007387 */ /* 0x0001e80000100a00 */
[----:B------:R1:W-:Y:S01]  /*927c0*/  STL.64 [R1+0x2df8], R24 ;  /* 0x002df81801007387 */ /* 0x0003e20000100a00 */
[----:B0-----:R-:W-:Y:S01]  /*927d0*/  IADD3 R16, P2, PT, R0, R12, RZ ;  /* 0x0000000c00107210 */ /* 0x001fe20007f5e0ff */
[----:B-1----:R-:W-:-:S04]  /*927e0*/  IMAD.MOV.U32 R25, RZ, RZ, R23 ;  /* 0x000000ffff197224 */ /* 0x002fc800078e0017 */
[C---:B------:R-:W-:Y:S02]  /*927f0*/  IMAD.X R23, R25.reuse, 0x1, R7, P4 ;  /* 0x0000000119177824 */ /* 0x040fe400020e0607 */
[----:B------:R-:W-:-:S03]  /*92800*/  IMAD.X R17, R25, 0x1, R11, P2 ;  /* 0x0000000119117824 */ /* 0x000fc600010e060b */
[----:B------:R-:W-:Y:S04]  /*92810*/  STL.64 [R1+0x2e00], R22 ;  /* 0x002e001601007387 */ /* 0x000fe80000100a00 */
[----:B------:R-:W-:Y:S04]  /*92820*/  STL.64 [R1+0x57d0], R14 ;  /* 0x0057d00e01007387 */ /* 0x000fe80000100a00 */
[----:B------:R0:W-:Y:S04]  /*92830*/  STL.64 [R1+0x2e08], R16 ;  /* 0x002e081001007387 */ /* 0x0001e80000100a00 */
[----:B0-----:R-:W2:Y:S04]  /*92840*/  LDL.LU.64 R16, [R1+0x57f8] ;  /* 0x0057f80001107983 */ /* 0x001ea80000300a00 */
[----:B------:R2:W-:Y:S01]  /*92850*/  STL.64 [R1+0x57d8], R10 ;  /* 0x0057d80a01007387 */ /* 0x0005e20000100a00 */
[----:B------:R-:W-:-:S02]  /*92860*/  IADD3 R24, P3, PT, R0, R14, RZ ;  /* 0x0000000e00187210 */ /* 0x000fc40007f7e0ff */
[C---:B------:R-:W-:Y:S02]  /*92870*/  IADD3 R22, P4, PT, R0.reuse, R15, RZ ;  /* 0x0000000f00167210 */ /* 0x040fe40007f9e0ff */
[----:B--2---:R-:W-:Y:S02]  /*92880*/  IADD3 R10, P2, PT, R0, R16, RZ ;  /* 0x00000010000a7210 */ /* 0x004fe40007f5e0ff */
[----:B------:R-:W2:Y:S01]  /*92890*/  LDL.LU R0, [R1+0x57f0] ;  /* 0x0057f00001007983 */ /* 0x000ea20000300800 */
[----:B------:R-:W-:-:S04]  /*928a0*/  IMAD.MOV.U32 R11, RZ, RZ, R25 ;  /* 0x000000ffff0b7224 */ /* 0x000fc800078e0019 */
[C---:B------:R-:W-:Y:S02]  /*928b0*/  IMAD.X R25, R11.reuse, 0x1, R13, P3 ;  /* 0x000000010b197824 */ /* 0x040fe400018e060d */
[C---:B------:R-:W-:Y:S02]  /*928c0*/  IMAD.X R23, R11.reuse, 0x1, R37, P4 ;  /* 0x000000010b177824 */ /* 0x040fe400020e0625 */
[----:B------:R-:W-:Y:S01]  /*928d0*/  IMAD.X R11, R11, 0x1, R38, P2 ;  /* 0x000000010b0b7824 */ /* 0x000fe200010e0626 */
[----:B------:R-:W-:Y:S04]  /*928e0*/  STL.64 [R1+0x2e10], R24 ;  /* 0x002e101801007387 */ /* 0x000fe80000100a00 */
[----:B------:R0:W-:Y:S04]  /*928f0*/  STL.64 [R1+0x2e18], R22 ;  /* 0x002e181601007387 */ /* 0x0001e80000100a00 */
[----:B0-----:R-:W3:Y:S04]  /*92900*/  LDL.LU.64 R22, [R1+0x57e8] ;  /* 0x0057e80001167983 */ /* 0x001ee80000300a00 */
[----:B------:R0:W-:Y:S01]  /*92910*/  STL.64 [R1+0x2da0], R10 ;  /* 0x002da00a01007387 */ /* 0x0001e20000100a00 */
[----:B--2---:R-:W-:-:S02]  /*92920*/  IADD3 R24, P3, PT, R0, R18, RZ ;  /* 0x0000001200187210 */ /* 0x004fc40007f7e0ff */
[----:B0-----:R-:W-:-:S05]  /*92930*/  SHF.R.S32.HI R11, RZ, 0x1f, R0 ;  /* 0x0000001fff0b7819 */ /* 0x001fca0000011400 */
[----:B------:R-:W-:-:S05]  /*92940*/  IMAD.X R25, R11, 0x1, R17, P3 ;  /* 0x000000010b197824 */ /* 0x000fca00018e0611 */
[----:B------:R0:W-:Y:S04]  /*92950*/  STL.64 [R1+0x2da8], R24 ;  /* 0x002da81801007387 */ /* 0x0001e80000100a00 */
[----:B0-----:R-:W2:Y:S01]  /*92960*/  LDL.LU.64 R24, [R1+0x57e0] ;  /* 0x0057e00001187983 */ /* 0x001ea20000300a00 */
[C---:B------:R-:W-:Y:S02]  /*92970*/  IADD3 R14, P4, PT, R0.reuse, R20, RZ ;  /* 0x00000014000e7210 */ /* 0x040fe40007f9e0ff */
[----:B---3--:R-:W-:-:S03]  /*92980*/  IADD3 R10, P2, PT, R0, R22, RZ ;  /* 0x00000016000a7210 */ /* 0x008fc60007f5e0ff */
[C---:B------:R-:W-:Y:S02]  /*92990*/  IMAD.X R15, R11.reuse, 0x1, R19, P4 ;  /* 0x000000010b0f7824 */ /* 0x040fe400020e0613 */
[----:B------:R-:W-:Y:S01]  /*929a0*/  IMAD.X R11, R11, 0x1, R21, P2 ;  /* 0x000000010b0b7824 */ /* 0x000fe200010e0615 */
[----:B------:R-:W-:Y:S04]  /*929b0*/  STL.64 [R1+0x57c8], R16 ;  /* 0x0057c81001007387 */ /* 0x000fe80000100a00 */
[----:B------:R0:W-:Y:S04]  /*929c0*/  STL.64 [R1+0x2db0], R14 ;  /* 0x002db00e01007387 */ /* 0x0001e80000100a00 */
[----:B------:R1:W-:Y:S01]  /*929d0*/  STL.64 [R1+0x2d38], R10 ;  /* 0x002d380a01007387 */ /* 0x0003e20000100a00 */
[----:B0-----:R-:W-:-:S02]  /*929e0*/  IADD3 R14, P4, PT, R0, R26, RZ ;  /* 0x0000001a000e7210 */ /* 0x001fc40007f9e0ff */
[----:B-1----:R-:W-:Y:S02]  /*929f0*/  SHF.R.S32.HI R11, RZ, 0x1f, R0 ;  /* 0x0000001fff0b7819 */ /* 0x002fe40000011400 */
[C---:B------:R-:W-:Y:S02]  /*92a00*/  IADD3 R10, P2, PT, R0.reuse, R28, RZ ;  /* 0x0000001c000a7210 */ /* 0x040fe40007f5e0ff */
[----:B--2---:R-:W-:Y:S01]  /*92a10*/  IADD3 R16, P3, PT, R0, R24, RZ ;  /* 0x0000001800107210 */ /* 0x004fe20007f7e0ff */
[----:B------:R-:W-:-:S04]  /*92a20*/  IMAD.X R15, R11, 0x1, R25, P4 ;  /* 0x000000010b0f7824 */ /* 0x000fc800020e0619 */
[C---:B------:R-:W-:Y:S02]  /*92a30*/  IMAD.X R17, R11.reuse, 0x1, R23, P3 ;  /* 0x000000010b117824 */ /* 0x040fe400018e0617 */
[----:B------:R-:W-:-:S03]  /*92a40*/  IMAD.X R11, R11, 0x1, R27, P2 ;  /* 0x000000010b0b7824 */ /* 0x000fc600010e061b */
[----:B------:R0:W-:Y:S04]  /*92a50*/  STL.64 [R1+0x2d40], R16 ;  /* 0x002d401001007387 */ /* 0x0001e80000100a00 */
[----:B------:R-:W-:Y:S04]  /*92a60*/  STL.64 [R1+0x2d48], R14 ;  /* 0x002d480e01007387 */ /* 0x000fe80000100a00 */
[----:B------:R1:W-:Y:S01]  /*92a70*/  STL.64 [R1+0x2d50], R10 ;  /* 0x002d500a01007387 */ /* 0x0003e20000100a00 */
[----:B0-----:R-:W-:Y:S02]  /*92a80*/  IADD3 R16, P3, PT, R0, R30, RZ ;  /* 0x0000001e00107210 */ /* 0x001fe40007f7e0ff */
[----:B-1----:R-:W-:-:S02]  /*92a90*/  SHF.R.S32.HI R11, RZ, 0x1f, R0 ;  /* 0x0000001fff0b7819 */ /* 0x002fc40000011400 */
[----:B------:R-:W-:-:S03]  /*92aa0*/  IADD3 R14, P4, PT, R0, R32, RZ ;  /* 0x00000020000e7210 */ /* 0x000fc60007f9e0ff */
[C---:B------:R-:W-:Y:S02]  /*92ab0*/  IMAD.X R17, R11.reuse, 0x1, R29, P3 ;  /* 0x000000010b117824 */ /* 0x040fe400018e061d */
[----:B------:R-:W-:Y:S01]  /*92ac0*/  IMAD.X R15, R11, 0x1, R31, P4 ;  /* 0x000000010b0f7824 */ /* 0x000fe200020e061f */
[C---:B------:R-:W-:Y:S02]  /*92ad0*/  IADD3 R10, P2, PT, R0.reuse, R34, RZ ;  /* 0x00000022000a7210 */ /* 0x040fe40007f5e0ff */
[----:B------:R-:W-:Y:S04]  /*92ae0*/  STL.64 [R1+0x2d58], R16 ;  /* 0x002d581001007387 */ /* 0x000fe80000100a00 */
[----:B------:R-:W-:Y:S04]  /*92af0*/  STL.64 [R1+0x57b8], R28 ;  /* 0x0057b81c01007387 */ /* 0x000fe80000100a00 */
[----:B------:R0:W-:Y:S04]  /*92b00*/  STL.64 [R1+0x2d60], R14 ;  /* 0x002d600e01007387 */ /* 0x0001e80000100a00 */
[----:B------:R1:W-:Y:S01]  /*92b10*/  STL [R1+0x57a0], R6 ;  /* 0x0057a00601007387 */ /* 0x0003e20000100800 */
[C---:B0-----:R-:W-:Y:S01]  /*92b20*/  IADD3 R14, P4, PT, R0.reuse, R6, RZ ;  /* 0x00000006000e7210 */ /* 0x041fe20007f9e0ff */
[----:B-1----:R-:W-:Y:S01]  /*92b30*/  IMAD.MOV.U32 R6, RZ, RZ, R11 ;  /* 0x000000ffff067224 */ /* 0x002fe200078e000b */
[----:B------:R-:W-:-:S03]  /*92b40*/  IADD3 R16, P3, PT, R0, R36, RZ ;  /* 0x0000002400107210 */ /* 0x000fc60007f7e0ff */
[C---:B------:R-:W-:Y:S02]  /*92b50*/  IMAD.X R11, R6.reuse, 0x1, R33, P2 ;  /* 0x00000001060b7824 */ /* 0x040fe400010e0621 */
[C---:B------:R-:W-:Y:S02]  /*92b60*/  IMAD.X R15, R6.reuse, 0x1, R5, P4 ;  /* 0x00000001060f7824 */ /* 0x040fe400020e0605 */
[----:B------:R-:W-:Y:S01]  /*92b70*/  IMAD.X R17, R6, 0x1, R35, P3 ;  /* 0x0000000106117824 */ /* 0x000fe200018e0623 */
[----:B------:R0:W-:Y:S04]  /*92b80*/  STL.64 [R1+0x2d68], R10 ;  /* 0x002d680a01007387 */ /* 0x0001e80000100a00 */
[----:B0-----:R-:W2:Y:S04]  /*92b90*/  LDL.LU.64 R10, [R1+0x57d8] ;  /* 0x0057d800010a7983 */ /* 0x001ea80000300a00 */
[----:B------:R-:W-:Y:S04]  /*92ba0*/  STL.64 [R1+0x57b0], R32 ;  /* 0x0057b02001007387 */ /* 0x000fe80000100a00 */
[----:B------:R-:W-:Y:S04]  /*92bb0*/  STL.64 [R1+0x2d70], R16 ;  /* 0x002d701001007387 */ /* 0x000fe80000100a00 */
[----:B------:R0:W-:Y:S04]  /*92bc0*/  STL.64 [R1+0x2d78], R14 ;  /* 0x002d780e01007387 */ /* 0x0001e80000100a00 */
[----:B0-----:R-:W3:Y:S01]  /*92bd0*/  LDL.LU.64 R14, [R1+0x57d0] ;  /* 0x0057d000010e7983 */ /* 0x001ee20000300a00 */
[----:B------:R-:W-:-:S02]  /*92be0*/  IADD3 R16, P3, PT, R0, R12, RZ ;  /* 0x0000000c00107210 */ /* 0x000fc40007f7e0ff */
[----:B--2---:R-:W-:-:S03]  /*92bf0*/  IADD3 R32, P2, PT, R0, R10, RZ ;  /* 0x0000000a00207210 */ /* 0x004fc60007f5e0ff */
[C---:B------:R-:W-:Y:S02]  /*92c00*/  IMAD.X R17, R6.reuse, 0x1, R11, P3 ;  /* 0x0000000106117824 */ /* 0x040fe400018e060b */
[----:B------:R-:W-:-:S05]  /*92c10*/  IMAD.X R33, R6, 0x1, R7, P2 ;  /* 0x0000000106217824 */ /* 0x000fca00010e0607 */
[----:B------:R-:W-:Y:S01]  /*92c20*/  STL.64 [R1+0x2d80], R32 ;  /* 0x002d802001007387 */ /* 0x000fe20000100a00 */
[----:B---3--:R-:W-:-:S03]  /*92c30*/  IADD3 R28, P4, PT, R0, R14, RZ ;  /* 0x0000000e001c7210 */ /* 0x008fc60007f9e0ff */
[----:B------:R-:W-:Y:S04]  /*92c40*/  STL.64 [R1+0x57a8], R14 ;  /* 0x0057a80e01007387 */ /* 0x000fe80000100a00 */
[----:B------:R-:W-:Y:S04]  /*92c50*/  STL [R1+0x2d90], R28 ;  /* 0x002d901c01007387 */ /* 0x000fe80000100800 */
[----:B------:R0:W-:Y:S04]  /*92c60*/  STL.64 [R1+0x2d88], R16 ;  /* 0x002d881001007387 */ /* 0x0001e80000100a00 */
[----:B0-----:R-:W2:Y:S01]  /*92c70*/  LDL.LU.64 R16, [R1+0x57c8] ;  /* 0x0057c80001107983 */ /* 0x001ea20000300a00 */
[----:B------:R-:W-:Y:S01]  /*92c80*/  IMAD.MOV.U32 R14, RZ, RZ, R28 ;  /* 0x000000ffff0e7224 */ /* 0x000fe200078e001c */
[----:B------:R-:W-:Y:S01]  /*92c90*/  IADD3 R32, P2, PT, R0, R15, RZ ;  /* 0x0000000f00207210 */ /* 0x000fe20007f5e0ff */
[----:B------:R-:W-:-:S02]  /*92ca0*/  IMAD.MOV.U32 R15, RZ, RZ, R29 ;  /* 0x000000ffff0f7224 */ /* 0x000fc400078e001d */
[----:B------:R-:W-:Y:S01]  /*92cb0*/  IMAD.MOV.U32 R29, RZ, RZ, R6 ;  /* 0x000000ffff1d7224 */ /* 0x000fe200078e0006 */
[----:B--2---:R-:W-:Y:S02]  /*92cc0*/  IADD3 R28, P3, PT, R0, R16, RZ ;  /* 0x00000010001c7210 */ /* 0x004fe40007f7e0ff */
[----:B------:R-:W2:Y:S01]  /*92cd0*/  LDL.LU R0, [R1+0x57c0] ;  /* 0x0057c00001007983 */ /* 0x000ea20000300800 */
[C---:B------:R-:W-:Y:S02]  /*92ce0*/  IMAD.X R15, R29.reuse, 0x1, R13, P4 ;  /* 0x000000011d0f7824 */ /* 0x040fe400020e060d */
[C---:B------:R-:W-:Y:S02]  /*92cf0*/  IMAD.X R33, R29.reuse, 0x1, R37, P2 ;  /* 0x000000011d217824 */ /* 0x040fe400010e0625 */
[----:B------:R-:W-:Y:S01]  /*92d00*/  IMAD.X R29, R29, 0x1, R38, P3 ;  /* 0x000000011d1d7824 */ /* 0x000fe200018e0626 */
[----:B------:R-:W-:Y:S04]  /*92d10*/  STL [R1+0x2d94], R15 ;  /* 0x002d940f01007387 */ /* 0x000fe80000100800 */
[----:B------:R0:W-:Y:S04]  /*92d20*/  STL.64 [R1+0x2d98], R32 ;  /* 0x002d982001007387 */ /* 0x0001e80000100a00 */
[----:B------:R1:W-:Y:S01]  /*92d30*/  STL.64 [R1+0x2d20], R28 ;  /* 0x002d201c01007387 */ /* 0x0003e20000100a00 */
[----:B--2---:R-:W-:-:S02]  /*92d40*/  IADD3 R14, P4, PT, R0, R18, RZ ;  /* 0x00000012000e7210 */ /* 0x004fc40007f9e0ff */
[----:B------:R-:W-:Y:S02]  /*92d50*/  SHF.R.S32.HI R6, RZ, 0x1f, R0 ;  /* 0x0000001fff067819 */ /* 0x000fe40000011400 */
[C---:B0-----:R-:W-:Y:S02]  /*92d60*/  IADD3 R32, P2, PT, R0.reuse, R20, RZ ;  /* 0x0000001400207210 */ /* 0x041fe40007f5e0ff */
[----:B-1----:R-:W-:Y:S01]  /*92d70*/  IADD3 R28, P3, PT, R0, R22, RZ ;  /* 0x00000016001c7210 */ /* 0x002fe20007f7e0ff */
[C---:B------:R-:W-:Y:S02]  /*92d80*/  IMAD.X R15, R6.reuse, 0x1, R17, P4 ;  /* 0x00000001060f7824 */ /* 0x040fe400020e0611 */
[C---:B------:R-:W-:Y:S02]  /*92d90*/  IMAD.X R33, R6.reuse, 0x1, R19, P2 ;  /* 0x0000000106217824 */ /* 0x040fe400010e0613 */
[----:B------:R-:W-:Y:S01]  /*92da0*/  IMAD.X R29, R6, 0x1, R21, P3 ;  /* 0x00000001061d7824 */ /* 0x000fe200018e0615 */
[----:B------:R0:W-:Y:S04]  /*92db0*/  STL.64 [R1+0x2d28], R14 ;  /* 0x002d280e01007387 */ /* 0x0001e80000100a00 */
[----:B------:R-:W-:Y:S04]  /*92dc0*/  STL.64 [R1+0x5798], R16 ;  /* 0x0057981001007387 */ /* 0x000fe80000100a00 */
[----:B------:R1:W-:Y:S04]  /*92dd0*/  STL.64 [R1+0x2d30], R32 ;  /* 0x002d302001007387 */ /* 0x0003e80000100a00 */
[----:B------:R2:W-:Y:S01]  /*92de0*/  STL.64 [R1+0x2cb8], R28 ;  /* 0x002cb81c01007387 */ /* 0x0005e20000100a00 */
[----:B0-----:R-:W-:-:S02]  /*92df0*/  IADD3 R14, P4, PT, R0, R24, RZ ;  /* 0x00000018000e7210 */ /* 0x001fc40007f9e0ff */
[----:B-1----:R-:W-:Y:S01]  /*92e00*/  IADD3 R32, P2, PT, R0, R26, RZ ;  /* 0x0000001a00207210 */ /* 0x002fe20007f5e0ff */
[----:B--2---:R-:W2:Y:S02]  /*92e10*/  LDL.LU.64 R28, [R1+0x57b8] ;  /* 0x0057b800011c7983 */ /* 0x004ea40000300a00 */
[C---:B------:R-:W-:Y:S02]  /*92e20*/  IMAD.X R15, R6.reuse, 0x1, R23, P4 ;  /* 0x00000001060f7824 */ /* 0x040fe400020e0617 */
[----:B------:R-:W-:Y:S01]  /*92e30*/  IMAD.X R33, R6, 0x1, R25, P2 ;  /* 0x0000000106217824 */ /* 0x000fe200010e0619 */
        /* <DEDUP_REMOVED lines=8> */
[----:B------:R-:W-:Y:S04]  /*92ec0*/  STL.64 [R1+0x2cd0], R16 ;  /* 0x002cd01001007387 */ /* 0x000fe80000100a00 */
[----:B------:R0:W-:Y:S01]  /*92ed0*/  STL.64 [R1+0x2cd8], R14 ;  /* 0x002cd80e01007387 */ /* 0x0001e20000100a00 */
[----:B---3--:R-:W-:-:S03]  /*92ee0*/  IADD3 R20, P2, PT, R0, R32, RZ ;  /* 0x0000002000147210 */ /* 0x008fc60007f5e0ff */
[----:B0-----:R-:W2:Y:S04]  /*92ef0*/  LDL.LU.64 R14, [R1+0x57a8] ;  /* 0x0057a800010e7983 */ /* 0x001ea80000300a00 */
[----:B------:R0:W-:Y:S01]  /*92f00*/  STL.64 [R1+0x5780], R28 ;  /* 0x0057801c01007387 */ /* 0x0001e20000100a00 */
[----:B------:R-:W-:-:S03]  /*92f10*/  IMAD.X R21, R6, 0x1, R31, P2 ;  /* 0x0000000106157824 */ /* 0x000fc600010e061f */
[----:B------:R-:W3:Y:S04]  /*92f20*/  LDL.LU R6, [R1+0x57a0] ;  /* 0x0057a00001067983 */ /* 0x000ee80000300800 */
[----:B------:R1:W-:Y:S01]  /*92f30*/  STL.64 [R1+0x2ce0], R20 ;  /* 0x002ce01401007387 */ /* 0x0003e20000100a00 */
[C---:B------:R-:W-:Y:S02]  /*92f40*/  IADD3 R16, P3, PT, R0.reuse, R34, RZ ;  /* 0x0000002200107210 */ /* 0x040fe40007f7e0ff */
[----:B0-----:R-:W-:Y:S02]  /*92f50*/  IADD3 R28, P4, PT, R0, R36, RZ ;  /* 0x00000024001c7210 */ /* 0x001fe40007f9e0ff */
[----:B-1----:R-:W-:-:S05]  /*92f60*/  SHF.R.S32.HI R21, RZ, 0x1f, R0 ;  /* 0x0000001fff157819 */ /* 0x002fca0000011400 */
[C---:B------:R-:W-:Y:S02]  /*92f70*/  IMAD.X R17, R21.reuse, 0x1, R33, P3 ;  /* 0x0000000115117824 */ /* 0x040fe400018e0621 */
[----:B------:R-:W-:-:S03]  /*92f80*/  IMAD.X R29, R21, 0x1, R35, P4 ;  /* 0x00000001151d7824 */ /* 0x000fc600020e0623 */
[----:B------:R0:W-:Y:S04]  /*92f90*/  STL.64 [R1+0x2ce8], R16 ;  /* 0x002ce81001007387 */ /* 0x0001e80000100a00 */
[----:B------:R1:W-:Y:S04]  /*92fa0*/  STL.64 [R1+0x2cf0], R28 ;  /* 0x002cf01c01007387 */ /* 0x0003e80000100a00 */
[----:B------:R4:W-:Y:S01]  /*92fb0*/  STL [R1+0x5768], R12 ;  /* 0x0057680c01007387 */ /* 0x0009e20000100800 */
[C---:B0-----:R-:W-:Y:S02]  /*92fc0*/  IADD3 R16, P3, PT, R0.reuse, R10, RZ ;  /* 0x0000000a00107210 */ /* 0x041fe40007f7e0ff */
[----:B-1----:R-:W-:Y:S01]  /*92fd0*/  IADD3 R28, P4, PT, R0, R12, RZ ;  /* 0x0000000c001c7210 */ /* 0x002fe20007f9e0ff */
[----:B----4-:R-:W-:-:S04]  /*92fe0*/  IMAD.MOV.U32 R12, RZ, RZ, R21 ;  /* 0x000000ffff0c7224 */ /* 0x010fc800078e0015 */
[----:B------:R-:W-:Y:S01]  /*92ff0*/  IMAD.X R17, R12, 0x1, R7, P3 ;  /* 0x000000010c117824 */ /* 0x000fe200018e0607 */
[----:B---3--:R-:W-:-:S05]  /*93000*/  IADD3 R20, P2, PT, R0, R6, RZ ;  /* 0x0000000600147210 */ /* 0x008fca0007f5e0ff */
[----:B------:R-:W-:-:S05]  /*93010*/  IMAD.X R21, R12, 0x1, R5, P2 ;  /* 0x000000010c157824 */ /* 0x000fca00010e0605 */
[----:B------:R-:W-:Y:S04]  /*93020*/  STL.64 [R1+0x2cf8], R20 ;  /* 0x002cf81401007387 */ /* 0x000fe80000100a00 */
[----:B------:R0:W-:Y:S04]  /*93030*/  STL.64 [R1+0x2d00], R16 ;  /* 0x002d001001007387 */ /* 0x0001e80000100a00 */
[----:B0-----:R-:W3:Y:S01]  /*93040*/  LDL.LU.64 R16, [R1+0x5798] ;  /* 0x0057980001107983 */ /* 0x001ee20000300a00 */
[----:B------:R-:W-:-:S03]  /*93050*/  IMAD.X R29, R12, 0x1, R11, P4 ;  /* 0x000000010c1d7824 */ /* 0x000fc600020e060b */
[----:B------:R-:W-:Y:S04]  /*93060*/  STL.64 [R1+0x5778], R6 ;  /* 0x0057780601007387 */ /* 0x000fe80000100a00 */
[----:B--2---:R-:W-:Y:S01]  /*93070*/  STL.64 [R1+0x5760], R14 ;  /* 0x0057600e01007387 */ /* 0x004fe20000100a00 */
[----:B------:R-:W-:-:S03]  /*93080*/  IADD3 R20, P2, PT, R0, R14, RZ ;  /* 0x0000000e00147210 */ /* 0x000fc60007f5e0ff */
[----:B------:R0:W-:Y:S02]  /*93090*/  STL.64 [R1+0x2d08], R28 ;  /* 0x002d081c01007387 */ /* 0x0001e40000100a00 */
[----:B0-----:R-:W-:Y:S01]  /*930a0*/  IMAD.MOV.U32 R29, RZ, RZ, R12 ;  /* 0x000000ffff1d7224 */ /* 0x001fe200078e000c */
[----:B------:R-:W-:-:S03]  /*930b0*/  IADD3 R6, P3, PT, R0, R15, RZ ;  /* 0x0000000f00067210 */ /* 0x000fc60007f7e0ff */
[C---:B------:R-:W-:Y:S01]  /*930c0*/  IMAD.X R21, R29.reuse, 0x1, R13, P2 ;  /* 0x000000011d157824 */ /* 0x040fe200010e060d */
[----:B---3--:R-:W-:Y:S02]  /*930d0*/  IADD3 R28, P4, PT, R0, R16, RZ ;  /* 0x00000010001c7210 */ /* 0x008fe40007f9e0ff */
[----:B------:R-:W2:Y:S04]  /*930e0*/  LDL.LU R0, [R1+0x5790] ;  /* 0x0057900001007983 */ /* 0x000ea80000300800 */
[----:B------:R0:W-:Y:S04]  /*930f0*/  STL.64 [R1+0x2d10], R20 ;  /* 0x002d101401007387 */ /* 0x0001e80000100a00 */
[----:B0-----:R-:W3:Y:S01]  /*93100*/  LDL.LU.64 R20, [R1+0x5788] ;  /* 0x0057880001147983 */ /* 0x001ee20000300a00 */
[----:B------:R-:W-:-:S02]  /*93110*/  IMAD.X R7, R29, 0x1, R37, P3 ;  /* 0x000000011d077824 */ /* 0x000fc400018e0625 */
[----:B------:R-:W-:-:S03]  /*93120*/  IMAD.X R29, R29, 0x1, R38, P4 ;  /* 0x000000011d1d7824 */ /* 0x000fc600020e0626 */
[----:B------:R-:W-:Y:S04]  /*93130*/  STL.64 [R1+0x2d18], R6 ;  /* 0x002d180601007387 */ /* 0x000fe80000100a00 */
[----:B------:R0:W-:Y:S01]  /*93140*/  STL.64 [R1+0x2ca0], R28 ;  /* 0x002ca01c01007387 */ /* 0x0001e20000100a00 */
[C---:B--2---:R-:W-:Y:S02]  /*93150*/  IADD3 R14, P2, PT, R0.reuse, R18, RZ ;  /* 0x00000012000e7210 */ /* 0x044fe40007f5e0ff */
[----:B------:R-:W-:Y:S02]  /*93160*/  SHF.R.S32.HI R12, RZ, 0x1f, R0 ;  /* 0x0000001fff0c7819 */ /* 0x000fe40000011400 */
[----:B0-----:R-:W-:-:S03]  /*93170*/  IADD3 R28, P4, PT, R0, R22, RZ ;  /* 0x00000016001c7210 */ /* 0x001fc60007f9e0ff */
[----:B------:R-:W-:Y:S01]  /*93180*/  IMAD.X R15, R12, 0x1, R17, P2 ;  /* 0x000000010c0f7824 */ /* 0x000fe200010e0611 */
[----:B---3--:R-:W-:Y:S01]  /*93190*/  IADD3 R6, P3, PT, R0, R20, RZ ;  /* 0x0000001400067210 */ /* 0x008fe20007f7e0ff */
[----:B------:R-:W-:-:S03]  /*931a0*/  IMAD.X R29, R12, 0x1, R21, P4 ;  /* 0x000000010c1d7824 */ /* 0x000fc600020e0615 */
[----:B------:R-:W-:Y:S01]  /*931b0*/  STL.64 [R1+0x2ca8], R14 ;  /* 0x002ca80e01007387 */ /* 0x000fe20000100a00 */
[----:B------:R-:W-:-:S03]  /*931c0*/  IMAD.X R7, R12, 0x1, R19, P3 ;  /* 0x000000010c077824 */ /* 0x000fc600018e0613 */
[----:B------:R-:W-:Y:S04]  /*931d0*/  STL.64 [R1+0x5770], R16 ;  /* 0x0057701001007387 */ /* 0x000fe80000100a00 */
[----:B------:R-:W-:Y:S04]  /*931e0*/  STL.64 [R1+0x2cb0], R6 ;  /* 0x002cb00601007387 */ /* 0x000fe80000100a00 */
[----:B------:R0:W-:Y:S04]  /*931f0*/  STL.64 [R1+0x2c80], R28 ;  /* 0x002c801c01007387 */ /* 0x0001e80000100a00 */
[----:B0-----:R-:W2:Y:S01]  /*93200*/  LDL.LU.64 R28, [R1+0x5780] ;  /* 0x00578000011c7983 */ /* 0x001ea20000300a00 */
[----:B------:R-:W-:-:S02]  /*93210*/  IADD3 R14, P2, PT, R0, R24, RZ ;  /* 0x00000018000e7210 */ /* 0x000fc40007f5e0ff */
[----:B------:R-:W-:-:S03]  /*93220*/  IADD3 R6, P3, PT, R0, R26, RZ ;  /* 0x0000001a00067210 */ /* 0x000fc60007f7e0ff */
[C---:B------:R-:W-:Y:S02]  /*93230*/  IMAD.X R15, R12.reuse, 0x1, R23, P2 ;  /* 0x000000010c0f7824 */ /* 0x040fe400010e0617 */
[----:B------:R-:W-:-:S03]  /*93240*/  IMAD.X R7, R12, 0x1, R25, P3 ;  /* 0x000000010c077824 */ /* 0x000fc600018e0619 */
[----:B------:R0:W-:Y:S04]  /*93250*/  STL.64 [R1+0x2c88], R14 ;  /* 0x002c880e01007387 */ /* 0x0001e80000100a00 */
[----:B------:R1:W-:Y:S01]  /*93260*/  STL.64 [R1+0x2c90], R6 ;  /* 0x002c900601007387 */ /* 0x0003e20000100a00 */
[C---:B0-----:R-:W-:Y:S02]  /*93270*/  IADD3 R14, P2, PT, R0.reuse, R30, RZ ;  /* 0x0000001e000e7210 */ /* 0x041fe40007f5e0ff */
[----:B-1----:R-:W-:-:S05]  /*93280*/  IADD3 R6, P3, PT, R0, R32, RZ ;  /* 0x0000002000067210 */ /* 0x002fca0007f7e0ff */
[----:B------:R-:W-:Y:S01]  /*93290*/  IMAD.X R7, R12, 0x1, R31, P3 ;  /* 0x000000010c077824 */ /* 0x000fe200018e061f */
[----:B--2---:R-:W-:Y:S01]  /*932a0*/  IADD3 R16, P4, PT, R0, R28, RZ ;  /* 0x0000001c00107210 */ /* 0x004fe20007f9e0ff */
[----:B------:R-:W-:-:S04]  /*932b0*/  IMAD.X R15, R12, 0x1, R29, P2 ;  /* 0x000000010c0f7824 */ /* 0x000fc800010e061d */
[----:B------:R-:W-:-:S05]  /*932c0*/  IMAD.X R17, R12, 0x1, R27, P4 ;  /* 0x000000010c117824 */ /* 0x000fca00020e061b */
[----:B------:R0:W-:Y:S04]  /*932d0*/  STL.64 [R1+0x2c98], R16 ;  /* 0x002c981001007387 */ /* 0x0001e80000100a00 */
[----:B------:R1:W-:Y:S04]  /*932e0*/  STL.64 [R1+0x2c38], R14 ;  /* 0x002c380e01007387 */ /* 0x0003e80000100a00 */
[----:B------:R-:W-:Y:S04]  /*932f0*/  STL.64 [R1+0x5750], R28 ;  /* 0x0057501c01007387 */ /* 0x000fe80000100a00 */
[----:B------:R2:W-:Y:S01]  /*93300*/  STL.64 [R1+0x2c40], R6 ;  /* 0x002c400601007387 */ /* 0x0005e20000100a00 */
[----:B0-----:R-:W-:-:S02]  /*93310*/  IADD3 R16, P4, PT, R0, R34, RZ ;  /* 0x0000002200107210 */ /* 0x001fc40007f9e0ff */
[----:B-1----:R-:W-:Y:S01]  /*93320*/  IADD3 R14, P2, PT, R0, R36, RZ ;  /* 0x00000024000e7210 */ /* 0x002fe20007f5e0ff */
[----:B--2---:R-:W2:Y:S02]  /*93330*/  LDL.LU.64 R6, [R1+0x5778] ;  /* 0x0057780001067983 */ /* 0x004ea40000300a00 */
[C---:B------:R-:W-:Y:S02]  /*93340*/  IMAD.X R17, R12.reuse, 0x1, R33, P4 ;  /* 0x000000010c117824 */ /* 0x040fe400020e0621 */
[----:B------:R-:W-:Y:S01]  /*93350*/  IMAD.X R15, R12, 0x1, R35, P2 ;  /* 0x000000010c0f7824 */ /* 0x000fe200010e0623 */
[----:B------:R-:W-:Y:S04]  /*93360*/  STL.64 [R1+0x5748], R30 ;  /* 0x0057481e01007387 */ /* 0x000fe80000100a00 */
[----:B------:R0:W-:Y:S04]  /*93370*/  STL.64 [R1+0x2c48], R16 ;  /* 0x002c481001007387 */ /* 0x0001e80000100a00 */
[----:B0-----:R-:W3:Y:S04]  /*93380*/  LDL.LU.64 R16, [R1+0x5770] ;  /* 0x0057700001107983 */ /* 0x001ee80000300a00 */
[----:B------:R-:W4:Y:S04]  /*93390*/  LDL.LU R12, [R1+0x5768] ;  /* 0x00576800010c7983 */ /* 0x000f280000300800 */
[----:B------:R0:W-:Y:S04]  /*933a0*/  STL.64 [R1+0x2c50], R14 ;  /* 0x002c500e01007387 */ /* 0x0001e80000100a00 */
[----:B0-----:R-:W3:Y:S04]  /*933b0*/  LDL.LU.64 R14, [R1+0x5760] ;  /* 0x00576000010e7983 */ /* 0x001ee80000300a00 */
[----:B------:R0:W-:Y:S01]  /*933c0*/  STL.64 [R1+0x5740], R34 ;  /* 0x0057402201007387 */ /* 0x0001e20000100a00 */
[----:B------:R-:W-:-:S02]  /*933d0*/  IADD3 R28, P4, PT, R0, R10, RZ ;  /* 0x0000000a001c7210 */ /* 0x000fc40007f9e0ff */
[----:B0-----:R-:W-:Y:S02]  /*933e0*/  SHF.R.S32.HI R35, RZ, 0x1f, R0 ;  /* 0x0000001fff237819 */ /* 0x001fe40000011400 */
[----:B--2---:R-:W-:-:S03]  /*933f0*/  IADD3 R30, P3, PT, R0, R6, RZ ;  /* 0x00000006001e7210 */ /* 0x004fc60007f7e0ff */
[C---:B------:R-:W-:Y:S02]  /*93400*/  IMAD.X R29, R35.reuse, 0x1, R7, P4 ;  /* 0x00000001231d7824 */ /* 0x040fe400020e0607 */
[----:B------:R-:W-:-:S05]  /*93410*/  IMAD.X R31, R35, 0x1, R5, P3 ;  /* 0x00000001231f7824 */ /* 0x000fca00018e0605 */
[----:B------:R3:W-:Y:S04]  /*93420*/  STL.64 [R1+0x2c58], R30 ;  /* 0x002c581e01007387 */ /* 0x0007e80000100a00 */
[----:B------:R0:W-:Y:S01]  /*93430*/  STL.64 [R1+0x2c60], R28 ;  /* 0x002c601c01007387 */ /* 0x0001e20000100a00 */
[C---:B----4-:R-:W-:Y:S02]  /*93440*/  IADD3 R34, P2, PT, R0.reuse, R12, RZ ;  /* 0x0000000c00227210 */ /* 0x050fe40007f5e0ff */
[C---:B---3--:R-:W-:Y:S01]  /*93450*/  IADD3 R30, P3, PT, R0.reuse, R14, RZ ;  /* 0x0000000e001e7210 */ /* 0x048fe20007f7e0ff */
[----:B------:R1:W-:Y:S01]  /*93460*/  STL.64 [R1+0x5738], R14 ;  /* 0x0057380e01007387 */ /* 0x0003e20000100a00 */
[----:B0-----:R-:W-:Y:S01]  /*93470*/  IADD3 R28, P4, PT, R0, R15, RZ ;  /* 0x0000000f001c7210 */ /* 0x001fe20007f9e0ff */
[----:B-1----:R-:W-:-:S04]  /*93480*/  IMAD.MOV.U32 R14, RZ, RZ, R35 ;  /* 0x000000ffff0e7224 */ /* 0x002fc800078e0023 */
[----:B------:R-:W-:-:S05]  /*93490*/  IMAD.X R35, R14, 0x1, R11, P2 ;  /* 0x000000010e237824 */ /* 0x000fca00010e060b */
[----:B------:R0:W-:Y:S02]  /*934a0*/  STL.64 [R1+0x2c68], R34 ;  /* 0x002c682201007387 */ /* 0x0001e40000100a00 */
[----:B0-----:R-:W-:Y:S02]  /*934b0*/  IADD3 R34, P2, PT, R0, R16, RZ ;  /* 0x0000001000227210 */ /* 0x001fe40007f5e0ff */
[----:B------:R-:W2:Y:S01]  /*934c0*/  LDL.LU R0, [R1+0x5758] ;  /* 0x0057580001007983 */ /* 0x000ea20000300800 */
[C---:B------:R-:W-:Y:S02]  /*934d0*/  IMAD.X R31, R14.reuse, 0x1, R13, P3 ;  /* 0x000000010e1f7824 */ /* 0x040fe400018e060d */
[----:B------:R-:W-:-:S03]  /*934e0*/  IMAD.X R29, R14, 0x1, R37, P4 ;  /* 0x000000010e1d7824 */ /* 0x000fc600020e0625 */
[----:B------:R2:W-:Y:S04]  /*934f0*/  STL.64 [R1+0x2c70], R30 ;  /* 0x002c701e01007387 */ /* 0x0005e80000100a00 */
[----:B------:R0:W-:Y:S01]  /*93500*/  STL.64 [R1+0x2c78], R28 ;  /* 0x002c781c01007387 */ /* 0x0001e20000100a00 */
[----:B------:R-:W-:-:S05]  /*93510*/  IMAD.X R35, R14, 0x1, R38, P2 ;  /* 0x000000010e237824 */ /* 0x000fca00010e0626 */
[----:B------:R-:W-:Y:S01]  /*93520*/  STL.64 [R1+0x2c20], R34 ;  /* 0x002c202201007387 */ /* 0x000fe20000100a00 */
[C---:B--2---:R-:W-:Y:S02]  /*93530*/  IADD3 R30, P3, PT, R0.reuse, R18, RZ ;  /* 0x00000012001e7210 */ /* 0x044fe40007f7e0ff */
[----:B------:R-:W-:Y:S02]  /*93540*/  SHF.R.S32.HI R15, RZ, 0x1f, R0 ;  /* 0x0000001fff0f7819 */ /* 0x000fe40000011400 */
[----:B0-----:R-:W-:-:S03]  /*93550*/  IADD3 R28, P4, PT, R0, R20, RZ ;  /* 0x00000014001c7210 */ /* 0x001fc60007f9e0ff */
[C---:B------:R-:W-:Y:S02]  /*93560*/  IMAD.X R31, R15.reuse, 0x1, R17, P3 ;  /* 0x000000010f1f7824 */ /* 0x040fe400018e0611 */
        /* <DEDUP_REMOVED lines=8> */
[C---:B------:R-:W-:Y:S01]  /*935f0*/  IMAD.X R31, R15.reuse, 0x1, R23, P3 ;  /* 0x000000010f1f7824 */ /* 0x040fe200018e0617 */
[----:B------:R-:W-:Y:S02]  /*93600*/  IADD3 R16, P4, PT, R0, R26, RZ ;  /* 0x0000001a00107210 */ /* 0x000fe40007f9e0ff */
[----:B------:R-:W-:Y:S04]  /*93610*/  STL.64 [R1+0x2bb8], R34 ;  /* 0x002bb82201007387 */ /* 0x000fe80000100a00 */
[----:B------:R-:W-:Y:S04]  /*93620*/  STL.64 [R1+0x5720], R20 ;  /* 0x0057201401007387 */ /* 0x000fe80000100a00 */
[----:B------:R0:W-:Y:S01]  /*93630*/  STL.64 [R1+0x2bc0], R30 ;  /* 0x002bc01e01007387 */ /* 0x0001e20000100a00 */
[----:B------:R-:W-:-:S03]  /*93640*/  IMAD.X R17, R15, 0x1, R25, P4 ;  /* 0x000000010f117824 */ /* 0x000fc600020e0619 */
[----:B0-----:R-:W3:Y:S04]  /*93650*/  LDL.LU.64 R30, [R1+0x5748] ;  /* 0x00574800011e7983 */ /* 0x001ee80000300a00 */
[----:B------:R-:W-:Y:S01]  /*93660*/  STL.64 [R1+0x2bc8], R16 ;  /* 0x002bc81001007387 */ /* 0x000fe20000100a00 */
[----:B--2---:R-:W-:-:S05]  /*93670*/  IADD3 R34, P2, PT, R0, R28, RZ ;  /* 0x0000001c00227210 */ /* 0x004fca0007f5e0ff */
[----:B------:R-:W-:-:S05]  /*93680*/  IMAD.X R35, R15, 0x1, R27, P2 ;  /* 0x000000010f237824 */ /* 0x000fca00010e061b */
[----:B------:R0:W-:Y:S04]  /*93690*/  STL.64 [R1+0x2bd0], R34 ;  /* 0x002bd02201007387 */ /* 0x0001e80000100a00 */
[----:B0-----:R-:W2:Y:S01]  /*936a0*/  LDL.LU.64 R34, [R1+0x5740] ;  /* 0x0057400001227983 */ /* 0x001ea20000300a00 */
[----:B---3--:R-:W-:-:S03]  /*936b0*/  IADD3 R20, P3, PT, R0, R30, RZ ;  /* 0x0000001e00147210 */ /* 0x008fc60007f7e0ff */
[----:B------:R-:W-:Y:S01]  /*936c0*/  STL.64 [R1+0x5718], R26 ;  /* 0x0057181a01007387 */ /* 0x000fe20000100a00 */
[----:B------:R-:W-:-:S03]  /*936d0*/  IADD3 R16, P4, PT, R0, R32, RZ ;  /* 0x0000002000107210 */ /* 0x000fc60007f9e0ff */
[----:B------:R0:W-:Y:S01]  /*936e0*/  STL.64 [R1+0x5710], R28 ;  /* 0x0057101c01007387 */ /* 0x0001e20000100a00 */
[----:B------:R-:W-:-:S05]  /*936f0*/  IMAD.X R21, R15, 0x1, R29, P3 ;  /* 0x000000010f157824 */ /* 0x000fca00018e061d */
[----:B------:R1:W-:Y:S01]  /*93700*/  STL.64 [R1+0x2bd8], R20 ;  /* 0x002bd81401007387 */ /* 0x0003e20000100a00 */
[----:B0-----:R-:W-:Y:S02]  /*93710*/  IMAD.MOV.U32 R28, RZ, RZ, R15 ;  /* 0x000000ffff1c7224 */ /* 0x001fe400078e000f */
[----:B------:R-:W-:Y:S02]  /*93720*/  IMAD.MOV.U32 R15, RZ, RZ, R60 ;  /* 0x000000ffff0f7224 */ /* 0x000fe400078e003c */
[----:B------:R-:W-:Y:S01]  /*93730*/  IMAD.X R17, R28, 0x1, R31, P4 ;  /* 0x000000011c117824 */ /* 0x000fe200020e061f */
[C---:B------:R-:W-:Y:S02]  /*93740*/  IADD3 R14, P4, PT, R0.reuse, R6, RZ ;  /* 0x00000006000e7210 */ /* 0x040fe40007f9e0ff */
[----:B-1----:R-:W-:Y:S01]  /*93750*/  IADD3 R20, P3, PT, R0, R36, RZ ;  /* 0x0000002400147210 */ /* 0x002fe20007f7e0ff */
[----:B------:R-:W-:Y:S02]  /*93760*/  IMAD.MOV.U32 R60, RZ, RZ, R52 ;  /* 0x000000ffff3c7224 */ /* 0x000fe400078e0034 */
[----:B------:R-:W3:Y:S04]  /*93770*/  LDL.LU R52, [R1+0x154] ;  /* 0x0001540001347983 */ /* 0x000ee80000300800 */
[----:B------:R0:W-:Y:S04]  /*93780*/  STL.64 [R1+0x2be0], R16 ;  /* 0x002be01001007387 */ /* 0x0001e80000100a00 */
[----:B------:R-:W-:Y:S01]  /*93790*/  STL.64 [R1+0x5708], R30 ;  /* 0x0057081e01007387 */ /* 0x000fe20000100a00 */
[----:B0-----:R-:W-:-:S02]  /*937a0*/  IMAD.MOV.U32 R17, RZ, RZ, R15 ;  /* 0x000000ffff117224 */ /* 0x001fc400078e000f */
[----:B------:R-:W-:Y:S01]  /*937b0*/  IMAD.X R15, R28, 0x1, R5, P4 ;  /* 0x000000011c0f7824 */ /* 0x000fe200020e0605 */
        /* <DEDUP_REMOVED lines=23> */
[----:B------:R-:W-:Y:S01]  /*93930*/  IMAD.X R21, R28, 0x1, R37, P2 ;  /* 0x000000011c157824 */ /* 0x000fe200010e0625 */
[----:B--2---:R-:W-:Y:S02]  /*93940*/  IADD3 R30, P3, PT, R0, R16, RZ ;  /* 0x00000010001e7210 */ /* 0x004fe40007f7e0ff */
[----:B------:R-:W2:Y:S04]  /*93950*/  LDL.LU R0, [R1+0x5728] ;  /* 0x0057280001007983 */ /* 0x000ea80000300800 */
[----:B------:R-:W-:Y:S01]  /*93960*/  STL [R1+0x2c14], R7 ;  /* 0x002c140701007387 */ /* 0x000fe20000100800 */
[----:B------:R-:W-:-:S03]  /*93970*/  IMAD.X R31, R28, 0x1, R38, P3 ;  /* 0x000000011c1f7824 */ /* 0x000fc600018e0626 */
[----:B------:R0:W-:Y:S04]  /*93980*/  STL.64 [R1+0x2c18], R20 ;  /* 0x002c181401007387 */ /* 0x0001e80000100a00 */
[----:B0-----:R-:W4:Y:S04]  /*93990*/  LDL.LU.64 R20, [R1+0x5720] ;  /* 0x0057200001147983 */ /* 0x001f280000300a00 */
[----:B------:R-:W-:Y:S04]  /*939a0*/  STL.64 [R1+0x2ba0], R30 ;  /* 0x002ba01e01007387 */ /* 0x000fe80000100a00 */
[----:B------:R0:W-:Y:S01]  /*939b0*/  STL [R1+0x56d8], R22 ;  /* 0x0056d81601007387 */ /* 0x0001e20000100800 */
[----:B--2---:R-:W-:-:S03]  /*939c0*/  IADD3 R28, P3, PT, R0, R22, RZ ;  /* 0x00000016001c7210 */ /* 0x004fc60007f7e0ff */
[----:B0-----:R-:W2:Y:S01]  /*939d0*/  LDL.LU R22, [R1+0x1e0] ;  /* 0x0001e00001167983 */ /* 0x001ea20000300800 */
[----:B------:R-:W-:Y:S01]  /*939e0*/  IADD3 R6, P4, PT, R0, R18, RZ ;  /* 0x0000001200067210 */ /* 0x000fe20007f9e0ff */
[----:B------:R-:W-:-:S04]  /*939f0*/  IMAD.MOV.U32 R29, RZ, RZ, R27 ;  /* 0x000000ffff1d7224 */ /* 0x000fc800078e001b */
[----:B------:R-:W-:Y:S01]  /*93a00*/  IMAD.MOV.U32 R31, RZ, RZ, R29 ;  /* 0x000000ffff1f7224 */ /* 0x000fe200078e001d */
[----:B----4-:R-:W-:Y:S01]  /*93a10*/  IADD3 R26, P2, PT, R0, R20, RZ ;  /* 0x00000014001a7210 */ /* 0x010fe20007f5e0ff */
[----:B--2---:R-:W-:-:S04]  /*93a20*/  IMAD.X R7, R22, 0x1, R17, P4 ;  /* 0x0000000116077824 */ /* 0x004fc800020e0611 */
[----:B------:R-:W-:Y:S01]  /*93a30*/  IMAD.X R27, R22, 0x1, R19, P2 ;  /* 0x00000001161b7824 */ /* 0x000fe200010e0613 */
[----:B------:R-:W-:Y:S01]  /*93a40*/  IADD3 R30, P4, PT, R0, R24, RZ ;  /* 0x00000018001e7210 */ /* 0x000fe20007f9e0ff */
[----:B------:R-:W-:Y:S01]  /*93a50*/  IMAD.X R29, R22, 0x1, R21, P3 ;  /* 0x00000001161d7824 */ /* 0x000fe200018e0615 */
[----:B------:R0:W-:Y:S04]  /*93a60*/  STL.64 [R1+0x2ba8], R6 ;  /* 0x002ba80601007387 */ /* 0x0001e80000100a00 */
[----:B------:R-:W-:Y:S04]  /*93a70*/  STL.64 [R1+0x56f0], R16 ;  /* 0x0056f01001007387 */ /* 0x000fe80000100a00 */
[----:B------:R1:W-:Y:S01]  /*93a80*/  STL.64 [R1+0x2bb0], R26 ;  /* 0x002bb01a01007387 */ /* 0x0003e20000100a00 */
[----:B0-----:R-:W-:-:S02]  /*93a90*/  IMAD.MOV.U32 R7, RZ, RZ, R31 ;  /* 0x000000ffff077224 */ /* 0x001fc400078e001f */
[----:B------:R-:W-:Y:S01]  /*93aa0*/  IMAD.X R31, R22, 0x1, R23, P4 ;  /* 0x00000001161f7824 */ /* 0x000fe200020e0617 */
[----:B-1----:R-:W2:Y:S04]  /*93ab0*/  LDL.LU.64 R26, [R1+0x5718] ;  /* 0x00571800011a7983 */ /* 0x002ea80000300a00 */
[----:B------:R-:W-:Y:S04]  /*93ac0*/  STL.64 [R1+0x56e0], R18 ;  /* 0x0056e01201007387 */ /* 0x000fe80000100a00 */
[----:B------:R0:W-:Y:S04]  /*93ad0*/  STL.64 [R1+0x2b38], R28 ;  /* 0x002b381c01007387 */ /* 0x0001e80000100a00 */
[----:B0-----:R-:W4:Y:S04]  /*93ae0*/  LDL.LU.64 R28, [R1+0x5710] ;  /* 0x00571000011c7983 */ /* 0x001f280000300a00 */
[----:B------:R-:W-:Y:S04]  /*93af0*/  STL.64 [R1+0x56f8], R20 ;  /* 0x0056f81401007387 */ /* 0x000fe80000100a00 */
[----:B------:R0:W-:Y:S04]  /*93b00*/  STL.64 [R1+0x2b40], R30 ;  /* 0x002b401e01007387 */ /* 0x0001e80000100a00 */
[----:B0-----:R-:W3:Y:S01]  /*93b10*/  LDL.LU.64 R30, [R1+0x5708] ;  /* 0x00570800011e7983 */ /* 0x001ee20000300a00 */
[----:B--2---:R-:W-:-:S05]  /*93b20*/  IADD3 R16, P2, PT, R0, R26, RZ ;  /* 0x0000001a00107210 */ /* 0x004fca0007f5e0ff */
[----:B------:R-:W-:Y:S01]  /*93b30*/  IMAD.X R17, R22, 0x1, R25, P2 ;  /* 0x0000000116117824 */ /* 0x000fe200010e0619 */
[C---:B------:R-:W-:Y:S02]  /*93b40*/  IADD3 R6, P2, PT, R0.reuse, R32, RZ ;  /* 0x0000002000067210 */ /* 0x040fe40007f5e0ff */
[----:B----4-:R-:W-:Y:S02]  /*93b50*/  IADD3 R20, P3, PT, R0, R28, RZ ;  /* 0x0000001c00147210 */ /* 0x010fe40007f7e0ff */
[----:B------:R0:W-:Y:S03]  /*93b60*/  STL.64 [R1+0x2b48], R16 ;  /* 0x002b481001007387 */ /* 0x0001e60000100a00 */
[----:B------:R-:W-:Y:S01]  /*93b70*/  IMAD.X R21, R22, 0x1, R27, P3 ;  /* 0x0000000116157824 */ /* 0x000fe200018e061b */
[----:B---3--:R-:W-:Y:S01]  /*93b80*/  IADD3 R18, P4, PT, R0, R30, RZ ;  /* 0x0000001e00127210 */ /* 0x008fe20007f9e0ff */
[----:B0-----:R-:W-:-:S02]  /*93b90*/  IMAD.MOV.U32 R17, RZ, RZ, R7 ;  /* 0x000000ffff117224 */ /* 0x001fc400078e0007 */
[C---:B------:R-:W-:Y:S02]  /*93ba0*/  IMAD.X R7, R22.reuse, 0x1, R31, P2 ;  /* 0x0000000116077824 */ /* 0x040fe400010e061f */
[----:B------:R-:W-:Y:S01]  /*93bb0*/  IMAD.X R19, R22, 0x1, R29, P4 ;  /* 0x0000000116137824 */ /* 0x000fe200020e061d */
[----:B------:R-:W-:Y:S04]  /*93bc0*/  STL.64 [R1+0x2b50], R20 ;  /* 0x002b501401007387 */ /* 0x000fe80000100a00 */
[----:B------:R-:W-:Y:S04]  /*93bd0*/  STL.64 [R1+0x2b58], R18 ;  /* 0x002b581201007387 */ /* 0x000fe80000100a00 */
[----:B------:R0:W-:Y:S04]  /*93be0*/  STL.64 [R1+0x2b60], R6 ;  /* 0x002b600601007387 */ /* 0x0001e80000100a00 */
[----:B0-----:R-:W2:Y:S01]  /*93bf0*/  LDL.LU.64 R6, [R1+0x5700] ;  /* 0x0057000001067983 */ /* 0x001ea20000300a00 */
[----:B------:R-:W-:-:S02]  /*93c00*/  IADD3 R20, P3, PT, R0, R34, RZ ;  /* 0x0000002200147210 */ /* 0x000fc40007f7e0ff */
[----:B------:R-:W-:-:S03]  /*93c10*/  IADD3 R18, P4, PT, R0, R36, RZ ;  /* 0x0000002400127210 */ /* 0x000fc60007f9e0ff */
[C---:B------:R-:W-:Y:S01]  /*93c20*/  IMAD.X R21, R22.reuse, 0x1, R33, P3 ;  /* 0x0000000116157824 */ /* 0x040fe200018e0621 */
[----:B------:R-:W-:Y:S01]  /*93c30*/  STL.64 [R1+0x56d0], R30 ;  /* 0x0056d01e01007387 */ /* 0x000fe20000100a00 */
[----:B------:R-:W-:-:S03]  /*93c40*/  IMAD.X R19, R22, 0x1, R35, P4 ;  /* 0x0000000116137824 */ /* 0x000fc600020e0623 */
[----:B------:R0:W-:Y:S01]  /*93c50*/  STL.64 [R1+0x2b68], R20 ;  /* 0x002b681401007387 */ /* 0x0001e20000100a00 */
[----:B------:R-:W-:-:S03]  /*93c60*/  IADD3 R16, P4, PT, R0, R12, RZ ;  /* 0x0000000c00107210 */ /* 0x000fc60007f9e0ff */
[----:B------:R1:W-:Y:S04]  /*93c70*/  STL.64 [R1+0x2b70], R18 ;  /* 0x002b701201007387 */ /* 0x0003e80000100a00 */
[----:B------:R-:W-:Y:S01]  /*93c80*/  STL.64 [R1+0x56c8], R34 ;  /* 0x0056c82201007387 */ /* 0x000fe20000100a00 */
[----:B0-----:R-:W-:Y:S01]  /*93c90*/  IADD3 R20, P3, PT, R0, R10, RZ ;  /* 0x0000000a00147210 */ /* 0x001fe20007f7e0ff */
[----:B-1----:R-:W-:Y:S02]  /*93ca0*/  IMAD.MOV.U32 R19, RZ, RZ, R17 ;  /* 0x000000ffff137224 */ /* 0x002fe400078e0011 */
        /* <DEDUP_REMOVED lines=11> */
[C---:B------:R-:W-:Y:S01]  /*93d60*/  IADD3 R18, P2, PT, R0.reuse, R14, RZ ;  /* 0x0000000e00127210 */ /* 0x040fe20007f5e0ff */
[----:B------:R-:W-:Y:S01]  /*93d70*/  IMAD.MOV.U32 R31, RZ, RZ, R19 ;  /* 0x000000ffff1f7224 */ /* 0x000fe200078e0013 */
[----:B------:R-:W-:-:S03]  /*93d80*/  IADD3 R34, P3, PT, R0, R15, RZ ;  /* 0x0000000f00227210 */ /* 0x000fc60007f7e0ff */
[C---:B------:R-:W-:Y:S02]  /*93d90*/  IMAD.X R19, R22.reuse, 0x1, R13, P2 ;  /* 0x0000000116137824 */ /* 0x040fe400010e060d */
[----:B------:R-:W-:Y:S02]  /*93da0*/  IMAD.MOV.U32 R15, RZ, RZ, R35 ;  /* 0x000000ffff0f7224 */ /* 0x000fe400078e0023 */
[----:B------:R-:W-:Y:S01]  /*93db0*/  IMAD.X R15, R22, 0x1, R37, P3 ;  /* 0x00000001160f7824 */ /* 0x000fe200018e0625 */
[----:B---3--:R-:W-:Y:S02]  /*93dc0*/  IADD3 R6, P4, PT, R0, R16, RZ ;  /* 0x0000001000067210 */ /* 0x008fe40007f9e0ff */
[----:B------:R-:W3:Y:S04]  /*93dd0*/  LDL.LU R0, [R1+0x56e8] ;  /* 0x0056e80001007983 */ /* 0x000ee80000300800 */
[----:B------:R-:W-:Y:S04]  /*93de0*/  STL [R1+0x2b98], R34 ;  /* 0x002b982201007387 */ /* 0x000fe80000100800 */
[----:B------:R0:W-:Y:S04]  /*93df0*/  STL.64 [R1+0x2b90], R18 ;  /* 0x002b901201007387 */ /* 0x0001e80000100a00 */
[----:B0-----:R-:W4:Y:S04]  /*93e00*/  LDL.LU.64 R18, [R1+0x56e0] ;  /* 0x0056e00001127983 */ /* 0x001f280000300a00 */
[----:B------:R-:W-:Y:S01]  /*93e10*/  STL [R1+0x2b9c], R15 ;  /* 0x002b9c0f01007387 */ /* 0x000fe20000100800 */
[----:B------:R-:W-:-:S03]  /*93e20*/  IMAD.X R7, R22, 0x1, R38, P4 ;  /* 0x0000000116077824 */ /* 0x000fc600020e0626 */
[----:B------:R-:W4:Y:S01]  /*93e30*/  LDL.LU R22, [R1+0x56d8] ;  /* 0x0056d80001167983 */ /* 0x000f220000300800 */
[----:B------:R-:W-:-:S03]  /*93e40*/  IMAD.MOV.U32 R14, RZ, RZ, R34 ;  /* 0x000000ffff0e7224 */ /* 0x000fc600078e0022 */
[----:B------:R0:W-:Y:S01]  /*93e50*/  STL.64 [R1+0x2b20], R6 ;  /* 0x002b200601007387 */ /* 0x0001e20000100a00 */
[----:B---3--:R-:W-:Y:S02]  /*93e60*/  SHF.R.S32.HI R30, RZ, 0x1f, R0 ;  /* 0x0000001fff1e7819 */ /* 0x008fe40000011400 */
[C---:B--2---:R-:W-:Y:S02]  /*93e70*/  IADD3 R14, P3, PT, R0.reuse, R20, RZ ;  /* 0x00000014000e7210 */ /* 0x044fe40007f7e0ff */
[----:B----4-:R-:W-:-:S05]  /*93e80*/  IADD3 R34, P2, PT, R0, R18, RZ ;  /* 0x0000001200227210 */ /* 0x010fca0007f5e0ff */
[----:B------:R-:W-:Y:S01]  /*93e90*/  IMAD.X R35, R30, 0x1, R17, P2 ;  /* 0x000000011e237824 */ /* 0x000fe200010e0611 */
[----:B0-----:R-:W-:-:S04]  /*93ea0*/  IADD3 R6, P4, PT, R0, R22, RZ ;  /* 0x0000001600067210 */ /* 0x001fc80007f9e0ff */
[----:B------:R-:W-:Y:S04]  /*93eb0*/  STL.64 [R1+0x2b28], R34 ;  /* 0x002b282201007387 */ /* 0x000fe80000100a00 */
[----:B------:R0:W-:Y:S01]  /*93ec0*/  STL.64 [R1+0x56a8], R16 ;  /* 0x0056a81001007387 */ /* 0x0001e20000100a00 */
[----:B------:R-:W-:Y:S02]  /*93ed0*/  IADD3 R30, P2, PT, R0, R24, RZ ;  /* 0x00000018001e7210 */ /* 0x000fe40007f5e0ff */
[----:B0-----:R-:W-:Y:S01]  /*93ee0*/  SHF.R.S32.HI R16, RZ, 0x1f, R0 ;  /* 0x0000001fff107819 */ /* 0x001fe20000011400 */
[----:B------:R-:W-:-:S04]  /*93ef0*/  IMAD.MOV.U32 R35, RZ, RZ, R31 ;  /* 0x000000ffff237224 */ /* 0x000fc800078e001f */
[C---:B------:R-:W-:Y:S02]  /*93f00*/  IMAD.X R15, R16.reuse, 0x1, R19, P3 ;  /* 0x00000001100f7824 */ /* 0x040fe400018e0613 */
[C---:B------:R-:W-:Y:S02]  /*93f10*/  IMAD.X R7, R16.reuse, 0x1, R21, P4 ;  /* 0x0000000110077824 */ /* 0x040fe400020e0615 */
[----:B------:R-:W-:Y:S01]  /*93f20*/  IMAD.X R31, R16, 0x1, R23, P2 ;  /* 0x00000001101f7824 */ /* 0x000fe200010e0617 */
[----:B------:R-:W-:Y:S04]  /*93f30*/  STL.64 [R1+0x2b30], R14 ;  /* 0x002b300e01007387 */ /* 0x000fe80000100a00 */
        /* <DEDUP_REMOVED lines=9> */
[C---:B------:R-:W-:Y:S02]  /*93fd0*/  IADD3 R6, P3, PT, R0.reuse, R32, RZ ;  /* 0x0000002000067210 */ /* 0x040fe40007f7e0ff */
[----:B--2---:R-:W-:-:S05]  /*93fe0*/  IADD3 R18, P2, PT, R0, R30, RZ ;  /* 0x0000001e00127210 */ /* 0x004fca0007f5e0ff */
[----:B------:R-:W-:Y:S04]  /*93ff0*/  STL [R1+0x2ad8], R18 ;  /* 0x002ad81201007387 */ /* 0x000fe80000100800 */
[----:B------:R-:W-:Y:S04]  /*94000*/  STL.64 [R1+0x2ac8], R14 ;  /* 0x002ac80e01007387 */ /* 0x000fe80000100a00 */
[----:B------:R-:W-:Y:S04]  /*94010*/  STL.64 [R1+0x5698], R24 ;  /* 0x0056981801007387 */ /* 0x000fe80000100a00 */
[----:B------:R0:W-:Y:S04]  /*94020*/  STL.64 [R1+0x2ad0], R34 ;  /* 0x002ad02201007387 */ /* 0x0001e80000100a00 */
[----:B0-----:R-:W2:Y:S01]  /*94030*/  LDL.LU.64 R34, [R1+0x56c8] ;  /* 0x0056c80001227983 */ /* 0x001ea20000300a00 */
[----:B------:R-:W-:-:S02]  /*94040*/  IMAD.MOV.U32 R25, RZ, RZ, R19 ;  /* 0x000000ffff197224 */ /* 0x000fc400078e0013 */
[----:B------:R-:W-:Y:S02]  /*94050*/  IMAD.MOV.U32 R15, RZ, RZ, R7 ;  /* 0x000000ffff0f7224 */ /* 0x000fe400078e0007 */
[C---:B------:R-:W-:Y:S02]  /*94060*/  IMAD.X R25, R16.reuse, 0x1, R29, P2 ;  /* 0x0000000110197824 */ /* 0x040fe400010e061d */
[----:B------:R-:W-:-:S03]  /*94070*/  IMAD.X R7, R16, 0x1, R31, P3 ;  /* 0x0000000110077824 */ /* 0x000fc600018e061f */
[----:B------:R-:W-:Y:S04]  /*94080*/  STL [R1+0x2adc], R25 ;  /* 0x002adc1901007387 */ /* 0x000fe80000100800 */
[----:B------:R0:W-:Y:S04]  /*94090*/  STL.64 [R1+0x2ae0], R6 ;  /* 0x002ae00601007387 */ /* 0x0001e80000100a00 */
[----:B0-----:R-:W3:Y:S01]  /*940a0*/  LDL.LU.64 R6, [R1+0x56c0] ;  /* 0x0056c00001067983 */ /* 0x001ee20000300a00 */
[----:B------:R-:W-:Y:S01]  /*940b0*/  IMAD.MOV.U32 R24, RZ, RZ, R18 ;  /* 0x000000ffff187224 */ /* 0x000fe200078e0012 */
[C---:B------:R-:W-:Y:S01]  /*940c0*/  IADD3 R24, P2, PT, R0.reuse, R36, RZ ;  /* 0x0000002400187210 */ /* 0x040fe20007f5e0ff */
[----:B------:R-:W-:Y:S01]  /*940d0*/  IMAD.MOV.U32 R17, RZ, RZ, R15 ;  /* 0x000000ffff117224 */ /* 0x000fe200078e000f */
[----:B--2---:R-:W-:-:S05]  /*940e0*/  IADD3 R18, P4, PT, R0, R34, RZ ;  /* 0x0000002200127210 */ /* 0x004fca0007f9e0ff */
[----:B------:R-:W-:-:S05]  /*940f0*/  IMAD.X R19, R16, 0x1, R33, P4 ;  /* 0x0000000110137824 */ /* 0x000fca00020e0621 */
[----:B------:R-:W-:Y:S04]  /*94100*/  STL.64 [R1+0x2ae8], R18 ;  /* 0x002ae81201007387 */ /* 0x000fe80000100a00 */
[----:B------:R0:W-:Y:S01]  /*94110*/  STL.64 [R1+0x5690], R32 ;  /* 0x0056902001007387 */ /* 0x0001e20000100a00 */
[----:B---3--:R-:W-:Y:S02]  /*94120*/  IADD3 R14, P3, PT, R0, R6, RZ ;  /* 0x00000006000e7210 */ /* 0x008fe40007f7e0ff */
[----:B0-----:R-:W-:-:S05]  /*94130*/  SHF.R.S32.HI R32, RZ, 0x1f, R0 ;  /* 0x0000001fff207819 */ /* 0x001fca0000011400 */
[C---:B------:R-:W-:Y:S02]  /*94140*/  IMAD.X R25, R32.reuse, 0x1, R35, P2 ;  /* 0x0000000120197824 */ /* 0x040fe400010e0623 */
[----:B------:R-:W-:-:S03]  /*94150*/  IMAD.X R15, R32, 0x1, R5, P3 ;  /* 0x00000001200f7824 */ /* 0x000fc600018e0605 */
[----:B------:R-:W-:Y:S04]  /*94160*/  STL.64 [R1+0x2af0], R24 ;  /* 0x002af01801007387 */ /* 0x000fe80000100a00 */
[----:B------:R0:W-:Y:S04]  /*94170*/  STL.64 [R1+0x2af8], R14 ;  /* 0x002af80e01007387 */ /* 0x0001e80000100a00 */
[----:B0-----:R-:W2:Y:S01]  /*94180*/  LDL.LU.64 R14, [R1+0x56b8] ;  /* 0x0056b800010e7983 */ /* 0x001ea20000300a00 */
[----:B------:R-:W-:Y:S01]  /*94190*/  IMAD.MOV.U32 R25, RZ, RZ, R17 ;  /* 0x000000ffff197224 */ /* 0x000fe200078e0011 */
[----:B------:R-:W-:-:S03]  /*941a0*/  IADD3 R18, P4, PT, R0, R10, RZ ;  /* 0x0000000a00127210 */ /* 0x000fc60007f9e0ff */
[----:B------:R-:W-:Y:S02]  /*941b0*/  IMAD.MOV.U32 R33, RZ, RZ, R25 ;  /* 0x000000ffff217224 */ /* 0x000fe400078e0019 */
[----:B------:R-:W-:-:S04]  /*941c0*/  IMAD.MOV.U32 R25, RZ, RZ, R32 ;  /* 0x000000ffff197224 */ /* 0x000fc800078e0020 */
[----:B------:R-:W-:Y:S01]  /*941d0*/  IMAD.X R19, R25, 0x1, R7, P4 ;  /* 0x0000000119137824 */ /* 0x000fe200020e0607 */
[----:B------:R-:W-:Y:S01]  /*941e0*/  IADD3 R16, P2, PT, R0, R12, RZ ;  /* 0x0000000c00107210 */ /* 0x000fe20007f5e0ff */
[----:B------:R-:W-:-:S03]  /*941f0*/  IMAD.MOV.U32 R17, RZ, RZ, R33 ;  /* 0x000000ffff117224 */ /* 0x000fc600078e0021 */
[----:B------:R0:W-:Y:S04]  /*94200*/  STL.64 [R1+0x2b00], R18 ;  /* 0x002b001201007387 */ /* 0x0001e80000100a00 */
[----:B0-----:R-:W3:Y:S01]  /*94210*/  LDL.LU.64 R18, [R1+0x56b0] ;  /* 0x0056b00001127983 */ /* 0x001ee20000300a00 */
[----:B--2---:R-:W-:-:S03]  /*94220*/  IADD3 R32, P4, PT, R0, R15, RZ ;  /* 0x0000000f00207210 */ /* 0x004fc60007f9e0ff */
[----:B------:R0:W-:Y:S01]  /*94230*/  STL.64 [R1+0x5680], R14 ;  /* 0x0056800e01007387 */ /* 0x0001e20000100a00 */
[----:B------:R-:W-:Y:S01]  /*94240*/  IADD3 R24, P3, PT, R0, R14, RZ ;  /* 0x0000000e00187210 */ /* 0x000fe20007f7e0ff */
[----:B0-----:R-:W-:Y:S02]  /*94250*/  IMAD.MOV.U32 R15, RZ, RZ, R17 ;  /* 0x000000ffff0f7224 */ /* 0x001fe400078e0011 */
[----:B------:R-:W-:Y:S01]  /*94260*/  IMAD.X R17, R25, 0x1, R11, P2 ;  /* 0x0000000119117824 */ /* 0x000fe200010e060b */
[----:B------:R-:W2:Y:S04]  /*94270*/  LDL.LU R14, [R1+0x1d8] ;  /* 0x0001d800010e7983 */ /* 0x000ea80000300800 */
[----:B------:R0:W-:Y:S04]  /*94280*/  STL.64 [R1+0x2b08], R16 ;  /* 0x002b081001007387 */ /* 0x0001e80000100a00 */
[----:B0-----:R-:W4:Y:S04]  /*94290*/  LDL.LU.64 R16, [R1+0x56a8] ;  /* 0x0056a80001107983 */ /* 0x001f280000300a00 */
[----:B------:R0:W-:Y:S02]  /*942a0*/  STL.64 [R1+0x5688], R10 ;  /* 0x0056880a01007387 */ /* 0x0001e40000100a00 */
[----:B0-----:R-:W-:-:S04]  /*942b0*/  IMAD.MOV.U32 R11, RZ, RZ, R25 ;  /* 0x000000ffff0b7224 */ /* 0x001fc800078e0019 */
[C---:B------:R-:W-:Y:S02]  /*942c0*/  IMAD.X R25, R11.reuse, 0x1, R13, P3 ;  /* 0x000000010b197824 */ /* 0x040fe400018e060d */
[C---:B------:R-:W-:Y:S01]  /*942d0*/  IMAD.X R33, R11.reuse, 0x1, R37, P4 ;  /* 0x000000010b217824 */ /* 0x040fe200020e0625 */
[----:B----4-:R-:W-:Y:S02]  /*942e0*/  IADD3 R10, P2, PT, R0, R16, RZ ;  /* 0x00000010000a7210 */ /* 0x010fe40007f5e0ff */
[----:B------:R-:W4:Y:S04]  /*942f0*/  LDL.LU R0, [R1+0x56a0] ;  /* 0x0056a00001007983 */ /* 0x000f280000300800 */
[----:B------:R3:W-:Y:S01]  /*94300*/  STL.64 [R1+0x2b10], R24 ;  /* 0x002b101801007387 */ /* 0x0007e20000100a00 */
[----:B------:R-:W-:-:S03]  /*94310*/  IMAD.X R11, R11, 0x1, R38, P2 ;  /* 0x000000010b0b7824 */ /* 0x000fc600010e0626 */
[----:B------:R-:W-:Y:S01]  /*94320*/  STL.64 [R1+0x2b18], R32 ;  /* 0x002b182001007387 */ /* 0x000fe20000100a00 */
[----:B---3--:R-:W-:-:S03]  /*94330*/  IADD3 R24, P3, PT, R15, R18, RZ ;  /* 0x000000120f187210 */ /* 0x008fc60007f7e0ff */
[----:B------:R-:W-:Y:S02]  /*94340*/  STL.64 [R1+0x2aa0], R10 ;  /* 0x002aa00a01007387 */ /* 0x000fe40000100a00 */
[----:B--2---:R-:W-:-:S05]  /*94350*/  IMAD.X R25, R14, 0x1, R17, P3 ;  /* 0x000000010e197824 */ /* 0x004fca00018e0611 */
[----:B------:R0:W-:Y:S04]  /*94360*/  STL.64 [R1+0x2aa8], R24 ;  /* 0x002aa81801007387 */ /* 0x0001e80000100a00 */
[----:B0-----:R-:W2:Y:S01]  /*94370*/  LDL.LU.64 R24, [R1+0x5698] ;  /* 0x0056980001187983 */ /* 0x001ea20000300a00 */
[----:B------:R-:W-:-:S03]  /*94380*/  IADD3 R32, P4, PT, R15, R20, RZ ;  /* 0x000000140f207210 */ /* 0x000fc60007f9e0ff */
[----:B------:R0:W-:Y:S01]  /*94390*/  STL.64 [R1+0x5678], R16 ;  /* 0x0056781001007387 */ /* 0x0001e20000100a00 */
[----:B------:R-:W-:Y:S01]  /*943a0*/  IADD3 R10, P2, PT, R15, R22, RZ ;  /* 0x000000160f0a7210 */ /* 0x000fe20007f5e0ff */
[----:B0-----:R-:W-:Y:S02]  /*943b0*/  IMAD.MOV.U32 R16, RZ, RZ, R14 ;  /* 0x000000ffff107224 */ /* 0x001fe400078e000e */
[----:B------:R-:W-:Y:S02]  /*943c0*/  IMAD.MOV.U32 R17, RZ, RZ, R15 ;  /* 0x000000ffff117224 */ /* 0x000fe400078e000f */
[C---:B------:R-:W-:Y:S02]  /*943d0*/  IMAD.X R33, R16.reuse, 0x1, R19, P4 ;  /* 0x0000000110217824 */ /* 0x040fe400020e0613 */
[----:B------:R-:W-:-:S03]  /*943e0*/  IMAD.X R11, R16, 0x1, R21, P2 ;  /* 0x00000001100b7824 */ /* 0x000fc600010e0615 */
[----:B------:R0:W-:Y:S04]  /*943f0*/  STL.64 [R1+0x2ab0], R32 ;  /* 0x002ab02001007387 */ /* 0x0001e80000100a00 */
[----:B------:R-:W-:Y:S01]  /*94400*/  STL.64 [R1+0x2a38], R10 ;  /* 0x002a380a01007387 */ /* 0x000fe20000100a00 */
[C---:B0-----:R-:W-:Y:S02]  /*94410*/  IADD3 R32, P4, PT, R17.reuse, R26, RZ ;  /* 0x0000001a11207210 */ /* 0x041fe40007f9e0ff */
[----:B--2---:R-:W-:-:S03]  /*94420*/  IADD3 R14, P3, PT, R17, R24, RZ ;  /* 0x00000018110e7210 */ /* 0x004fc60007f7e0ff */
[C---:B------:R-:W-:Y:S02]  /*94430*/  IMAD.X R33, R16.reuse, 0x1, R25, P4 ;  /* 0x0000000110217824 */ /* 0x040fe400020e0619 */
[----:B------:R-:W-:-:S05]  /*94440*/  IMAD.X R15, R16, 0x1, R23, P3 ;  /* 0x00000001100f7824 */ /* 0x000fca00018e0617 */
[----:B------:R-:W-:Y:S04]  /*94450*/  STL.64 [R1+0x2a40], R14 ;  /* 0x002a400e01007387 */ /* 0x000fe80000100a00 */
[----:B------:R0:W-:Y:S04]  /*94460*/  STL.64 [R1+0x2a48], R32 ;  /* 0x002a482001007387 */ /* 0x0001e80000100a00 */
[----:B0-----:R-:W2:Y:S01]  /*94470*/  LDL.LU.64 R32, [R1+0x5690] ;  /* 0x0056900001207983 */ /* 0x001ea20000300a00 */
[C---:B------:R-:W-:Y:S02]  /*94480*/  IADD3 R10, P2, PT, R17.reuse, R28, RZ ;  /* 0x0000001c110a7210 */ /* 0x040fe40007f5e0ff */
[----:B------:R-:W-:-:S03]  /*94490*/  IADD3 R14, P3, PT, R17, R30, RZ ;  /* 0x0000001e110e7210 */ /* 0x000fc60007f7e0ff */
[C---:B------:R-:W-:Y:S01]  /*944a0*/  IMAD.X R11, R16.reuse, 0x1, R27, P2 ;  /* 0x00000001100b7824 */ /* 0x040fe200010e061b */
[----:B------:R-:W-:Y:S04]  /*944b0*/  STL.64 [R1+0x5670], R24 ;  /* 0x0056701801007387 */ /* 0x000fe80000100a00 */
        /* <DEDUP_REMOVED lines=10> */
[----:B------:R-:W-:-:S03]  /*94560*/  IADD3 R14, P3, PT, R17, R36, RZ ;  /* 0x00000024110e7210 */ /* 0x000fc60007f7e0ff */
[----:B------:R0:W-:Y:S01]  /*94570*/  STL.64 [R1+0x5668], R32 ;  /* 0x0056682001007387 */ /* 0x0001e20000100a00 */
[----:B------:R-:W-:Y:S01]  /*94580*/  IADD3 R24, P4, PT, R17, R6, RZ ;  /* 0x0000000611187210 */ /* 0x000fe20007f9e0ff */
[----:B0-----:R-:W-:-:S04]  /*94590*/  IMAD.MOV.U32 R33, RZ, RZ, R16 ;  /* 0x000000ffff217224 */ /* 0x001fc800078e0010 */
[C---:B------:R-:W-:Y:S02]  /*945a0*/  IMAD.X R15, R33.reuse, 0x1, R35, P3 ;  /* 0x00000001210f7824 */ /* 0x040fe400018e0623 */
[----:B------:R-:W-:-:S03]  /*945b0*/  IMAD.X R25, R33, 0x1, R5, P4 ;  /* 0x0000000121197824 */ /* 0x000fc600020e0605 */
[----:B------:R0:W-:Y:S04]  /*945c0*/  STL.64 [R1+0x2a70], R14 ;  /* 0x002a700e01007387 */ /* 0x0001e80000100a00 */
[----:B0-----:R-:W3:Y:S04]  /*945d0*/  LDL.LU.64 R14, [R1+0x5680] ;  /* 0x00568000010e7983 */ /* 0x001ee80000300a00 */
[----:B------:R0:W-:Y:S04]  /*945e0*/  STL.64 [R1+0x5660], R34 ;  /* 0x0056602201007387 */ /* 0x0001e80000100a00 */
[----:B------:R1:W-:Y:S01]  /*945f0*/  STL.64 [R1+0x2a78], R24 ;  /* 0x002a781801007387 */ /* 0x0003e20000100a00 */
[----:B0-----:R-:W-:-:S02]  /*94600*/  IMAD.MOV.U32 R35, RZ, RZ, R17 ;  /* 0x000000ffff237224 */ /* 0x001fc400078e0011 */
[----:B-1----:R-:W-:-:S03]  /*94610*/  IMAD.MOV.U32 R25, RZ, RZ, R33 ;  /* 0x000000ffff197224 */ /* 0x002fc600078e0021 */
[----:B------:R-:W-:Y:S02]  /*94620*/  IADD3 R16, P3, PT, R35, R12, RZ ;  /* 0x0000000c23107210 */ /* 0x000fe40007f7e0ff */
        /* <DEDUP_REMOVED lines=10> */
[C---:B------:R-:W-:Y:S02]  /*946d0*/  IMAD.X R25, R35.reuse, 0x1, R13, P4 ;  /* 0x0000000123197824 */ /* 0x040fe400020e060d */
[----:B------:R-:W-:-:S03]  /*946e0*/  IMAD.X R33, R35, 0x1, R37, P2 ;  /* 0x0000000123217824 */ /* 0x000fc600010e0625 */
[----:B------:R0:W-:Y:S01]  /*946f0*/  STL.64 [R1+0x2a90], R24 ;  /* 0x002a901801007387 */ /* 0x0001e20000100a00 */
[----:B------:R-:W-:-:S03]  /*94700*/  IMAD.X R35, R35, 0x1, R38, P3 ;  /* 0x0000000123237824 */ /* 0x000fc600018e0626 */
[----:B------:R-:W-:Y:S01]  /*94710*/  STL.64 [R1+0x2a98], R32 ;  /* 0x002a982001007387 */ /* 0x000fe20000100a00 */
[----:B0-----:R-:W-:-:S03]  /*94720*/  IADD3 R24, P4, PT, R61, R18, RZ ;  /* 0x000000123d187210 */ /* 0x001fc60007f9e0ff */
[----:B------:R-:W-:Y:S02]  /*94730*/  STL.64 [R1+0x2a20], R34 ;  /* 0x002a202201007387 */ /* 0x000fe40000100a00 */
[----:B------:R-:W-:-:S05]  /*94740*/  IMAD.X R25, R60, 0x1, R17, P4 ;  /* 0x000000013c197824 */ /* 0x000fca00020e0611 */
        /* <DEDUP_REMOVED lines=9> */
[----:B------:R0:W-:Y:S02]  /*947e0*/  STL.64 [R1+0x29b8], R34 ;  /* 0x0029b82201007387 */ /* 0x0001e40000100a00 */
[----:B0-----:R-:W-:-:S05]  /*947f0*/  IADD3 R34, P3, PT, R61, R28, RZ ;  /* 0x0000001c3d227210 */ /* 0x001fca0007f7e0ff */
        /* <DEDUP_REMOVED lines=10> */
[----:B------:R-:W-:-:S03]  /*948a0*/  IADD3 R16, P4, PT, R61, R30, RZ ;  /* 0x0000001e3d107210 */ /* 0x000fc60007f9e0ff */
[----:B------:R-:W-:Y:S02]  /*948b0*/  STL.64 [R1+0x5648], R26 ;  /* 0x0056481a01007387 */ /* 0x000fe40000100a00 */
[----:B------:R-:W-:-:S05]  /*948c0*/  IMAD.X R17, R60, 0x1, R29, P4 ;  /* 0x000000013c117824 */ /* 0x000fca00020e061d */
[----:B------:R0:W-:Y:S02]  /*948d0*/  STL.64 [R1+0x29d8], R16 ;  /* 0x0029d81001007387 */ /* 0x0001e40000100a00 */
[C---:B0-----:R-:W-:Y:S02]  /*948e0*/  IADD3 R16, P4, PT, R61.reuse, R36, RZ ;  /* 0x000000243d107210 */ /* 0x041fe40007f9e0ff */
[----:B--2---:R-:W-:-:S05]  /*948f0*/  IADD3 R24, P2, PT, R61, R32, RZ ;  /* 0x000000203d187210 */ /* 0x004fca0007f5e0ff */
[----:B------:R-:W-:-:S05]  /*94900*/  IMAD.X R25, R60, 0x1, R31, P2 ;  /* 0x000000013c197824 */ /* 0x000fca00010e061f */
[----:B------:R0:W-:Y:S01]  /*94910*/  STL.64 [R1+0x29e0], R24 ;  /* 0x0029e01801007387 */ /* 0x0001e20000100a00 */
[----:B---3--:R-:W-:Y:S01]  /*94920*/  IADD3 R26, P3, PT, R61, R34, RZ ;  /* 0x000000223d1a7210 */ /* 0x008fe20007f7e0ff */
[----:B------:R-:W-:-:S04]  /*94930*/  IMAD.X R17, R60, 0x1, R35, P4 ;  /* 0x000000013c117824 */ /* 0x000fc800020e0623 */
[----:B------:R-:W-:Y:S01]  /*94940*/  IMAD.X R27, R60, 0x1, R33, P3 ;  /* 0x000000013c1b7824 */ /* 0x000fe200018e0621 */
[----:B0-----:R-:W-:-:S04]  /*94950*/  IADD3 R24, P2, PT, R61, R6, RZ ;  /* 0x000000063d187210 */ /* 0x001fc80007f5e0ff */
[----:B------:R0:W-:Y:S01]  /*94960*/  STL.64 [R1+0x29e8], R26 ;  /* 0x0029e81a01007387 */ /* 0x0001e20000100a00 */
[----:B------:R-:W-:-:S03]  /*94970*/  IMAD.X R25, R60, 0x1, R5, P2 ;  /* 0x000000013c197824 */ /* 0x000fc600010e0605 */
[----:B------:R1:W-:Y:S04]  /*94980*/  STL.64 [R1+0x29f0], R16 ;  /* 0x0029f01001007387 */ /* 0x0003e80000100a00 */
[----:B------:R2:W-:Y:S01]  /*94990*/  STL.64 [R1+0x29f8], R24 ;  /* 0x0029f81801007387 */ /* 0x0005e20000100a00 */
[C---:B0-----:R-:W-:Y:S02]  /*949a0*/  IADD3 R26, P3, PT, R61.reuse, R10, RZ ;  /* 0x0000000a3d1a7210 */ /* 0x041fe40007f7e0ff */
[----:B-1----:R-:W-:Y:S01]  /*949b0*/  IADD3 R16, P4, PT, R61, R12, RZ ;  /* 0x0000000c3d107210 */ /* 0x002fe20007f9e0ff */
[----:B--2---:R-:W-:-:S04]  /*949c0*/  IMAD.MOV.U32 R25, RZ, RZ, R60 ;  /* 0x000000ffff197224 */ /* 0x004fc800078e003c */
[C---:B------:R-:W-:Y:S02]  /*949d0*/  IMAD.X R27, R25.reuse, 0x1, R7, P3 ;  /* 0x00000001191b7824 */ /* 0x040fe400018e0607 */
[----:B------:R-:W-:-:S03]  /*949e0*/  IMAD.X R17, R25, 0x1, R11, P4 ;  /* 0x0000000119117824 */ /* 0x000fc600020e060b */
[----:B------:R-:W-:Y:S04]  /*949f0*/  STL.64 [R1+0x2a00], R26 ;  /* 0x002a001a01007387 */ /* 0x000fe80000100a00 */
[----:B------:R0:W-:Y:S04]  /*94a00*/  STL.64 [R1+0x2a08], R16 ;  /* 0x002a081001007387 */ /* 0x0001e80000100a00 */
[----:B0-----:R-:W2:Y:S01]  /*94a10*/  LDL.LU.64 R16, [R1+0x5658] ;  /* 0x0056580001107983 */ /* 0x001ea20000300a00 */
[C---:B------:R-:W-:Y:S02]  /*94a20*/  IADD3 R24, P2, PT, R61.reuse, R14, RZ ;  /* 0x0000000e3d187210 */ /* 0x040fe40007f5e0ff */
[----:B------:R-:W-:-:S02]  /*94a30*/  IADD3 R26, P3, PT, R61, R15, RZ ;  /* 0x0000000f3d1a7210 */ /* 0x000fc40007f7e0ff */
[----:B--2---:R-:W-:Y:S01]  /*94a40*/  IADD3 R60, P4, PT, R61, R16, RZ ;  /* 0x000000103d3c7210 */ /* 0x004fe20007f9e0ff */
[----:B------:R-:W-:-:S04]  /*94a50*/  IMAD.MOV.U32 R61, RZ, RZ, R25 ;  /* 0x000000ffff3d7224 */ /* 0x000fc800078e0019 */
[C---:B------:R-:W-:Y:S02]  /*94a60*/  IMAD.X R25, R61.reuse, 0x1, R13, P2 ;  /* 0x000000013d197824 */ /* 0x040fe400010e060d */
[----:B------:R-:W-:-:S03]  /*94a70*/  IMAD.X R27, R61, 0x1, R37, P3 ;  /* 0x000000013d1b7824 */ /* 0x000fc600018e0625 */
[----:B------:R0:W-:Y:S04]  /*94a80*/  STL.64 [R1+0x2a10], R24 ;  /* 0x002a101801007387 */ /* 0x0001e80000100a00 */
[----:B------:R1:W-:Y:S01]  /*94a90*/  STL.64 [R1+0x2a18], R26 ;  /* 0x002a181a01007387 */ /* 0x0003e20000100a00 */
[----:B------:R-:W-:Y:S01]  /*94aa0*/  IMAD.X R61, R61, 0x1, R38, P4 ;  /* 0x000000013d3d7824 */ /* 0x000fe200020e0626 */
[C---:B0-----:R-:W-:Y:S02]  /*94ab0*/  IADD3 R24, P2, PT, R54.reuse, R18, RZ ;  /* 0x0000001236187210 */ /* 0x041fe40007f5e0ff */
[----:B-1----:R-:W-:-:S03]  /*94ac0*/  IADD3 R26, P3, PT, R54, R20, RZ ;  /* 0x00000014361a7210 */ /* 0x002fc60007f7e0ff */
[C---:B------:R-:W-:Y:S02]  /*94ad0*/  IMAD.X R25, R59.reuse, 0x1, R17, P2 ;  /* 0x000000013b197824 */ /* 0x040fe400010e0611 */
[----:B------:R-:W-:Y:S01]  /*94ae0*/  IMAD.X R27, R59, 0x1, R19, P3 ;  /* 0x000000013b1b7824 */ /* 0x000fe200018e0613 */
        /* <DEDUP_REMOVED lines=8> */
[----:B------:R-:W-:Y:S02]  /*94b70*/  IMAD.X R61, R59, 0x1, R21, P4 ;  /* 0x000000013b3d7824 */ /* 0x000fe400020e0615 */
[----:B------:R-:W-:Y:S04]  /*94b80*/  STL.64 [R1+0x5630], R20 ;  /* 0x0056301401007387 */ /* 0x000fe80000100a00 */
[----:B------:R0:W-:Y:S02]  /*94b90*/  STL.64 [R1+0x2938], R60 ;  /* 0x0029383c01007387 */ /* 0x0001e40000100a00 */
[----:B0-----:R-:W-:-:S02]  /*94ba0*/  IADD3 R60, P4, PT, R54, R28, RZ ;  /* 0x0000001c363c7210 */ /* 0x001fc40007f9e0ff */
[----:B--2---:R-:W-:-:S05]  /*94bb0*/  IADD3 R16, P2, PT, R54, R24, RZ ;  /* 0x0000001836107210 */ /* 0x004fca0007f5e0ff */
[----:B------:R-:W-:Y:S01]  /*94bc0*/  IMAD.X R17, R59, 0x1, R23, P2 ;  /* 0x000000013b117824 */ /* 0x000fe200010e0617 */
[----:B---3--:R-:W-:-:S04]  /*94bd0*/  IADD3 R18, P3, PT, R54, R26, RZ ;  /* 0x0000001a36127210 */ /* 0x008fc80007f7e0ff */
[----:B------:R0:W-:Y:S01]  /*94be0*/  STL.64 [R1+0x2940], R16 ;  /* 0x0029401001007387 */ /* 0x0001e20000100a00 */
[C---:B------:R-:W-:Y:S02]  /*94bf0*/  IMAD.X R19, R59.reuse, 0x1, R25, P3 ;  /* 0x000000013b137824 */ /* 0x040fe400018e0619 */
[----:B------:R-:W-:-:S03]  /*94c00*/  IMAD.X R61, R59, 0x1, R27, P4 ;  /* 0x000000013b3d7824 */ /* 0x000fc600020e061b */
[----:B------:R1:W-:Y:S01]  /*94c10*/  STL.64 [R1+0x2948], R18 ;  /* 0x0029481201007387 */ /* 0x0003e20000100a00 */
[C---:B0-----:R-:W-:Y:S02]  /*94c20*/  IADD3 R16, P2, PT, R54.reuse, R30, RZ ;  /* 0x0000001e36107210 */ /* 0x041fe40007f5e0ff */
[----:B------:R-:W-:-:S03]  /*94c30*/  IADD3 R20, P4, PT, R54, R34, RZ ;  /* 0x0000002236147210 */ /* 0x000fc60007f9e0ff */
[C---:B------:R-:W-:Y:S01]  /*94c40*/  IMAD.X R17, R59.reuse, 0x1, R29, P2 ;  /* 0x000000013b117824 */ /* 0x040fe200010e061d */
[----:B-1----:R-:W-:Y:S01]  /*94c50*/  IADD3 R18, P3, PT, R54, R32, RZ ;  /* 0x0000002036127210 */ /* 0x002fe20007f7e0ff */
[----:B------:R-:W-:Y:S04]  /*94c60*/  STL.64 [R1+0x2950], R60 ;  /* 0x0029503c01007387 */ /* 0x000fe80000100a00 */
[----:B------:R0:W-:Y:S01]  /*94c70*/  STL.64 [R1+0x2958], R16 ;  /* 0x0029581001007387 */ /* 0x0001e20000100a00 */
[C---:B------:R-:W-:Y:S02]  /*94c80*/  IMAD.X R19, R59.reuse, 0x1, R31, P3 ;  /* 0x000000013b137824 */ /* 0x040fe400018e061f */
[----:B------:R-:W-:-:S03]  /*94c90*/  IMAD.X R21, R59, 0x1, R33, P4 ;  /* 0x000000013b157824 */ /* 0x000fc600020e0621 */
[----:B------:R1:W-:Y:S01]  /*94ca0*/  STL.64 [R1+0x2960], R18 ;  /* 0x0029601201007387 */ /* 0x0003e20000100a00 */
[----:B0-----:R-:W-:-:S03]  /*94cb0*/  IADD3 R16, P2, PT, R54, R36, RZ ;  /* 0x0000002436107210 */ /* 0x001fc60007f5e0ff */
[----:B------:R0:W-:Y:S01]  /*94cc0*/  STL.64 [R1+0x2968], R20 ;  /* 0x0029681401007387 */ /* 0x0001e20000100a00 */
[----:B-1----:R-:W-:Y:S01]  /*94cd0*/  IADD3 R18, P3, PT, R54, R6, RZ ;  /* 0x0000000636127210 */ /* 0x002fe20007f7e0ff */
[----:B------:R-:W-:-:S04]  /*94ce0*/  IMAD.X R17, R59, 0x1, R35, P2 ;  /* 0x000000013b117824 */ /* 0x000fc800010e0623 */
[C---:B------:R-:W-:Y:S01]  /*94cf0*/  IMAD.X R19, R59.reuse, 0x1, R5, P3 ;  /* 0x000000013b137824 */ /* 0x040fe200018e0605 */
[----:B0-----:R-:W-:Y:S01]  /*94d00*/  IADD3 R20, P4, PT, R54, R10, RZ ;  /* 0x0000000a36147210 */ /* 0x001fe20007f9e0ff */
[----:B------:R0:W-:Y:S04]  /*94d10*/  STL.64 [R1+0x2970], R16 ;  /* 0x0029701001007387 */ /* 0x0001e80000100a00 */
[----:B------:R1:W-:Y:S01]  /*94d20*/  STL.64 [R1+0x2978], R18 ;  /* 0x0029781201007387 */ /* 0x0003e20000100a00 */
[----:B------:R-:W-:-:S03]  /*94d30*/  IMAD.X R21, R59, 0x1, R7, P4 ;  /* 0x000000013b157824 */ /* 0x000fc600020e0607 */
[----:B------:R-:W-:Y:S01]  /*94d40*/  STL.64 [R1+0x5628], R6 ;  /* 0x0056280601007387 */ /* 0x000fe20000100a00 */
[C---:B0-----:R-:W-:Y:S02]  /*94d50*/  IADD3 R16, P2, PT, R54.reuse, R12, RZ ;  /* 0x0000000c36107210 */ /* 0x041fe40007f5e0ff */
[----:B-1----:R-:W-:Y:S01]  /*94d60*/  IADD3 R18, P3, PT, R54, R14, RZ ;  /* 0x0000000e36127210 */ /* 0x002fe20007f7e0ff */
[----:B------:R0:W-:Y:S02]  /*94d70*/  STL.64 [R1+0x2980], R20 ;  /* 0x0029801401007387 */ /* 0x0001e40000100a00 */
[C---:B------:R-:W-:Y:S02]  /*94d80*/  IMAD.X R17, R59.reuse, 0x1, R11, P2 ;  /* 0x000000013b117824 */ /* 0x040fe400010e060b */
[----:B------:R-:W-:-:S03]  /*94d90*/  IMAD.X R19, R59, 0x1, R13, P3 ;  /* 0x000000013b137824 */ /* 0x000fc600018e060d */
[----:B------:R1:W-:Y:S01]  /*94da0*/  STL.64 [R1+0x2988], R16 ;  /* 0x0029881001007387 */ /* 0x0003e20000100a00 */
[----:B0-----:R-:W-:-:S05]  /*94db0*/  IADD3 R20, P4, PT, R54, R15, RZ ;  /* 0x0000000f36147210 */ /* 0x001fca0007f9e0ff */
[----:B------:R-:W-:Y:S01]  /*94dc0*/  IMAD.X R21, R59, 0x1, R37, P4 ;  /* 0x000000013b157824 */ /* 0x000fe200020e0625 */
[----:B-1----:R-:W2:Y:S04]  /*94dd0*/  LDL.LU.64 R16, [R1+0x5640] ;  /* 0x0056400001107983 */ /* 0x002ea80000300a00 */
[----:B------:R0:W-:Y:S04]  /*94de0*/  STL.64 [R1+0x2990], R18 ;  /* 0x0029901201007387 */ /* 0x0001e80000100a00 */
[----:B0-----:R-:W3:Y:S04]  /*94df0*/  LDL.LU.64 R18, [R1+0x5638] ;  /* 0x0056380001127983 */ /* 0x001ee80000300a00 */
[----:B------:R0:W-:Y:S04]  /*94e00*/  STL.64 [R1+0x2998], R20 ;  /* 0x0029981401007387 */ /* 0x0001e80000100a00 */
[----:B0-----:R-:W4:Y:S01]  /*94e10*/  LDL.LU.64 R20, [R1+0x5630] ;  /* 0x0056300001147983 */ /* 0x001f220000300a00 */
[----:B------:R-:W-:-:S02]  /*94e20*/  IMAD.MOV.U32 R61, RZ, RZ, R56 ;  /* 0x000000ffff3d7224 */ /* 0x000fc400078e0038 */
[----:B------:R-:W-:Y:S01]  /*94e30*/  IMAD.MOV.U32 R56, RZ, RZ, R55 ;  /* 0x000000ffff387224 */ /* 0x000fe200078e0037 */
[----:B--2---:R-:W-:Y:S02]  /*94e40*/  IADD3 R54, P2, PT, R54, R16, RZ ;  /* 0x0000001036367210 */ /* 0x004fe40007f5e0ff */
[----:B---3--:R-:W-:-:S03]  /*94e50*/  IADD3 R6, P3, PT, R58, R18, RZ ;  /* 0x000000123a067210 */ /* 0x008fc60007f7e0ff */
[----:B------:R-:W-:Y:S02]  /*94e60*/  IMAD.X R55, R59, 0x1, R38, P2 ;  /* 0x000000013b377824 */ /* 0x000fe400010e0626 */
[----:B------:R4:W-:Y:S01]  /*94e70*/  STL [R1+0x2928], R6 ;  /* 0x0029280601007387 */ /* 0x0009e20000100800 */
[----:B------:R-:W-:-:S03]  /*94e80*/  IMAD.MOV.U32 R60, RZ, RZ, R6 ;  /* 0x000000ffff3c7224 */ /* 0x000fc600078e0006 */
[----:B------:R0:W-:Y:S01]  /*94e90*/  STL [R1+0x5620], R61 ;  /* 0x0056203d01007387 */ /* 0x0001e20000100800 */
[C---:B----4-:R-:W-:Y:S01]  /*94ea0*/  IADD3 R6, P4, PT, R58.reuse, R20, RZ ;  /* 0x000000143a067210 */ /* 0x050fe20007f9e0ff */
[----:B0-----:R-:W-:Y:S02]  /*94eb0*/  IMAD.MOV.U32 R61, RZ, RZ, R7 ;  /* 0x000000ffff3d7224 */ /* 0x001fe400078e0007 */
[C---:B------:R-:W-:Y:S02]  /*94ec0*/  IMAD.X R61, R57.reuse, 0x1, R17, P3 ;  /* 0x00000001393d7824 */ /* 0x040fe400018e0611 */
[----:B------:R-:W-:Y:S01]  /*94ed0*/  IMAD.X R7, R57, 0x1, R19, P4 ;  /* 0x0000000139077824 */ /* 0x000fe200020e0613 */
[----:B------:R0:W-:Y:S04]  /*94ee0*/  STL.64 [R1+0x2920], R54 ;  /* 0x0029203601007387 */ /* 0x0001e80000100a00 */
[----:B------:R-:W-:Y:S01]  /*94ef0*/  STL [R1+0x292c], R61 ;  /* 0x00292c3d01007387 */ /* 0x000fe20000100800 */
[----:B------:R-:W-:-:S03]  /*94f00*/  IADD3 R60, P3, PT, R58, R24, RZ ;  /* 0x000000183a3c7210 */ /* 0x000fc60007f7e0ff */
[----:B------:R1:W-:Y:S01]  /*94f10*/  STL.64 [R1+0x2930], R6 ;  /* 0x0029300601007387 */ /* 0x0003e20000100a00 */
[C---:B0-----:R-:W-:Y:S02]  /*94f20*/  IADD3 R54, P2, PT, R58.reuse, R22, RZ ;  /* 0x000000163a367210 */ /* 0x041fe40007f5e0ff */
[----:B-1----:R-:W-:-:S03]  /*94f30*/  IADD3 R6, P4, PT, R58, R26, RZ ;  /* 0x0000001a3a067210 */ /* 0x002fc60007f9e0ff */
[C---:B------:R-:W-:Y:S02]  /*94f40*/  IMAD.X R55, R57.reuse, 0x1, R21, P2 ;  /* 0x0000000139377824 */ /* 0x040fe400010e0615 */
[C---:B------:R-:W-:Y:S02]  /*94f50*/  IMAD.X R61, R57.reuse, 0x1, R23, P3 ;  /* 0x00000001393d7824 */ /* 0x040fe400018e0617 */
[----:B------:R-:W-:Y:S01]  /*94f60*/  IMAD.X R7, R57, 0x1, R25, P4 ;  /* 0x0000000139077824 */ /* 0x000fe200020e0619 */
[----:B------:R0:W-:Y:S04]  /*94f70*/  STL.64 [R1+0x28b8], R54 ;  /* 0x0028b83601007387 */ /* 0x0001e80000100a00 */
[----:B------:R1:W-:Y:S04]  /*94f80*/  STL.64 [R1+0x28c0], R60 ;  /* 0x0028c03c01007387 */ /* 0x0003e80000100a00 */
[----:B------:R2:W-:Y:S01]  /*94f90*/  STL.64 [R1+0x28c8], R6 ;  /* 0x0028c80601007387 */ /* 0x0005e20000100a00 */
[----:B0-----:R-:W-:-:S02]  /*94fa0*/  IADD3 R54, P2, PT, R58, R28, RZ ;  /* 0x0000001c3a367210 */ /* 0x001fc40007f5e0ff */
[C---:B-1----:R-:W-:Y:S02]  /*94fb0*/  IADD3 R60, P3, PT, R58.reuse, R30, RZ ;  /* 0x0000001e3a3c7210 */ /* 0x042fe40007f7e0ff */
[C---:B--2---:R-:W-:Y:S01]  /*94fc0*/  IADD3 R6, P4, PT, R58.reuse, R32, RZ ;  /* 0x000000203a067210 */ /* 0x044fe20007f9e0ff */
[C---:B------:R-:W-:Y:S02]  /*94fd0*/  IMAD.X R55, R57.reuse, 0x1, R27, P2 ;  /* 0x0000000139377824 */ /* 0x040fe400010e061b */
        /* <DEDUP_REMOVED lines=8> */
[C---:B------:R-:W-:Y:S02]  /*95060*/  IMAD.X R55, R57.reuse, 0x1, R33, P2 ;  /* 0x0000000139377824 */ /* 0x040fe400010e0621 */
[----:B------:R-:W-:Y:S01]  /*95070*/  IMAD.X R61, R57, 0x1, R35, P3 ;  /* 0x00000001393d7824 */ /* 0x000fe200018e0623 */
[----:B------:R-:W-:Y:S04]  /*95080*/  STL.64 [R1+0x5618], R30 ;  /* 0x0056181e01007387 */ /* 0x000fe80000100a00 */
[----:B------:R0:W-:Y:S04]  /*95090*/  STL.64 [R1+0x28e8], R54 ;  /* 0x0028e83601007387 */ /* 0x0001e80000100a00 */
[----:B------:R1:W-:Y:S01]  /*950a0*/  STL.64 [R1+0x28f0], R60 ;  /* 0x0028f03c01007387 */ /* 0x0003e20000100a00 */
[----:B0-----:R-:W-:-:S02]  /*950b0*/  IADD3 R54, P2, PT, R58, R10, RZ ;  /* 0x0000000a3a367210 */ /* 0x001fc40007f5e0ff */
[----:B-1----:R-:W-:-:S05]  /*950c0*/  IADD3 R60, P3, PT, R58, R12, RZ ;  /* 0x0000000c3a3c7210 */ /* 0x002fca0007f7e0ff */
[C---:B------:R-:W-:Y:S01]  /*950d0*/  IMAD.X R61, R57.reuse, 0x1, R11, P3 ;  /* 0x00000001393d7824 */ /* 0x040fe200018e060b */
[----:B--2---:R-:W-:Y:S01]  /*950e0*/  IADD3 R30, P4, PT, R58, R6, RZ ;  /* 0x000000063a1e7210 */ /* 0x004fe20007f9e0ff */
[----:B------:R-:W-:-:S04]  /*950f0*/  IMAD.X R55, R57, 0x1, R7, P2 ;  /* 0x0000000139377824 */ /* 0x000fc800010e0607 */
[----:B------:R-:W-:-:S05]  /*95100*/  IMAD.X R31, R57, 0x1, R5, P4 ;  /* 0x00000001391f7824 */ /* 0x000fca00020e0605 */
[----:B------:R-:W-:Y:S04]  /*95110*/  STL.64 [R1+0x28f8], R30 ;  /* 0x0028f81e01007387 */ /* 0x000fe80000100a00 */
[----:B------:R-:W-:Y:S04]  /*95120*/  STL.64 [R1+0x2900], R54 ;  /* 0x0029003601007387 */ /* 0x000fe80000100a00 */
[----:B------:R-:W-:Y:S04]  /*95130*/  STL.64 [R1+0x5608], R14 ;  /* 0x0056080e01007387 */ /* 0x000fe80000100a00 */
[----:B------:R0:W-:Y:S04]  /*95140*/  STL.64 [R1+0x2908], R60 ;  /* 0x0029083c01007387 */ /* 0x0001e80000100a00 */
[----:B0-----:R-:W2:Y:S01]  /*95150*/  LDL.LU R61, [R1+0x5620] ;  /* 0x00562000013d7983 */ /* 0x001ea20000300800 */
[----:B------:R-:W-:-:S02]  /*95160*/  IADD3 R30, P4, PT, R58, R14, RZ ;  /* 0x0000000e3a1e7210 */ /* 0x000fc40007f9e0ff */
[----:B------:R-:W-:-:S03]  /*95170*/  IADD3 R54, P2, PT, R58, R15, RZ ;  /* 0x0000000f3a367210 */ /* 0x000fc60007f5e0ff */
[----:B------:R-:W-:Y:S01]  /*95180*/  IMAD.X R31, R57, 0x1, R13, P4 ;  /* 0x00000001391f7824 */ /* 0x000fe200020e060d */
[----:B------:R-:W-:-:S04]  /*95190*/  IADD3 R14, P3, PT, R58, R16, RZ ;  /* 0x000000103a0e7210 */ /* 0x000fc80007f7e0ff */
[----:B------:R2:W-:Y:S01]  /*951a0*/  STL.64 [R1+0x2910], R30 ;  /* 0x0029101e01007387 */ /* 0x0005e20000100a00 */
[C---:B------:R-:W-:Y:S02]  /*951b0*/  IMAD.X R55, R57.reuse, 0x1, R37, P2 ;  /* 0x0000000139377824 */ /* 0x040fe400010e0625 */
[----:B------:R-:W-:-:S03]  /*951c0*/  IMAD.X R15, R57, 0x1, R38, P3 ;  /* 0x00000001390f7824 */ /* 0x000fc600018e0626 */
[----:B------:R0:W-:Y:S04]  /*951d0*/  STL.64 [R1+0x2918], R54 ;  /* 0x0029183601007387 */ /* 0x0001e80000100a00 */
[----:B------:R1:W-:Y:S01]  /*951e0*/  STL.64 [R1+0x28a0], R14 ;  /* 0x0028a00e01007387 */ /* 0x0003e20000100a00 */
[C---:B--2---:R-:W-:Y:S02]  /*951f0*/  IADD3 R30, P4, PT, R61.reuse, R18, RZ ;  /* 0x000000123d1e7210 */ /* 0x044fe40007f9e0ff */
[----:B0-----:R-:W-:-:S03]  /*95200*/  IADD3 R54, P2, PT, R61, R20, RZ ;  /* 0x000000143d367210 */ /* 0x001fc60007f5e0ff */
[----:B------:R-:W-:Y:S01]  /*95210*/  IMAD.X R31, R56, 0x1, R17, P4 ;  /* 0x00000001381f7824 */ /* 0x000fe200020e0611 */
[----:B-1----:R-:W-:-:S04]  /*95220*/  IADD3 R14, P3, PT, R61, R22, RZ ;  /* 0x000000163d0e7210 */ /* 0x002fc80007f7e0ff */
[----:B------:R0:W-:Y:S01]  /*95230*/  STL.64 [R1+0x28a8], R30 ;  /* 0x0028a81e01007387 */ /* 0x0001e20000100a00 */
[C---:B------:R-:W-:Y:S02]  /*95240*/  IMAD.X R55, R56.reuse, 0x1, R19, P2 ;  /* 0x0000000138377824 */ /* 0x040fe400010e0613 */
[C---:B------:R-:W-:Y:S01]  /*95250*/  IMAD.X R15, R56.reuse, 0x1, R21, P3 ;  /* 0x00000001380f7824 */ /* 0x040fe200018e0615 */
[----:B0-----:R-:W-:Y:S02]  /*95260*/  IADD3 R30, P4, PT, R61, R24, RZ ;  /* 0x000000183d1e7210 */ /* 0x001fe40007f9e0ff */
[----:B------:R-:W-:Y:S03]  /*95270*/  STL.64 [R1+0x28b0], R54 ;  /* 0x0028b03601007387 */ /* 0x000fe60000100a00 */
[----:B------:R-:W-:Y:S01]  /*95280*/  IMAD.X R31, R56, 0x1, R23, P4 ;  /* 0x00000001381f7824 */ /* 0x000fe200020e0617 */
[----:B------:R-:W-:Y:S04]  /*95290*/  STL.64 [R1+0x2858], R14 ;  /* 0x0028580e01007387 */ /* 0x000fe80000100a00 */
[----:B------:R0:W-:Y:S04]  /*952a0*/  STL.64 [R1+0x2860], R30 ;  /* 0x0028601e01007387 */ /* 0x0001e80000100a00 */
[----:B0-----:R-:W2:Y:S01]  /*952b0*/  LDL.LU.64 R30, [R1+0x5618] ;  /* 0x00561800011e7983 */ /* 0x001ea20000300a00 */
[----:B------:R-:W-:-:S02]  /*952c0*/  IMAD.MOV.U32 R57, RZ, RZ, R53 ;  /* 0x000000ffff397224 */ /* 0x000fc400078e0035 */
[----:B------:R-:W-:Y:S02]  /*952d0*/  IMAD.MOV.U32 R53, RZ, RZ, R52 ;  /* 0x000000ffff357224 */ /* 0x000fe400078e0034 */
[----:B------:R-:W-:Y:S02]  /*952e0*/  IMAD.MOV.U32 R52, RZ, RZ, R50 ;  /* 0x000000ffff347224 */ /* 0x000fe400078e0032 */
[----:B------:R-:W-:Y:S01]  /*952f0*/  IMAD.MOV.U32 R50, RZ, RZ, R49 ;  /* 0x000000ffff327224 */ /* 0x000fe200078e0031 */
[C---:B------:R-:W-:Y:S01]  /*95300*/  IADD3 R58, P2, PT, R61.reuse, R26, RZ ;  /* 0x0000001a3d3a7210 */ /* 0x040fe20007f5e0ff */
[----:B------:R-:W-:Y:S01]  /*95310*/  IMAD.MOV.U32 R49, RZ, RZ, R44 ;  /* 0x000000ffff317224 */ /* 0x000fe200078e002c */
[----:B------:R-:W-:Y:S01]  /*95320*/  IADD3 R14, P3, PT, R61, R28, RZ ;  /* 0x0000001c3d0e7210 */ /* 0x000fe20007f7e0ff */
[----:B------:R-:W-:Y:S02]  /*95330*/  IMAD.MOV.U32 R44, RZ, RZ, R2 ;  /* 0x000000ffff2c7224 */ /* 0x000fe400078e0002 */
[----:B------:R-:W-:-:S02]  /*95340*/  IMAD.MOV.U32 R55, RZ, RZ, R51 ;  /* 0x000000ffff377224 */ /* 0x000fc400078e0033 */
[----:B------:R-:W-:Y:S02]  /*95350*/  IMAD.MOV.U32 R51, RZ, RZ, R48 ;  /* 0x000000ffff337224 */ /* 0x000fe400078e0030 */
[----:B------:R-:W-:Y:S02]  /*95360*/  IMAD.MOV.U32 R48, RZ, RZ, R42 ;  /* 0x000000ffff307224 */ /* 0x000fe400078e002a */
[C---:B------:R-:W-:Y:S02]  /*95370*/  IMAD.X R59, R56.reuse, 0x1, R25, P2 ;  /* 0x00000001383b7824 */ /* 0x040fe400010e0619 */
[----:B------:R-:W-:Y:S02]  /*95380*/  IMAD.MOV.U32 R42, RZ, RZ, R3 ;  /* 0x000000ffff2a7224 */ /* 0x000fe400078e0003 */
[----:B------:R-:W-:Y:S01]  /*95390*/  IMAD.X R15, R56, 0x1, R27, P3 ;  /* 0x00000001380f7824 */ /* 0x000fe200018e061b */
[----:B------:R-:W-:Y:S04]  /*953a0*/  STL.64 [R1+0x2868], R58 ;  /* 0x0028683a01007387 */ /* 0x000fe80000100a00 */
[----:B------:R-:W-:Y:S01]  /*953b0*/  STL.64 [R1+0x2870], R14 ;  /* 0x0028700e01007387 */ /* 0x000fe20000100a00 */
[----:B--2---:R-:W-:-:S05]  /*953c0*/  IADD3 R2, P4, PT, R61, R30, RZ ;  /* 0x0000001e3d027210 */ /* 0x004fca0007f9e0ff */
[----:B------:R-:W-:-:S05]  /*953d0*/  IMAD.X R3, R56, 0x1, R29, P4 ;  /* 0x0000000138037824 */ /* 0x000fca00020e061d */
[----:B------:R0:W-:Y:S04]  /*953e0*/  STL.64 [R1+0x2878], R2 ;  /* 0x0028780201007387 */ /* 0x0001e80000100a00 */
[----:B0-----:R-:W2:Y:S01]  /*953f0*/  LDL.LU R3, [R1+0x5610] ;  /* 0x0056100001037983 */ /* 0x001ea20000300800 */
[C---:B------:R-:W-:Y:S02]  /*95400*/  IADD3 R58, P2, PT, R61.reuse, R32, RZ ;  /* 0x000000203d3a7210 */ /* 0x040fe40007f5e0ff */
[C---:B------:R-:W-:Y:S02]  /*95410*/  IADD3 R14, P3, PT, R61.reuse, R34, RZ ;  /* 0x000000223d0e7210 */ /* 0x040fe40007f7e0ff */
[----:B------:R-:W-:Y:S01]  /*95420*/  IADD3 R2, P4, PT, R61, R36, RZ ;  /* 0x000000243d027210 */ /* 0x000fe20007f9e0ff */
[----:B------:R-:W-:-:S02]  /*95430*/  IMAD.X R59, R56, 0x1, R31, P2 ;  /* 0x00000001383b7824 */ /* 0x000fc400010e061f */
[----:B------:R-:W-:Y:S02]  /*95440*/  IMAD.X R15, R56, 0x1, R33, P3 ;  /* 0x00000001380f7824 */ /* 0x000fe400018e0621 */
[----:B------:R-:W-:Y:S04]  /*95450*/  STL [R1+0x2890], R2 ;  /* 0x0028900201007387 */ /* 0x000fe80000100800 */
[----:B------:R0:W-:Y:S04]  /*95460*/  STL.64 [R1+0x2880], R58 ;  /* 0x0028803a01007387 */ /* 0x0001e80000100a00 */
[----:B------:R1:W-:Y:S01]  /*95470*/  STL.64 [R1+0x2888], R14 ;  /* 0x0028880e01007387 */ /* 0x0003e20000100a00 */
[----:B0-----:R-:W-:-:S03]  /*95480*/  IADD3 R58, P2, PT, R61, R6, RZ ;  /* 0x000000063d3a7210 */ /* 0x001fc60007f5e0ff */
[----:B-1----:R-:W3:Y:S04]  /*95490*/  LDL.LU.64 R14, [R1+0x5608] ;  /* 0x00560800010e7983 */ /* 0x002ee80000300a00 */
[----:B------:R0:W-:Y:S01]  /*954a0*/  STL.64 [R1+0x55f0], R32 ;  /* 0x0055f02001007387 */ /* 0x0001e20000100a00 */
[C---:B------:R-:W-:Y:S02]  /*954b0*/  IMAD.X R59, R56.reuse, 0x1, R5, P2 ;  /* 0x00000001383b7824 */ /* 0x040fe400010e0605 */
[----:B0-----:R-:W-:Y:S01]  /*954c0*/  IMAD.MOV.U32 R32, RZ, RZ, R2 ;  /* 0x000000ffff207224 */ /* 0x001fe200078e0002 */
[----:B------:R-:W-:Y:S01]  /*954d0*/  IADD3 R2, P3, PT, R61, R10, RZ ;  /* 0x0000000a3d027210 */ /* 0x000fe20007f7e0ff */
[----:B--2---:R-:W-:Y:S02]  /*954e0*/  IMAD.MOV.U32 R33, RZ, RZ, R3 ;  /* 0x000000ffff217224 */ /* 0x004fe400078e0003 */
[----:B------:R-:W-:-:S02]  /*954f0*/  IMAD.X R33, R56, 0x1, R35, P4 ;  /* 0x0000000138217824 */ /* 0x000fc400020e0623 */
[----:B------:R-:W-:-:S03]  /*95500*/  IMAD.X R3, R56, 0x1, R7, P3 ;  /* 0x0000000138037824 */ /* 0x000fc600018e0607 */
[----:B------:R-:W-:Y:S04]  /*95510*/  STL [R1+0x2894], R33 ;  /* 0x0028942101007387 */ /* 0x000fe80000100800 */
[----:B------:R0:W-:Y:S04]  /*95520*/  STL.64 [R1+0x2898], R58 ;  /* 0x0028983a01007387 */ /* 0x0001e80000100a00 */
[----:B0-----:R-:W2:Y:S04]  /*95530*/  LDL.LU R59, [R1+0x5600] ;  /* 0x00560000013b7983 */ /* 0x001ea80000300800 */
[----:B------:R0:W-:Y:S04]  /*95540*/  STL.64 [R1+0x2838], R2 ;  /* 0x0028380201007387 */ /* 0x0001e80000100a00 */
[----:B0-----:R-:W4:Y:S01]  /*95550*/  LDL.LU.64 R2, [R1+0x55f8] ;  /* 0x0055f80001027983 */ /* 0x001f220000300a00 */
[----:B------:R-:W-:-:S02]  /*95560*/  IADD3 R32, P4, PT, R61, R12, RZ ;  /* 0x0000000c3d207210 */ /* 0x000fc40007f9e0ff */
[----:B---3--:R-:W-:-:S03]  /*95570*/  IADD3 R58, P2, PT, R61, R14, RZ ;  /* 0x0000000e3d3a7210 */ /* 0x008fc60007f5e0ff */
[----:B------:R-:W-:Y:S02]  /*95580*/  IMAD.X R33, R56, 0x1, R11, P4 ;  /* 0x0000000138217824 */ /* 0x000fe400020e060b */
[----:B------:R-:W-:Y:S04]  /*95590*/  STL [R1+0x2848], R58 ;  /* 0x0028483a01007387 */ /* 0x000fe80000100800 */
[----:B------:R0:W-:Y:S01]  /*955a0*/  STL.64 [R1+0x55e8], R6 ;  /* 0x0055e80601007387 */ /* 0x0001e20000100a00 */
[----:B------:R-:W-:Y:S02]  /*955b0*/  IMAD.MOV.U32 R54, RZ, RZ, R53 ;  /* 0x000000ffff367224 */ /* 0x000fe400078e0035 */
[----:B------:R-:W-:Y:S01]  /*955c0*/  IMAD.MOV.U32 R53, RZ, RZ, R43 ;  /* 0x000000ffff357224 */ /* 0x000fe200078e002b */
[----:B------:R4:W-:Y:S01]  /*955d0*/  STL.64 [R1+0x2840], R32 ;  /* 0x0028402001007387 */ /* 0x0009e20000100a00 */
[----:B0-----:R-:W-:Y:S01]  /*955e0*/  IMAD.MOV.U32 R6, RZ, RZ, R58 ;  /* 0x000000ffff067224 */ /* 0x001fe200078e003a */
[----:B------:R-:W-:Y:S01]  /*955f0*/  IADD3 R58, P3, PT, R61, R15, RZ ;  /* 0x0000000f3d3a7210 */ /* 0x000fe20007f7e0ff */
[----:B--2---:R-:W-:-:S02]  /*95600*/  IMAD.MOV.U32 R7, RZ, RZ, R59 ;  /* 0x000000ffff077224 */ /* 0x004fc400078e003b */
[C---:B------:R-:W-:Y:S02]  /*95610*/  IMAD.X R7, R56.reuse, 0x1, R13, P2 ;  /* 0x0000000138077824 */ /* 0x040fe400010e060d */
[C---:B------:R-:W-:Y:S01]  /*95620*/  IMAD.X R59, R56.reuse, 0x1, R37, P3 ;  /* 0x00000001383b7824 */ /* 0x040fe200018e0625 */
[----:B------:R-:W-:Y:S02]  /*95630*/  IADD3 R6, P2, PT, R61, R16, RZ ;  /* 0x000000103d067210 */ /* 0x000fe40007f5e0ff */
[----:B----4-:R-:W-:Y:S02]  /*95640*/  IADD3 R32, P4, PT, R3, R36, RZ ;  /* 0x0000002403207210 */ /* 0x010fe40007f9e0ff */
[----:B------:R-:W-:Y:S01]  /*95650*/  SHF.R.S32.HI R43, RZ, 0x1f, R3 ;  /* 0x0000001fff2b7819 */ /* 0x000fe20000011403 */
[----:B------:R0:W-:Y:S04]  /*95660*/  STL [R1+0x284c], R7 ;  /* 0x00284c0701007387 */ /* 0x0001e80000100800 */
[----:B------:R-:W-:Y:S01]  /*95670*/  IMAD.X R33, R43, 0x1, R35, P4 ;  /* 0x000000012b217824 */ /* 0x000fe200020e0623 */
[----:B------:R1:W-:Y:S04]  /*95680*/  STL.64 [R1+0x2850], R58 ;  /* 0x0028503a01007387 */ /* 0x0003e80000100a00 */
[----:B------:R2:W-:Y:S01]  /*95690*/  STL.64 [R1+0x47c8], R32 ;  /* 0x0047c82001007387 */ /* 0x0005e20000100a00 */
[----:B0-----:R-:W-:Y:S01]  /*956a0*/  IMAD.X R7, R56, 0x1, R38, P2 ;  /* 0x0000000138077824 */ /* 0x001fe200010e0626 */
[----:B-1----:R-:W-:-:S02]  /*956b0*/  IADD3 R58, P3, PT, R57, R18, RZ ;  /* 0x00000012393a7210 */ /* 0x002fc40007f7e0ff */
[----:B--2---:R-:W-:-:S03]  /*956c0*/  IADD3 R32, P4, PT, R57, R20, RZ ;  /* 0x0000001439207210 */ /* 0x004fc60007f9e0ff */
[C---:B------:R-:W-:Y:S01]  /*956d0*/  IMAD.X R59, R55.reuse, 0x1, R17, P3 ;  /* 0x00000001373b7824 */ /* 0x040fe200018e0611 */
[----:B------:R0:W-:Y:S01]  /*956e0*/  STL.64 [R1+0x2820], R6 ;  /* 0x0028200601007387 */ /* 0x0001e20000100a00 */
[----:B------:R-:W-:-:S03]  /*956f0*/  IMAD.X R33, R55, 0x1, R19, P4 ;  /* 0x0000000137217824 */ /* 0x000fc600020e0613 */
[----:B------:R-:W-:Y:S01]  /*95700*/  STL.64 [R1+0x2828], R58 ;  /* 0x0028283a01007387 */ /* 0x000fe20000100a00 */
[----:B------:R-:W-:-:S03]  /*95710*/  IADD3 R60, P3, PT, R57, R24, RZ ;  /* 0x00000018393c7210 */ /* 0x000fc60007f7e0ff */
[----:B------:R1:W-:Y:S01]  /*95720*/  STL.64 [R1+0x2830], R32 ;  /* 0x0028302001007387 */ /* 0x0003e20000100a00 */
[----:B0-----:R-:W-:Y:S01]  /*95730*/  IADD3 R6, P2, PT, R57, R22, RZ ;  /* 0x0000001639067210 */ /* 0x001fe20007f5e0ff */
[----:B------:R-:W-:-:S04]  /*95740*/  IMAD.X R61, R55, 0x1, R23, P3 ;  /* 0x00000001373d7824 */ /* 0x000fc800018e0617 */
[----:B------:R-:W-:Y:S01]  /*95750*/  IMAD.X R7, R55, 0x1, R21, P2 ;  /* 0x0000000137077824 */ /* 0x000fe200010e0615 */
[----:B-1----:R-:W-:-:S04]  /*95760*/  IADD3 R32, P4, PT, R57, R26, RZ ;  /* 0x0000001a39207210 */ /* 0x002fc80007f9e0ff */
[----:B------:R0:W-:Y:S01]  /*95770*/  STL.64 [R1+0x27b8], R6 ;  /* 0x0027b80601007387 */ /* 0x0001e20000100a00 */
[----:B------:R-:W-:-:S03]  /*95780*/  IMAD.X R33, R55, 0x1, R25, P4 ;  /* 0x0000000137217824 */ /* 0x000fc600020e0619 */
[----:B------:R-:W-:Y:S04]  /*95790*/  STL.64 [R1+0x27c0], R60 ;  /* 0x0027c03c01007387 */ /* 0x000fe80000100a00 */
[----:B------:R1:W-:Y:S01]  /*957a0*/  STL.64 [R1+0x27c8], R32 ;  /* 0x0027c82001007387 */ /* 0x0003e20000100a00 */
[----:B0-----:R-:W-:-:S03]  /*957b0*/  IADD3 R6, P2, PT, R57, R28, RZ ;  /* 0x0000001c39067210 */ /* 0x001fc60007f5e0ff */
[----:B-1----:R-:W2:Y:S02]  /*957c0*/  LDL.LU.64 R32, [R1+0x55f0] ;  /* 0x0055f00001207983 */ /* 0x002ea40000300a00 */
[----:B------:R-:W-:-:S05]  /*957d0*/  IMAD.X R7, R55, 0x1, R27, P2 ;  /* 0x0000000137077824 */ /* 0x000fca00010e061b */
[----:B------:R0:W-:Y:S04]  /*957e0*/  STL.64 [R1+0x27d0], R6 ;  /* 0x0027d00601007387 */ /* 0x0001e80000100a00 */
[----:B0-----:R-:W3:Y:S01]  /*957f0*/  LDL.LU.64 R6, [R1+0x55e8] ;  /* 0x0055e80001067983 */ /* 0x001ee20000300a00 */
[----:B------:R-:W-:Y:S01]  /*95800*/  IMAD.MOV.U32 R59, RZ, RZ, R54 ;  /* 0x000000ffff3b7224 */ /* 0x000fe200078e0036 */
[----:B------:R-:W-:Y:S01]  /*95810*/  IADD3 R60, P3, PT, R57, R30, RZ ;  /* 0x0000001e393c7210 */ /* 0x000fe20007f7e0ff */
[----:B------:R-:W-:Y:S01]  /*95820*/  IMAD.MOV.U32 R54, RZ, RZ, R52 ;  /* 0x000000ffff367224 */ /* 0x000fe200078e0034 */
[----:B------:R0:W-:Y:S01]  /*95830*/  STL.64 [R1+0x55e0], R26 ;  /* 0x0055e01a01007387 */ /* 0x0001e20000100a00 */
[----:B------:R-:W-:Y:S02]  /*95840*/  IMAD.MOV.U32 R56, RZ, RZ, R53 ;  /* 0x000000ffff387224 */ /* 0x000fe400078e0035 */
[----:B------:R-:W-:Y:S01]  /*95850*/  IMAD.X R61, R55, 0x1, R29, P3 ;  /* 0x00000001373d7824 */ /* 0x000fe200018e061d */
[----:B0-----:R-:W-:-:S04]  /*95860*/  IADD3 R26, P2, PT, R57, R34, RZ ;  /* 0x00000022391a7210 */ /* 0x001fc80007f5e0ff */
[----:B------:R0:W-:Y:S02]  /*95870*/  STL.64 [R1+0x27d8], R60 ;  /* 0x0027d83c01007387 */ /* 0x0001e40000100a00 */
[----:B0-----:R-:W-:-:S05]  /*95880*/  IADD3 R60, P3, PT, R57, R36, RZ ;  /* 0x00000024393c7210 */ /* 0x001fca0007f7e0ff */
[----:B------:R-:W-:Y:S01]  /*95890*/  IMAD.X R61, R55, 0x1, R35, P3 ;  /* 0x00000001373d7824 */ /* 0x000fe200018e0623 */
[----:B--2---:R-:W-:Y:S01]  /*958a0*/  IADD3 R52, P4, PT, R57, R32, RZ ;  /* 0x0000002039347210 */ /* 0x004fe20007f9e0ff */
[----:B------:R-:W-:-:S04]  /*958b0*/  IMAD.X R27, R55, 0x1, R33, P2 ;  /* 0x00000001371b7824 */ /* 0x000fc800010e0621 */
[----:B------:R-:W-:-:S05]  /*958c0*/  IMAD.X R53, R55, 0x1, R31, P4 ;  /* 0x0000000137357824 */ /* 0x000fca00020e061f */
[----:B------:R3:W-:Y:S04]  /*958d0*/  STL.64 [R1+0x27e0], R52 ;  /* 0x0027e03401007387 */ /* 0x0007e80000100a00 */
[----:B------:R0:W-:Y:S04]  /*958e0*/  STL.64 [R1+0x27e8], R26 ;  /* 0x0027e81a01007387 */ /* 0x0001e80000100a00 */
[----:B------:R1:W-:Y:S01]  /*958f0*/  STL.64 [R1+0x27f0], R60 ;  /* 0x0027f03c01007387 */ /* 0x0003e20000100a00 */
[C---:B---3--:R-:W-:Y:S02]  /*95900*/  IADD3 R52, P4, PT, R57.reuse, R6, RZ ;  /* 0x0000000639347210 */ /* 0x048fe40007f9e0ff */
[----:B0-----:R-:W-:-:S03]  /*95910*/  IADD3 R26, P2, PT, R57, R10, RZ ;  /* 0x0000000a391a7210 */ /* 0x001fc60007f5e0ff */
[C---:B------:R-:W-:Y:S02]  /*95920*/  IMAD.X R53, R55.reuse, 0x1, R5, P4 ;  /* 0x0000000137357824 */ /* 0x040fe400020e0605 */
[----:B------:R-:W-:Y:S01]  /*95930*/  IMAD.X R27, R55, 0x1, R7, P2 ;  /* 0x00000001371b7824 */ /* 0x000fe200010e0607 */
[----:B-1----:R-:W-:Y:S02]  /*95940*/  IADD3 R60, P3, PT, R57, R12, RZ ;  /* 0x0000000c393c7210 */ /* 0x002fe40007f7e0ff */
[----:B------:R0:W-:Y:S04]  /*95950*/  STL.64 [R1+0x27f8], R52 ;  /* 0x0027f83401007387 */ /* 0x0001e80000100a00 */
[----:B------:R1:W-:Y:S01]  /*95960*/  STL.64 [R1+0x2800], R26 ;  /* 0x0028001a01007387 */ /* 0x0003e20000100a00 */
[----:B------:R-:W-:Y:S01]  /*95970*/  IMAD.X R61, R55, 0x1, R11, P3 ;  /* 0x00000001373d7824 */ /* 0x000fe200018e060b */
[----:B0-----:R-:W-:-:S02]  /*95980*/  IADD3 R52, P4, PT, R57, R14, RZ ;  /* 0x0000000e39347210 */ /* 0x001fc40007f9e0ff */
[----:B-1----:R-:W-:-:S03]  /*95990*/  IADD3 R26, P2, PT, R57, R15, RZ ;  /* 0x0000000f391a7210 */ /* 0x002fc60007f5e0ff */
[C---:B------:R-:W-:Y:S02]  /*959a0*/  IMAD.X R53, R55.reuse, 0x1, R13, P4 ;  /* 0x0000000137357824 */ /* 0x040fe400020e060d */
[----:B------:R-:W-:Y:S01]  /*959b0*/  IMAD.X R27, R55, 0x1, R37, P2 ;  /* 0x00000001371b7824 */ /* 0x000fe200010e0625 */
[----:B------:R0:W-:Y:S04]  /*959c0*/  STL.64 [R1+0x2808], R60 ;  /* 0x0028083c01007387 */ /* 0x0001e80000100a00 */
[----:B------:R-:W-:Y:S04]  /*959d0*/  STL.64 [R1+0x2810], R52 ;  /* 0x0028103401007387 */ /* 0x000fe80000100a00 */
[----:B------:R1:W-:Y:S01]  /*959e0*/  STL.64 [R1+0x2818], R26 ;  /* 0x0028181a01007387 */ /* 0x0003e20000100a00 */
[----:B0-----:R-:W-:-:S02]  /*959f0*/  IADD3 R60, P3, PT, R57, R16, RZ ;  /* 0x00000010393c7210 */ /* 0x001fc40007f7e0ff */
[----:B-1----:R-:W-:-:S03]  /*95a00*/  IADD3 R26, P2, PT, R3, R32, RZ ;  /* 0x00000020031a7210 */ /* 0x002fc60007f5e0ff */
[----:B------:R-:W-:Y:S01]  /*95a10*/  IMAD.X R61, R55, 0x1, R38, P3 ;  /* 0x00000001373d7824 */ /* 0x000fe200018e0626 */
[----:B------:R-:W-:Y:S01]  /*95a20*/  IADD3 R52, P4, PT, R3, R34, RZ ;  /* 0x0000002203347210 */ /* 0x000fe20007f9e0ff */
[----:B------:R-:W-:-:S03]  /*95a30*/  IMAD.X R27, R43, 0x1, R31, P2 ;  /* 0x000000012b1b7824 */ /* 0x000fc600010e061f */
[----:B------:R0:W-:Y:S01]  /*95a40*/  STL.64 [R1+0x27b0], R60 ;  /* 0x0027b03c01007387 */ /* 0x0001e20000100a00 */
[----:B------:R-:W-:-:S03]  /*95a50*/  IMAD.X R53, R43, 0x1, R33, P4 ;  /* 0x000000012b357824 */ /* 0x000fc600020e0621 */
[----:B------:R1:W-:Y:S01]  /*95a60*/  STL.64 [R1+0x47b0], R26 ;  /* 0x0047b01a01007387 */ /* 0x0003e20000100a00 */
[C---:B0-----:R-:W-:Y:S02]  /*95a70*/  IADD3 R60, P3, PT, R59.reuse, R18, RZ ;  /* 0x000000123b3c7210 */ /* 0x041fe40007f7e0ff */
[----:B-1----:R-:W-:-:S03]  /*95a80*/  IADD3 R26, P4, PT, R59, R20, RZ ;  /* 0x000000143b1a7210 */ /* 0x002fc60007f9e0ff */
[C---:B------:R-:W-:Y:S01]  /*95a90*/  IMAD.X R61, R56.reuse, 0x1, R17, P3 ;  /* 0x00000001383d7824 */ /* 0x040fe200018e0611 */
[----:B------:R-:W-:Y:S01]  /*95aa0*/  STL.64 [R1+0x4788], R52 ;  /* 0x0047883401007387 */ /* 0x000fe20000100a00 */
[----:B------:R-:W-:-:S03]  /*95ab0*/  IMAD.X R27, R56, 0x1, R19, P4 ;  /* 0x00000001381b7824 */ /* 0x000fc600020e0613 */
[----:B------:R-:W-:Y:S04]  /*95ac0*/  STL.64 [R1+0x2738], R60 ;  /* 0x0027383c01007387 */ /* 0x000fe80000100a00 */
[----:B------:R0:W-:Y:S04]  /*95ad0*/  STL.64 [R1+0x2740], R26 ;  /* 0x0027401a01007387 */ /* 0x0001e80000100a00 */
[----:B0-----:R-:W2:Y:S01]  /*95ae0*/  LDL.LU.64 R26, [R1+0x55e0] ;  /* 0x0055e000011a7983 */ /* 0x001ea20000300a00 */
[C---:B------:R-:W-:Y:S02]  /*95af0*/  IADD3 R52, P2, PT, R59.reuse, R22, RZ ;  /* 0x000000163b347210 */ /* 0x040fe40007f5e0ff */
[----:B------:R-:W-:Y:S01]  /*95b00*/  IADD3 R60, P3, PT, R59, R24, RZ ;  /* 0x000000183b3c7210 */ /* 0x000fe20007f7e0ff */
[----:B------:R-:W-:-:S02]  /*95b10*/  IMAD.MOV.U32 R57, RZ, RZ, R54 ;  /* 0x000000ffff397224 */ /* 0x000fc400078e0036 */
[C---:B------:R-:W-:Y:S02]  /*95b20*/  IMAD.X R53, R56.reuse, 0x1, R21, P2 ;  /* 0x0000000138357824 */ /* 0x040fe400010e0615 */
[----:B------:R-:W-:-:S03]  /*95b30*/  IMAD.X R61, R56, 0x1, R23, P3 ;  /* 0x00000001383d7824 */ /* 0x000fc600018e0617 */
[----:B------:R0:W-:Y:S04]  /*95b40*/  STL.64 [R1+0x2748], R52 ;  /* 0x0027483401007387 */ /* 0x0001e80000100a00 */
[----:B------:R1:W-:Y:S01]  /*95b50*/  STL.64 [R1+0x2750], R60 ;  /* 0x0027503c01007387 */ /* 0x0003e20000100a00 */
[C---:B0-----:R-:W-:Y:S02]  /*95b60*/  IADD3 R52, P2, PT, R59.reuse, R28, RZ ;  /* 0x0000001c3b347210 */ /* 0x041fe40007f5e0ff */
[----:B-1----:R-:W-:-:S05]  /*95b70*/  IADD3 R60, P3, PT, R59, R30, RZ ;  /* 0x0000001e3b3c7210 */ /* 0x002fca0007f7e0ff */
[----:B------:R-:W-:Y:S01]  /*95b80*/  IMAD.X R61, R56, 0x1, R29, P3 ;  /* 0x00000001383d7824 */ /* 0x000fe200018e061d */
[----:B--2---:R-:W-:-:S05]  /*95b90*/  IADD3 R54, P4, PT, R59, R26, RZ ;  /* 0x0000001a3b367210 */ /* 0x004fca0007f9e0ff */
[C---:B------:R-:W-:Y:S02]  /*95ba0*/  IMAD.X R55, R56.reuse, 0x1, R25, P4 ;  /* 0x0000000138377824 */ /* 0x040fe400020e0619 */
[----:B------:R-:W-:-:S03]  /*95bb0*/  IMAD.X R53, R56, 0x1, R27, P2 ;  /* 0x0000000138357824 */ /* 0x000fc600010e061b */
[----:B------:R0:W-:Y:S04]  /*95bc0*/  STL.64 [R1+0x2758], R54 ;  /* 0x0027583601007387 */ /* 0x0001e80000100a00 */
[----:B------:R1:W-:Y:S04]  /*95bd0*/  STL.64 [R1+0x2760], R52 ;  /* 0x0027603401007387 */ /* 0x0003e80000100a00 */
[----:B------:R2:W-:Y:S01]  /*95be0*/  STL.64 [R1+0x2768], R60 ;  /* 0x0027683c01007387 */ /* 0x0005e20000100a00 */
[C---:B0-----:R-:W-:Y:S02]  /*95bf0*/  IADD3 R54, P4, PT, R59.reuse, R32, RZ ;  /* 0x000000203b367210 */ /* 0x041fe40007f9e0ff */
[----:B-1----:R-:W-:-:S03]  /*95c00*/  IADD3 R52, P2, PT, R59, R34, RZ ;  /* 0x000000223b347210 */ /* 0x002fc60007f5e0ff */
[C---:B------:R-:W-:Y:S01]  /*95c10*/  IMAD.X R55, R56.reuse, 0x1, R31, P4 ;  /* 0x0000000138377824 */ /* 0x040fe200020e061f */
[----:B--2---:R-:W-:Y:S01]  /*95c20*/  IADD3 R60, P3, PT, R59, R36, RZ ;  /* 0x000000243b3c7210 */ /* 0x004fe20007f7e0ff */
[----:B------:R-:W-:-:S03]  /*95c30*/  IMAD.X R53, R56, 0x1, R33, P2 ;  /* 0x0000000138357824 */ /* 0x000fc600010e0621 */
[----:B------:R0:W-:Y:S01]  /*95c40*/  STL.64 [R1+0x2770], R54 ;  /* 0x0027703601007387 */ /* 0x0001e20000100a00 */
[----:B------:R-:W-:-:S03]  /*95c50*/  IMAD.X R61, R56, 0x1, R35, P3 ;  /* 0x00000001383d7824 */ /* 0x000fc600018e0623 */
[----:B------:R1:W-:Y:S01]  /*95c60*/  STL.64 [R1+0x2778], R52 ;  /* 0x0027783401007387 */ /* 0x0003e20000100a00 */
[----:B0-----:R-:W-:-:S03]  /*95c70*/  IADD3 R54, P4, PT, R59, R6, RZ ;  /* 0x000000063b367210 */ /* 0x001fc60007f9e0ff */
[----:B------:R0:W-:Y:S01]  /*95c80*/  STL.64 [R1+0x2780], R60 ;  /* 0x0027803c01007387 */ /* 0x0001e20000100a00 */
[----:B-1----:R-:W-:Y:S01]  /*95c90*/  IADD3 R52, P2, PT, R59, R10, RZ ;  /* 0x0000000a3b347210 */ /* 0x002fe20007f5e0ff */
[----:B------:R-:W-:-:S04]  /*95ca0*/  IMAD.X R55, R56, 0x1, R5, P4 ;  /* 0x0000000138377824 */ /* 0x000fc800020e0605 */
[----:B------:R-:W-:Y:S01]  /*95cb0*/  IMAD.X R53, R56, 0x1, R7, P2 ;  /* 0x0000000138357824 */ /* 0x000fe200010e0607 */
[----:B------:R1:W-:Y:S01]  /*95cc0*/  STL.64 [R1+0x2788], R54 ;  /* 0x0027883601007387 */ /* 0x0003e20000100a00 */
[----:B0-----:R-:W-:-:S03]  /*95cd0*/  IADD3 R60, P3, PT, R59, R12, RZ ;  /* 0x0000000c3b3c7210 */ /* 0x001fc60007f7e0ff */
[----:B------:R0:W-:Y:S02]  /*95ce0*/  STL.64 [R1+0x2790], R52 ;  /* 0x0027903401007387 */ /* 0x0001e40000100a00 */
[----:B------:R-:W-:Y:S01]  /*95cf0*/  IMAD.X R61, R56, 0x1, R11, P3 ;  /* 0x00000001383d7824 */ /* 0x000fe200018e060b */
[----:B-1----:R-:W-:-:S04]  /*95d00*/  IADD3 R54, P4, PT, R59, R14, RZ ;  /* 0x0000000e3b367210 */ /* 0x002fc80007f9e0ff */
[----:B------:R1:W-:Y:S01]  /*95d10*/  STL.64 [R1+0x2798], R60 ;  /* 0x0027983c01007387 */ /* 0x0003e20000100a00 */
[C---:B------:R-:W-:Y:S01]  /*95d20*/  IMAD.X R55, R56.reuse, 0x1, R13, P4 ;  /* 0x0000000138377824 */ /* 0x040fe200020e060d */
[C---:B0-----:R-:W-:Y:S02]  /*95d30*/  IADD3 R52, P2, PT, R59.reuse, R15, RZ ;  /* 0x0000000f3b347210 */ /* 0x041fe40007f5e0ff */
[----:B------:R-:W-:Y:S01]  /*95d40*/  IADD3 R58, P3, PT, R59, R16, RZ ;  /* 0x000000103b3a7210 */ /* 0x000fe20007f7e0ff */
[----:B-1----:R-:W2:Y:S04]  /*95d50*/  LDL.LU.64 R60, [R1+0x55d8] ;  /* 0x0055d800013c7983 */ /* 0x002ea80000300a00 */
[----:B------:R0:W-:Y:S01]  /*95d60*/  STL.64 [R1+0x27a0], R54 ;  /* 0x0027a03601007387 */ /* 0x0001e20000100a00 */
[----:B------:R-:W-:-:S02]  /*95d70*/  IMAD.X R53, R56, 0x1, R37, P2 ;  /* 0x0000000138357824 */ /* 0x000fc400010e0625 */
[----:B------:R-:W-:Y:S01]  /*95d80*/  IMAD.X R59, R56, 0x1, R38, P3 ;  /* 0x00000001383b7824 */ /* 0x000fe200018e0626 */
[----:B0-----:R-:W-:Y:S02]  /*95d90*/  IADD3 R54, P4, PT, R3, R30, RZ ;  /* 0x0000001e03367210 */ /* 0x001fe40007f9e0ff */
[----:B------:R0:W-:Y:S04]  /*95da0*/  STL.64 [R1+0x27a8], R52 ;  /* 0x0027a83401007387 */ /* 0x0001e80000100a00 */
[----:B------:R1:W-:Y:S01]  /*95db0*/  STL.64 [R1+0x2730], R58 ;  /* 0x0027303a01007387 */ /* 0x0003e20000100a00 */
[----:B------:R-:W-:-:S05]  /*95dc0*/  IMAD.X R55, R43, 0x1, R29, P4 ;  /* 0x000000012b377824 */ /* 0x000fca00020e061d */
[----:B------:R3:W-:Y:S01]  /*95dd0*/  STL.64 [R1+0x4780], R54 ;  /* 0x0047803601007387 */ /* 0x0007e20000100a00 */
[----:B0-----:R-:W-:Y:S02]  /*95de0*/  IADD3 R52, P2, PT, R3, R28, RZ ;  /* 0x0000001c03347210 */ /* 0x001fe40007f5e0ff */
[----:B-1----:R-:W-:-:S03]  /*95df0*/  IADD3 R58, P3, PT, R57, R18, RZ ;  /* 0x00000012393a7210 */ /* 0x002fc60007f7e0ff */
[----:B------:R-:W-:Y:S01]  /*95e00*/  IMAD.X R53, R43, 0x1, R27, P2 ;  /* 0x000000012b357824 */ /* 0x000fe200010e061b */
[----:B---3--:R-:W-:Y:S01]  /*95e10*/  IADD3 R54, P4, PT, R57, R20, RZ ;  /* 0x0000001439367210 */ /* 0x008fe20007f9e0ff */
[----:B------:R-:W-:-:S03]  /*95e20*/  IMAD.X R59, R51, 0x1, R17, P3 ;  /* 0x00000001333b7824 */ /* 0x000fc600018e0611 */
[----:B------:R0:W-:Y:S01]  /*95e30*/  STL.64 [R1+0x47a8], R52 ;  /* 0x0047a83401007387 */ /* 0x0001e20000100a00 */
[----:B------:R-:W-:-:S03]  /*95e40*/  IMAD.X R55, R51, 0x1, R19, P4 ;  /* 0x0000000133377824 */ /* 0x000fc600020e0613 */
[----:B------:R1:W-:Y:S04]  /*95e50*/  STL.64 [R1+0x26b8], R58 ;  /* 0x0026b83a01007387 */ /* 0x0003e80000100a00 */
[----:B------:R3:W-:Y:S01]  /*95e60*/  STL.64 [R1+0x26c0], R54 ;  /* 0x0026c03601007387 */ /* 0x0007e20000100a00 */
[C---:B0-----:R-:W-:Y:S02]  /*95e70*/  IADD3 R52, P2, PT, R57.reuse, R22, RZ ;  /* 0x0000001639347210 */ /* 0x041fe40007f5e0ff */
        /* <DEDUP_REMOVED lines=33> */
[----:B------:R1:W-:Y:S01]  /*96090*/  STL.64 [R1+0x2718], R58 ;  /* 0x0027183a01007387 */ /* 0x0003e20000100a00 */
[C---:B------:R-:W-:Y:S02]  /*960a0*/  IADD3 R56, P3, PT, R57.reuse, R16, RZ ;  /* 0x0000001039387210 */ /* 0x040fe40007f7e0ff */
[----:B0-----:R-:W-:Y:S01]  /*960b0*/  IADD3 R52, P2, PT, R57, R15, RZ ;  /* 0x0000000f39347210 */ /* 0x001fe20007f5e0ff */
[----:B-1----:R-:W3:Y:S04]  /*960c0*/  LDL.LU.64 R58, [R1+0x55d0] ;  /* 0x0055d000013a7983 */ /* 0x002ee80000300a00 */
[----:B------:R0:W-:Y:S01]  /*960d0*/  STL.64 [R1+0x2720], R54 ;  /* 0x0027203601007387 */ /* 0x0001e20000100a00 */
[C---:B------:R-:W-:Y:S02]  /*960e0*/  IMAD.X R53, R51.reuse, 0x1, R37, P2 ;  /* 0x0000000133357824 */ /* 0x040fe400010e0625 */
[----:B------:R-:W-:Y:S01]  /*960f0*/  IMAD.X R57, R51, 0x1, R38, P3 ;  /* 0x0000000133397824 */ /* 0x000fe200018e0626 */
[----:B0-----:R-:W-:-:S02]  /*96100*/  IADD3 R54, P4, PT, R3, R26, RZ ;  /* 0x0000001a03367210 */ /* 0x001fc40007f9e0ff */
[----:B------:R0:W-:Y:S03]  /*96110*/  STL.64 [R1+0x2728], R52 ;  /* 0x0027283401007387 */ /* 0x0001e60000100a00 */
[----:B------:R-:W-:Y:S01]  /*96120*/  IMAD.X R55, R43, 0x1, R25, P4 ;  /* 0x000000012b377824 */ /* 0x000fe200020e0619 */
[----:B------:R1:W-:Y:S04]  /*96130*/  STL.64 [R1+0x26b0], R56 ;  /* 0x0026b03801007387 */ /* 0x0003e80000100a00 */
[----:B------:R4:W-:Y:S01]  /*96140*/  STL.64 [R1+0x4778], R54 ;  /* 0x0047783601007387 */ /* 0x0009e20000100a00 */
[----:B0-----:R-:W-:Y:S02]  /*96150*/  IADD3 R52, P2, PT, R3, R24, RZ ;  /* 0x0000001803347210 */ /* 0x001fe40007f5e0ff */
[----:B-1----:R-:W-:-:S03]  /*96160*/  IADD3 R56, P3, PT, R48, R18, RZ ;  /* 0x0000001230387210 */ /* 0x002fc60007f7e0ff */
[----:B------:R-:W-:Y:S01]  /*96170*/  IMAD.X R53, R43, 0x1, R23, P2 ;  /* 0x000000012b357824 */ /* 0x000fe200010e0617 */
[----:B----4-:R-:W-:Y:S01]  /*96180*/  IADD3 R54, P4, PT, R48, R20, RZ ;  /* 0x0000001430367210 */ /* 0x010fe20007f9e0ff */
[----:B------:R-:W-:-:S03]  /*96190*/  IMAD.X R57, R47, 0x1, R17, P3 ;  /* 0x000000012f397824 */ /* 0x000fc600018e0611 */
[----:B------:R0:W-:Y:S01]  /*961a0*/  STL.64 [R1+0x47a0], R52 ;  /* 0x0047a03401007387 */ /* 0x0001e20000100a00 */
[----:B------:R-:W-:-:S03]  /*961b0*/  IMAD.X R55, R47, 0x1, R19, P4 ;  /* 0x000000012f377824 */ /* 0x000fc600020e0613 */
[----:B------:R1:W-:Y:S04]  /*961c0*/  STL.64 [R1+0x2638], R56 ;  /* 0x0026383801007387 */ /* 0x0003e80000100a00 */
[----:B------:R4:W-:Y:S01]  /*961d0*/  STL.64 [R1+0x2640], R54 ;  /* 0x0026403601007387 */ /* 0x0009e20000100a00 */
[C---:B0-----:R-:W-:Y:S02]  /*961e0*/  IADD3 R52, P2, PT, R48.reuse, R22, RZ ;  /* 0x0000001630347210 */ /* 0x041fe40007f5e0ff */
[----:B-1----:R-:W-:-:S03]  /*961f0*/  IADD3 R56, P3, PT, R48, R24, RZ ;  /* 0x0000001830387210 */ /* 0x002fc60007f7e0ff */
[C---:B------:R-:W-:Y:S01]  /*96200*/  IMAD.X R53, R47.reuse, 0x1, R21, P2 ;  /* 0x000000012f357824 */ /* 0x040fe200010e0615 */
        /* <DEDUP_REMOVED lines=34> */
[----:B-1----:R-:W-:Y:S02]  /*96430*/  IADD3 R56, P3, PT, R48, R16, RZ ;  /* 0x0000001030387210 */ /* 0x002fe40007f7e0ff */
[----:B----4-:R-:W-:Y:S01]  /*96440*/  IADD3 R54, P4, PT, R3, R22, RZ ;  /* 0x0000001603367210 */ /* 0x010fe20007f9e0ff */
[----:B------:R-:W-:-:S02]  /*96450*/  IMAD.X R53, R47, 0x1, R37, P2 ;  /* 0x000000012f357824 */ /* 0x000fc400010e0625 */
[----:B------:R-:W-:Y:S02]  /*96460*/  IMAD.X R57, R47, 0x1, R38, P3 ;  /* 0x000000012f397824 */ /* 0x000fe400018e0626 */
[----:B------:R-:W-:Y:S01]  /*96470*/  IMAD.X R55, R43, 0x1, R21, P4 ;  /* 0x000000012b377824 */ /* 0x000fe200020e0615 */
[----:B------:R0:W-:Y:S04]  /*96480*/  STL.64 [R1+0x26a8], R52 ;  /* 0x0026a83401007387 */ /* 0x0001e80000100a00 */
[----:B------:R1:W-:Y:S04]  /*96490*/  STL.64 [R1+0x4770], R54 ;  /* 0x0047703601007387 */ /* 0x0003e80000100a00 */
[----:B------:R4:W-:Y:S04]  /*964a0*/  STL.64 [R1+0x2630], R56 ;  /* 0x0026303801007387 */ /* 0x0009e80000100a00 */
[----:B------:R-:W2:Y:S01]  /*964b0*/  LDL.LU R47, [R1+0x4620] ;  /* 0x00462000012f7983 */ /* 0x000ea20000300800 */
[----:B0-----:R-:W-:-:S02]  /*964c0*/  IADD3 R52, P2, PT, R3, R20, RZ ;  /* 0x0000001403347210 */ /* 0x001fc40007f5e0ff */
[----:B-1----:R-:W-:-:S03]  /*964d0*/  IADD3 R54, P3, PT, R50, R18, RZ ;  /* 0x0000001232367210 */ /* 0x002fc60007f7e0ff */
[----:B------:R-:W-:Y:S01]  /*964e0*/  IMAD.X R53, R43, 0x1, R19, P2 ;  /* 0x000000012b357824 */ /* 0x000fe200010e0613 */
[----:B----4-:R-:W-:Y:S01]  /*964f0*/  IADD3 R56, P4, PT, R50, R20, RZ ;  /* 0x0000001432387210 */ /* 0x010fe20007f9e0ff */
        /* <DEDUP_REMOVED lines=15> */
[----:B0-----:R-:W-:Y:S01]  /*965f0*/  IADD3 R54, P3, PT, R50, R30, RZ ;  /* 0x0000001e32367210 */ /* 0x001fe20007f7e0ff */
[----:B------:R-:W-:-:S04]  /*96600*/  IMAD.X R53, R49, 0x1, R27, P2 ;  /* 0x0000000131357824 */ /* 0x000fc800010e061b */
[----:B------:R-:W-:Y:S01]  /*96610*/  IMAD.X R55, R49, 0x1, R29, P3 ;  /* 0x0000000131377824 */ /* 0x000fe200018e061d */
[----:B-1----:R-:W4:Y:S04]  /*96620*/  LDL.LU.64 R56, [R1+0x55c8] ;  /* 0x0055c80001387983 */ /* 0x002f280000300a00 */
[----:B------:R0:W-:Y:S04]  /*96630*/  STL.64 [R1+0x2620], R52 ;  /* 0x0026203401007387 */ /* 0x0001e80000100a00 */
[----:B------:R1:W-:Y:S01]  /*96640*/  STL.64 [R1+0x2628], R54 ;  /* 0x0026283601007387 */ /* 0x0003e20000100a00 */
[----:B0-----:R-:W-:-:S02]  /*96650*/  IADD3 R52, P2, PT, R50, R32, RZ ;  /* 0x0000002032347210 */ /* 0x001fc40007f5e0ff */
[----:B-1----:R-:W-:-:S03]  /*96660*/  IADD3 R54, P3, PT, R50, R34, RZ ;  /* 0x0000002232367210 */ /* 0x002fc60007f7e0ff */
[C---:B------:R-:W-:Y:S02]  /*96670*/  IMAD.X R53, R49.reuse, 0x1, R31, P2 ;  /* 0x0000000131357824 */ /* 0x040fe400010e061f */
[----:B------:R-:W-:Y:S02]  /*96680*/  IMAD.X R55, R49, 0x1, R33, P3 ;  /* 0x0000000131377824 */ /* 0x000fe400018e0621 */
[----:B------:R-:W-:Y:S01]  /*96690*/  IMAD.MOV.U32 R48, RZ, RZ, R46 ;  /* 0x000000ffff307224 */ /* 0x000fe200078e002e */
[C---:B------:R-:W-:Y:S01]  /*966a0*/  IADD3 R46, P3, PT, R50.reuse, R6, RZ ;  /* 0x00000006322e7210 */ /* 0x040fe20007f7e0ff */
[----:B------:R0:W-:Y:S04]  /*966b0*/  STL.64 [R1+0x25b8], R52 ;  /* 0x0025b83401007387 */ /* 0x0001e80000100a00 */
[----:B------:R-:W-:Y:S01]  /*966c0*/  STL.64 [R1+0x25c0], R54 ;  /* 0x0025c03601007387 */ /* 0x000fe20000100a00 */
[----:B0-----:R-:W-:-:S05]  /*966d0*/  IADD3 R52, P2, PT, R50, R36, RZ ;  /* 0x0000002432347210 */ /* 0x001fca0007f5e0ff */
[----:B------:R-:W-:-:S05]  /*966e0*/  IMAD.X R53, R49, 0x1, R35, P2 ;  /* 0x0000000131357824 */ /* 0x000fca00010e0623 */
[----:B------:R0:W-:Y:S02]  /*966f0*/  STL.64 [R1+0x25c8], R52 ;  /* 0x0025c83401007387 */ /* 0x0001e40000100a00 */
[----:B0-----:R-:W-:-:S05]  /*96700*/  IADD3 R52, P2, PT, R50, R10, RZ ;  /* 0x0000000a32347210 */ /* 0x001fca0007f5e0ff */
[----:B------:R-:W-:Y:S01]  /*96710*/  IMAD.X R53, R49, 0x1, R7, P2 ;  /* 0x0000000131357824 */ /* 0x000fe200010e0607 */
[----:B--2---:R-:W-:Y:S01]  /*96720*/  ISETP.GE.AND P0, PT, R47, UR59, PT ;  /* 0x0000003b2f007c0c */ /* 0x004fe2000bf06270 */
[----:B------:R-:W-:Y:S01]  /*96730*/  IMAD.X R47, R49, 0x1, R5, P3 ;  /* 0x00000001312f7824 */ /* 0x000fe200018e0605 */
[----:B------:R-:W-:Y:S01]  /*96740*/  LOP3.LUT R2, R2, 0xfffdffff, RZ, 0xc0, !PT ;  /* 0xfffdffff02027812 */ /* 0x000fe200078ec0ff */
[----:B------:R-:W0:Y:S03]  /*96750*/  LDCU UR59, c[0x0][0x398] ;  /* 0x00007300ff3b77ac */ /* 0x000e260008000800 */
[----:B------:R1:W-:Y:S04]  /*96760*/  STL.64 [R1+0x25d0], R46 ;  /* 0x0025d02e01007387 */ /* 0x0003e80000100a00 */
[----:B------:R2:W-:Y:S01]  /*96770*/  STL.64 [R1+0x25d8], R52 ;  /* 0x0025d83401007387 */ /* 0x0005e20000100a00 */
[----:B-1----:R-:W-:-:S05]  /*96780*/  IADD3 R46, P3, PT, R50, R12, RZ ;  /* 0x0000000c322e7210 */ /* 0x002fca0007f7e0ff */
[----:B------:R-:W-:Y:S01]  /*96790*/  IMAD.X R47, R49, 0x1, R11, P3 ;  /* 0x00000001312f7824 */ /* 0x000fe200018e060b */
[----:B--2---:R-:W-:-:S04]  /*967a0*/  IADD3 R52, P2, PT, R50, R14, RZ ;  /* 0x0000000e32347210 */ /* 0x004fc80007f5e0ff */
[----:B------:R1:W-:Y:S01]  /*967b0*/  STL.64 [R1+0x25e0], R46 ;  /* 0x0025e02e01007387 */ /* 0x0003e20000100a00 */
[----:B------:R-:W-:Y:S01]  /*967c0*/  IMAD.X R53, R49, 0x1, R13, P2 ;  /* 0x0000000131357824 */ /* 0x000fe200010e060d */
[C---:B-1----:R-:W-:Y:S02]  /*967d0*/  IADD3 R46, P3, PT, R50.reuse, R15, RZ ;  /* 0x0000000f322e7210 */ /* 0x042fe40007f7e0ff */
[----:B------:R-:W-:-:S03]  /*967e0*/  IADD3 R50, P2, PT, R50, R16, RZ ;  /* 0x0000001032327210 */ /* 0x000fc60007f5e0ff */
[C---:B------:R-:W-:Y:S01]  /*967f0*/  IMAD.X R47, R49.reuse, 0x1, R37, P3 ;  /* 0x00000001312f7824 */ /* 0x040fe200018e0625 */
[----:B------:R-:W-:Y:S01]  /*96800*/  STL.64 [R1+0x25e8], R52 ;  /* 0x0025e83401007387 */ /* 0x000fe20000100a00 */
[----:B------:R-:W-:-:S03]  /*96810*/  IMAD.X R51, R49, 0x1, R38, P2 ;  /* 0x0000000131337824 */ /* 0x000fc600010e0626 */
[----:B------:R1:W-:Y:S04]  /*96820*/  STL.64 [R1+0x25f0], R46 ;  /* 0x0025f02e01007387 */ /* 0x0003e80000100a00 */
[----:B------:R2:W-:Y:S01]  /*96830*/  STL.64 [R1+0x25b0], R50 ;  /* 0x0025b03201007387 */ /* 0x0005e20000100a00 */
[-C--:B-1----:R-:W-:Y:S02]  /*96840*/  IADD3 R46, P3, PT, R3, R18.reuse, RZ ;  /* 0x00000012032e7210 */ /* 0x082fe40007f7e0ff */
[----:B--2---:R-:W-:-:S03]  /*96850*/  IADD3 R50, P2, PT, R40, R18, RZ ;  /* 0x0000001228327210 */ /* 0x004fc60007f5e0ff */
[----:B------:R-:W-:Y:S02]  /*96860*/  IMAD.X R47, R43, 0x1, R17, P3 ;  /* 0x000000012b2f7824 */ /* 0x000fe400018e0611 */
[----:B------:R-:W-:Y:S01]  /*96870*/  IMAD.MOV.U32 R43, RZ, RZ, R4 ;  /* 0x000000ffff2b7224 */ /* 0x000fe200078e0004 */
[----:B------:R-:W-:-:S05]  /*96880*/  SHF.R.S32.HI R4, RZ, 0x1f, R40 ;  /* 0x0000001fff047819 */ /* 0x000fca0000011428 */
[----:B------:R-:W-:Y:S01]  /*96890*/  IMAD.X R51, R4, 0x1, R17, P2 ;  /* 0x0000000104337824 */ /* 0x000fe200010e0611 */
[----:B------:R1:W-:Y:S04]  /*968a0*/  STL.64 [R1+0x4768], R46 ;  /* 0x0047682e01007387 */ /* 0x0003e80000100a00 */
[----:B------:R2:W-:Y:S01]  /*968b0*/  STL.64 [R1+0x25a8], R50 ;  /* 0x0025a83201007387 */ /* 0x0005e20000100a00 */
[C---:B-1----:R-:W-:Y:S02]  /*968c0*/  IADD3 R46, P3, PT, R40.reuse, R20, RZ ;  /* 0x00000014282e7210 */ /* 0x042fe40007f7e0ff */
[----:B--2---:R-:W-:-:S03]  /*968d0*/  IADD3 R50, P2, PT, R40, R22, RZ ;  /* 0x0000001628327210 */ /* 0x004fc60007f5e0ff */
[C---:B------:R-:W-:Y:S02]  /*968e0*/  IMAD.X R47, R4.reuse, 0x1, R19, P3 ;  /* 0x00000001042f7824 */ /* 0x040fe400018e0613 */
[----:B------:R-:W-:-:S03]  /*968f0*/  IMAD.X R51, R4, 0x1, R21, P2 ;  /* 0x0000000104337824 */ /* 0x000fc600010e0615 */
        /* <DEDUP_REMOVED lines=12> */
[----:B------:R-:W-:Y:S01]  /*969c0*/  STL.64 [R1+0x2558], R46 ;  /* 0x0025582e01007387 */ /* 0x000fe20000100a00 */
[----:B------:R-:W-:-:S03]  /*969d0*/  IADD3 R52, P3, PT, R40, R32, RZ ;  /* 0x0000002028347210 */ /* 0x000fc60007f7e0ff */
[----:B------:R1:W-:Y:S02]  /*969e0*/  STL.64 [R1+0x2560], R50 ;  /* 0x0025603201007387 */ /* 0x0003e40000100a00 */
[----:B------:R-:W-:Y:S01]  /*969f0*/  IMAD.X R53, R4, 0x1, R31, P3 ;  /* 0x0000000104357824 */ /* 0x000fe200018e061f */
[----:B-1----:R-:W-:-:S04]  /*96a00*/  IADD3 R50, P2, PT, R40, R34, RZ ;  /* 0x0000002228327210 */ /* 0x002fc80007f5e0ff */
[----:B------:R1:W-:Y:S01]  /*96a10*/  STL.64 [R1+0x2568], R52 ;  /* 0x0025683401007387 */ /* 0x0003e20000100a00 */
[----:B------:R-:W-:-:S05]  /*96a20*/  IMAD.X R51, R4, 0x1, R33, P2 ;  /* 0x0000000104337824 */ /* 0x000fca00010e0621 */
[----:B------:R2:W-:Y:S01]  /*96a30*/  STL.64 [R1+0x2570], R50 ;  /* 0x0025703201007387 */ /* 0x0005e20000100a00 */
[----:B-1----:R-:W-:-:S05]  /*96a40*/  IADD3 R52, P3, PT, R40, R36, RZ ;  /* 0x0000002428347210 */ /* 0x002fca0007f7e0ff */
[----:B------:R-:W-:Y:S01]  /*96a50*/  IMAD.X R53, R4, 0x1, R35, P3 ;  /* 0x0000000104357824 */ /* 0x000fe200018e0623 */
[----:B--2---:R-:W-:-:S04]  /*96a60*/  IADD3 R50, P2, PT, R40, R6, RZ ;  /* 0x0000000628327210 */ /* 0x004fc80007f5e0ff */
        /* <DEDUP_REMOVED lines=9> */
[----:B-1----:R-:W-:Y:S01]  /*96b00*/  IADD3 R52, P3, PT, R40, R14, RZ ;  /* 0x0000000e28347210 */ /* 0x002fe20007f7e0ff */
[----:B------:R-:W-:Y:S02]  /*96b10*/  VIADD R3, R3, UR6 ;  /* 0x0000000603037c36 */ /* 0x000fe40008000000 */
[----:B------:R-:W-:Y:S02]  /*96b20*/  IMAD.MOV.U32 R46, RZ, RZ, R45 ;  /* 0x000000ffff2e7224 */ /* 0x000fe400078e002d */
[----:B------:R-:W-:Y:S01]  /*96b30*/  IMAD.X R53, R4, 0x1, R13, P3 ;  /* 0x0000000104357824 */ /* 0x000fe200018e060d */
[----:B--2---:R-:W-:Y:S01]  /*96b40*/  IADD3 R50, P2, PT, R40, R15, RZ ;  /* 0x0000000f28327210 */ /* 0x004fe20007f5e0ff */
[----:B------:R-:W-:Y:S02]  /*96b50*/  IMAD.MOV.U32 R45, RZ, RZ, R43 ;  /* 0x000000ffff2d7224 */ /* 0x000fe400078e002b */
[----:B------:R-:W-:Y:S01]  /*96b60*/  IMAD.MOV.U32 R49, RZ, RZ, R48 ;  /* 0x000000ffff317224 */ /* 0x000fe200078e0030 */
[----:B------:R-:W-:Y:S01]  /*96b70*/  @P0 LOP3.LUT R2, R2, 0x20000, RZ, 0xfc, !PT ;  /* 0x0002000002020812 */ /* 0x000fe200078efcff */
[----:B------:R-:W1:Y:S01]  /*96b80*/  LDCU.64 UR6, c[0x0][0x398] ;  /* 0x00007300ff0677ac */ /* 0x000e620008000a00 */
[----:B------:R-:W-:Y:S01]  /*96b90*/  IMAD.X R51, R4, 0x1, R37, P2 ;  /* 0x0000000104337824 */ /* 0x000fe200010e0625 */
[----:B------:R2:W-:Y:S01]  /*96ba0*/  STL.64 [R1+0x2598], R52 ;  /* 0x0025983401007387 */ /* 0x0005e20000100a00 */
[----:B------:R-:W-:Y:S01]  /*96bb0*/  IMAD.MOV.U32 R43, RZ, RZ, R9 ;  /* 0x000000ffff2b7224 */ /* 0x000fe200078e0009 */
[----:B------:R-:W-:-:S02]  /*96bc0*/  SHF.R.S32.HI R9, RZ, 0x1f, R3 ;  /* 0x0000001fff097819 */ /* 0x000fc40000011403 */
[----:B------:R0:W-:Y:S01]  /*96bd0*/  STL.64 [R1+0x25a0], R50 ;  /* 0x0025a03201007387 */ /* 0x0001e20000100a00 */
[----:B------:R-:W-:Y:S01]  /*96be0*/  IMAD.MOV.U32 R48, RZ, RZ, R46 ;  /* 0x000000ffff307224 */ /* 0x000fe200078e002e */
[-C--:B--2---:R-:W-:Y:S02]  /*96bf0*/  IADD3 R52, P3, PT, R40, R16.reuse, RZ ;  /* 0x0000001028347210 */ /* 0x084fe40007f7e0ff */
[----:B0-----:R-:W-:Y:S01]  /*96c00*/  IADD3 R50, P2, PT, R3, R16, RZ ;  /* 0x0000001003327210 */ /* 0x001fe20007f5e0ff */
[----:B------:R-:W-:Y:S01]  /*96c10*/  IMAD.MOV.U32 R40, RZ, RZ, R8 ;  /* 0x000000ffff287224 */ /* 0x000fe200078e0008 */
[----:B------:R-:W-:-:S03]  /*96c20*/  SHF.R.S32.HI R8, RZ, 0x1f, R49 ;  /* 0x0000001fff087819 */ /* 0x000fc60000011431 */
[--C-:B------:R-:W-:Y:S01]  /*96c30*/  IMAD.X R51, R9, 0x1, R38.reuse, P2 ;  /* 0x0000000109337824 */ /* 0x100fe200010e0626 */
[----:B------:R-:W-:Y:S01]  /*96c40*/  IADD3 R46, P2, PT, R49, R18, RZ ;  /* 0x00000012312e7210 */ /* 0x000fe20007f5e0ff */
[----:B------:R-:W-:-:S04]  /*96c50*/  IMAD.X R53, R4, 0x1, R38, P3 ;  /* 0x0000000104357824 */ /* 0x000fc800018e0626 */
[----:B------:R-:W-:Y:S01]  /*96c60*/  IMAD.X R47, R8, 0x1, R17, P2 ;  /* 0x00000001082f7824 */ /* 0x000fe200010e0611 */
[----:B------:R-:W-:Y:S04]  /*96c70*/  STL.64 [R1+0x2530], R52 ;  /* 0x0025303401007387 */ /* 0x000fe80000100a00 */
[----:B------:R0:W-:Y:S04]  /*96c80*/  STL.64 [R1+0x4730], R50 ;  /* 0x0047303201007387 */ /* 0x0001e80000100a00 */
[----:B------:R2:W-:Y:S01]  /*96c90*/  STL.64 [R1+0x24b8], R46 ;  /* 0x0024b82e01007387 */ /* 0x0005e20000100a00 */
[----:B0-----:R-:W-:-:S02]  /*96ca0*/  IADD3 R50, P3, PT, R49, R20, RZ ;  /* 0x0000001431327210 */ /* 0x001fc40007f7e0ff */
[----:B--2---:R-:W-:-:S03]  /*96cb0*/  IADD3 R46, P2, PT, R49, R22, RZ ;  /* 0x00000016312e7210 */ /* 0x004fc60007f5e0ff */
[C---:B------:R-:W-:Y:S02]  /*96cc0*/  IMAD.X R51, R8.reuse, 0x1, R19, P3 ;  /* 0x0000000108337824 */ /* 0x040fe400018e0613 */
[----:B------:R-:W-:-:S03]  /*96cd0*/  IMAD.X R47, R8, 0x1, R21, P2 ;  /* 0x00000001082f7824 */ /* 0x000fc600010e0615 */
[----:B------:R0:W-:Y:S04]  /*96ce0*/  STL.64 [R1+0x24c0], R50 ;  /* 0x0024c03201007387 */ /* 0x0001e80000100a00 */
[----:B------:R2:W-:Y:S01]  /*96cf0*/  STL.64 [R1+0x24c8], R46 ;  /* 0x0024c82e01007387 */ /* 0x0005e20000100a00 */
[C---:B0-----:R-:W-:Y:S02]  /*96d00*/  IADD3 R50, P3, PT, R49.reuse, R24, RZ ;  /* 0x0000001831327210 */ /* 0x041fe40007f7e0ff */
        /* <DEDUP_REMOVED lines=32> */
[----:B------:R-:W-:Y:S01]  /*96f10*/  IMAD.X R47, R8, 0x1, R37, P2 ;  /* 0x00000001082f7824 */ /* 0x000fe200010e0625 */
[----:B------:R-:W-:Y:S02]  /*96f20*/  SHF.R.S32.HI R4, RZ, 0x1f, R48 ;  /* 0x0000001fff047819 */ /* 0x000fe40000011430 */
[----:B------:R0:W-:Y:S04]  /*96f30*/  STL.64 [R1+0x2520], R50 ;  /* 0x0025203201007387 */ /* 0x0001e80000100a00 */
[----:B------:R2:W-:Y:S01]  /*96f40*/  STL.64 [R1+0x2528], R46 ;  /* 0x0025282e01007387 */ /* 0x0005e20000100a00 */
[----:B0-----:R-:W-:-:S02]  /*96f50*/  IADD3 R50, P3, PT, R49, R16, RZ ;  /* 0x0000001031327210 */ /* 0x001fc40007f7e0ff */
[----:B--2---:R-:W-:-:S03]  /*96f60*/  IADD3 R46, P2, PT, R48, R18, RZ ;  /* 0x00000012302e7210 */ /* 0x004fc60007f5e0ff */
[----:B------:R-:W-:Y:S02]  /*96f70*/  IMAD.X R51, R8, 0x1, R38, P3 ;  /* 0x0000000108337824 */ /* 0x000fe400018e0626 */
        /* <DEDUP_REMOVED lines=43> */
[----:B------:R-:W-:Y:S02]  /*97230*/  IADD3 R48, P3, PT, R48, R16, RZ ;  /* 0x0000001030307210 */ /* 0x000fe40007f7e0ff */
[----:B------:R-:W-:Y:S04]  /*97240*/  STL.64 [R1+0x2498], R50 ;  /* 0x0024983201007387 */ /* 0x000fe80000100a00 */
[----:B------:R0:W-:Y:S01]  /*97250*/  STL.64 [R1+0x24a0], R46 ;  /* 0x0024a02e01007387 */ /* 0x0001e20000100a00 */
[----:B------:R-:W-:Y:S01]  /*97260*/  IMAD.X R49, R4, 0x1, R38, P3 ;  /* 0x0000000104317824 */ /* 0x000fe200018e0626 */
[----:B0-----:R-:W-:-:S04]  /*97270*/  IADD3 R46, P2, PT, R3, R15, RZ ;  /* 0x0000000f032e7210 */ /* 0x001fc80007f5e0ff */
[----:B------:R-:W-:Y:S01]  /*97280*/  STL.64 [R1+0x2430], R48 ;  /* 0x0024303001007387 */ /* 0x000fe20000100a00 */
[----:B------:R-:W-:Y:S01]  /*97290*/  IMAD.X R47, R9, 0x1, R37, P2 ;  /* 0x00000001092f7824 */ /* 0x000fe200010e0625 */
[----:B------:R-:W-:-:S04]  /*972a0*/  SHF.R.S32.HI R4, RZ, 0x1f, R45 ;  /* 0x0000001fff047819 */ /* 0x000fc8000001142d */
[----:B------:R0:W-:Y:S02]  /*972b0*/  STL.64 [R1+0x46f8], R46 ;  /* 0x0046f82e01007387 */ /* 0x0001e40000100a00 */
[----:B0-----:R-:W-:-:S05]  /*972c0*/  IADD3 R46, P2, PT, R45, R18, RZ ;  /* 0x000000122d2e7210 */ /* 0x001fca0007f5e0ff */
[----:B------:R-:W-:Y:S01]  /*972d0*/  IMAD.X R47, R4, 0x1, R17, P2 ;  /* 0x00000001042f7824 */ /* 0x000fe200010e0611 */
[----:B------:R-:W-:-:S04]  /*972e0*/  IADD3 R48, P3, PT, R45, R20, RZ ;  /* 0x000000142d307210 */ /* 0x000fc80007f7e0ff */
[----:B------:R0:W-:Y:S01]  /*972f0*/  STL.64 [R1+0x2350], R46 ;  /* 0x0023502e01007387 */ /* 0x0001e20000100a00 */
[----:B------:R-:W-:Y:S01]  /*97300*/  IMAD.X R49, R4, 0x1, R19, P3 ;  /* 0x0000000104317824 */ /* 0x000fe200018e0613 */
[----:B0-----:R-:W-:-:S04]  /*97310*/  IADD3 R46, P2, PT, R45, R22, RZ ;  /* 0x000000162d2e7210 */ /* 0x001fc80007f5e0ff */
[----:B------:R0:W-:Y:S01]  /*97320*/  STL.64 [R1+0x2358], R48 ;  /* 0x0023583001007387 */ /* 0x0001e20000100a00 */
[----:B------:R-:W-:-:S05]  /*97330*/  IMAD.X R47, R4, 0x1, R21, P2 ;  /* 0x00000001042f7824 */ /* 0x000fca00010e0615 */
[----:B------:R2:W-:Y:S01]  /*97340*/  STL.64 [R1+0x2360], R46 ;  /* 0x0023602e01007387 */ /* 0x0005e20000100a00 */
[----:B0-----:R-:W-:-:S05]  /*97350*/  IADD3 R48, P3, PT, R45, R24, RZ ;  /* 0x000000182d307210 */ /* 0x001fca0007f7e0ff */
[----:B------:R-:W-:Y:S01]  /*97360*/  IMAD.X R49, R4, 0x1, R23, P3 ;  /* 0x0000000104317824 */ /* 0x000fe200018e0617 */
[----:B--2---:R-:W-:-:S04]  /*97370*/  IADD3 R46, P2, PT, R45, R26, RZ ;  /* 0x0000001a2d2e7210 */ /* 0x004fc80007f5e0ff */
        /* <DEDUP_REMOVED lines=31> */
[----:B------:R-:W-:Y:S01]  /*97570*/  IMAD.X R47, R4, 0x1, R37, P2 ;  /* 0x00000001042f7824 */ /* 0x000fe200010e0625 */
[----:B------:R-:W-:-:S04]  /*97580*/  SHF.R.S32.HI R8, RZ, 0x1f, R43 ;  /* 0x0000001fff087819 */ /* 0x000fc8000001142b */
        /* <DEDUP_REMOVED lines=47> */
[----:B------:R-:W-:Y:S02]  /*97880*/  IMAD.X R47, R8, 0x1, R37, P2 ;  /* 0x00000001082f7824 */ /* 0x000fe400010e0625 */
[----:B------:R-:W-:-:S03]  /*97890*/  IMAD.MOV.U32 R45, RZ, RZ, R44 ;  /* 0x000000ffff2d7224 */ /* 0x000fc600078e002c */
[----:B------:R2:W-:Y:S01]  /*978a0*/  STL.64 [R1+0x2338], R46 ;  /* 0x0023382e01007387 */ /* 0x0005e20000100a00 */
[----:B------:R-:W-:Y:S01]  /*978b0*/  IMAD.MOV.U32 R44, RZ, RZ, R42 ;  /* 0x000000ffff2c7224 */ /* 0x000fe200078e002a */
[----:B0-----:R-:W-:Y:S02]  /*978c0*/  IADD3 R48, P3, PT, R43, R16, RZ ;  /* 0x000000102b307210 */ /* 0x001fe40007f7e0ff */
[----:B------:R-:W-:Y:S02]  /*978d0*/  SHF.R.S32.HI R4, RZ, 0x1f, R45 ;  /* 0x0000001fff047819 */ /* 0x000fe4000001142d */
[----:B--2---:R-:W-:Y:S01]  /*978e0*/  IADD3 R46, P2, PT, R3, R14, RZ ;  /* 0x0000000e032e7210 */ /* 0x004fe20007f5e0ff */
[----:B------:R-:W-:-:S04]  /*978f0*/  IMAD.X R49, R8, 0x1, R38, P3 ;  /* 0x0000000108317824 */ /* 0x000fc800018e0626 */
[----:B------:R-:W-:Y:S01]  /*97900*/  IMAD.X R47, R9, 0x1, R13, P2 ;  /* 0x00000001092f7824 */ /* 0x000fe200010e060d */
[C---:B------:R-:W-:Y:S01]  /*97910*/  IADD3 R42, P2, PT, R45.reuse, R18, RZ ;  /* 0x000000122d2a7210 */ /* 0x040fe20007f5e0ff */
[----:B------:R-:W-:Y:S04]  /*97920*/  STL.64 [R1+0x22c8], R48 ;  /* 0x0022c83001007387 */ /* 0x000fe80000100a00 */
[----:B------:R-:W-:Y:S01]  /*97930*/  IMAD.X R43, R4, 0x1, R17, P2 ;  /* 0x00000001042b7824 */ /* 0x000fe200010e0611 */
        /* <DEDUP_REMOVED lines=42> */
[----:B------:R0:W-:Y:S01]  /*97be0*/  STL.64 [R1+0x22b8], R46 ;  /* 0x0022b82e01007387 */ /* 0x0001e20000100a00 */
[----:B------:R-:W-:-:S03]  /*97bf0*/  SHF.R.S32.HI R8, RZ, 0x1f, R44 ;  /* 0x0000001fff087819 */ /* 0x000fc6000001142c */
[----:B------:R2:W-:Y:S01]  /*97c00*/  STL.64 [R1+0x22c0], R42 ;  /* 0x0022c02a01007387 */ /* 0x0005e20000100a00 */
[----:B0-----:R-:W-:Y:S02]  /*97c10*/  IADD3 R46, P3, PT, R45, R16, RZ ;  /* 0x000000102d2e7210 */ /* 0x001fe40007f7e0ff */
        /* <DEDUP_REMOVED lines=43> */
[----:B------:R-:W-:Y:S01]  /*97ed0*/  IMAD.X R47, R8, 0x1, R13, P3 ;  /* 0x00000001082f7824 */ /* 0x000fe200018e060d */
[----:B------:R-:W-:Y:S01]  /*97ee0*/  IADD3 R44, P3, PT, R44, R16, RZ ;  /* 0x000000102c2c7210 */ /* 0x000fe20007f7e0ff */
[----:B------:R-:W-:-:S04]  /*97ef0*/  IMAD.X R43, R8, 0x1, R37, P2 ;  /* 0x00000001082b7824 */ /* 0x000fc800010e0625 */
[----:B------:R-:W-:Y:S01]  /*97f00*/  IMAD.X R45, R8, 0x1, R38, P3 ;  /* 0x00000001082d7824 */ /* 0x000fe200018e0626 */
[----:B------:R0:W-:Y:S04]  /*97f10*/  STL.64 [R1+0x2238], R42 ;  /* 0x0022382a01007387 */ /* 0x0001e80000100a00 */
[----:B------:R-:W-:Y:S04]  /*97f20*/  STL.64 [R1+0x2230], R46 ;  /* 0x0022302e01007387 */ /* 0x000fe80000100a00 */
[----:B------:R2:W-:Y:S01]  /*97f30*/  STL.64 [R1+0x21c8], R44 ;  /* 0x0021c82c01007387 */ /* 0x0005e20000100a00 */
[----:B------:R-:W-:-:S02]  /*97f40*/  SHF.R.S32.HI R4, RZ, 0x1f, R41 ;  /* 0x0000001fff047819 */ /* 0x000fc40000011429 */
[----:B0-----:R-:W-:-:S05]  /*97f50*/  IADD3 R42, P2, PT, R3, R12, RZ ;  /* 0x0000000c032a7210 */ /* 0x001fca0007f5e0ff */
[----:B------:R-:W-:Y:S01]  /*97f60*/  IMAD.X R43, R9, 0x1, R11, P2 ;  /* 0x00000001092b7824 */ /* 0x000fe200010e060b */
[----:B--2---:R-:W-:-:S05]  /*97f70*/  IADD3 R44, P2, PT, R41, R18, RZ ;  /* 0x00000012292c7210 */ /* 0x004fca0007f5e0ff */
[----:B------:R-:W-:Y:S01]  /*97f80*/  IMAD.X R45, R4, 0x1, R17, P2 ;  /* 0x00000001042d7824 */ /* 0x000fe200010e0611 */
        /* <DEDUP_REMOVED lines=51> */
[C---:B0-----:R-:W-:Y:S01]  /*982c0*/  IADD3 R42, P3, PT, R39.reuse, R20, RZ ;  /* 0x00000014272a7210 */ /* 0x041fe20007f7e0ff */
[----:B--2---:R-:W-:Y:S01]  /*982d0*/  IMAD.MOV.U32 R44, RZ, RZ, R40 ;  /* 0x000000ffff2c7224 */ /* 0x004fe200078e0028 */
[----:B------:R-:W-:-:S03]  /*982e0*/  IADD3 R40, P2, PT, R39, R22, RZ ;  /* 0x0000001627287210 */ /* 0x000fc60007f5e0ff */
        /* <DEDUP_REMOVED lines=38> */
[----:B------:R-:W-:Y:S04]  /*98550*/  STL.64 [R1+0x2128], R42 ;  /* 0x0021282a01007387 */ /* 0x000fe80000100a00 */
[----:B------:R0:W-:Y:S01]  /*98560*/  STL.64 [R1+0x2130], R40 ;  /* 0x0021302801007387 */ /* 0x0001e20000100a00 */
[----:B------:R-:W-:Y:S02]  /*98570*/  SHF.R.S32.HI R4, RZ, 0x1f, R44 ;  /* 0x0000001fff047819 */ /* 0x000fe4000001142c */
[----:B0-----:R-:W-:Y:S02]  /*98580*/  IADD3 R40, P2, PT, R3, R10, RZ ;  /* 0x0000000a03287210 */ /* 0x001fe40007f5e0ff */
[----:B------:R-:W-:-:S03]  /*98590*/  IADD3 R42, P3, PT, R39, R16, RZ ;  /* 0x00000010272a7210 */ /* 0x000fc60007f7e0ff */
[----:B------:R-:W-:Y:S02]  /*985a0*/  IMAD.X R41, R9, 0x1, R7, P2 ;  /* 0x0000000109297824 */ /* 0x000fe400010e0607 */
[----:B------:R-:W-:-:S03]  /*985b0*/  IMAD.X R43, R8, 0x1, R38, P3 ;  /* 0x00000001082b7824 */ /* 0x000fc600018e0626 */
[----:B------:R0:W-:Y:S04]  /*985c0*/  STL.64 [R1+0x4648], R40 ;  /* 0x0046482801007387 */ /* 0x0001e80000100a00 */
[----:B------:R2:W-:Y:S01]  /*985d0*/  STL.64 [R1+0x20b8], R42 ;  /* 0x0020b82a01007387 */ /* 0x0005e20000100a00 */
[----:B0-----:R-:W-:-:S05]  /*985e0*/  IADD3 R40, P3, PT, R44, R18, RZ ;  /* 0x000000122c287210 */ /* 0x001fca0007f7e0ff */
[----:B------:R-:W-:Y:S01]  /*985f0*/  IMAD.X R41, R4, 0x1, R17, P3 ;  /* 0x0000000104297824 */ /* 0x000fe200018e0611 */
[----:B--2---:R-:W-:-:S04]  /*98600*/  IADD3 R42, P2, PT, R44, R20, RZ ;  /* 0x000000142c2a7210 */ /* 0x004fc80007f5e0ff */
        /* <DEDUP_REMOVED lines=18> */
[C---:B0-----:R-:W-:Y:S02]  /*98730*/  IADD3 R42, P2, PT, R44.reuse, R32, RZ ;  /* 0x000000202c2a7210 */ /* 0x041fe40007f5e0ff */
[----:B--2---:R-:W-:-:S03]  /*98740*/  IADD3 R40, P3, PT, R44, R34, RZ ;  /* 0x000000222c287210 */ /* 0x004fc60007f7e0ff */
[C---:B------:R-:W-:Y:S02]  /*98750*/  IMAD.X R43, R4.reuse, 0x1, R31, P2 ;  /* 0x00000001042b7824 */ /* 0x040fe400010e061f */
[----:B------:R-:W-:Y:S01]  /*98760*/  IMAD.X R41, R4, 0x1, R33, P3 ;  /* 0x0000000104297824 */ /* 0x000fe200018e0621 */
[----:B------:R-:W-:-:S04]  /*98770*/  IADD3 R46, P2, PT, R44, R36, RZ ;  /* 0x000000242c2e7210 */ /* 0x000fc80007f5e0ff */
[----:B------:R0:W-:Y:S04]  /*98780*/  STL.64 [R1+0x2080], R40 ;  /* 0x0020802801007387 */ /* 0x0001e80000100a00 */
[----:B------:R2:W-:Y:S01]  /*98790*/  STL.64 [R1+0x2078], R42 ;  /* 0x0020782a01007387 */ /* 0x0005e20000100a00 */
[----:B------:R-:W-:-:S03]  /*987a0*/  IMAD.X R47, R4, 0x1, R35, P2 ;  /* 0x00000001042f7824 */ /* 0x000fc600010e0623 */
[----:B0-----:R-:W3:Y:S01]  /*987b0*/  LDL.LU R40, [R1+0x4624] ;  /* 0x0046240001287983 */ /* 0x001ee20000300800 */
[----:B--2---:R-:W-:-:S03]  /*987c0*/  IADD3 R42, P3, PT, R44, R6, RZ ;  /* 0x000000062c2a7210 */ /* 0x004fc60007f7e0ff */
[----:B------:R-:W2:Y:S02]  /*987d0*/  LDL.LU R39, [R1+0x4630] ;  /* 0x0046300001277983 */ /* 0x000ea40000300800 */
[----:B------:R-:W-:Y:S02]  /*987e0*/  IMAD.X R43, R4, 0x1, R5, P3 ;  /* 0x00000001042b7824 */ /* 0x000fe400018e0605 */
[----:B------:R0:W-:Y:S04]  /*987f0*/  STL.64 [R1+0x2088], R46 ;  /* 0x0020882e01007387 */ /* 0x0001e80000100a00 */
[----:B------:R1:W-:Y:S01]  /*98800*/  STL.64 [R1+0x2090], R42 ;  /* 0x0020902a01007387 */ /* 0x0003e20000100a00 */
[C---:B0-----:R-:W-:Y:S02]  /*98810*/  IADD3 R46, P2, PT, R44.reuse, R10, RZ ;  /* 0x0000000a2c2e7210 */ /* 0x041fe40007f5e0ff */
[----:B-1----:R-:W-:-:S03]  /*98820*/  IADD3 R42, P3, PT, R44, R12, RZ ;  /* 0x0000000c2c2a7210 */ /* 0x002fc60007f7e0ff */
[C---:B------:R-:W-:Y:S02]  /*98830*/  IMAD.X R47, R4.reuse, 0x1, R7, P2 ;  /* 0x00000001042f7824 */ /* 0x040fe400010e0607 */
[----:B------:R-:W-:-:S05]  /*98840*/  IMAD.X R43, R4, 0x1, R11, P3 ;  /* 0x00000001042b7824 */ /* 0x000fca00018e060b */
[----:B------:R0:W-:Y:S04]  /*98850*/  STL.64 [R1+0x20a0], R42 ;  /* 0x0020a02a01007387 */ /* 0x0001e80000100a00 */
[----:B------:R1:W-:Y:S04]  /*98860*/  STL.64 [R1+0x2098], R46 ;  /* 0x0020982e01007387 */ /* 0x0003e80000100a00 */
[----:B0-----:R-:W4:Y:S04]  /*98870*/  LDL.LU R43, [R1+0x4634] ;  /* 0x00463400012b7983 */ /* 0x001f280000300800 */
[----:B------:R-:W4:Y:S04]  /*98880*/  LDL.LU R8, [R1+0x4640] ;  /* 0x0046400001087983 */ /* 0x000f280000300800 */
[----:B------:R-:W4:Y:S01]  /*98890*/  LDL.LU R42, [R1+0x4644] ;  /* 0x00464400012a7983 */ /* 0x000f220000300800 */
[----:B------:R-:W-:-:S02]  /*988a0*/  IADD3 R48, P2, PT, R44, R14, RZ ;  /* 0x0000000e2c307210 */ /* 0x000fc40007f5e0ff */
[----:B-1----:R-:W-:Y:S01]  /*988b0*/  IADD3 R46, P3, PT, R44, R15, RZ ;  /* 0x0000000f2c2e7210 */ /* 0x002fe20007f7e0ff */
[----:B------:R-:W4:Y:S02]  /*988c0*/  LDL.LU R41, [R1+0x4658] ;  /* 0x0046580001297983 */ /* 0x000f240000300800 */
[C---:B------:R-:W-:Y:S02]  /*988d0*/  IMAD.X R49, R4.reuse, 0x1, R13, P2 ;  /* 0x0000000104317824 */ /* 0x040fe400010e060d */
[----:B------:R-:W-:Y:S01]  /*988e0*/  IMAD.X R47, R4, 0x1, R37, P3 ;  /* 0x00000001042f7824 */ /* 0x000fe200018e0625 */
[----:B------:R-:W-:Y:S02]  /*988f0*/  IADD3 R44, P2, PT, R44, R16, RZ ;  /* 0x000000102c2c7210 */ /* 0x000fe40007f5e0ff */
[----:B------:R-:W-:Y:S04]  /*98900*/  STL.64 [R1+0x20a8], R48 ;  /* 0x0020a83001007387 */ /* 0x000fe80000100a00 */
[----:B------:R-:W-:Y:S01]  /*98910*/  STL.64 [R1+0x20b0], R46 ;  /* 0x0020b02e01007387 */ /* 0x000fe20000100a00 */
[----:B------:R-:W-:Y:S01]  /*98920*/  IMAD.X R45, R4, 0x1, R38, P2 ;  /* 0x00000001042d7824 */ /* 0x000fe200010e0626 */
[----:B------:R-:W-:-:S02]  /*98930*/  LOP3.LUT R2, R2, 0xfffeffff, RZ, 0xc0, !PT ;  /* 0xfffeffff02027812 */ /* 0x000fc400078ec0ff */
[----:B---3--:R-:W-:Y:S02]  /*98940*/  ISETP.GE.AND P1, PT, R40, UR61, PT ;  /* 0x0000003d28007c0c */ /* 0x008fe4000bf26270 */
[----:B------:R-:W-:Y:S01]  /*98950*/  LOP3.LUT R0, R0, 0xffefffff, RZ, 0xc0, !PT ;  /* 0xffefffff00007812 */ /* 0x000fe200078ec0ff */
[----:B------:R-:W3:Y:S01]  /*98960*/  LDL.LU R40, [R1+0x465c] ;  /* 0x00465c0001287983 */ /* 0x000ee20000300800 */
[----:B--2---:R-:W-:-:S03]  /*98970*/  ISETP.GE.AND P0, PT, R39, UR57, PT ;  /* 0x0000003927007c0c */ /* 0x004fc6000bf06270 */
[----:B------:R-:W2:Y:S04]  /*98980*/  LDL.LU R39, [R1+0x4660] ;  /* 0x0046600001277983 */ /* 0x000ea80000300800 */
[----:B------:R0:W-:Y:S01]  /*98990*/  STL.64 [R1+0x2038], R44 ;  /* 0x0020382c01007387 */ /* 0x0001e20000100a00 */
[----:B------:R-:W1:Y:S01]  /*989a0*/  LDCU UR57, c[0x0][0x398] ;  /* 0x00007300ff3977ac */ /* 0x000e620008000800 */
[----:B------:R-:W1:Y:S01]  /*989b0*/  LDCU UR61, c[0x0][0x398] ;  /* 0x00007300ff3d77ac */ /* 0x000e620008000800 */
[----:B------:R-:W-:Y:S02]  /*989c0*/  @P1 LOP3.LUT R2, R2, 0x10000, RZ, 0xfc, !PT ;  /* 0x0001000002021812 */ /* 0x000fe400078efcff */
[----:B0-----:R-:W-:Y:S02]  /*989d0*/  IADD3 R44, P2, PT, R3, R6, RZ ;  /* 0x00000006032c7210 */ /* 0x001fe40007f5e0ff */
[----:B------:R-:W-:-:S03]  /*989e0*/  LOP3.LUT R2, R2, 0xffff7fff, RZ, 0xc0, !PT ;  /* 0xffff7fff02027812 */ /* 0x000fc600078ec0ff */
[----:B------:R-:W-:Y:S01]  /*989f0*/  IMAD.X R45, R9, 0x1, R5, P2 ;  /* 0x00000001092d7824 */ /* 0x000fe200010e0605 */
[----:B------:R-:W-:-:S04]  /*98a00*/  @P0 LOP3.LUT R2, R2, 0x8000, RZ, 0xfc, !PT ;  /* 0x0000800002020812 */ /* 0x000fc800078efcff */
[----:B------:R0:W-:Y:S01]  /*98a10*/  STL.64 [R1+0x4620], R44 ;  /* 0x0046202c01007387 */ /* 0x0001e20000100a00 */
[----:B----4-:R-:W-:Y:S02]  /*98a20*/  ISETP.GE.AND P0, PT, R8, UR53, PT ;  /* 0x0000003508007c0c */ /* 0x010fe4000bf06270 */
[----:B------:R-:W-:Y:S01]  /*98a30*/  ISETP.GE.AND P1, PT, R43, UR55, PT ;  /* 0x000000372b007c0c */ /* 0x000fe2000bf26270 */
[----:B------:R-:W4:Y:S04]  /*98a40*/  LDL.LU R8, [R1+0x4664] ;  /* 0x0046640001087983 */ /* 0x000f280000300800 */
[----:B------:R-:W4:Y:S01]  /*98a50*/  LDL.LU R4, [R1+0x4670] ;  /* 0x0046700001047983 */ /* 0x000f220000300800 */
[----:B0-----:R-:W-:Y:S02]  /*98a60*/  IADD3 R44, P2, PT, R3, R36, RZ ;  /* 0x00000024032c7210 */ /* 0x001fe40007f5e0ff */
[----:B------:R-:W-:Y:S01]  /*98a70*/  LOP3.LUT R2, R2, 0xffffbfff, RZ, 0xc0, !PT ;  /* 0xffffbfff02027812 */ /* 0x000fe200078ec0ff */
[----:B------:R-:W0:Y:S01]  /*98a80*/  LDCU UR53, c[0x0][0x398] ;  /* 0x00007300ff3577ac */ /* 0x000e220008000800 */
[----:B------:R-:W0:Y:S01]  /*98a90*/  LDCU UR55, c[0x0][0x398] ;  /* 0x00007300ff3777ac */ /* 0x000e220008000800 */
[----:B------:R-:W-:-:S02]  /*98aa0*/  IMAD.X R45, R9, 0x1, R35, P2 ;  /* 0x00000001092d7824 */ /* 0x000fc400010e0623 */
[----:B------:R-:W-:Y:S02]  /*98ab0*/  @P1 LOP3.LUT R2, R2, 0x4000, RZ, 0xfc, !PT ;  /* 0x0000400002021812 */ /* 0x000fe400078efcff */
[----:B------:R-:W-:Y:S02]  /*98ac0*/  ISETP.GE.AND P1, PT, R42, UR37, PT ;  /* 0x000000252a007c0c */ /* 0x000fe4000bf26270 */
[----:B------:R-:W-:Y:S01]  /*98ad0*/  IADD3 R42, P2, PT, R3, R34, RZ ;  /* 0x00000022032a7210 */ /* 0x000fe20007f5e0ff */
[----:B------:R-:W-:Y:S01]  /*98ae0*/  STL.64 [R1+0x4630], R44 ;  /* 0x0046302c01007387 */ /* 0x000fe20000100a00 */
[----:B------:R-:W-:Y:S01]  /*98af0*/  LOP3.LUT R2, R2, 0xffffdfff, RZ, 0xc0, !PT ;  /* 0xffffdfff02027812 */ /* 0x000fe200078ec0ff */
[----:B------:R-:W0:Y:S02]  /*98b00*/  LDCU UR37, c[0x0][0x398] ;  /* 0x00007300ff2577ac */ /* 0x000e240008000800 */
[----:B------:R-:W-:-:S05]  /*98b10*/  IMAD.X R43, R9, 0x1, R33, P2 ;  /* 0x00000001092b7824 */ /* 0x000fca00010e0621 */
[----:B------:R0:W-:Y:S04]  /*98b20*/  STL.64 [R1+0x4640], R42 ;  /* 0x0046402a01007387 */ /* 0x0001e80000100a00 */
[----:B0-----:R-:W4:Y:S01]  /*98b30*/  LDL.LU R42, [R1+0x4674] ;  /* 0x00467400012a7983 */ /* 0x001f220000300800 */
[----:B------:R-:W-:Y:S02]  /*98b40*/  @P0 LOP3.LUT R2, R2, 0x2000, RZ, 0xfc, !PT ;  /* 0x0000200002020812 */ /* 0x000fe400078efcff */
[----:B------:R-:W-:Y:S02]  /*98b50*/  ISETP.GE.AND P0, PT, R41, UR33, PT ;  /* 0x0000002129007c0c */ /* 0x000fe4000bf06270 */
[----:B------:R-:W-:Y:S01]  /*98b60*/  IADD3 R44, P2, PT, R3, R32, RZ ;  /* 0x00000020032c7210 */ /* 0x000fe20007f5e0ff */
[----:B------:R-:W4:Y:S01]  /*98b70*/  LDL.LU R41, [R1+0x4688] ;  /* 0x0046880001297983 */ /* 0x000f220000300800 */
[----:B------:R-:W-:Y:S01]  /*98b80*/  LOP3.LUT R2, R2, 0xffffefff, RZ, 0xc0, !PT ;  /* 0xffffefff02027812 */ /* 0x000fe200078ec0ff */
[----:B------:R-:W0:Y:S03]  /*98b90*/  LDCU UR33, c[0x0][0x398] ;  /* 0x00007300ff2177ac */ /* 0x000e260008000800 */
[----:B------:R-:W-:-:S04]  /*98ba0*/  @P1 LOP3.LUT R2, R2, 0x1000, RZ, 0xfc, !PT ;  /* 0x0000100002021812 */ /* 0x000fc800078efcff */
[----:B------:R-:W-:Y:S01]  /*98bb0*/  LOP3.LUT R2, R2, 0xfffff7ff, RZ, 0xc0, !PT ;  /* 0xfffff7ff02027812 */ /* 0x000fe200078ec0ff */
[----:B------:R-:W-:-:S03]  /*98bc0*/  IMAD.X R45, R9, 0x1, R31, P2 ;  /* 0x00000001092d7824 */ /* 0x000fc600010e061f */
[----:B------:R-:W-:-:S04]  /*98bd0*/  @P0 LOP3.LUT R2, R2, 0x800, RZ, 0xfc, !PT ;  /* 0x0000080002020812 */ /* 0x000fc800078efcff */
[----:B------:R-:W-:Y:S02]  /*98be0*/  LOP3.LUT R2, R2, 0xfffffbff, RZ, 0xc0, !PT ;  /* 0xfffffbff02027812 */ /* 0x000fe400078ec0ff */
[----:B---3--:R-:W-:Y:S01]  /*98bf0*/  ISETP.GE.AND P1, PT, R40, UR29, PT ;  /* 0x0000001d28007c0c */ /* 0x008fe2000bf26270 */
[----:B------:R-:W3:Y:S01]  /*98c00*/  LDCU UR29, c[0x0][0x398] ;  /* 0x00007300ff1d77ac */ /* 0x000ee20008000800 */
[----:B------:R-:W3:Y:S01]  /*98c10*/  LDL.LU R40, [R1+0x468c] ;  /* 0x00468c0001287983 */ /* 0x000ee20000300800 */
[----:B--2---:R-:W-:-:S03]  /*98c20*/  ISETP.GE.AND P0, PT, R39, UR51, PT ;  /* 0x0000003327007c0c */ /* 0x004fc6000bf06270 */
[----:B------:R-:W2:Y:S04]  /*98c30*/  LDL.LU R39, [R1+0x4698] ;  /* 0x0046980001277983 */ /* 0x000ea80000300800 */
[----:B------:R0:W-:Y:S04]  /*98c40*/  STL.64 [R1+0x4658], R44 ;  /* 0x0046582c01007387 */ /* 0x0001e80000100a00 */
[----:B------:R-:W2:Y:S01]  /*98c50*/  LDL.LU R55, [R1+0x3ac] ;  /* 0x0003ac0001377983 */ /* 0x000ea20000300800 */
[----:B------:R-:W0:Y:S01]  /*98c60*/  LDCU UR51, c[0x0][0x398] ;  /* 0x00007300ff3377ac */ /* 0x000e220008000800 */
[----:B------:R-:W-:-:S02]  /*98c70*/  @P1 LOP3.LUT R2, R2, 0x400, RZ, 0xfc, !PT ;  /* 0x0000040002021812 */ /* 0x000fc400078efcff */
[----:B----4-:R-:W-:Y:S02]  /*98c80*/  ISETP.GE.AND P1, PT, R8, UR49, PT ;  /* 0x0000003108007c0c */ /* 0x010fe4000bf26270 */
[----:B------:R-:W-:Y:S01]  /*98c90*/  LOP3.LUT R2, R2, 0xfffffdff, RZ, 0xc0, !PT ;  /* 0xfffffdff02027812 */ /* 0x000fe200078ec0ff */
[----:B------:R-:W4:Y:S01]  /*98ca0*/  LDL.LU R8, [R1+0x469c] ;  /* 0x00469c0001087983 */ /* 0x000f220000300800 */
[----:B0-----:R-:W-:Y:S01]  /*98cb0*/  IADD3 R44, P2, PT, R3, R30, RZ ;  /* 0x0000001e032c7210 */ /* 0x001fe20007f5e0ff */
[----:B------:R-:W0:Y:S01]  /*98cc0*/  LDCU UR49, c[0x0][0x398] ;  /* 0x00007300ff3177ac */ /* 0x000e220008000800 */
[----:B------:R-:W-:Y:S02]  /*98cd0*/  @P0 LOP3.LUT R2, R2, 0x200, RZ, 0xfc, !PT ;  /* 0x0000020002020812 */ /* 0x000fe400078efcff */
[----:B------:R-:W-:Y:S01]  /*98ce0*/  ISETP.GE.AND P0, PT, R4, UR19, PT ;  /* 0x0000001304007c0c */ /* 0x000fe2000bf06270 */
[----:B------:R-:W0:Y:S01]  /*98cf0*/  LDCU UR19, c[0x0][0x398] ;  /* 0x00007300ff1377ac */ /* 0x000e220008000800 */
[----:B------:R-:W4:Y:S01]  /*98d00*/  LDL.LU R4, [R1+0x46a8] ;  /* 0x0046a80001047983 */ /* 0x000f220000300800 */
[----:B------:R-:W-:Y:S01]  /*98d10*/  LOP3.LUT R2, R2, 0xfffffeff, RZ, 0xc0, !PT ;  /* 0xfffffeff02027812 */ /* 0x000fe200078ec0ff */
[----:B------:R-:W-:-:S03]  /*98d20*/  IMAD.X R45, R9, 0x1, R29, P2 ;  /* 0x00000001092d7824 */ /* 0x000fc600010e061d */
[----:B------:R-:W-:Y:S02]  /*98d30*/  @P1 LOP3.LUT R2, R2, 0x100, RZ, 0xfc, !PT ;  /* 0x0000010002021812 */ /* 0x000fe400078efcff */
[----:B------:R-:W-:Y:S01]  /*98d40*/  STL.64 [R1+0x4660], R44 ;  /* 0x0046602c01007387 */ /* 0x000fe20000100a00 */
[----:B------:R-:W-:Y:S02]  /*98d50*/  ISETP.GE.AND P1, PT, R42, UR17, PT ;  /* 0x000000112a007c0c */ /* 0x000fe4000bf26270 */
[----:B------:R-:W-:Y:S02]  /*98d60*/  IADD3 R42, P2, PT, R3, R28, RZ ;  /* 0x0000001c032a7210 */ /* 0x000fe40007f5e0ff */
[----:B------:R-:W-:Y:S01]  /*98d70*/  LOP3.LUT R2, R2, 0xffffff7f, RZ, 0xc0, !PT ;  /* 0xffffff7f02027812 */ /* 0x000fe200078ec0ff */
[----:B------:R-:W0:Y:S02]  /*98d80*/  LDCU UR17, c[0x0][0x398] ;  /* 0x00007300ff1177ac */ /* 0x000e240008000800 */
[----:B------:R-:W-:-:S05]  /*98d90*/  IMAD.X R43, R9, 0x1, R27, P2 ;  /* 0x00000001092b7824 */ /* 0x000fca00010e061b */
[----:B------:R0:W-:Y:S04]  /*98da0*/  STL.64 [R1+0x4670], R42 ;  /* 0x0046702a01007387 */ /* 0x0001e80000100a00 */
[----:B0-----:R-:W4:Y:S04]  /*98db0*/  LDL.LU R43, [R1+0x46ac] ;  /* 0x0046ac00012b7983 */ /* 0x001f280000300800 */
[----:B------:R-:W4:Y:S01]  /*98dc0*/  LDL.LU R42, [R1+0x46c0] ;  /* 0x0046c000012a7983 */ /* 0x000f220000300800 */
[----:B------:R-:W-:Y:S02]  /*98dd0*/  @P0 LOP3.LUT R2, R2, 0x80, RZ, 0xfc, !PT ;  /* 0x0000008002020812 */ /* 0x000fe400078efcff */
[----:B------:R-:W-:-:S02]  /*98de0*/  ISETP.GE.AND P0, PT, R41, UR15, PT ;  /* 0x0000000f29007c0c */ /* 0x000fc4000bf06270 */
[----:B------:R-:W-:Y:S01]  /*98df0*/  IADD3 R44, P2, PT, R3, R26, RZ ;  /* 0x0000001a032c7210 */ /* 0x000fe20007f5e0ff */
[----:B------:R-:W4:Y:S01]  /*98e00*/  LDL.LU R41, [R1+0x46c4] ;  /* 0x0046c40001297983 */ /* 0x000f220000300800 */
[----:B------:R-:W-:Y:S01]  /*98e10*/  LOP3.LUT R2, R2, 0xffffffbf, RZ, 0xc0, !PT ;  /* 0xffffffbf02027812 */ /* 0x000fe200078ec0ff */
[----:B------:R-:W0:Y:S03]  /*98e20*/  LDCU UR15, c[0x0][0x398] ;  /* 0x00007300ff0f77ac */ /* 0x000e260008000800 */
[----:B------:R-:W-:-:S04]  /*98e30*/  @P1 LOP3.LUT R2, R2, 0x40, RZ, 0xfc, !PT ;  /* 0x0000004002021812 */ /* 0x000fc800078efcff */
[----:B------:R-:W-:-:S04]  /*98e40*/  LOP3.LUT R2, R2, 0xffffffdf, RZ, 0xc0, !PT ;  /* 0xffffffdf02027812 */ /* 0x000fc800078ec0ff */
[----:B------:R-:W-:Y:S01]  /*98e50*/  @P0 LOP3.LUT R2, R2, 0x20, RZ, 0xfc, !PT ;  /* 0x0000002002020812 */ /* 0x000fe200078efcff */
[----:B------:R-:W-:-:S03]  /*98e60*/  IMAD.X R45, R9, 0x1, R25, P2 ;  /* 0x00000001092d7824 */ /* 0x000fc600010e0619 */
[----:B------:R-:W-:Y:S02]  /*98e70*/  LOP3.LUT R2, R2, 0xffffffef, RZ, 0xc0, !PT ;  /* 0xffffffef02027812 */ /* 0x000fe400078ec0ff */
[----:B---3--:R-:W-:Y:S01]  /*98e80*/  ISETP.GE.AND P1, PT, R40, UR13, PT ;  /* 0x0000000d28007c0c */ /* 0x008fe2000bf26270 */
[----:B------:R-:W3:Y:S01]  /*98e90*/  LDCU UR13, c[0x0][0x398] ;  /* 0x00007300ff0d77ac */ /* 0x000ee20008000800 */
[----:B------:R-:W3:Y:S01]  /*98ea0*/  LDL.LU R40, [R1+0x46c8] ;  /* 0x0046c80001287983 */ /* 0x000ee20000300800 */
[----:B--2---:R-:W-:-:S03]  /*98eb0*/  ISETP.GE.AND P0, PT, R39, UR9, PT ;  /* 0x0000000927007c0c */ /* 0x004fc6000bf06270 */
[----:B------:R-:W2:Y:S04]  /*98ec0*/  LDL.LU R39, [R1+0x46d8] ;  /* 0x0046d80001277983 */ /* 0x000ea80000300800 */
[----:B------:R0:W-:Y:S01]  /*98ed0*/  STL.64 [R1+0x4688], R44 ;  /* 0x0046882c01007387 */ /* 0x0001e20000100a00 */
[----:B------:R-:W-:Y:S01]  /*98ee0*/  LOP3.LUT R55, R55, 0xfffeffff, RZ, 0xc0, !PT ;  /* 0xfffeffff37377812 */ /* 0x000fe200078ec0ff */
[----:B------:R-:W0:Y:S01]  /*98ef0*/  LDCU UR9, c[0x0][0x398] ;  /* 0x00007300ff0977ac */ /* 0x000e220008000800 */
[----:B------:R-:W-:Y:S02]  /*98f00*/  @P1 LOP3.LUT R2, R2, 0x10, RZ, 0xfc, !PT ;  /* 0x0000001002021812 */ /* 0x000fe400078efcff */
[----:B----4-:R-:W-:Y:S02]  /*98f10*/  ISETP.GE.AND P1, PT, R8, UR47, PT ;  /* 0x0000002f08007c0c */ /* 0x010fe4000bf26270 */
[----:B------:R-:W-:Y:S01]  /*98f20*/  LOP3.LUT R2, R2, 0xfffffff7, RZ, 0xc0, !PT ;  /* 0xfffffff702027812 */ /* 0x000fe200078ec0ff */
[----:B------:R-:W4:Y:S01]  /*98f30*/  LDL.LU R8, [R1+0x46dc] ;  /* 0x0046dc0001087983 */ /* 0x000f220000300800 */
[----:B0-----:R-:W-:Y:S01]  /*98f40*/  IADD3 R44, P2, PT, R3, R24, RZ ;  /* 0x00000018032c7210 */ /* 0x001fe20007f5e0ff */
[----:B------:R-:W0:Y:S01]  /*98f50*/  LDCU UR47, c[0x0][0x398] ;  /* 0x00007300ff2f77ac */ /* 0x000e220008000800 */
[----:B------:R-:W-:-:S02]  /*98f60*/  @P0 LOP3.LUT R2, R2, 0x8, RZ, 0xfc, !PT ;  /* 0x0000000802020812 */ /* 0x000fc400078efcff */
[----:B------:R-:W-:Y:S01]  /*98f70*/  ISETP.GE.AND P0, PT, R4, UR35, PT ;  /* 0x0000002304007c0c */ /* 0x000fe2000bf06270 */
[----:B------:R-:W0:Y:S01]  /*98f80*/  LDCU UR35, c[0x0][0x398] ;  /* 0x00007300ff2377ac */ /* 0x000e220008000800 */
[----:B------:R-:W4:Y:S01]  /*98f90*/  LDL.LU R4, [R1+0x46f0] ;  /* 0x0046f00001047983 */ /* 0x000f220000300800 */
[----:B------:R-:W-:-:S04]  /*98fa0*/  LOP3.LUT R2, R2, 0xfffffffb, RZ, 0xc0, !PT ;  /* 0xfffffffb02027812 */ /* 0x000fc800078ec0ff */
[----:B------:R-:W-:Y:S01]  /*98fb0*/  @P1 LOP3.LUT R2, R2, 0x4, RZ, 0xfc, !PT ;  /* 0x0000000402021812 */ /* 0x000fe200078efcff */
[----:B------:R-:W-:-:S05]  /*98fc0*/  IMAD.X R45, R9, 0x1, R23, P2 ;  /* 0x00000001092d7824 */ /* 0x000fca00010e0617 */
[----:B------:R-:W-:-:S04]  /*98fd0*/  @P0 LOP3.LUT R55, R55, 0x10000, RZ, 0xfc, !PT ;  /* 0x0001000037370812 */ /* 0x000fc800078efcff */
[----:B------:R-:W-:Y:S01]  /*98fe0*/  LOP3.LUT R55, R55, 0xffff7fff, RZ, 0xc0, !PT ;  /* 0xffff7fff37377812 */ /* 0x000fe200078ec0ff */
[----:B------:R-:W-:Y:S01]  /*98ff0*/  STL.64 [R1+0x4698], R44 ;  /* 0x0046982c01007387 */ /* 0x000fe20000100a00 */
[----:B------:R-:W-:Y:S02]  /*99000*/  ISETP.GE.AND P1, PT, R43, UR11, PT ;  /* 0x0000000b2b007c0c */ /* 0x000fe4000bf26270 */
[----:B------:R-:W-:Y:S02]  /*99010*/  ISETP.GE.AND P2, PT, R42, UR7, PT ;  /* 0x000000072a007c0c */ /* 0x000fe4000bf46270 */
[----:B------:R-:W-:Y:S01]  /*99020*/  IADD3 R42, P3, PT, R3, R22, RZ ;  /* 0x00000016032a7210 */ /* 0x000fe20007f7e0ff */
[----:B------:R-:W0:Y:S01]  /*99030*/  LDCU UR7, c[0x0][0x3b8] ;  /* 0x00007700ff0777ac */ /* 0x000e220008000800 */
[----:B------:R-:W0:Y:S03]  /*99040*/  LDCU UR11, c[0x0][0x398] ;  /* 0x00007300ff0b77ac */ /* 0x000e260008000800 */
[----:B------:R-:W-:Y:S01]  /*99050*/  IMAD.X R43, R9, 0x1, R21, P3 ;  /* 0x00000001092b7824 */ /* 0x000fe200018e0615 */
[----:B------:R-:W-:Y:S01]  /*99060*/  ISETP.GE.AND P3, PT, R41, UR25, PT ;  /* 0x0000001929007c0c */ /* 0x000fe2000bf66270 */
[----:B------:R-:W0:Y:S02]  /*99070*/  LDCU UR25, c[0x0][0x398] ;  /* 0x00007300ff1977ac */ /* 0x000e240008000800 */
[----:B------:R-:W-:-:S04]  /*99080*/  @P1 LOP3.LUT R55, R55, 0x8000, RZ, 0xfc, !PT ;  /* 0x0000800037371812 */ /* 0x000fc800078efcff */
[----:B------:R-:W-:-:S04]  /*99090*/  LOP3.LUT R55, R55, 0xfffdffff, RZ, 0xc0, !PT ;  /* 0xfffdffff37377812 */ /* 0x000fc800078ec0ff */
[----:B------:R-:W-:-:S04]  /*990a0*/  @P2 LOP3.LUT R55, R55, 0x20000, RZ, 0xfc, !PT ;  /* 0x0002000037372812 */ /* 0x000fc800078efcff */
[----:B------:R-:W-:-:S04]  /*990b0*/  LOP3.LUT R55, R55, 0xfffbffff, RZ, 0xc0, !PT ;  /* 0xfffbffff37377812 */ /* 0x000fc800078ec0ff */
[----:B------:R-:W-:Y:S01]  /*990c0*/  @P3 LOP3.LUT R55, R55, 0x40000, RZ, 0xfc, !PT ;  /* 0x0004000037373812 */ /* 0x000fe200078efcff */
[----:B------:R-:W-:Y:S04]  /*990d0*/  STL.64 [R1+0x46a8], R42 ;  /* 0x0046a82a01007387 */ /* 0x000fe80000100a00 */
[----:B------:R-:W-:Y:S01]  /*990e0*/  STL [R1+0x3ac], R55 ;  /* 0x0003ac3701007387 */ /* 0x000fe20000100800 */
[----:B---3--:R-:W-:Y:S02]  /*990f0*/  ISETP.GE.AND P4, PT, R40, UR39, PT ;  /* 0x0000002728007c0c */ /* 0x008fe4000bf86270 */
[----:B------:R-:W-:Y:S01]  /*99100*/  IADD3 R40, P5, PT, R3, R20, RZ ;  /* 0x0000001403287210 */ /* 0x000fe20007fbe0ff */
[----:B------:R-:W3:Y:S04]  /*99110*/  LDCU UR39, c[0x0][0x398] ;  /* 0x00007300ff2777ac */ /* 0x000ee80008000800 */
[----:B------:R-:W-:-:S05]  /*99120*/  IMAD.X R41, R9, 0x1, R19, P5 ;  /* 0x0000000109297824 */ /* 0x000fca00028e0613 */
[----:B------:R0:W-:Y:S02]  /*99130*/  STL.64 [R1+0x46c8], R40 ;  /* 0x0046c82801007387 */ /* 0x0001e40000100a00 */
[C---:B0-----:R-:W-:Y:S01]  /*99140*/  IADD3 R40, P6, PT, R3.reuse, R18, RZ ;  /* 0x0000001203287210 */ /* 0x041fe20007fde0ff */
[----:B------:R-:W-:Y:S01]  /*99150*/  VIADD R3, R3, UR7 ;  /* 0x0000000703037c36 */ /* 0x000fe20008000000 */
[----:B--2---:R-:W-:Y:S01]  /*99160*/  ISETP.GE.AND P5, PT, R39, UR45, PT ;  /* 0x0000002d27007c0c */ /* 0x004fe2000bfa6270 */
[----:B------:R-:W0:Y:S01]  /*99170*/  LDCU UR7, c[0x0][0x398] ;  /* 0x00007300ff0777ac */ /* 0x000e220008000800 */
[----:B------:R-:W2:Y:S01]  /*99180*/  LDCU UR45, c[0x0][0x398] ;  /* 0x00007300ff2d77ac */ /* 0x000ea20008000800 */
[----:B------:R-:W-:-:S05]  /*99190*/  IMAD.X R41, R9, 0x1, R17, P6 ;  /* 0x0000000109297824 */ /* 0x000fca00030e0611 */
[----:B------:R0:W-:Y:S04]  /*991a0*/  STL.64 [R1+0x46e0], R40 ;  /* 0x0046e02801007387 */ /* 0x0001e80000100a00 */
[----:B------:R-:W2:Y:S04]  /*991b0*/  LDL.LU R54, [R1+0x3a8] ;  /* 0x0003a80001367983 */ /* 0x000ea80000300800 */
[----:B------:R-:W3:Y:S04]  /*991c0*/  LDL.LU R9, [R1+0x3a4] ;  /* 0x0003a40001097983 */ /* 0x000ee80000300800 */
[----:B------:R-:W3:Y:S01]  /*991d0*/  LDL R53, [R1+0x23c0] ;  /* 0x0023c00001357983 */ /* 0x000ee20000100800 */
[----:B0-----:R-:W-:-:S02]  /*991e0*/  IADD3 R40, P0, PT, R3, R16, RZ ;  /* 0x0000001003287210 */ /* 0x001fc40007f1e0ff */
[----:B----4-:R-:W-:Y:S02]  /*991f0*/  ISETP.GE.AND P6, PT, R8, UR43, PT ;  /* 0x0000002b08007c0c */ /* 0x010fe4000bfc6270 */
[----:B------:R-:W-:Y:S01]  /*99200*/  SHF.R.S32.HI R8, RZ, 0x1f, R3 ;  /* 0x0000001fff087819 */ /* 0x000fe20000011403 */
[----:B------:R-:W0:Y:S04]  /*99210*/  LDCU UR43, c[0x0][0x398] ;  /* 0x00007300ff2b77ac */ /* 0x000e280008000800 */
[----:B------:R-:W-:-:S05]  /*99220*/  IMAD.X R41, R8, 0x1, R38, P0 ;  /* 0x0000000108297824 */ /* 0x000fca00000e0626 */
[----:B------:R4:W-:Y:S04]  /*99230*/  STL.64 [R1+0x46c0], R40 ;  /* 0x0046c02801007387 */ /* 0x0009e80000100a00 */
[----:B------:R-:W3:Y:S04]  /*99240*/  LDL R43, [R1+0x2398] ;  /* 0x00239800012b7983 */ /* 0x000ee80000100800 */
        /* <DEDUP_REMOVED lines=8> */
[----:B----4-:R-:W4:Y:S04]  /*992d0*/  LDL R41, [R1+0x23a8] ;  /* 0x0023a80001297983 */ /* 0x010f280000100800 */
[----:B------:R-:W4:Y:S04]  /*992e0*/  LDL R40, [R1+0x23b4] ;  /* 0x0023b40001287983 */ /* 0x000f280000100800 */
[----:B------:R-:W4:Y:S01]  /*992f0*/  LDL R49, [R1+0x23e0] ;  /* 0x0023e00001317983 */ /* 0x000f220000100800 */
[----:B------:R-:W-:-:S03]  /*99300*/  ISETP.GE.AND P1, PT, R4, UR41, PT ;  /* 0x0000002904007c0c */ /* 0x000fc6000bf26270 */
[----:B------:R-:W4:Y:S04]  /*99310*/  LDL R4, [R1+0x23e8] ;  /* 0x0023e80001047983 */ /* 0x000f280000100800 */
[----:B------:R-:W4:Y:S04]  /*99320*/  LDL R48, [R1+0x23ec] ;  /* 0x0023ec0001307983 */ /* 0x000f280000100800 */
[----:B------:R-:W1:Y:S01]  /*99330*/  LDL R47, [R1+0x2178] ;  /* 0x00217800012f7983 */ /* 0x000e620000100800 */
[----:B------:R-:W-:Y:S01]  /*99340*/  LOP3.LUT P0, RZ, R2, 0x40000, RZ, 0xc0, !PT ;  /* 0x0004000002ff7812 */ /* 0x000fe2000780c0ff */
[----:B------:R-:W0:Y:S01]  /*99350*/  LDCU UR41, c[0x0][0x398] ;  /* 0x00007300ff2977ac */ /* 0x000e220008000800 */
[----:B------:R-:W-:-:S02]  /*99360*/  @P1 LOP3.LUT R0, R0, 0x100000, RZ, 0xfc, !PT ;  /* 0x0010000000001812 */ /* 0x000fc400078efcff */
[----:B------:R-:W-:Y:S02]  /*99370*/  LOP3.LUT P1, RZ, R2, 0x20000, RZ, 0xc0, !PT ;  /* 0x0002000002ff7812 */ /* 0x000fe4000782c0ff */
[----:B--2---:R-:W-:Y:S02]  /*99380*/  LOP3.LUT R54, R54, 0xfffffdff, RZ, 0xc0, !PT ;  /* 0xfffffdff36367812 */ /* 0x004fe400078ec0ff */
[----:B---3--:R-:W-:Y:S02]  /*99390*/  ISETP.LT.AND P2, PT, R43, UR58, !P0 ;  /* 0x0000003a2b007c0c */ /* 0x008fe4000c741270 */
[----:B------:R-:W-:Y:S02]  /*993a0*/  ISETP.LT.AND P3, PT, R46, UR59, !P0 ;  /* 0x0000003b2e007c0c */ /* 0x000fe4000c761270 */
[----:B------:R-:W-:Y:S01]  /*993b0*/  LOP3.LUT R9, R9, 0x7fffffff, RZ, 0xc0, !PT ;  /* 0x7fffffff09097812 */ /* 0x000fe200078ec0ff */
[----:B------:R-:W2:Y:S01]  /*993c0*/  LDCU UR58, c[0x0][0x398] ;  /* 0x00007300ff3a77ac */ /* 0x000ea20008000800 */
[----:B------:R-:W3:Y:S07]  /*993d0*/  LDCU UR59, c[0x0][0x398] ;  /* 0x00007300ff3b77ac */ /* 0x000eee0008000800 */
[----:B------:R-:W-:-:S02]  /*993e0*/  @P2 LOP3.LUT R54, R54, 0x200, RZ, 0xfc, !PT ;  /* 0x0000020036362812 */ /* 0x000fc400078efcff */
[----:B------:R-:W-:Y:S01]  /*993f0*/  ISETP.LT.AND P2, PT, R45, UR71, !P0 ;  /* 0x000000472d007c0c */ /* 0x000fe2000c741270 */
[----:B------:R-:W0:Y:S01]  /*99400*/  LDCU UR71, c[0x0][0x398] ;  /* 0x00007300ff4777ac */ /* 0x000e220008000800 */
[----:B------:R-:W-:-:S04]  /*99410*/  LOP3.LUT R54, R54, 0xffffefff, RZ, 0xc0, !PT ;  /* 0xffffefff36367812 */ /* 0x000fc800078ec0ff */
[----:B------:R-:W-:Y:S02]  /*99420*/  @P3 LOP3.LUT R54, R54, 0x1000, RZ, 0xfc, !PT ;  /* 0x0000100036363812 */ /* 0x000fe400078efcff */
        /* <DEDUP_REMOVED lines=8> */
[----:B----4-:R-:W-:Y:S01]  /*994b0*/  ISETP.LT.AND P3, PT, R41, UR9, !P0 ;  /* 0x0000000929007c0c */ /* 0x010fe2000c761270 */
[----:B------:R-:W4:Y:S01]  /*994c0*/  LDCU UR9, c[0x0][0x398] ;  /* 0x00007300ff0977ac */ /* 0x000f220008000800 */
        /* <DEDUP_REMOVED lines=29> */
[----:B------:R-:W-:-:S04]  /*996a0*/  @P3 LOP3.LUT R54, R54, 0x2, RZ, 0xfc, !PT ;  /* 0x0000000236363812 */ /* 0x000fc800078efcff */
[----:B------:R-:W-:-:S04]  /*996b0*/  LOP3.LUT R54, R54, 0xfffffffe, RZ, 0xc0, !PT ;  /* 0xfffffffe36367812 */ /* 0x000fc800078ec0ff */
[----:B------:R-:W-:-:S05]  /*996c0*/  @P2 LOP3.LUT R54, R54, 0x1, RZ, 0xfc, !PT ;  /* 0x0000000136362812 */ /* 0x000fca00078efcff */
[----:B------:R0:W-:Y:S04]  /*996d0*/  STL [R1+0x3a8], R54 ;  /* 0x0003a83601007387 */ /* 0x0001e80000100800 */
[----:B0-----:R-:W2:Y:S01]  /*996e0*/  LDL.LU R54, [R1+0x3a0] ;  /* 0x0003a00001367983 */ /* 0x001ea20000300800 */
[----:B------:R-:W-:Y:S02]  /*996f0*/  ISETP.LT.AND P3, PT, R4, UR77, !P0 ;  /* 0x0000004d04007c0c */ /* 0x000fe4000c761270 */
[----:B------:R-:W-:Y:S02]  /*99700*/  ISETP.LT.AND P2, PT, R48, UR55, !P0 ;  /* 0x0000003730007c0c */ /* 0x000fe4000c741270 */
[----:B-1----:R-:W-:Y:S01]  /*99710*/  ISETP.LT.AND P0, PT, R47, UR57, !P0 ;  /* 0x000000392f007c0c */ /* 0x002fe2000c701270 */
[----:B------:R-:W0:Y:S01]  /*99720*/  LDCU UR55, c[0x0][0x398] ;  /* 0x00007300ff3777ac */ /* 0x000e220008000800 */
[----:B------:R-:W1:Y:S01]  /*99730*/  LDCU UR57, c[0x0][0x398] ;  /* 0x00007300ff3977ac */ /* 0x000e620008000800 */
[----:B------:R-:W0:Y:S06]  /*99740*/  LDCU UR77, c[0x0][0x398] ;  /* 0x00007300ff4d77ac */ /* 0x000e2c0008000800 */
[----:B------:R-:W-:-:S04]  /*99750*/  @P3 LOP3.LUT R9, R9, 0x80000000, RZ, 0xfc, !PT ;  /* 0x8000000009093812 */ /* 0x000fc800078efcff */
[----:B------:R-:W-:-:S04]  /*99760*/  LOP3.LUT R9, R9, 0xbfffffff, RZ, 0xc0, !PT ;  /* 0xbfffffff09097812 */ /* 0x000fc800078ec0ff */
[----:B------:R-:W-:-:S04]  /*99770*/  @P2 LOP3.LUT R9, R9, 0x40000000, RZ, 0xfc, !PT ;  /* 0x4000000009092812 */ /* 0x000fc800078efcff */
[----:B------:R-:W-:-:S04]  /*99780*/  LOP3.LUT R9, R9, 0xdfffffff, RZ, 0xc0, !PT ;  /* 0xdfffffff09097812 */ /* 0x000fc800078ec0ff */
[----:B------:R-:W-:Y:S02]  /*99790*/  @P0 LOP3.LUT R9, R9, 0x20000000, RZ, 0xfc, !PT ;  /* 0x2000000009090812 */ /* 0x000fe400078efcff */
[----:B------:R-:W-:Y:S02]  /*997a0*/  ISETP.LT.AND P0, PT, R43, UR60, !P1 ;  /* 0x0000003c2b007c0c */ /* 0x000fe4000cf01270 */
[----:B------:R-:W-:Y:S02]  /*997b0*/  ISETP.LT.AND P3, PT, R46, UR66, !P1 ;  /* 0x000000422e007c0c */ /* 0x000fe4000cf61270 */
[----:B------:R-:W-:Y:S02]  /*997c0*/  ISETP.LT.AND P2, PT, R45, UR47, !P1 ;  /* 0x0000002f2d007c0c */ /* 0x000fe4000cf41270 */
[----:B------:R-:W-:Y:S01]  /*997d0*/  LOP3.LUT R9, R9, 0xfdffffff, RZ, 0xc0, !PT ;  /* 0xfdffffff09097812 */ /* 0x000fe200078ec0ff */
[----:B------:R-:W0:Y:S01]  /*997e0*/  LDCU UR47, c[0x0][0x398] ;  /* 0x00007300ff2f77ac */ /* 0x000e220008000800 */
[----:B------:R-:W0:Y:S01]  /*997f0*/  LDCU UR60, c[0x0][0x398] ;  /* 0x00007300ff3c77ac */ /* 0x000e220008000800 */
[----:B------:R-:W0:Y:S04]  /*99800*/  LDCU UR66, c[0x0][0x398] ;  /* 0x00007300ff4277ac */ /* 0x000e280008000800 */
[----:B------:R-:W-:-:S04]  /*99810*/  @P0 LOP3.LUT R9, R9, 0x2000000, RZ, 0xfc, !PT ;  /* 0x0200000009090812 */ /* 0x000fc800078efcff */
[----:B------:R-:W-:-:S04]  /*99820*/  LOP3.LUT R9, R9, 0xefffffff, RZ, 0xc0, !PT ;  /* 0xefffffff09097812 */ /* 0x000fc800078ec0ff */
[----:B------:R-:W-:Y:S02]  /*99830*/  @P3 LOP3.LUT R9, R9, 0x10000000, RZ, 0xfc, !PT ;  /* 0x1000000009093812 */ /* 0x000fe400078efcff */
[----:B------:R-:W-:Y:S02]  /*99840*/  ISETP.LT.AND P3, PT, R44, UR49, !P1 ;  /* 0x000000312c007c0c */ /* 0x000fe4000cf61270 */
[----:B------:R-:W-:Y:S01]  /*99850*/  LOP3.LUT P0, RZ, R2, 0x10000, RZ, 0xc0, !PT ;  /* 0x0001000002ff7812 */ /* 0x000fe2000780c0ff */
        /* <DEDUP_REMOVED lines=43> */
[----:B------:R-:W-:Y:S02]  /*99b10*/  ISETP.LT.AND P2, PT, R48, UR69, !P1 ;  /* 0x0000004530007c0c */ /* 0x000fe4000cf41270 */
[----:B------:R-:W-:Y:S02]  /*99b20*/  LOP3.LUT R9, R9, 0xffff7fff, RZ, 0xc0, !PT ;  /* 0xffff7fff09097812 */ /* 0x000fe400078ec0ff */
[----:B------:R-:W-:Y:S01]  /*99b30*/  ISETP.LT.AND P1, PT, R47, UR76, !P1 ;  /* 0x0000004c2f007c0c */ /* 0x000fe2000cf21270 */
[----:B------:R-:W0:Y:S01]  /*99b40*/  LDCU UR76, c[0x0][0x398] ;  /* 0x00007300ff4c77ac */ /* 0x000e220008000800 */
[----:B------:R-:W0:Y:S01]  /*99b50*/  LDCU UR69, c[0x0][0x398] ;  /* 0x00007300ff4577ac */ /* 0x000e220008000800 */
[----:B------:R-:W-:-:S04]  /*99b60*/  @P3 LOP3.LUT R9, R9, 0x8000, RZ, 0xfc, !PT ;  /* 0x0000800009093812 */ /* 0x000fc800078efcff */
[----:B------:R-:W-:-:S04]  /*99b70*/  LOP3.LUT R9, R9, 0xffffbfff, RZ, 0xc0, !PT ;  /* 0xffffbfff09097812 */ /* 0x000fc800078ec0ff */
[----:B------:R-:W-:Y:S02]  /*99b80*/  @P2 LOP3.LUT R9, R9, 0x4000, RZ, 0xfc, !PT ;  /* 0x0000400009092812 */ /* 0x000fe400078efcff */
[----:B------:R-:W-:Y:S02]  /*99b90*/  ISETP.LT.AND P2, PT, R43, UR56, !P0 ;  /* 0x000000382b007c0c */ /* 0x000fe4000c741270 */
[----:B------:R-:W-:Y:S01]  /*99ba0*/  ISETP.LT.AND P3, PT, R45, UR23, !P0 ;  /* 0x000000172d007c0c */ /* 0x000fe2000c761270 */
[----:B------:R-:W0:Y:S01]  /*99bb0*/  LDCU UR56, c[0x0][0x398] ;  /* 0x00007300ff3877ac */ /* 0x000e220008000800 */
[----:B------:R-:W-:Y:S01]  /*99bc0*/  LOP3.LUT R9, R9, 0xffffdfff, RZ, 0xc0, !PT ;  /* 0xffffdfff09097812 */ /* 0x000fe200078ec0ff */
[----:B------:R-:W0:Y:S03]  /*99bd0*/  LDCU UR23, c[0x0][0x398] ;  /* 0x00007300ff1777ac */ /* 0x000e260008000800 */
[----:B------:R-:W-:-:S02]  /*99be0*/  @P1 LOP3.LUT R9, R9, 0x2000, RZ, 0xfc, !PT ;  /* 0x0000200009091812 */ /* 0x000fc400078efcff */
[----:B----4-:R-:W-:Y:S01]  /*99bf0*/  ISETP.LT.AND P1, PT, R46, UR9, !P0 ;  /* 0x000000092e007c0c */ /* 0x010fe2000c721270 */
[----:B------:R-:W4:Y:S01]  /*99c00*/  LDCU UR9, c[0x0][0x398] ;  /* 0x00007300ff0977ac */ /* 0x000f220008000800 */
[----:B------:R-:W-:-:S04]  /*99c10*/  LOP3.LUT R9, R9, 0xfffffdff, RZ, 0xc0, !PT ;  /* 0xfffffdff09097812 */ /* 0x000fc800078ec0ff */
[----:B------:R-:W-:-:S04]  /*99c20*/  @P2 LOP3.LUT R9, R9, 0x200, RZ, 0xfc, !PT ;  /* 0x0000020009092812 */ /* 0x000fc800078efcff */
[----:B------:R-:W-:Y:S02]  /*99c30*/  LOP3.LUT R9, R9, 0xffffefff, RZ, 0xc0, !PT ;  /* 0xffffefff09097812 */ /* 0x000fe400078ec0ff */
[----:B------:R-:W-:Y:S01]  /*99c40*/  ISETP.LT.AND P2, PT, R44, UR37, !P0 ;  /* 0x000000252c007c0c */ /* 0x000fe2000c741270 */
[----:B------:R-:W0:Y:S01]  /*99c50*/  LDCU UR37, c[0x0][0x398] ;  /* 0x00007300ff2577ac */ /* 0x000e220008000800 */
        /* <DEDUP_REMOVED lines=41> */
[----:B------:R-:W-:Y:S02]  /*99ef0*/  @P3 LOP3.LUT R9, R9, 0x1, RZ, 0xfc, !PT ;  /* 0x0000000109093812 */ /* 0x000fe400078efcff */
[----:B------:R-:W-:Y:S02]  /*99f00*/  ISETP.LT.AND P2, PT, R4, UR21, !P0 ;  /* 0x0000001504007c0c */ /* 0x000fe4000c741270 */
[----:B------:R-:W-:Y:S01]  /*99f10*/  ISETP.LT.AND P3, PT, R48, UR41, !P0 ;  /* 0x0000002930007c0c */ /* 0x000fe2000c761270 */
[----:B------:R-:W0:Y:S01]  /*99f20*/  LDCU UR21, c[0x0][0x398] ;  /* 0x00007300ff1577ac */ /* 0x000e220008000800 */
[----:B------:R-:W0:Y:S01]  /*99f30*/  LDCU UR41, c[0x0][0x398] ;  /* 0x00007300ff2977ac */ /* 0x000e220008000800 */
[----:B------:R1:W-:Y:S04]  /*99f40*/  STL [R1+0x3a4], R9 ;  /* 0x0003a40901007387 */ /* 0x0003e80000100800 */
[----:B-1----:R-:W3:Y:S01]  /*99f50*/  LDL.LU R9, [R1+0x39c] ;  /* 0x00039c0001097983 */ /* 0x002ee20000300800 */
[----:B--2---:R-:W-:-:S04]  /*99f60*/  LOP3.LUT R54, R54, 0x7fffffff, RZ, 0xc0, !PT ;  /* 0x7fffffff36367812 */ /* 0x004fc800078ec0ff */
[----:B------:R-:W-:Y:S02]  /*99f70*/  @P2 LOP3.LUT R54, R54, 0x80000000, RZ, 0xfc, !PT ;  /* 0x8000000036362812 */ /* 0x000fe400078efcff */
[----:B------:R-:W-:Y:S02]  /*99f80*/  ISETP.LT.AND P2, PT, R47, UR39, !P0 ;  /* 0x000000272f007c0c */ /* 0x000fe4000c741270 */
[----:B------:R-:W-:Y:S01]  /*99f90*/  LOP3.LUT R54, R54, 0xbfffffff, RZ, 0xc0, !PT ;  /* 0xbfffffff36367812 */ /* 0x000fe200078ec0ff */
[----:B------:R-:W1:Y:S03]  /*99fa0*/  LDCU UR39, c[0x0][0x398] ;  /* 0x00007300ff2777ac */ /* 0x000e660008000800 */
[----:B------:R-:W-:-:S04]  /*99fb0*/  @P3 LOP3.LUT R54, R54, 0x40000000, RZ, 0xfc, !PT ;  /* 0x4000000036363812 */ /* 0x000fc800078efcff */
[----:B------:R-:W-:-:S04]  /*99fc0*/  LOP3.LUT R54, R54, 0xdfffffff, RZ, 0xc0, !PT ;  /* 0xdfffffff36367812 */ /* 0x000fc800078ec0ff */
[----:B------:R-:W-:Y:S02]  /*99fd0*/  @P2 LOP3.LUT R54, R54, 0x20000000, RZ, 0xfc, !PT ;  /* 0x2000000036362812 */ /* 0x000fe400078efcff */
[----:B------:R-:W-:Y:S01]  /*99fe0*/  ISETP.LT.AND P2, PT, R43, UR54, !P1 ;  /* 0x000000362b007c0c */ /* 0x000fe2000cf41270 */
[----:B------:R-:W2:Y:S01]  /*99ff0*/  LDCU UR54, c[0x0][0x398] ;  /* 0x00007300ff3677ac */ /* 0x000ea20008000800 */
[----:B------:R-:W-:Y:S02]  /*9a000*/  ISETP.LT.AND P3, PT, R46, UR7, !P1 ;  /* 0x000000072e007c0c */ /* 0x000fe4000cf61270 */
[----:B------:R-:W-:Y:S01]  /*9a010*/  LOP3.LUT R54, R54, 0xfdffffff, RZ, 0xc0, !PT ;  /* 0xfdffffff36367812 */ /* 0x000fe200078ec0ff */
[----:B------:R-:W0:Y:S08]  /*9a020*/  LDCU UR7, c[0x0][0x398] ;  /* 0x00007300ff0777ac */ /* 0x000e300008000800 */
[----:B------:R-:W-:-:S02]  /*9a030*/  @P2 LOP3.LUT R54, R54, 0x2000000, RZ, 0xfc, !PT ;  /* 0x0200000036362812 */ /* 0x000fc400078efcff */
[----:B----4-:R-:W-:Y:S01]  /*9a040*/  ISETP.LT.AND P2, PT, R45, UR9, !P1 ;  /* 0x000000092d007c0c */ /* 0x010fe2000cf41270 */
[----:B------:R-:W4:Y:S01]  /*9a050*/  LDCU UR9, c[0x0][0x398] ;  /* 0x00007300ff0977ac */ /* 0x000f220008000800 */
[----:B------:R-:W-:-:S04]  /*9a060*/  LOP3.LUT R54, R54, 0xefffffff, RZ, 0xc0, !PT ;  /* 0xefffffff36367812 */ /* 0x000fc800078ec0ff */
[----:B------:R-:W-:Y:S02]  /*9a070*/  @P3 LOP3.LUT R54, R54, 0x10000000, RZ, 0xfc, !PT ;  /* 0x1000000036363812 */ /* 0x000fe400078efcff */
[----:B--2---:R-:W-:Y:S01]  /*9a080*/  ISETP.LT.AND P3, PT, R44, UR54, !P1 ;  /* 0x000000362c007c0c */ /* 0x004fe2000cf61270 */
[----:B------:R-:W2:Y:S01]  /*9a090*/  LDCU UR54, c[0x0][0x398] ;  /* 0x00007300ff3677ac */ /* 0x000ea20008000800 */
[----:B------:R-:W-:-:S04]  /*9a0a0*/  LOP3.LUT R54, R54, 0xf7ffffff, RZ, 0xc0, !PT ;  /* 0xf7ffffff36367812 */ /* 0x000fc800078ec0ff */
[----:B------:R-:W-:Y:S02]  /*9a0b0*/  @P2 LOP3.LUT R54, R54, 0x8000000, RZ, 0xfc, !PT ;  /* 0x0800000036362812 */ /* 0x000fe400078efcff */
[----:B0-----:R-:W-:Y:S01]  /*9a0c0*/  ISETP.LT.AND P2, PT, R42, UR56, !P1 ;  /* 0x000000382a007c0c */ /* 0x001fe2000cf41270 */
        /* <DEDUP_REMOVED lines=18> */
[----:B------:R-:W-:-:S04]  /*9a1f0*/  @P3 LOP3.LUT R54, R54, 0x200000, RZ, 0xfc, !PT ;  /* 0x0020000036363812 */ /* 0x000fc800078efcff */
[----:B------:R-:W-:-:S04]  /*9a200*/  LOP3.LUT R54, R54, 0xffefffff, RZ, 0xc0, !PT ;  /* 0xffefffff36367812 */ /* 0x000fc800078ec0ff */
[----:B------:R-:W-:Y:S02]  /*9a210*/  @P2 LOP3.LUT R54, R54, 0x100000, RZ, 0xfc, !PT ;  /* 0x0010000036362812 */ /* 0x000fe400078efcff */
[----:B----4-:R-:W-:Y:S01]  /*9a220*/  ISETP.LT.AND P2, PT, R51, UR9, !P1 ;  /* 0x0000000933007c0c */ /* 0x010fe2000cf41270 */
[----:B------:R-:W4:Y:S01]  /*9a230*/  LDCU UR9, c[0x0][0x398] ;  /* 0x00007300ff0977ac */ /* 0x000f220008000800 */
[----:B------:R-:W-:Y:S01]  /*9a240*/  ISETP.LT.AND P3, PT, R52, UR7, !P1 ;  /* 0x0000000734007c0c */ /* 0x000fe2000cf61270 */
[----:B------:R-:W0:Y:S01]  /*9a250*/  LDCU UR7, c[0x0][0x398] ;  /* 0x00007300ff0777ac */ /* 0x000e220008000800 */
[----:B------:R-:W-:-:S11]  /*9a260*/  LOP3.LUT R54, R54, 0xfff7ffff, RZ, 0xc0, !PT ;  /* 0xfff7ffff36367812 */ /* 0x000fd600078ec0ff */
[----:B------:R-:W-:Y:S02]  /*9a270*/  @P3 LOP3.LUT R54, R54, 0x80000, RZ, 0xfc, !PT ;  /* 0x0008000036363812 */ /* 0x000fe400078efcff */
[----:B----4-:R-:W-:Y:S02]  /*9a280*/  ISETP.LT.AND P3, PT, R50, UR9, !P1 ;  /* 0x0000000932007c0c */ /* 0x010fe4000cf61270 */
[----:B------:R-:W-:Y:S01]  /*9a290*/  LOP3.LUT R54, R54, 0xfffbffff, RZ, 0xc0, !PT ;  /* 0xfffbffff36367812 */ /* 0x000fe200078ec0ff */
[----:B------:R-:W4:Y:S03]  /*9a2a0*/  LDCU UR9, c[0x0][0x398] ;  /* 0x00007300ff0977ac */ /* 0x000f260008000800 */
[----:B------:R-:W-:Y:S02]  /*9a2b0*/  @P2 LOP3.LUT R54, R54, 0x40000, RZ, 0xfc, !PT ;  /* 0x0004000036362812 */ /* 0x000fe400078efcff */
[----:B0-----:R-:W-:Y:S01]  /*9a2c0*/  ISETP.LT.AND P2, PT, R49, UR7, !P1 ;  /* 0x0000000731007c0c */ /* 0x001fe2000cf41270 */
[----:B------:R-:W0:Y:S01]  /*9a2d0*/  LDCU UR7, c[0x0][0x398] ;  /* 0x00007300ff0777ac */ /* 0x000e220008000800 */
[----:B------:R-:W-:-:S04]  /*9a2e0*/  LOP3.LUT R54, R54, 0xfffdffff, RZ, 0xc0, !PT ;  /* 0xfffdffff36367812 */ /* 0x000fc800078ec0ff */
[----:B------:R-:W-:Y:S02]  /*9a2f0*/  @P3 LOP3.LUT R54, R54, 0x20000, RZ, 0xfc, !PT ;  /* 0x0002000036363812 */ /* 0x000fe400078efcff */
[----:B--2---:R-:W-:Y:S02]  /*9a300*/  ISETP.LT.AND P3, PT, R4, UR54, !P1 ;  /* 0x0000003604007c0c */ /* 0x004fe4000cf61270 */
[----:B------:R-:W-:Y:S01]  /*9a310*/  LOP3.LUT P0, RZ, R2, 0x4000, RZ, 0xc0, !PT ;  /* 0x0000400002ff7812 */ /* 0x000fe2000780c0ff */
[----:B------:R-:W2:Y:S01]  /*9a320*/  LDCU UR54, c[0x0][0x398] ;  /* 0x00007300ff3677ac */ /* 0x000ea20008000800 */
[----:B------:R-:W-:-:S04]  /*9a330*/  LOP3.LUT R54, R54, 0xfffeffff, RZ, 0xc0, !PT ;  /* 0xfffeffff36367812 */ /* 0x000fc800078ec0ff */
[----:B------:R-:W-:Y:S02]  /*9a340*/  @P2 LOP3.LUT R54, R54, 0x10000, RZ, 0xfc, !PT ;  /* 0x0001000036362812 */ /* 0x000fe400078efcff */
[----:B------:R-:W-:Y:S01]  /*9a350*/  ISETP.LT.AND P2, PT, R48, UR56, !P1 ;  /* 0x0000003830007c0c */ /* 0x000fe2000cf41270 */
[----:B------:R-:W1:Y:S01]  /*9a360*/  LDCU UR56, c[0x0][0x398] ;  /* 0x00007300ff3877ac */ /* 0x000e620008000800 */
[----:B------:R-:W-:-:S04]  /*9a370*/  LOP3.LUT R54, R54, 0xffff7fff, RZ, 0xc0, !PT ;  /* 0xffff7fff36367812 */ /* 0x000fc800078ec0ff */
[----:B------:R-:W-:Y:S02]  /*9a380*/  @P3 LOP3.LUT R54, R54, 0x8000, RZ, 0xfc, !PT ;  /* 0x0000800036363812 */ /* 0x000fe400078efcff */
[----:B0-----:R-:W-:Y:S02]  /*9a390*/  ISETP.LT.AND P3, PT, R47, UR7, !P1 ;  /* 0x000000072f007c0c */ /* 0x001fe4000cf61270 */
[----:B------:R-:W-:Y:S02]  /*9a3a0*/  LOP3.LUT R54, R54, 0xffffbfff, RZ, 0xc0, !PT ;  /* 0xffffbfff36367812 */ /* 0x000fe400078ec0ff */
[----:B------:R-:W-:Y:S01]  /*9a3b0*/  ISETP.LT.AND P1, PT, R43, UR52, !P0 ;  /* 0x000000342b007c0c */ /* 0x000fe2000c721270 */
[----:B------:R-:W0:Y:S01]  /*9a3c0*/  LDCU UR7, c[0x0][0x398] ;  /* 0x00007300ff0777ac */ /* 0x000e220008000800 */
[----:B------:R-:W0:Y:S01]  /*9a3d0*/  LDCU UR52, c[0x0][0x398] ;  /* 0x00007300ff3477ac */ /* 0x000e220008000800 */
[----:B------:R-:W-:-:S04]  /*9a3e0*/  @P2 LOP3.LUT R54, R54, 0x4000, RZ, 0xfc, !PT ;  /* 0x0000400036362812 */ /* 0x000fc800078efcff */
[----:B------:R-:W-:Y:S02]  /*9a3f0*/  LOP3.LUT R54, R54, 0xffffdfff, RZ, 0xc0, !PT ;  /* 0xffffdfff36367812 */ /* 0x000fe400078ec0ff */
[----:B----4-:R-:W-:Y:S01]  /*9a400*/  ISETP.LT.AND P2, PT, R46, UR9, !P0 ;  /* 0x000000092e007c0c */ /* 0x010fe2000c741270 */
[----:B------:R-:W4:Y:S01]  /*9a410*/  LDCU UR9, c[0x0][0x398] ;  /* 0x00007300ff0977ac */ /* 0x000f220008000800 */
        /* <DEDUP_REMOVED lines=32> */
[----:B---3--:R-:W-:Y:S01]  /*9a620*/  ISETP.LT.AND P2, PT, R52, UR59, !P0 ;  /* 0x0000003b34007c0c */ /* 0x008fe2000c741270 */
[----:B------:R-:W3:Y:S01]  /*9a630*/  LDCU UR59, c[0x0][0x398] ;  /* 0x00007300ff3b77ac */ /* 0x000ee20008000800 */
        /* <DEDUP_REMOVED lines=20> */
[----:B------:R-:W-:Y:S01]  /*9a780*/  LOP3.LUT R9, R9, 0x7fffffff, RZ, 0xc0, !PT ;  /* 0x7fffffff09097812 */ /* 0x000fe200078ec0ff */
[----:B------:R-:W0:Y:S01]  /*9a790*/  LDCU UR75, c[0x0][0x398] ;  /* 0x00007300ff4b77ac */ /* 0x000e220008000800 */
[----:B------:R-:W0:Y:S07]  /*9a7a0*/  LDCU UR74, c[0x0][0x398] ;  /* 0x00007300ff4a77ac */ /* 0x000e2e0008000800 */
[----:B------:R-:W-:-:S02]  /*9a7b0*/  @P2 LOP3.LUT R9, R9, 0x80000000, RZ, 0xfc, !PT ;  /* 0x8000000009092812 */ /* 0x000fc400078efcff */
[----:B------:R-:W-:Y:S02]  /*9a7c0*/  ISETP.LT.AND P2, PT, R47, UR76, !P0 ;  /* 0x0000004c2f007c0c */ /* 0x000fe4000c741270 */
[----:B------:R-:W-:Y:S01]  /*9a7d0*/  LOP3.LUT R9, R9, 0xbfffffff, RZ, 0xc0, !PT ;  /* 0xbfffffff09097812 */ /* 0x000fe200078ec0ff */
[----:B------:R-:W0:Y:S03]  /*9a7e0*/  LDCU UR76, c[0x0][0x398] ;  /* 0x00007300ff4c77ac */ /* 0x000e260008000800 */
        /* <DEDUP_REMOVED lines=63> */
[----:B------:R-:W-:Y:S01]  /*9abe0*/  LOP3.LUT R9, R9, 0xffffbfff, RZ, 0xc0, !PT ;  /* 0xffffbfff09097812 */ /* 0x000fe200078ec0ff */
[----:B------:R-:W0:Y:S03]  /*9abf0*/  LDCU UR70, c[0x0][0x398] ;  /* 0x00007300ff4677ac */ /* 0x000e260008000800 */
[----:B------:R-:W-:-:S04]  /*9ac00*/  @P3 LOP3.LUT R9, R9, 0x4000, RZ, 0xfc, !PT ;  /* 0x0000400009093812 */ /* 0x000fc800078efcff */
[----:B------:R-:W-:-:S04]  /*9ac10*/  LOP3.LUT R9, R9, 0xffffdfff, RZ, 0xc0, !PT ;  /* 0xffffdfff09097812 */ /* 0x000fc800078ec0ff */
[----:B------:R-:W-:Y:S02]  /*9ac20*/  @P2 LOP3.LUT R9, R9, 0x2000, RZ, 0xfc, !PT ;  /* 0x0000200009092812 */ /* 0x000fe400078efcff */
[----:B------:R-:W-:Y:S02]  /*9ac30*/  ISETP.LT.AND P2, PT, R43, UR32, !P0 ;  /* 0x000000202b007c0c */ /* 0x000fe4000c741270 */
[----:B------:R-:W-:Y:S02]  /*9ac40*/  ISETP.LT.AND P3, PT, R46, UR15, !P0 ;  /* 0x0000000f2e007c0c */ /* 0x000fe4000c761270 */
[----:B------:R-:W-:Y:S02]  /*9ac50*/  LOP3.LUT P1, RZ, R2, 0x800, RZ, 0xc0, !PT ;  /* 0x0000080002ff7812 */ /* 0x000fe4000782c0ff */
[----:B------:R-:W-:Y:S01]  /*9ac60*/  LOP3.LUT R9, R9, 0xfffffdff, RZ, 0xc0, !PT ;  /* 0xfffffdff09097812 */ /* 0x000fe200078ec0ff */
[----:B------:R-:W0:Y:S01]  /*9ac70*/  LDCU UR32, c[0x0][0x398] ;  /* 0x00007300ff2077ac */ /* 0x000e220008000800 */
[----:B------:R-:W0:Y:S05]  /*9ac80*/  LDCU UR15, c[0x0][0x398] ;  /* 0x00007300ff0f77ac */ /* 0x000e2a0008000800 */
        /* <DEDUP_REMOVED lines=47> */
[----:B------:R0:W-:Y:S01]  /*9af80*/  STL [R1+0x39c], R9 ;  /* 0x00039c0901007387 */ /* 0x0001e20000100800 */
[----:B-1----:R-:W-:Y:S02]  /*9af90*/  ISETP.LT.AND P3, PT, R4, UR39, !P0 ;  /* 0x0000002704007c0c */ /* 0x002fe4000c761270 */
[----:B------:R-:W-:Y:S01]  /*9afa0*/  ISETP.LT.AND P2, PT, R48, UR41, !P0 ;  /* 0x0000002930007c0c */ /* 0x000fe2000c741270 */
[----:B0-----:R-:W3:Y:S01]  /*9afb0*/  LDL.LU R9, [R1+0x390] ;  /* 0x0003900001097983 */ /* 0x001ee20000300800 */
[----:B------:R-:W-:Y:S01]  /*9afc0*/  ISETP.LT.AND P0, PT, R47, UR43, !P0 ;  /* 0x0000002b2f007c0c */ /* 0x000fe2000c701270 */
[----:B------:R-:W0:Y:S01]  /*9afd0*/  LDCU UR39, c[0x0][0x398] ;  /* 0x00007300ff2777ac */ /* 0x000e220008000800 */
[----:B------:R-:W1:Y:S01]  /*9afe0*/  LDCU UR41, c[0x0][0x398] ;  /* 0x00007300ff2977ac */ /* 0x000e620008000800 */
[----:B------:R-:W0:Y:S01]  /*9aff0*/  LDCU UR43, c[0x0][0x398] ;  /* 0x00007300ff2b77ac */ /* 0x000e220008000800 */
[----:B--2---:R-:W-:-:S05]  /*9b000*/  LOP3.LUT R54, R54, 0x7fffffff, RZ, 0xc0, !PT ;  /* 0x7fffffff36367812 */ /* 0x004fca00078ec0ff */
        /* <DEDUP_REMOVED lines=9> */
[----:B------:R-:W2:Y:S01]  /*9b0a0*/  LDCU UR77, c[0x0][0x398] ;  /* 0x00007300ff4d77ac */ /* 0x000ea20008000800 */
[----:B------:R-:W0:Y:S01]  /*9b0b0*/  LDCU UR76, c[0x0][0x398] ;  /* 0x00007300ff4c77ac */ /* 0x000e220008000800 */
[----:B------:R-:W0:Y:S04]  /*9b0c0*/  LDCU UR28, c[0x0][0x398] ;  /* 0x00007300ff1c77ac */ /* 0x000e280008000800 */
[----:B------:R-:W-:-:S04]  /*9b0d0*/  @P0 LOP3.LUT R54, R54, 0x2000000, RZ, 0xfc, !PT ;  /* 0x0200000036360812 */ /* 0x000fc800078efcff */
[----:B------:R-:W-:Y:S02]  /*9b0e0*/  LOP3.LUT R54, R54, 0xefffffff, RZ, 0xc0, !PT ;  /* 0xefffffff36367812 */ /* 0x000fe400078ec0ff */
[----:B------:R-:W-:Y:S01]  /*9b0f0*/  ISETP.LT.AND P0, PT, R44, UR75, !P1 ;  /* 0x0000004b2c007c0c */ /* 0x000fe2000cf01270 */
[----:B------:R-:W0:Y:S01]  /*9b100*/  LDCU UR75, c[0x0][0x398] ;  /* 0x00007300ff4b77ac */ /* 0x000e220008000800 */
[----:B------:R-:W-:-:S04]  /*9b110*/  @P3 LOP3.LUT R54, R54, 0x10000000, RZ, 0xfc, !PT ;  /* 0x1000000036363812 */ /* 0x000fc800078efcff */
[----:B------:R-:W-:-:S04]  /*9b120*/  LOP3.LUT R54, R54, 0xf7ffffff, RZ, 0xc0, !PT ;  /* 0xf7ffffff36367812 */ /* 0x000fc800078ec0ff */
[----:B------:R-:W-:-:S04]  /*9b130*/  @P2 LOP3.LUT R54, R54, 0x8000000, RZ, 0xfc, !PT ;  /* 0x0800000036362812 */ /* 0x000fc800078efcff */
[----:B------:R-:W-:-:S04]  /*9b140*/  LOP3.LUT R54, R54, 0xfbffffff, RZ, 0xc0, !PT ;  /* 0xfbffffff36367812 */ /* 0x000fc800078ec0ff */
[----:B------:R-:W-:Y:S02]  /*9b150*/  @P0 LOP3.LUT R54, R54, 0x4000000, RZ, 0xfc, !PT ;  /* 0x0400000036360812 */ /* 0x000fe400078efcff */
[----:B------:R-:W-:Y:S02]  /*9b160*/  ISETP.LT.AND P0, PT, R42, UR32, !P1 ;  /* 0x000000202a007c0c */ /* 0x000fe4000cf01270 */
[----:B--2---:R-:W-:Y:S01]  /*9b170*/  ISETP.LT.AND P2, PT, R41, UR77, !P1 ;  /* 0x0000004d29007c0c */ /* 0x004fe2000cf41270 */
[----:B------:R-:W2:Y:S01]  /*9b180*/  LDCU UR32, c[0x0][0x398] ;  /* 0x00007300ff2077ac */ /* 0x000ea20008000800 */
[----:B------:R-:W-:Y:S02]  /*9b190*/  LOP3.LUT R54, R54, 0xfeffffff, RZ, 0xc0, !PT ;  /* 0xfeffffff36367812 */ /* 0x000fe400078ec0ff */
[----:B0-----:R-:W-:Y:S01]  /*9b1a0*/  ISETP.LT.AND P3, PT, R40, UR76, !P1 ;  /* 0x0000004c28007c0c */ /* 0x001fe2000cf61270 */
[----:B------:R-:W0:Y:S01]  /*9b1b0*/  LDCU UR77, c[0x0][0x398] ;  /* 0x00007300ff4d77ac */ /* 0x000e220008000800 */
[----:B------:R-:W0:Y:S05]  /*9b1c0*/  LDCU UR76, c[0x0][0x398] ;  /* 0x00007300ff4c77ac */ /* 0x000e2a0008000800 */
[----:B------:R-:W-:-:S04]  /*9b1d0*/  @P0 LOP3.LUT R54, R54, 0x1000000, RZ, 0xfc, !PT ;  /* 0x0100000036360812 */ /* 0x000fc800078efcff */
[----:B------:R-:W-:-:S04]  /*9b1e0*/  LOP3.LUT R54, R54, 0xff7fffff, RZ, 0xc0, !PT ;  /* 0xff7fffff36367812 */ /* 0x000fc800078ec0ff */
[----:B------:R-:W-:Y:S02]  /*9b1f0*/  @P2 LOP3.LUT R54, R54, 0x800000, RZ, 0xfc, !PT ;  /* 0x0080000036362812 */ /* 0x000fe400078efcff */
[----:B------:R-:W-:Y:S01]  /*9b200*/  ISETP.LT.AND P2, PT, R39, UR75, !P1 ;  /* 0x0000004b27007c0c */ /* 0x000fe2000cf41270 */
[----:B------:R-:W1:Y:S01]  /*9b210*/  LDCU UR75, c[0x0][0x398] ;  /* 0x00007300ff4b77ac */ /* 0x000e620008000800 */
        /* <DEDUP_REMOVED lines=14> */
[----:B-1----:R-:W-:Y:S01]  /*9b300*/  ISETP.LT.AND P2, PT, R50, UR75, !P1 ;  /* 0x0000004b32007c0c */ /* 0x002fe2000cf41270 */
[----:B------:R-:W1:Y:S01]  /*9b310*/  LDCU UR75, c[0x0][0x398] ;  /* 0x00007300ff4b77ac */ /* 0x000e620008000800 */
[----:B------:R-:W-:-:S04]  /*9b320*/  LOP3.LUT R54, R54, 0xfffbffff, RZ, 0xc0, !PT ;  /* 0xfffbffff36367812 */ /* 0x000fc800078ec0ff */
[----:B------:R-:W-:Y:S02]  /*9b330*/  @P3 LOP3.LUT R54, R54, 0x40000, RZ, 0xfc, !PT ;  /* 0x0004000036363812 */ /* 0x000fe400078efcff */
[----:B--2---:R-:W-:Y:S02]  /*9b340*/  ISETP.LT.AND P3, PT, R49, UR32, !P1 ;  /* 0x0000002031007c0c */ /* 0x004fe4000cf61270 */
[----:B------:R-:W-:Y:S01]  /*9b350*/  LOP3.LUT P0, RZ, R2, 0x400, RZ, 0xc0, !PT ;  /* 0x0000040002ff7812 */ /* 0x000fe2000780c0ff */
        /* <DEDUP_REMOVED lines=14> */
[----:B------:R-:W-:-:S04]  /*9b440*/  @P3 LOP3.LUT R54, R54, 0x4000, RZ, 0xfc, !PT ;  /* 0x0000400036363812 */ /* 0x000fc800078efcff */
[----:B------:R-:W-:-:S04]  /*9b450*/  LOP3.LUT R54, R54, 0xffffdfff, RZ, 0xc0, !PT ;  /* 0xffffdfff36367812 */ /* 0x000fc800078ec0ff */
[----:B------:R-:W-:Y:S02]  /*9b460*/  @P2 LOP3.LUT R54, R54, 0x2000, RZ, 0xfc, !PT ;  /* 0x0000200036362812 */ /* 0x000fe400078efcff */
[----:B------:R-:W-:Y:S02]  /*9b470*/  ISETP.LT.AND P2, PT, R43, UR50, !P0 ;  /* 0x000000322b007c0c */ /* 0x000fe4000c741270 */
[----:B0-----:R-:W-:Y:S02]  /*9b480*/  ISETP.LT.AND P3, PT, R46, UR76, !P0 ;  /* 0x0000004c2e007c0c */ /* 0x001fe4000c761270 */
[----:B------:R-:W-:Y:S02]  /*9b490*/  LOP3.LUT P1, RZ, R2, 0x200, RZ, 0xc0, !PT ;  /* 0x0000020002ff7812 */ /* 0x000fe4000782c0ff */
[----:B------:R-:W-:Y:S01]  /*9b4a0*/  LOP3.LUT R54, R54, 0xfffffdff, RZ, 0xc0, !PT ;  /* 0xfffffdff36367812 */ /* 0x000fe200078ec0ff */
[----:B------:R-:W0:Y:S01]  /*9b4b0*/  LDCU UR50, c[0x0][0x398] ;  /* 0x00007300ff3277ac */ /* 0x000e220008000800 */
[----:B------:R-:W0:Y:S05]  /*9b4c0*/  LDCU UR76, c[0x0][0x398] ;  /* 0x00007300ff4c77ac */ /* 0x000e2a0008000800 */
[----:B------:R-:W-:-:S02]  /*9b4d0*/  @P2 LOP3.LUT R54, R54, 0x200, RZ, 0xfc, !PT ;  /* 0x0000020036362812 */ /* 0x000fc400078efcff */
[----:B-1----:R-:W-:Y:S01]  /*9b4e0*/  ISETP.LT.AND P2, PT, R45, UR75, !P0 ;  /* 0x0000004b2d007c0c */ /* 0x002fe2000c741270 */
[----:B------:R-:W1:Y:S01]  /*9b4f0*/  LDCU UR75, c[0x0][0x398] ;  /* 0x00007300ff4b77ac */ /* 0x000e620008000800 */
        /* <DEDUP_REMOVED lines=46> */
[----:B------:R0:W-:Y:S01]  /*9b7e0*/  STL [R1+0x398], R54 ;  /* 0x0003983601007387 */ /* 0x0001e20000100800 */
[----:B------:R-:W1:Y:S01]  /*9b7f0*/  LDCU UR57, c[0x0][0x398] ;  /* 0x00007300ff3977ac */ /* 0x000e620008000800 */
[----:B------:R-:W1:Y:S02]  /*9b800*/  LDCU UR58, c[0x0][0x398] ;  /* 0x00007300ff3a77ac */ /* 0x000e640008000800 */
[----:B0-----:R-:W2:Y:S01]  /*9b810*/  LDL.LU R54, [R1+0x38c] ;  /* 0x00038c0001367983 */ /* 0x001ea20000300800 */
[----:B---3--:R-:W-:-:S02]  /*9b820*/  LOP3.LUT R9, R9, 0x7fffffff, RZ, 0xc0, !PT ;  /* 0x7fffffff09097812 */ /* 0x008fc400078ec0ff */
[----:B------:R-:W-:Y:S01]  /*9b830*/  ISETP.LT.AND P0, PT, R47, UR59, !P0 ;  /* 0x0000003b2f007c0c */ /* 0x000fe2000c701270 */
[----:B------:R-:W0:Y:S02]  /*9b840*/  LDCU UR59, c[0x0][0x398] ;  /* 0x00007300ff3b77ac */ /* 0x000e240008000800 */
[----:B------:R-:W-:-:S04]  /*9b850*/  @P3 LOP3.LUT R9, R9, 0x80000000, RZ, 0xfc, !PT ;  /* 0x8000000009093812 */ /* 0x000fc800078efcff */
[----:B------:R-:W-:-:S04]  /*9b860*/  LOP3.LUT R9, R9, 0xbfffffff, RZ, 0xc0, !PT ;  /* 0xbfffffff09097812 */ /* 0x000fc800078ec0ff */
[----:B------:R-:W-:Y:S02]  /*9b870*/  @P2 LOP3.LUT R9, R9, 0x40000000, RZ, 0xfc, !PT ;  /* 0x4000000009092812 */ /* 0x000fe400078efcff */
[----:B------:R-:W-:Y:S02]  /*9b880*/  ISETP.LT.AND P2, PT, R43, UR48, !P1 ;  /* 0x000000302b007c0c */ /* 0x000fe4000cf41270 */
[----:B------:R-:W-:Y:S01]  /*9b890*/  ISETP.LT.AND P3, PT, R46, UR74, !P1 ;  /* 0x0000004a2e007c0c */ /* 0x000fe2000cf61270 */
[----:B------:R-:W3:Y:S01]  /*9b8a0*/  LDCU UR74, c[0x0][0x398] ;  /* 0x00007300ff4a77ac */ /* 0x000ee20008000800 */
[----:B------:R-:W-:Y:S01]  /*9b8b0*/  LOP3.LUT R9, R9, 0xdfffffff, RZ, 0xc0, !PT ;  /* 0xdfffffff09097812 */ /* 0x000fe200078ec0ff */
[----:B------:R-:W0:Y:S03]  /*9b8c0*/  LDCU UR48, c[0x0][0x398] ;  /* 0x00007300ff3077ac */ /* 0x000e260008000800 */
        /* <DEDUP_REMOVED lines=116> */
[----:B0-----:R-:W3:Y:S01]  /*9c010*/  LDL.LU R9, [R1+0x388] ;  /* 0x0003880001097983 */ /* 0x001ee20000300800 */
[----:B------:R-:W-:Y:S02]  /*9c020*/  ISETP.LT.AND P3, PT, R4, UR45, !P0 ;  /* 0x0000002d04007c0c */ /* 0x000fe4000c761270 */
[----:B------:R-:W-:Y:S02]  /*9c030*/  ISETP.LT.AND P2, PT, R48, UR47, !P0 ;  /* 0x0000002f30007c0c */ /* 0x000fe4000c741270 */
[----:B------:R-:W-:Y:S01]  /*9c040*/  ISETP.LT.AND P0, PT, R47, UR49, !P0 ;  /* 0x000000312f007c0c */ /* 0x000fe2000c701270 */
[----:B------:R-:W0:Y:S01]  /*9c050*/  LDCU UR45, c[0x0][0x398] ;  /* 0x00007300ff2d77ac */ /* 0x000e220008000800 */
[----:B------:R-:W0:Y:S01]  /*9c060*/  LDCU UR47, c[0x0][0x398] ;  /* 0x00007300ff2f77ac */ /* 0x000e220008000800 */
[----:B------:R-:W0:Y:S01]  /*9c070*/  LDCU UR49, c[0x0][0x398] ;  /* 0x00007300ff3177ac */ /* 0x000e220008000800 */
[----:B--2---:R-:W-:-:S05]  /*9c080*/  LOP3.LUT R54, R54, 0x7fffffff, RZ, 0xc0, !PT ;  /* 0x7fffffff36367812 */ /* 0x004fca00078ec0ff */
[----:B------:R-:W-:-:S04]  /*9c090*/  @P3 LOP3.LUT R54, R54, 0x80000000, RZ, 0xfc, !PT ;  /* 0x8000000036363812 */ /* 0x000fc800078efcff */
[----:B------:R-:W-:Y:S02]  /*9c0a0*/  LOP3.LUT R54, R54, 0xbfffffff, RZ, 0xc0, !PT ;  /* 0xbfffffff36367812 */ /* 0x000fe400078ec0ff */
[----:B------:R-:W-:Y:S01]  /*9c0b0*/  ISETP.LT.AND P3, PT, R43, UR16, !P1 ;  /* 0x000000102b007c0c */ /* 0x000fe2000cf61270 */
[----:B------:R-:W2:Y:S01]  /*9c0c0*/  LDCU UR16, c[0x0][0x398] ;  /* 0x00007300ff1077ac */ /* 0x000ea20008000800 */
        /* <DEDUP_REMOVED lines=11> */
[----:B------:R-:W-:Y:S02]  /*9c180*/  LOP3.LUT P0, RZ, R2, 0x40, RZ, 0xc0, !PT ;  /* 0x0000004002ff7812 */ /* 0x000fe4000780c0ff */
[----:B------:R-:W-:Y:S01]  /*9c190*/  LOP3.LUT R54, R54, 0xf7ffffff, RZ, 0xc0, !PT ;  /* 0xf7ffffff36367812 */ /* 0x000fe200078ec0ff */
[----:B------:R-:W1:Y:S01]  /*9c1a0*/  LDCU UR52, c[0x0][0x398] ;  /* 0x00007300ff3477ac */ /* 0x000e620008000800 */
[----:B------:R-:W1:Y:S05]  /*9c1b0*/  LDCU UR53, c[0x0][0x398] ;  /* 0x00007300ff3577ac */ /* 0x000e6a0008000800 */
[----:B------:R-:W-:-:S02]  /*9c1c0*/  @P2 LOP3.LUT R54, R54, 0x8000000, RZ, 0xfc, !PT ;  /* 0x0800000036362812 */ /* 0x000fc400078efcff */
[----:B------:R-:W-:Y:S01]  /*9c1d0*/  ISETP.LT.AND P2, PT, R42, UR51, !P1 ;  /* 0x000000332a007c0c */ /* 0x000fe2000cf41270 */
[----:B------:R-:W1:Y:S01]  /*9c1e0*/  LDCU UR51, c[0x0][0x398] ;  /* 0x00007300ff3377ac */ /* 0x000e620008000800 */
        /* <DEDUP_REMOVED lines=49> */
[----:B0-----:R-:W-:Y:S01]  /*9c500*/  ISETP.LT.AND P2, PT, R46, UR32, !P0 ;  /* 0x000000202e007c0c */ /* 0x001fe2000c741270 */
[----:B------:R-:W0:Y:S01]  /*9c510*/  LDCU UR32, c[0x0][0x398] ;  /* 0x00007300ff2077ac */ /* 0x000e220008000800 */
[----:B------:R-:W-:Y:S02]  /*9c520*/  LOP3.LUT R54, R54, 0xfffffdff, RZ, 0xc0, !PT ;  /* 0xfffffdff36367812 */ /* 0x000fe400078ec0ff */
[----:B------:R-:W-:Y:S01]  /*9c530*/  ISETP.LT.AND P3, PT, R44, UR36, !P0 ;  /* 0x000000242c007c0c */ /* 0x000fe2000c761270 */
[----:B------:R-:W0:Y:S01]  /*9c540*/  LDCU UR36, c[0x0][0x398] ;  /* 0x00007300ff2477ac */ /* 0x000e220008000800 */
[----:B------:R-:W0:Y:S05]  /*9c550*/  LDCU UR14, c[0x0][0x398] ;  /* 0x00007300ff0e77ac */ /* 0x000e2a0008000800 */
[----:B------:R-:W-:-:S02]  /*9c560*/  @P1 LOP3.LUT R54, R54, 0x200, RZ, 0xfc, !PT ;  /* 0x0000020036361812 */ /* 0x000fc400078efcff */
[----:B------:R-:W-:Y:S01]  /*9c570*/  ISETP.LT.AND P1, PT, R45, UR37, !P0 ;  /* 0x000000252d007c0c */ /* 0x000fe2000c721270 */
[----:B------:R-:W0:Y:S01]  /*9c580*/  LDCU UR37, c[0x0][0x398] ;  /* 0x00007300ff2577ac */ /* 0x000e220008000800 */
[----:B------:R-:W-:-:S04]  /*9c590*/  LOP3.LUT R54, R54, 0xffffefff, RZ, 0xc0, !PT ;  /* 0xffffefff36367812 */ /* 0x000fc800078ec0ff */
[----:B------:R-:W-:-:S04]  /*9c5a0*/  @P2 LOP3.LUT R54, R54, 0x1000, RZ, 0xfc, !PT ;  /* 0x0000100036362812 */ /* 0x000fc800078efcff */
[----:B------:R-:W-:-:S04]  /*9c5b0*/  LOP3.LUT R54, R54, 0xfffff7ff, RZ, 0xc0, !PT ;  /* 0xfffff7ff36367812 */ /* 0x000fc800078ec0ff */
[----:B------:R-:W-:Y:S02]  /*9c5c0*/  @P1 LOP3.LUT R54, R54, 0x800, RZ, 0xfc, !PT ;  /* 0x0000080036361812 */ /* 0x000fe400078efcff */
        /* <DEDUP_REMOVED lines=22> */
[----:B0-----:R-:W-:Y:S02]  /*9c730*/  ISETP.LT.AND P1, PT, R52, UR32, !P0 ;  /* 0x0000002034007c0c */ /* 0x001fe4000c721270 */
        /* <DEDUP_REMOVED lines=18> */
[----:B------:R-:W-:Y:S02]  /*9c860*/  ISETP.LT.AND P3, PT, R48, UR76, !P0 ;  /* 0x0000004c30007c0c */ /* 0x000fe4000c761270 */
[----:B---3--:R-:W-:Y:S01]  /*9c870*/  LOP3.LUT R9, R9, 0x7fffffff, RZ, 0xc0, !PT ;  /* 0x7fffffff09097812 */ /* 0x008fe200078ec0ff */
[----:B------:R3:W-:Y:S01]  /*9c880*/  STL [R1+0x38c], R54 ;  /* 0x00038c3601007387 */ /* 0x0007e20000100800 */
[----:B------:R-:W0:Y:S02]  /*9c890*/  LDCU UR76, c[0x0][0x398] ;  /* 0x00007300ff4c77ac */ /* 0x000e240008000800 */
[----:B------:R-:W-:-:S04]  /*9c8a0*/  @P1 LOP3.LUT R9, R9, 0x80000000, RZ, 0xfc, !PT ;  /* 0x8000000009091812 */ /* 0x000fc800078efcff */
[----:B------:R-:W-:Y:S02]  /*9c8b0*/  LOP3.LUT R9, R9, 0xbfffffff, RZ, 0xc0, !PT ;  /* 0xbfffffff09097812 */ /* 0x000fe400078ec0ff */
[----:B------:R-:W-:Y:S01]  /*9c8c0*/  ISETP.LT.AND P0, PT, R47, UR75, !P0 ;  /* 0x0000004b2f007c0c */ /* 0x000fe2000c701270 */
[----:B------:R-:W0:Y:S01]  /*9c8d0*/  LDCU UR75, c[0x0][0x398] ;  /* 0x00007300ff4b77ac */ /* 0x000e220008000800 */
[----:B---3--:R-:W3:Y:S01]  /*9c8e0*/  LDL.LU R54, [R1+0x384] ;  /* 0x0003840001367983 */ /* 0x008ee20000300800 */
[----:B------:R-:W-:Y:S02]  /*9c8f0*/  @P3 LOP3.LUT R9, R9, 0x40000000, RZ, 0xfc, !PT ;  /* 0x4000000009093812 */ /* 0x000fe400078efcff */
[----:B------:R-:W-:Y:S01]  /*9c900*/  ISETP.LT.AND P3, PT, R43, UR12, !P2 ;  /* 0x0000000c2b007c0c */ /* 0x000fe2000d761270 */
[----:B------:R-:W0:Y:S01]  /*9c910*/  LDCU UR12, c[0x0][0x398] ;  /* 0x00007300ff0c77ac */ /* 0x000e220008000800 */
[----:B------:R-:W-:-:S06]  /*9c920*/  LOP3.LUT R9, R9, 0xdfffffff, RZ, 0xc0, !PT ;  /* 0xdfffffff09097812 */ /* 0x000fcc00078ec0ff */
[----:B------:R-:W-:-:S04]  /*9c930*/  @P0 LOP3.LUT R9, R9, 0x20000000, RZ, 0xfc, !PT ;  /* 0x2000000009090812 */ /* 0x000fc800078efcff */
[----:B------:R-:W-:Y:S02]  /*9c940*/  LOP3.LUT R9, R9, 0xfdffffff, RZ, 0xc0, !PT ;  /* 0xfdffffff09097812 */ /* 0x000fe400078ec0ff */
[----:B0-----:R-:W-:Y:S02]  /*9c950*/  ISETP.LT.AND P0, PT, R46, UR12, !P2 ;  /* 0x0000000c2e007c0c */ /* 0x001fe4000d701270 */
[----:B------:R-:W-:Y:S02]  /*9c960*/  @P3 LOP3.LUT R9, R9, 0x2000000, RZ, 0xfc, !PT ;  /* 0x0200000009093812 */ /* 0x000fe400078efcff */
[----:B------:R-:W-:Y:S01]  /*9c970*/  ISETP.LT.AND P3, PT, R45, UR75, !P2 ;  /* 0x0000004b2d007c0c */ /* 0x000fe2000d761270 */
[----:B------:R-:W0:Y:S01]  /*9c980*/  LDCU UR12, c[0x0][0x398] ;  /* 0x00007300ff0c77ac */ /* 0x000e220008000800 */
[----:B------:R-:W0:Y:S01]  /*9c990*/  LDCU UR75, c[0x0][0x398] ;  /* 0x00007300ff4b77ac */ /* 0x000e220008000800 */
[----:B------:R-:W-:-:S06]  /*9c9a0*/  LOP3.LUT R9, R9, 0xefffffff, RZ, 0xc0, !PT ;  /* 0xefffffff09097812 */ /* 0x000fcc00078ec0ff */
[----:B------:R-:W-:Y:S02]  /*9c9b0*/  @P0 LOP3.LUT R9, R9, 0x10000000, RZ, 0xfc, !PT ;  /* 0x1000000009090812 */ /* 0x000fe400078efcff */
[----:B------:R-:W-:Y:S01]  /*9c9c0*/  ISETP.LT.AND P0, PT, R44, UR14, !P2 ;  /* 0x0000000e2c007c0c */ /* 0x000fe2000d701270 */
[----:B------:R-:W1:Y:S01]  /*9c9d0*/  LDCU UR14, c[0x0][0x398] ;  /* 0x00007300ff0e77ac */ /* 0x000e620008000800 */
[----:B------:R-:W-:-:S04]  /*9c9e0*/  LOP3.LUT R9, R9, 0xf7ffffff, RZ, 0xc0, !PT ;  /* 0xf7ffffff09097812 */ /* 0x000fc800078ec0ff */
[----:B------:R-:W-:Y:S02]  /*9c9f0*/  @P3 LOP3.LUT R9, R9, 0x8000000, RZ, 0xfc, !PT ;  /* 0x0800000009093812 */ /* 0x000fe400078efcff */
[----:B------:R-:W-:Y:S01]  /*9ca00*/  ISETP.LT.AND P3, PT, R42, UR11, !P2 ;  /* 0x0000000b2a007c0c */ /* 0x000fe2000d761270 */
[----:B------:R-:W1:Y:S01]  /*9ca10*/  LDCU UR11, c[0x0][0x398] ;  /* 0x00007300ff0b77ac */ /* 0x000e620008000800 */
[----:B------:R-:W-:-:S04]  /*9ca20*/  LOP3.LUT R9, R9, 0xfbffffff, RZ, 0xc0, !PT ;  /* 0xfbffffff09097812 */ /* 0x000fc800078ec0ff */
[----:B------:R-:W-:Y:S02]  /*9ca30*/  @P0 LOP3.LUT R9, R9, 0x4000000, RZ, 0xfc, !PT ;  /* 0x0400000009090812 */ /* 0x000fe400078efcff */
[----:B0-----:R-:W-:Y:S02]  /*9ca40*/  ISETP.LT.AND P0, PT, R41, UR12, !P2 ;  /* 0x0000000c29007c0c */ /* 0x001fe4000d701270 */
        /* <DEDUP_REMOVED lines=19> */
[----:B------:R-:W-:Y:S01]  /*9cb80*/  LOP3.LUT P0, RZ, R2, 0x8, RZ, 0xc0, !PT ;  /* 0x0000000802ff7812 */ /* 0x000fe2000780c0ff */
[----:B------:R-:W0:Y:S01]  /*9cb90*/  LDCU UR13, c[0x0][0x398] ;  /* 0x00007300ff0d77ac */ /* 0x000e220008000800 */
[----:B------:R-:W-:-:S09]  /*9cba0*/  LOP3.LUT R9, R9, 0xfff7ffff, RZ, 0xc0, !PT ;  /* 0xfff7ffff09097812 */ /* 0x000fd200078ec0ff */
[----:B------:R-:W-:Y:S02]  /*9cbb0*/  @P3 LOP3.LUT R9, R9, 0x80000, RZ, 0xfc, !PT ;  /* 0x0008000009093812 */ /* 0x000fe400078efcff */
[----:B------:R-:W-:Y:S01]  /*9cbc0*/  ISETP.LT.AND P3, PT, R51, UR69, !P2 ;  /* 0x0000004533007c0c */ /* 0x000fe2000d761270 */
[----:B------:R-:W0:Y:S01]  /*9cbd0*/  LDCU UR69, c[0x0][0x398] ;  /* 0x00007300ff4577ac */ /* 0x000e220008000800 */
[----:B------:R-:W-:-:S11]  /*9cbe0*/  LOP3.LUT R9, R9, 0xfffbffff, RZ, 0xc0, !PT ;  /* 0xfffbffff09097812 */ /* 0x000fd600078ec0ff */
        /* <DEDUP_REMOVED lines=13> */
[----:B------:R-:W-:Y:S02]  /*9ccc0*/  ISETP.LT.AND P3, PT, R48, UR73, !P2 ;  /* 0x0000004930007c0c */ /* 0x000fe4000d761270 */
[----:B------:R-:W-:Y:S01]  /*9ccd0*/  ISETP.LT.AND P2, PT, R47, UR74, !P2 ;  /* 0x0000004a2f007c0c */ /* 0x000fe2000d741270 */
[----:B------:R-:W0:Y:S01]  /*9cce0*/  LDCU UR74, c[0x0][0x398] ;  /* 0x00007300ff4a77ac */ /* 0x000e220008000800 */
[----:B------:R-:W-:Y:S01]  /*9ccf0*/  LOP3.LUT R9, R9, 0xffffbfff, RZ, 0xc0, !PT ;  /* 0xffffbfff09097812 */ /* 0x000fe200078ec0ff */
[----:B------:R-:W0:Y:S08]  /*9cd00*/  LDCU UR73, c[0x0][0x398] ;  /* 0x00007300ff4977ac */ /* 0x000e300008000800 */
[----:B------:R-:W-:-:S04]  /*9cd10*/  @P3 LOP3.LUT R9, R9, 0x4000, RZ, 0xfc, !PT ;  /* 0x0000400009093812 */ /* 0x000fc800078efcff */
[----:B------:R-:W-:-:S04]  /*9cd20*/  LOP3.LUT R9, R9, 0xffffdfff, RZ, 0xc0, !PT ;  /* 0xffffdfff09097812 */ /* 0x000fc800078ec0ff */
        /* <DEDUP_REMOVED lines=9> */
[----:B----4-:R-:W-:Y:S01]  /*9cdc0*/  ISETP.LT.AND P2, PT, R45, UR9, !P1 ;  /* 0x000000092d007c0c */ /* 0x010fe2000cf41270 */
[----:B------:R-:W4:Y:S01]  /*9cdd0*/  LDCU UR9, c[0x0][0x398] ;  /* 0x00007300ff0977ac */ /* 0x000f220008000800 */
[----:B------:R-:W-:-:S11]  /*9cde0*/  LOP3.LUT R9, R9, 0xfffff7ff, RZ, 0xc0, !PT ;  /* 0xfffff7ff09097812 */ /* 0x000fd600078ec0ff */
[----:B------:R-:W-:Y:S02]  /*9cdf0*/  @P2 LOP3.LUT R9, R9, 0x800, RZ, 0xfc, !PT ;  /* 0x0000080009092812 */ /* 0x000fe400078efcff */
[----:B------:R-:W-:Y:S02]  /*9ce00*/  ISETP.LT.AND P2, PT, R44, UR56, !P1 ;  /* 0x000000382c007c0c */ /* 0x000fe4000cf41270 */
[----:B---3--:R-:W-:Y:S02]  /*9ce10*/  LOP3.LUT R54, R54, 0x7fffffff, RZ, 0xc0, !PT ;  /* 0x7fffffff36367812 */ /* 0x008fe400078ec0ff */
[----:B------:R-:W-:Y:S02]  /*9ce20*/  LOP3.LUT R9, R9, 0xfffffbff, RZ, 0xc0, !PT ;  /* 0xfffffbff09097812 */ /* 0x000fe400078ec0ff */
[----:B------:R-:W-:Y:S01]  /*9ce30*/  LOP3.LUT P3, RZ, R55, 0x40000, RZ, 0xc0, !PT ;  /* 0x0004000037ff7812 */ /* 0x000fe2000786c0ff */
[----:B------:R-:W3:Y:S06]  /*9ce40*/  LDCU UR56, c[0x0][0x398] ;  /* 0x00007300ff3877ac */ /* 0x000eec0008000800 */
[----:B------:R-:W-:-:S02]  /*9ce50*/  @P2 LOP3.LUT R9, R9, 0x400, RZ, 0xfc, !PT ;  /* 0x0000040009092812 */ /* 0x000fc400078efcff */
        /* <DEDUP_REMOVED lines=37> */
[----:B------:R-:W0:-:S12]  /*9d0b0*/  LDCU UR66, c[0x0][0x398] ;  /* 0x00007300ff4277ac */ /* 0x000e180008000800 */
[----:B------:R-:W-:Y:S02]  /*9d0c0*/  @P2 LOP3.LUT R54, R54, 0x80000000, RZ, 0xfc, !PT ;  /* 0x8000000036362812 */ /* 0x000fe400078efcff */
[----:B------:R-:W-:Y:S02]  /*9d0d0*/  ISETP.LT.AND P2, PT, R48, UR67, !P1 ;  /* 0x0000004330007c0c */ /* 0x000fe4000cf41270 */
[----:B------:R-:W-:Y:S01]  /*9d0e0*/  ISETP.LT.AND P1, PT, R47, UR68, !P1 ;  /* 0x000000442f007c0c */ /* 0x000fe2000cf21270 */
[----:B------:R0:W-:Y:S01]  /*9d0f0*/  STL [R1+0x388], R9 ;  /* 0x0003880901007387 */ /* 0x0001e20000100800 */
[----:B------:R-:W-:Y:S01]  /*9d100*/  LOP3.LUT R54, R54, 0xbfffffff, RZ, 0xc0, !PT ;  /* 0xbfffffff36367812 */ /* 0x000fe200078ec0ff */
[----:B------:R-:W1:Y:S01]  /*9d110*/  LDCU UR68, c[0x0][0x398] ;  /* 0x00007300ff4477ac */ /* 0x000e620008000800 */
[----:B------:R-:W1:Y:S01]  /*9d120*/  LDCU UR67, c[0x0][0x398] ;  /* 0x00007300ff4377ac */ /* 0x000e620008000800 */
[----:B0-----:R-:W2:Y:S06]  /*9d130*/  LDL.LU R9, [R1+0x380] ;  /* 0x0003800001097983 */ /* 0x001eac0000300800 */
[----:B------:R-:W-:-:S04]  /*9d140*/  @P2 LOP3.LUT R54, R54, 0x40000000, RZ, 0xfc, !PT ;  /* 0x4000000036362812 */ /* 0x000fc800078efcff */
[----:B------:R-:W-:-:S04]  /*9d150*/  LOP3.LUT R54, R54, 0xdfffffff, RZ, 0xc0, !PT ;  /* 0xdfffffff36367812 */ /* 0x000fc800078ec0ff */
        /* <DEDUP_REMOVED lines=67> */
[----:B--2---:R-:W-:Y:S02]  /*9d590*/  LOP3.LUT R9, R9, 0x7fffffff, RZ, 0xc0, !PT ;  /* 0x7fffffff09097812 */ /* 0x004fe400078ec0ff */
[----:B------:R-:W-:Y:S02]  /*9d5a0*/  LOP3.LUT R54, R54, 0xfffffffd, RZ, 0xc0, !PT ;  /* 0xfffffffd36367812 */ /* 0x000fe400078ec0ff */
[----:B------:R-:W-:Y:S01]  /*9d5b0*/  LOP3.LUT P2, RZ, R55, 0x20000, RZ, 0xc0, !PT ;  /* 0x0002000037ff7812 */ /* 0x000fe2000784c0ff */
[----:B------:R-:W2:Y:S06]  /*9d5c0*/  LDCU UR34, c[0x0][0x398] ;  /* 0x00007300ff2277ac */ /* 0x000eac0008000800 */
        /* <DEDUP_REMOVED lines=59> */
[----:B------:R-:W-:-:S02]  /*9d980*/  @P0 LOP3.LUT R9, R9, 0x40000000, RZ, 0xfc, !PT ;  /* 0x4000000009090812 */ /* 0x000fc400078efcff */
[----:B------:R-:W-:Y:S02]  /*9d990*/  LOP3.LUT P0, RZ, R55, 0x10000, RZ, 0xc0, !PT ;  /* 0x0001000037ff7812 */ /* 0x000fe4000780c0ff */
        /* <DEDUP_REMOVED lines=19> */
[----:B------:R-:W1:Y:S01]  /*9dad0*/  LDCU UR41, c[0x0][0x398] ;  /* 0x00007300ff2977ac */ /* 0x000e620008000800 */
[----:B------:R-:W-:-:S11]  /*9dae0*/  LOP3.LUT R9, R9, 0xfdffffff, RZ, 0xc0, !PT ;  /* 0xfdffffff09097812 */ /* 0x000fd600078ec0ff */
[----:B------:R-:W-:Y:S02]  /*9daf0*/  @P1 LOP3.LUT R9, R9, 0x2000000, RZ, 0xfc, !PT ;  /* 0x0200000009091812 */ /* 0x000fe400078efcff */
[----:B0-----:R-:W-:Y:S01]  /*9db00*/  ISETP.LT.AND P1, PT, R42, UR39, !P0 ;  /* 0x000000272a007c0c */ /* 0x001fe2000c721270 */
        /* <DEDUP_REMOVED lines=11> */
[----:B-1----:R-:W-:Y:S01]  /*9dbc0*/  ISETP.LT.AND P1, PT, R39, UR41, !P0 ;  /* 0x0000002927007c0c */ /* 0x002fe2000c721270 */
        /* <DEDUP_REMOVED lines=68> */
[----:B------:R-:W-:Y:S02]  /*9e010*/  ISETP.LT.AND P0, PT, R53, UR45, !P1 ;  /* 0x0000002d35007c0c */ /* 0x000fe4000cf01270 */
[----:B--2---:R-:W-:Y:S01]  /*9e020*/  LOP3.LUT R54, R54, 0x7fffffff, RZ, 0xc0, !PT ;  /* 0x7fffffff36367812 */ /* 0x004fe200078ec0ff */
[----:B------:R-:W2:Y:S01]  /*9e030*/  LDCU UR45, c[0x0][0x398] ;  /* 0x00007300ff2d77ac */ /* 0x000ea20008000800 */
[----:B------:R-:W-:-:S09]  /*9e040*/  LOP3.LUT R9, R9, 0xffffffef, RZ, 0xc0, !PT ;  /* 0xffffffef09097812 */ /* 0x000fd200078ec0ff */
        /* <DEDUP_REMOVED lines=14> */
[----:B------:R-:W0:-:S12]  /*9e130*/  LDCU UR7, c[0x0][0x398] ;  /* 0x00007300ff0777ac */ /* 0x000e180008000800 */
[----:B------:R-:W-:Y:S02]  /*9e140*/  @P0 LOP3.LUT R54, R54, 0x80000000, RZ, 0xfc, !PT ;  /* 0x8000000036360812 */ /* 0x000fe400078efcff */
[----:B------:R-:W-:Y:S02]  /*9e150*/  ISETP.LT.AND P0, PT, R48, UR8, !P1 ;  /* 0x0000000830007c0c */ /* 0x000fe4000cf01270 */
[----:B----4-:R-:W-:Y:S01]  /*9e160*/  ISETP.LT.AND P1, PT, R47, UR9, !P1 ;  /* 0x000000092f007c0c */ /* 0x010fe2000cf21270 */
[----:B------:R4:W-:Y:S01]  /*9e170*/  STL [R1+0x380], R9 ;  /* 0x0003800901007387 */ /* 0x0009e20000100800 */
[----:B------:R-:W-:Y:S01]  /*9e180*/  LOP3.LUT R54, R54, 0xbfffffff, RZ, 0xc0, !PT ;  /* 0xbfffffff36367812 */ /* 0x000fe200078ec0ff */
[----:B------:R-:W0:Y:S01]  /*9e190*/  LDCU UR9, c[0x0][0x398] ;  /* 0x00007300ff0977ac */ /* 0x000e220008000800 */
[----:B------:R-:W0:Y:S07]  /*9e1a0*/  LDCU UR8, c[0x0][0x398] ;  /* 0x00007300ff0877ac */ /* 0x000e2e0008000800 */
[----:B------:R-:W-:-:S04]  /*9e1b0*/  @P0 LOP3.LUT R54, R54, 0x40000000, RZ, 0xfc, !PT ;  /* 0x4000000036360812 */ /* 0x000fc800078efcff */
[----:B------:R-:W-:-:S04]  /*9e1c0*/  LOP3.LUT R54, R54, 0xdfffffff, RZ, 0xc0, !PT ;  /* 0xdfffffff36367812 */ /* 0x000fc800078ec0ff */
[----:B------:R-:W-:Y:S02]  /*9e1d0*/  @P1 LOP3.LUT R54, R54, 0x20000000, RZ, 0xfc, !PT ;  /* 0x2000000036361812 */ /* 0x000fe400078efcff */
[----:B------:R-:W-:Y:S02]  /*9e1e0*/  ISETP.LT.AND P1, PT, R50, UR24, !P2 ;  /* 0x0000001832007c0c */ /* 0x000fe4000d721270 */
[----:B------:R-:W-:Y:S01]  /*9e1f0*/  LOP3.LUT P0, RZ, R55, 0x4000, RZ, 0xc0, !PT ;  /* 0x0000400037ff7812 */ /* 0x000fe2000780c0ff */
[----:B------:R-:W1:Y:S01]  /*9e200*/  LDCU UR24, c[0x0][0x398] ;  /* 0x00007300ff1877ac */ /* 0x000e620008000800 */
[----:B------:R-:W-:-:S09]  /*9e210*/  LOP3.LUT R54, R54, 0xfffdffff, RZ, 0xc0, !PT ;  /* 0xfffdffff36367812 */ /* 0x000fd200078ec0ff */
[----:B------:R-:W-:Y:S02]  /*9e220*/  @P1 LOP3.LUT R54, R54, 0x20000, RZ, 0xfc, !PT ;  /* 0x0002000036361812 */ /* 0x000fe400078efcff */
[----:B0-----:R-:W-:Y:S01]  /*9e230*/  ISETP.LT.AND P1, PT, R46, UR39, !P2 ;  /* 0x000000272e007c0c */ /* 0x001fe2000d721270 */
[----:B------:R-:W0:Y:S01]  /*9e240*/  LDCU UR39, c[0x0][0x398] ;  /* 0x00007300ff2777ac */ /* 0x000e220008000800 */
[----:B------:R-:W-:-:S11]  /*9e250*/  LOP3.LUT R54, R54, 0xefffffff, RZ, 0xc0, !PT ;  /* 0xefffffff36367812 */ /* 0x000fd600078ec0ff */
[----:B------:R-:W-:Y:S02]  /*9e260*/  @P1 LOP3.LUT R54, R54, 0x10000000, RZ, 0xfc, !PT ;  /* 0x1000000036361812 */ /* 0x000fe400078efcff */
[----:B--2---:R-:W-:Y:S01]  /*9e270*/  ISETP.LT.AND P1, PT, R45, UR45, !P2 ;  /* 0x0000002d2d007c0c */ /* 0x004fe2000d721270 */
[----:B------:R-:W2:Y:S01]  /*9e280*/  LDCU UR45, c[0x0][0x398] ;  /* 0x00007300ff2d77ac */ /* 0x000ea20008000800 */
        /* <DEDUP_REMOVED lines=47> */
[----:B------:R-:W-:Y:S01]  /*9e580*/  LOP3.LUT R54, R54, 0xffffbfff, RZ, 0xc0, !PT ;  /* 0xffffbfff36367812 */ /* 0x000fe200078ec0ff */
[----:B------:R-:W0:Y:S10]  /*9e590*/  LDCU UR25, c[0x0][0x398] ;  /* 0x00007300ff1977ac */ /* 0x000e340008000800 */
[----:B------:R-:W-:-:S02]  /*9e5a0*/  @P1 LOP3.LUT R54, R54, 0x4000, RZ, 0xfc, !PT ;  /* 0x0000400036361812 */ /* 0x000fc400078efcff */
[----:B------:R-:W-:Y:S02]  /*9e5b0*/  LOP3.LUT P1, RZ, R55, 0x2000, RZ, 0xc0, !PT ;  /* 0x0000200037ff7812 */ /* 0x000fe4000782c0ff */
[----:B------:R-:W2:Y:S04]  /*9e5c0*/  LDL.LU R55, [R1+0x55c0] ;  /* 0x0055c00001377983 */ /* 0x000ea80000300800 */
[----:B----4-:R-:W4:Y:S01]  /*9e5d0*/  LDL.LU R9, [R1+0x378] ;  /* 0x0003780001097983 */ /* 0x010f220000300800 */
[----:B------:R-:W-:Y:S02]  /*9e5e0*/  ISETP.LT.AND P2, PT, R47, UR27, !P2 ;  /* 0x0000001b2f007c0c */ /* 0x000fe4000d741270 */
[----:B------:R-:W-:Y:S01]  /*9e5f0*/  LOP3.LUT R54, R54, 0xffffdfff, RZ, 0xc0, !PT ;  /* 0xffffdfff36367812 */ /* 0x000fe200078ec0ff */
[----:B------:R-:W0:Y:S10]  /*9e600*/  LDCU UR27, c[0x0][0x398] ;  /* 0x00007300ff1b77ac */ /* 0x000e340008000800 */
        /* <DEDUP_REMOVED lines=18> */
[----:B------:R-:W-:Y:S01]  /*9e730*/  LOP3.LUT R2, R2, 0x7fffffff, RZ, 0xc0, !PT ;  /* 0x7fffffff02027812 */ /* 0x000fe200078ec0ff */
        /* <DEDUP_REMOVED lines=36> */
[----:B------:R-:W0:Y:S02]  /*9e980*/  LDCU UR63, c[0x0][0x398] ;  /* 0x00007300ff3f77ac */ /* 0x000e240008000800 */
[----:B------:R1:W-:Y:S04]  /*9e990*/  STL [R1+0x37c], R54 ;  /* 0x00037c3601007387 */ /* 0x0003e80000100800 */
[----:B-1----:R-:W2:Y:S01]  /*9e9a0*/  LDL.LU R54, [R1+0x374] ;  /* 0x0003740001367983 */ /* 0x002ea20000300800 */
[----:B----4-:R-:W-:-:S05]  /*9e9b0*/  LOP3.LUT R9, R9, 0x7fffffff, RZ, 0xc0, !PT ;  /* 0x7fffffff09097812 */ /* 0x010fca00078ec0ff */
[----:B------:R-:W-:Y:S02]  /*9e9c0*/  @P2 LOP3.LUT R9, R9, 0x80000000, RZ, 0xfc, !PT ;  /* 0x8000000009092812 */ /* 0x000fe400078efcff */
[----:B------:R-:W-:Y:S01]  /*9e9d0*/  ISETP.LT.AND P2, PT, R48, UR64, !P3 ;  /* 0x0000004030007c0c */ /* 0x000fe2000df41270 */
[----:B------:R-:W1:Y:S01]  /*9e9e0*/  LDCU UR64, c[0x0][0x398] ;  /* 0x00007300ff4077ac */ /* 0x000e620008000800 */
[----:B------:R-:W-:-:S11]  /*9e9f0*/  LOP3.LUT R9, R9, 0xbfffffff, RZ, 0xc0, !PT ;  /* 0xbfffffff09097812 */ /* 0x000fd600078ec0ff */
[----:B------:R-:W-:Y:S02]  /*9ea00*/  @P2 LOP3.LUT R9, R9, 0x40000000, RZ, 0xfc, !PT ;  /* 0x4000000009092812 */ /* 0x000fe400078efcff */
[----:B------:R-:W-:Y:S02]  /*9ea10*/  ISETP.LT.AND P2, PT, R47, UR65, !P3 ;  /* 0x000000412f007c0c */ /* 0x000fe4000df41270 */
[----:B------:R-:W-:Y:S02]  /*9ea20*/  LOP3.LUT R9, R9, 0xdfffffff, RZ, 0xc0, !PT ;  /* 0xdfffffff09097812 */ /* 0x000fe400078ec0ff */
[----:B------:R-:W-:Y:S01]  /*9ea30*/  ISETP.LT.AND P3, PT, R46, UR46, !P1 ;  /* 0x0000002e2e007c0c */ /* 0x000fe2000cf61270 */
[----:B------:R-:W4:Y:S08]  /*9ea40*/  LDCU UR65, c[0x0][0x398] ;  /* 0x00007300ff4177ac */ /* 0x000f300008000800 */
[----:B------:R-:W-:-:S02]  /*9ea50*/  @P2 LOP3.LUT R9, R9, 0x20000000, RZ, 0xfc, !PT ;  /* 0x2000000009092812 */ /* 0x000fc400078efcff */
[----:B------:R-:W-:Y:S01]  /*9ea60*/  ISETP.LT.AND P2, PT, R42, UR26, !P1 ;  /* 0x0000001a2a007c0c */ /* 0x000fe2000cf41270 */
[----:B------:R-:W0:Y:S01]  /*9ea70*/  LDCU UR26, c[0x0][0x398] ;  /* 0x00007300ff1a77ac */ /* 0x000e220008000800 */
[----:B------:R-:W-:-:S11]  /*9ea80*/  LOP3.LUT R9, R9, 0xfeffffff, RZ, 0xc0, !PT ;  /* 0xfeffffff09097812 */ /* 0x000fd600078ec0ff */
[----:B------:R-:W-:Y:S02]  /*9ea90*/  @P2 LOP3.LUT R9, R9, 0x1000000, RZ, 0xfc, !PT ;  /* 0x0100000009092812 */ /* 0x000fe400078efcff */
[----:B------:R-:W-:Y:S01]  /*9eaa0*/  ISETP.LT.AND P2, PT, R45, UR47, !P1 ;  /* 0x0000002f2d007c0c */ /* 0x000fe2000cf41270 */
[----:B------:R-:W0:Y:S01]  /*9eab0*/  LDCU.64 UR46, c[0x0][0x398] ;  /* 0x00007300ff2e77ac */ /* 0x000e220008000a00 */
        /* <DEDUP_REMOVED lines=34> */
[----:B---3--:R-:W-:Y:S02]  /*9ece0*/  ISETP.LT.AND P3, PT, R50, UR56, !P1 ;  /* 0x0000003832007c0c */ /* 0x008fe4000cf61270 */
[----:B------:R-:W-:-:S04]  /*9ecf0*/  LOP3.LUT R9, R9, 0xfffbffff, RZ, 0xc0, !PT ;  /* 0xfffbffff09097812 */ /* 0x000fc800078ec0ff */
[----:B------:R-:W-:Y:S02]  /*9ed00*/  @P2 LOP3.LUT R9, R9, 0x40000, RZ, 0xfc, !PT ;  /* 0x0004000009092812 */ /* 0x000fe400078efcff */
[----:B------:R-:W-:Y:S01]  /*9ed10*/  ISETP.LT.AND P2, PT, R49, UR57, !P1 ;  /* 0x0000003931007c0c */ /* 0x000fe2000cf41270 */
[----:B------:R-:W3:Y:S01]  /*9ed20*/  LDCU.64 UR56, c[0x0][0x398] ;  /* 0x00007300ff3877ac */ /* 0x000ee20008000a00 */
[----:B------:R-:W-:-:S04]  /*9ed30*/  LOP3.LUT R9, R9, 0xfffdffff, RZ, 0xc0, !PT ;  /* 0xfffdffff09097812 */ /* 0x000fc800078ec0ff */
[----:B------:R-:W-:Y:S02]  /*9ed40*/  @P3 LOP3.LUT R9, R9, 0x20000, RZ, 0xfc, !PT ;  /* 0x0002000009093812 */ /* 0x000fe400078efcff */
[----:B------:R-:W-:Y:S02]  /*9ed50*/  ISETP.LT.AND P3, PT, R4, UR58, !P1 ;  /* 0x0000003a04007c0c */ /* 0x000fe4000cf61270 */
[----:B------:R-:W-:-:S04]  /*9ed60*/  LOP3.LUT R9, R9, 0xfffeffff, RZ, 0xc0, !PT ;  /* 0xfffeffff09097812 */ /* 0x000fc800078ec0ff */
[----:B------:R-:W-:Y:S02]  /*9ed70*/  @P2 LOP3.LUT R9, R9, 0x10000, RZ, 0xfc, !PT ;  /* 0x0001000009092812 */ /* 0x000fe400078efcff */
[----:B------:R-:W-:Y:S02]  /*9ed80*/  ISETP.LT.AND P2, PT, R48, UR59, !P1 ;  /* 0x0000003b30007c0c */ /* 0x000fe4000cf41270 */
[----:B------:R-:W-:Y:S02]  /*9ed90*/  LOP3.LUT R9, R9, 0xffff7fff, RZ, 0xc0, !PT ;  /* 0xffff7fff09097812 */ /* 0x000fe400078ec0ff */
[----:B------:R-:W-:Y:S01]  /*9eda0*/  ISETP.LT.AND P1, PT, R47, UR60, !P1 ;  /* 0x0000003c2f007c0c */ /* 0x000fe2000cf21270 */
[----:B------:R-:W1:Y:S01]  /*9edb0*/  LDCU.64 UR58, c[0x0][0x398] ;  /* 0x00007300ff3a77ac */ /* 0x000e620008000a00 */
[----:B------:R-:W-:-:S04]  /*9edc0*/  @P3 LOP3.LUT R9, R9, 0x8000, RZ, 0xfc, !PT ;  /* 0x0000800009093812 */ /* 0x000fc800078efcff */
[----:B------:R-:W-:Y:S02]  /*9edd0*/  LOP3.LUT R9, R9, 0xffffbfff, RZ, 0xc0, !PT ;  /* 0xffffbfff09097812 */ /* 0x000fe400078ec0ff */
[----:B------:R-:W-:Y:S02]  /*9ede0*/  ISETP.LT.AND P3, PT, R42, UR38, !P0 ;  /* 0x000000262a007c0c */ /* 0x000fe4000c761270 */
[----:B------:R-:W-:-:S04]  /*9edf0*/  @P2 LOP3.LUT R9, R9, 0x4000, RZ, 0xfc, !PT ;  /* 0x0000400009092812 */ /* 0x000fc800078efcff */
[----:B------:R-:W-:Y:S02]  /*9ee00*/  LOP3.LUT R9, R9, 0xffffdfff, RZ, 0xc0, !PT ;  /* 0xffffdfff09097812 */ /* 0x000fe400078ec0ff */
[----:B0-----:R-:W-:Y:S01]  /*9ee10*/  ISETP.LT.AND P2, PT, R46, UR53, !P0 ;  /* 0x000000352e007c0c */ /* 0x001fe2000c741270 */
[----:B------:R-:W0:Y:S01]  /*9ee20*/  LDCU UR53, c[0x0][0x398] ;  /* 0x00007300ff3577ac */ /* 0x000e220008000800 */
        /* <DEDUP_REMOVED lines=11> */
[----:B0-----:R-:W-:Y:S02]  /*9eee0*/  ISETP.LT.AND P2, PT, R41, UR53, !P0 ;  /* 0x0000003529007c0c */ /* 0x001fe4000c741270 */
[----:B------:R-:W-:Y:S01]  /*9eef0*/  LOP3.LUT R9, R9, 0xfffffbff, RZ, 0xc0, !PT ;  /* 0xfffffbff09097812 */ /* 0x000fe200078ec0ff */
[----:B------:R-:W0:Y:S01]  /*9ef00*/  LDCU UR55, c[0x0][0x398] ;  /* 0x00007300ff3777ac */ /* 0x000e220008000800 */
        /* <DEDUP_REMOVED lines=11> */
[----:B0-----:R-:W-:Y:S02]  /*9efc0*/  ISETP.LT.AND P1, PT, R39, UR55, !P0 ;  /* 0x0000003727007c0c */ /* 0x001fe4000c721270 */
[----:B------:R-:W-:Y:S01]  /*9efd0*/  ISETP.LT.AND P3, PT, R53, UR54, !P0 ;  /* 0x0000003635007c0c */ /* 0x000fe2000c761270 */
[----:B------:R-:W0:Y:S01]  /*9efe0*/  LDCU UR55, c[0x0][0x398] ;  /* 0x00007300ff3777ac */ /* 0x000e220008000800 */
[----:B------:R-:W-:Y:S02]  /*9eff0*/  LOP3.LUT R9, R9, 0xffffffdf, RZ, 0xc0, !PT ;  /* 0xffffffdf09097812 */ /* 0x000fe400078ec0ff */
[----:B------:R-:W-:Y:S01]  /*9f000*/  ISETP.LT.AND P2, PT, R52, UR53, !P0 ;  /* 0x0000003534007c0c */ /* 0x000fe2000c741270 */
[----:B------:R-:W0:Y:S01]  /*9f010*/  LDCU UR54, c[0x0][0x398] ;  /* 0x00007300ff3677ac */ /* 0x000e220008000800 */
[----:B------:R-:W0:Y:S05]  /*9f020*/  LDCU UR53, c[0x0][0x398] ;  /* 0x00007300ff3577ac */ /* 0x000e2a0008000800 */
[----:B------:R-:W-:-:S04]  /*9f030*/  @P1 LOP3.LUT R9, R9, 0x20, RZ, 0xfc, !PT ;  /* 0x0000002009091812 */ /* 0x000fc800078efcff */
[----:B------:R-:W-:Y:S02]  /*9f040*/  LOP3.LUT R9, R9, 0xffffffef, RZ, 0xc0, !PT ;  /* 0xffffffef09097812 */ /* 0x000fe400078ec0ff */
[----:B------:R-:W-:Y:S01]  /*9f050*/  ISETP.LT.AND P1, PT, R51, UR52, !P0 ;  /* 0x0000003433007c0c */ /* 0x000fe2000c721270 */
[----:B------:R-:W1:Y:S01]  /*9f060*/  LDCU UR52, c[0x0][0x398] ;  /* 0x00007300ff3477ac */ /* 0x000e620008000800 */
[----:B------:R-:W-:-:S04]  /*9f070*/  @P3 LOP3.LUT R9, R9, 0x10, RZ, 0xfc, !PT ;  /* 0x0000001009093812 */ /* 0x000fc800078efcff */
[----:B------:R-:W-:Y:S02]  /*9f080*/  LOP3.LUT R9, R9, 0xfffffff7, RZ, 0xc0, !PT ;  /* 0xfffffff709097812 */ /* 0x000fe400078ec0ff */
[----:B0-----:R-:W-:Y:S02]  /*9f090*/  ISETP.LT.AND P3, PT, R50, UR55, !P0 ;  /* 0x0000003732007c0c */ /* 0x001fe4000c761270 */
[----:B------:R-:W-:-:S04]  /*9f0a0*/  @P2 LOP3.LUT R9, R9, 0x8, RZ, 0xfc, !PT ;  /* 0x0000000809092812 */ /* 0x000fc800078efcff */
[----:B------:R-:W-:-:S04]  /*9f0b0*/  LOP3.LUT R9, R9, 0xfffffffb, RZ, 0xc0, !PT ;  /* 0xfffffffb09097812 */ /* 0x000fc800078ec0ff */
[----:B------:R-:W-:Y:S02]  /*9f0c0*/  @P1 LOP3.LUT R9, R9, 0x4, RZ, 0xfc, !PT ;  /* 0x0000000409091812 */ /* 0x000fe400078efcff */
[----:B------:R-:W-:Y:S02]  /*9f0d0*/  ISETP.LT.AND P1, PT, R49, UR54, !P0 ;  /* 0x0000003631007c0c */ /* 0x000fe4000c721270 */
[----:B------:R-:W-:Y:S02]  /*9f0e0*/  ISETP.LT.AND P2, PT, R4, UR53, !P0 ;  /* 0x0000003504007c0c */ /* 0x000fe4000c741270 */
[----:B--2---:R-:W-:Y:S02]  /*9f0f0*/  LOP3.LUT R54, R54, 0x7fffffff, RZ, 0xc0, !PT ;  /* 0x7fffffff36367812 */ /* 0x004fe400078ec0ff */
[----:B------:R-:W-:Y:S01]  /*9f100*/  LOP3.LUT R9, R9, 0xfffffffd, RZ, 0xc0, !PT ;  /* 0xfffffffd09097812 */ /* 0x000fe200078ec0ff */
[----:B------:R-:W0:Y:S03]  /*9f110*/  LDCU.64 UR54, c[0x0][0x398] ;  /* 0x00007300ff3677ac */ /* 0x000e260008000a00 */
[----:B------:R-:W-:-:S04]  /*9f120*/  @P3 LOP3.LUT R9, R9, 0x2, RZ, 0xfc, !PT ;  /* 0x0000000209093812 */ /* 0x000fc800078efcff */
[----:B------:R-:W-:-:S04]  /*9f130*/  LOP3.LUT R9, R9, 0xfffffffe, RZ, 0xc0, !PT ;  /* 0xfffffffe09097812 */ /* 0x000fc800078ec0ff */
[----:B------:R-:W-:-:S05]  /*9f140*/  @P1 LOP3.LUT R9, R9, 0x1, RZ, 0xfc, !PT ;  /* 0x0000000109091812 */ /* 0x000fca00078efcff */
[----:B------:R2:W-:Y:S04]  /*9f150*/  STL [R1+0x378], R9 ;  /* 0x0003780901007387 */ /* 0x0005e80000100800 */
[----:B--2---:R-:W2:Y:S01]  /*9f160*/  LDL.LU R9, [R1+0x394] ;  /* 0x0003940001097983 */ /* 0x004ea20000300800 */
[----:B-1----:R-:W-:Y:S02]  /*9f170*/  ISETP.LT.AND P3, PT, R48, UR52, !P0 ;  /* 0x0000003430007c0c */ /* 0x002fe4000c761270 */
[----:B------:R-:W-:Y:S02]  /*9f180*/  @P2 LOP3.LUT R54, R54, 0x80000000, RZ, 0xfc, !PT ;  /* 0x8000000036362812 */ /* 0x000fe400078efcff */
[----:B------:R-:W-:Y:S01]  /*9f190*/  ISETP.LT.AND P1, PT, R47, UR77, !P0 ;  /* 0x0000004d2f007c0c */ /* 0x000fe2000c721270 */
[----:B------:R-:W1:Y:S01]  /*9f1a0*/  LDCU.64 UR52, c[0x0][0x398] ;  /* 0x00007300ff3477ac */ /* 0x000e620008000a00 */
[----:B------:R-:W-:-:S02]  /*9f1b0*/  LOP3.LUT R54, R54, 0xbfffffff, RZ, 0xc0, !PT ;  /* 0xbfffffff36367812 */ /* 0x000fc400078ec0ff */
[----:B------:R-:W-:-:S05]  /*9f1c0*/  ISETP.LT.AND P2, PT, R42, UR44, !P4 ;  /* 0x0000002c2a007c0c */ /* 0x000fca000e741270 */
[----:B------:R-:W-:-:S04]  /*9f1d0*/  @P3 LOP3.LUT R54, R54, 0x40000000, RZ, 0xfc, !PT ;  /* 0x4000000036363812 */ /* 0x000fc800078efcff */
[----:B------:R-:W-:Y:S02]  /*9f1e0*/  LOP3.LUT R54, R54, 0xdfffffff, RZ, 0xc0, !PT ;  /* 0xdfffffff36367812 */ /* 0x000fe400078ec0ff */
[----:B------:R-:W-:Y:S02]  /*9f1f0*/  ISETP.LT.AND P0, PT, R46, UR76, !P4 ;  /* 0x0000004c2e007c0c */ /* 0x000fe4000e701270 */
        /* <DEDUP_REMOVED lines=12> */
[----:B------:R-:W-:Y:S01]  /*9f2c0*/  LOP3.LUT P3, RZ, R0, 0x200000, RZ, 0xc0, !PT ;  /* 0x0020000000ff7812 */ /* 0x000fe2000786c0ff */
[----:B------:R-:W0:Y:S01]  /*9f2d0*/  LDCU.64 UR18, c[0x0][0x398] ;  /* 0x00007300ff1277ac */ /* 0x000e220008000a00 */
[----:B------:R-:W-:-:S04]  /*9f2e0*/  @P2 LOP3.LUT R54, R54, 0x4000000, RZ, 0xfc, !PT ;  /* 0x0400000036362812 */ /* 0x000fc800078efcff */
[----:B------:R-:W-:Y:S02]  /*9f2f0*/  LOP3.LUT R54, R54, 0xfdffffff, RZ, 0xc0, !PT ;  /* 0xfdffffff36367812 */ /* 0x000fe400078ec0ff */
[----:B------:R-:W-:Y:S02]  /*9f300*/  ISETP.LT.AND P2, PT, R40, UR17, !P4 ;  /* 0x0000001128007c0c */ /* 0x000fe4000e741270 */
[----:B------:R-:W-:-:S04]  /*9f310*/  @P0 LOP3.LUT R54, R54, 0x2000000, RZ, 0xfc, !PT ;  /* 0x0200000036360812 */ /* 0x000fc800078efcff */
[----:B------:R-:W-:Y:S02]  /*9f320*/  LOP3.LUT R54, R54, 0xff7fffff, RZ, 0xc0, !PT ;  /* 0xff7fffff36367812 */ /* 0x000fe400078ec0ff */
[----:B------:R-:W-:Y:S01]  /*9f330*/  ISETP.LT.AND P0, PT, R39, UR16, !P4 ;  /* 0x0000001027007c0c */ /* 0x000fe2000e701270 */
[----:B------:R-:W0:Y:S01]  /*9f340*/  LDCU.64 UR16, c[0x0][0x398] ;  /* 0x00007300ff1077ac */ /* 0x000e220008000a00 */
        /* <DEDUP_REMOVED lines=25> */
[----:B------:R-:W-:Y:S01]  /*9f4e0*/  @P0 LOP3.LUT R54, R54, 0x8000, RZ, 0xfc, !PT ;  /* 0x0000800036360812 */ /* 0x000fe200078efcff */
[----:B------:R-:W0:Y:S03]  /*9f4f0*/  LDCU.64 UR8, c[0x0][0x398] ;  /* 0x00007300ff0877ac */ /* 0x000e260008000a00 */
[----:B------:R-:W-:Y:S02]  /*9f500*/  LOP3.LUT R54, R54, 0xffffbfff, RZ, 0xc0, !PT ;  /* 0xffffbfff36367812 */ /* 0x000fe400078ec0ff */
[----:B------:R-:W-:-:S02]  /*9f510*/  ISETP.LT.AND P0, PT, R42, UR42, !P5 ;  /* 0x0000002a2a007c0c */ /* 0x000fc4000ef01270 */
[----:B------:R-:W-:-:S04]  /*9f520*/  @P1 LOP3.LUT R54, R54, 0x4000, RZ, 0xfc, !PT ;  /* 0x0000400036361812 */ /* 0x000fc800078efcff */
[----:B------:R-:W-:Y:S02]  /*9f530*/  LOP3.LUT R54, R54, 0xffffdfff, RZ, 0xc0, !PT ;  /* 0xffffdfff36367812 */ /* 0x000fe400078ec0ff */
[----:B------:R-:W-:Y:S02]  /*9f540*/  ISETP.LT.AND P1, PT, R46, UR7, !P5 ;  /* 0x000000072e007c0c */ /* 0x000fe4000ef21270 */
[----:B------:R-:W-:-:S04]  /*9f550*/  @P2 LOP3.LUT R54, R54, 0x2000, RZ, 0xfc, !PT ;  /* 0x0000200036362812 */ /* 0x000fc800078efcff */
[----:B------:R-:W-:Y:S02]  /*9f560*/  LOP3.LUT R54, R54, 0xfffffeff, RZ, 0xc0, !PT ;  /* 0xfffffeff36367812 */ /* 0x000fe400078ec0ff */
[----:B------:R-:W-:Y:S02]  /*9f570*/  ISETP.LT.AND P2, PT, R45, UR6, !P5 ;  /* 0x000000062d007c0c */ /* 0x000fe4000ef41270 */
[----:B------:R-:W-:Y:S01]  /*9f580*/  ISETP.LT.AND P4, PT, R53, UR36, !P5 ;  /* 0x0000002435007c0c */ /* 0x000fe2000ef81270 */
[----:B------:R-:W0:Y:S01]  /*9f590*/  LDCU.64 UR6, c[0x0][0x398] ;  /* 0x00007300ff0677ac */ /* 0x000e220008000a00 */
[----:B------:R-:W-:-:S04]  /*9f5a0*/  @P0 LOP3.LUT R54, R54, 0x100, RZ, 0xfc, !PT ;  /* 0x0000010036360812 */ /* 0x000fc800078efcff */
[----:B------:R-:W-:Y:S02]  /*9f5b0*/  LOP3.LUT R54, R54, 0xffffefff, RZ, 0xc0, !PT ;  /* 0xffffefff36367812 */ /* 0x000fe400078ec0ff */
[----:B------:R-:W-:Y:S01]  /*9f5c0*/  ISETP.LT.AND P0, PT, R44, UR45, !P5 ;  /* 0x0000002d2c007c0c */ /* 0x000fe2000ef01270 */
[----:B------:R-:W0:Y:S01]  /*9f5d0*/  LDCU.64 UR44, c[0x0][0x398] ;  /* 0x00007300ff2c77ac */ /* 0x000e220008000a00 */
[----:B------:R-:W-:-:S04]  /*9f5e0*/  @P1 LOP3.LUT R54, R54, 0x1000, RZ, 0xfc, !PT ;  /* 0x0000100036361812 */ /* 0x000fc800078efcff */
[----:B------:R-:W-:Y:S02]  /*9f5f0*/  LOP3.LUT R54, R54, 0xfffff7ff, RZ, 0xc0, !PT ;  /* 0xfffff7ff36367812 */ /* 0x000fe400078ec0ff */
[----:B------:R-:W-:Y:S01]  /*9f600*/  ISETP.LT.AND P1, PT, R43, UR43, !P5 ;  /* 0x0000002b2b007c0c */ /* 0x000fe2000ef21270 */
[----:B------:R-:W0:Y:S01]  /*9f610*/  LDCU.64 UR42, c[0x0][0x398] ;  /* 0x00007300ff2a77ac */ /* 0x000e220008000a00 */
[----:B------:R-:W-:-:S04]  /*9f620*/  @P2 LOP3.LUT R54, R54, 0x800, RZ, 0xfc, !PT ;  /* 0x0000080036362812 */ /* 0x000fc800078efcff */
[----:B------:R-:W-:-:S04]  /*9f630*/  LOP3.LUT R54, R54, 0xfffffbff, RZ, 0xc0, !PT ;  /* 0xfffffbff36367812 */ /* 0x000fc800078ec0ff */
[----:B------:R-:W-:Y:S02]  /*9f640*/  @P0 LOP3.LUT R54, R54, 0x400, RZ, 0xfc, !PT ;  /* 0x0000040036360812 */ /* 0x000fe400078efcff */
[----:B------:R-:W-:Y:S02]  /*9f650*/  ISETP.LT.AND P0, PT, R41, UR41, !P5 ;  /* 0x0000002929007c0c */ /* 0x000fe4000ef01270 */
[----:B------:R-:W-:-:S04]  /*9f660*/  LOP3.LUT R54, R54, 0xfffffdff, RZ, 0xc0, !PT ;  /* 0xfffffdff36367812 */ /* 0x000fc800078ec0ff */
[----:B------:R-:W-:Y:S02]  /*9f670*/  @P1 LOP3.LUT R54, R54, 0x200, RZ, 0xfc, !PT ;  /* 0x0000020036361812 */ /* 0x000fe400078efcff */
[----:B------:R-:W-:Y:S02]  /*9f680*/  ISETP.LT.AND P1, PT, R40, UR39, !P5 ;  /* 0x0000002728007c0c */ /* 0x000fe4000ef21270 */
[----:B--2---:R-:W-:Y:S02]  /*9f690*/  LOP3.LUT R9, R9, 0x7fffffff, RZ, 0xc0, !PT ;  /* 0x7fffffff09097812 */ /* 0x004fe400078ec0ff */
[----:B------:R-:W-:Y:S02]  /*9f6a0*/  LOP3.LUT R54, R54, 0xffffff7f, RZ, 0xc0, !PT ;  /* 0xffffff7f36367812 */ /* 0x000fe400078ec0ff */
[----:B------:R-:W-:Y:S01]  /*9f6b0*/  LOP3.LUT P2, RZ, R0, 0x100000, RZ, 0xc0, !PT ;  /* 0x0010000000ff7812 */ /* 0x000fe2000784c0ff */
[----:B0-----:R-:W-:Y:S01]  /*9f6c0*/  UMOV UR15, UR6 ;  /* 0x00000006000f7c82 */ /* 0x001fe20008000000 */
[----:B------:R-:W0:Y:S01]  /*9f6d0*/  LDCU.64 UR38, c[0x0][0x398] ;  /* 0x00007300ff2677ac */ /* 0x000e220008000a00 */
[----:B------:R-:W-:-:S02]  /*9f6e0*/  @P0 LOP3.LUT R54, R54, 0x80, RZ, 0xfc, !PT ;  /* 0x0000008036360812 */ /* 0x000fc400078efcff */
[----:B------:R-:W-:Y:S02]  /*9f6f0*/  ISETP.LT.AND P0, PT, R39, UR37, !P5 ;  /* 0x0000002527007c0c */ /* 0x000fe4000ef01270 */
[----:B------:R-:W-:Y:S01]  /*9f700*/  LOP3.LUT R0, R0, 0xfff7ffff, RZ, 0xc0, !PT ;  /* 0xfff7ffff00007812 */ /* 0x000fe200078ec0ff */
[----:B------:R-:W2:Y:S01]  /*9f710*/  LDCU.64 UR36, c[0x0][0x398] ;  /* 0x00007300ff2477ac */ /* 0x000ea20008000a00 */
[----:B------:R-:W-:-:S04]  /*9f720*/  LOP3.LUT R54, R54, 0xffffffbf, RZ, 0xc0, !PT ;  /* 0xffffffbf36367812 */ /* 0x000fc800078ec0ff */
        /* <DEDUP_REMOVED lines=14> */
[----:B------:R-:W-:Y:S02]  /*9f810*/  @P0 LOP3.LUT R54, R54, 0x4, RZ, 0xfc, !PT ;  /* 0x0000000436360812 */ /* 0x000fe400078efcff */
[----:B------:R-:W-:Y:S02]  /*9f820*/  ISETP.LT.AND P0, PT, R4, UR31, !P5 ;  /* 0x0000001f04007c0c */ /* 0x000fe4000ef01270 */
[----:B------:R-:W-:-:S04]  /*9f830*/  LOP3.LUT R54, R54, 0xfffffffd, RZ, 0xc0, !PT ;  /* 0xfffffffd36367812 */ /* 0x000fc800078ec0ff */
[----:B------:R-:W-:Y:S02]  /*9f840*/  @P4 LOP3.LUT R54, R54, 0x2, RZ, 0xfc, !PT ;  /* 0x0000000236364812 */ /* 0x000fe400078efcff */
[----:B------:R-:W-:Y:S02]  /*9f850*/  ISETP.LT.AND P4, PT, R48, UR29, !P5 ;  /* 0x0000001d30007c0c */ /* 0x000fe4000ef81270 */
[----:B------:R-:W-:-:S03]  /*9f860*/  LOP3.LUT R54, R54, 0xfffffffe, RZ, 0xc0, !PT ;  /* 0xfffffffe36367812 */ /* 0x000fc600078ec0ff */
[----:B------:R-:W-:Y:S02]  /*9f870*/  @P0 LOP3.LUT R9, R9, 0x80000000, RZ, 0xfc, !PT ;  /* 0x8000000009090812 */ /* 0x000fe400078efcff */
[----:B------:R-:W-:Y:S02]  /*9f880*/  @P1 LOP3.LUT R54, R54, 0x1, RZ, 0xfc, !PT ;  /* 0x0000000136361812 */ /* 0x000fe400078efcff */
[----:B------:R-:W-:Y:S02]  /*9f890*/  ISETP.LT.AND P1, PT, R47, UR28, !P5 ;  /* 0x0000001c2f007c0c */ /* 0x000fe4000ef21270 */
[----:B------:R-:W-:Y:S02]  /*9f8a0*/  LOP3.LUT R9, R9, 0xbfffffff, RZ, 0xc0, !PT ;  /* 0xbfffffff09097812 */ /* 0x000fe400078ec0ff */
[----:B------:R-:W-:Y:S01]  /*9f8b0*/  ISETP.LT.AND P0, PT, R42, UR40, !P6 ;  /* 0x000000282a007c0c */ /* 0x000fe2000f701270 */
[----:B------:R-:W0:Y:S01]  /*9f8c0*/  LDCU.64 UR28, c[0x0][0x398] ;  /* 0x00007300ff1c77ac */ /* 0x000e220008000a00 */
[----:B------:R1:W-:Y:S01]  /*9f8d0*/  STL [R1+0x374], R54 ;  /* 0x0003743601007387 */ /* 0x0003e20000100800 */
[----:B------:R-:W-:Y:S01]  /*9f8e0*/  @P4 LOP3.LUT R9, R9, 0x40000000, RZ, 0xfc, !PT ;  /* 0x4000000009094812 */ /* 0x000fe200078efcff */
[----:B------:R-:W0:Y:S03]  /*9f8f0*/  LDCU.64 UR40, c[0x0][0x398] ;  /* 0x00007300ff2877ac */ /* 0x000e260008000a00 */
[----:B------:R-:W-:-:S02]  /*9f900*/  LOP3.LUT R9, R9, 0xdfffffff, RZ, 0xc0, !PT ;  /* 0xdfffffff09097812 */ /* 0x000fc400078ec0ff */
[----:B------:R-:W-:Y:S02]  /*9f910*/  ISETP.LT.AND P4, PT, R46, UR27, !P6 ;  /* 0x0000001b2e007c0c */ /* 0x000fe4000f781270 */
[----:B------:R-:W-:Y:S01]  /*9f920*/  @P1 LOP3.LUT R9, R9, 0x20000000, RZ, 0xfc, !PT ;  /* 0x2000000009091812 */ /* 0x000fe200078efcff */
[----:B-1----:R-:W2:Y:S03]  /*9f930*/  LDL.LU R54, [R1+0x55bc] ;  /* 0x0055bc0001367983 */ /* 0x002ea60000300800 */
[----:B------:R-:W-:Y:S02]  /*9f940*/  LOP3.LUT R9, R9, 0xfeffffff, RZ, 0xc0, !PT ;  /* 0xfeffffff09097812 */ /* 0x000fe400078ec0ff */
[----:B------:R-:W-:Y:S02]  /*9f950*/  ISETP.LT.AND P1, PT, R45, UR25, !P6 ;  /* 0x000000192d007c0c */ /* 0x000fe4000f721270 */
[----:B------:R-:W-:-:S04]  /*9f960*/  @P0 LOP3.LUT R9, R9, 0x1000000, RZ, 0xfc, !PT ;  /* 0x0100000009090812 */ /* 0x000fc800078efcff */
[----:B------:R-:W-:Y:S02]  /*9f970*/  LOP3.LUT R9, R9, 0xefffffff, RZ, 0xc0, !PT ;  /* 0xefffffff09097812 */ /* 0x000fe400078ec0ff */
[----:B------:R-:W-:Y:S01]  /*9f980*/  ISETP.LT.AND P0, PT, R44, UR24, !P6 ;  /* 0x000000182c007c0c */ /* 0x000fe2000f701270 */
[----:B------:R-:W1:Y:S01]  /*9f990*/  LDCU.64 UR24, c[0x0][0x398] ;  /* 0x00007300ff1877ac */ /* 0x000e620008000a00 */
        /* <DEDUP_REMOVED lines=18> */
[----:B------:R-:W3:Y:S01]  /*9fac0*/  LDL.LU R53, [R1+0x55b8] ;  /* 0x0055b80001357983 */ /* 0x000ee20000300800 */
[----:B------:R-:W-:-:S04]  /*9fad0*/  @P0 LOP3.LUT R9, R9, 0x400000, RZ, 0xfc, !PT ;  /* 0x0040000009090812 */ /* 0x000fc800078efcff */
[----:B------:R-:W-:Y:S02]  /*9fae0*/  LOP3.LUT R9, R9, 0xffdfffff, RZ, 0xc0, !PT ;  /* 0xffdfffff09097812 */ /* 0x000fe400078ec0ff */
[----:B----4-:R-:W-:Y:S01]  /*9faf0*/  ISETP.LT.AND P0, PT, R52, UR65, !P6 ;  /* 0x0000004134007c0c */ /* 0x010fe2000f701270 */
[----:B------:R-:W4:Y:S01]  /*9fb00*/  LDCU.64 UR64, c[0x0][0x398] ;  /* 0x00007300ff4077ac */ /* 0x000f220008000a00 */
[----:B------:R-:W4:Y:S01]  /*9fb10*/  LDL.LU R52, [R1+0x55b4] ;  /* 0x0055b40001347983 */ /* 0x000f220000300800 */
[----:B------:R-:W-:-:S04]  /*9fb20*/  @P4 LOP3.LUT R9, R9, 0x200000, RZ, 0xfc, !PT ;  /* 0x0020000009094812 */ /* 0x000fc800078efcff */
[----:B------:R-:W-:Y:S02]  /*9fb30*/  LOP3.LUT R9, R9, 0xffefffff, RZ, 0xc0, !PT ;  /* 0xffefffff09097812 */ /* 0x000fe400078ec0ff */
[----:B------:R-:W-:Y:S02]  /*9fb40*/  ISETP.LT.AND P4, PT, R51, UR66, !P6 ;  /* 0x0000004233007c0c */ /* 0x000fe4000f781270 */
[----:B------:R-:W4:Y:S01]  /*9fb50*/  LDL.LU R51, [R1+0x55b0] ;  /* 0x0055b00001337983 */ /* 0x000f220000300800 */
[----:B------:R-:W-:-:S04]  /*9fb60*/  @P1 LOP3.LUT R9, R9, 0x100000, RZ, 0xfc, !PT ;  /* 0x0010000009091812 */ /* 0x000fc800078efcff */
[----:B------:R-:W-:Y:S02]  /*9fb70*/  LOP3.LUT R9, R9, 0xfff7ffff, RZ, 0xc0, !PT ;  /* 0xfff7ffff09097812 */ /* 0x000fe400078ec0ff */
[----:B------:R-:W-:Y:S01]  /*9fb80*/  ISETP.LT.AND P1, PT, R50, UR67, !P6 ;  /* 0x0000004332007c0c */ /* 0x000fe2000f721270 */
[----:B------:R-:W0:Y:S01]  /*9fb90*/  LDCU.64 UR66, c[0x0][0x398] ;  /* 0x00007300ff4277ac */ /* 0x000e220008000a00 */
[----:B------:R-:W4:Y:S01]  /*9fba0*/  LDL.LU R50, [R1+0x55ac] ;  /* 0x0055ac0001327983 */ /* 0x000f220000300800 */
[----:B------:R-:W-:-:S04]  /*9fbb0*/  @P0 LOP3.LUT R9, R9, 0x80000, RZ, 0xfc, !PT ;  /* 0x0008000009090812 */ /* 0x000fc800078efcff */
[----:B------:R-:W-:Y:S02]  /*9fbc0*/  LOP3.LUT R9, R9, 0xfffbffff, RZ, 0xc0, !PT ;  /* 0xfffbffff09097812 */ /* 0x000fe400078ec0ff */
[----:B------:R-:W-:Y:S02]  /*9fbd0*/  ISETP.LT.AND P0, PT, R49, UR68, !P6 ;  /* 0x0000004431007c0c */ /* 0x000fe4000f701270 */
[----:B------:R-:W4:Y:S01]  /*9fbe0*/  LDL.LU R49, [R1+0x55a8] ;  /* 0x0055a80001317983 */ /* 0x000f220000300800 */
[----:B------:R-:W-:-:S04]  /*9fbf0*/  @P4 LOP3.LUT R9, R9, 0x40000, RZ, 0xfc, !PT ;  /* 0x0004000009094812 */ /* 0x000fc800078efcff */
[----:B------:R-:W-:Y:S02]  /*9fc00*/  LOP3.LUT R9, R9, 0xfffdffff, RZ, 0xc0, !PT ;  /* 0xfffdffff09097812 */ /* 0x000fe400078ec0ff */
[----:B------:R-:W-:Y:S02]  /*9fc10*/  ISETP.LT.AND P4, PT, R4, UR69, !P6 ;  /* 0x0000004504007c0c */ /* 0x000fe4000f781270 */
[----:B------:R-:W-:Y:S01]  /*9fc20*/  @P1 LOP3.LUT R9, R9, 0x20000, RZ, 0xfc, !PT ;  /* 0x0002000009091812 */ /* 0x000fe200078efcff */
[----:B------:R-:W-:Y:S01]  /*9fc30*/  VIADD R4, R3, UR72 ;  /* 0x0000004803047c36 */ /* 0x000fe20008000000 */
[----:B------:R-:W0:Y:S02]  /*9fc40*/  LDCU.64 UR68, c[0x0][0x398] ;  /* 0x00007300ff4477ac */ /* 0x000e240008000a00 */
[----:B------:R-:W-:Y:S02]  /*9fc50*/  LOP3.LUT R9, R9, 0xfffeffff, RZ, 0xc0, !PT ;  /* 0xfffeffff09097812 */ /* 0x000fe400078ec0ff */
[----:B------:R-:W-:-:S02]  /*9fc60*/  ISETP.LT.AND P1, PT, R48, UR70, !P6 ;  /* 0x0000004630007c0c */ /* 0x000fc4000f721270 */
[----:B------:R-:W-:-:S04]  /*9fc70*/  @P0 LOP3.LUT R9, R9, 0x10000, RZ, 0xfc, !PT ;  /* 0x0001000009090812 */ /* 0x000fc800078efcff */
[----:B------:R-:W-:Y:S02]  /*9fc80*/  LOP3.LUT R9, R9, 0xffff7fff, RZ, 0xc0, !PT ;  /* 0xffff7fff09097812 */ /* 0x000fe400078ec0ff */
[----:B------:R-:W-:Y:S01]  /*9fc90*/  ISETP.LT.AND P0, PT, R47, UR71, !P6 ;  /* 0x000000472f007c0c */ /* 0x000fe2000f701270 */
[----:B------:R-:W0:Y:S01]  /*9fca0*/  LDCU.64 UR70, c[0x0][0x398] ;  /* 0x00007300ff4677ac */ /* 0x000e220008000a00 */
[----:B------:R-:W-:-:S04]  /*9fcb0*/  @P4 LOP3.LUT R9, R9, 0x8000, RZ, 0xfc, !PT ;  /* 0x0000800009094812 */ /* 0x000fc800078efcff */
[----:B------:R-:W-:-:S04]  /*9fcc0*/  LOP3.LUT R9, R9, 0xffffbfff, RZ, 0xc0, !PT ;  /* 0xffffbfff09097812 */ /* 0x000fc800078ec0ff */
[----:B------:R-:W-:Y:S02]  /*9fcd0*/  @P1 LOP3.LUT R9, R9, 0x4000, RZ, 0xfc, !PT ;  /* 0x0000400009091812 */ /* 0x000fe400078efcff */
[----:B------:R-:W-:Y:S01]  /*9fce0*/  ISETP.GE.AND P1, PT, R47, UR22, PT ;  /* 0x000000162f007c0c */ /* 0x000fe2000bf26270 */
[----:B------:R-:W0:Y:S01]  /*9fcf0*/  LDCU.64 UR22, c[0x0][0x398] ;  /* 0x00007300ff1677ac */ /* 0x000e220008000a00 */
[----:B------:R-:W-:-:S04]  /*9fd00*/  LOP3.LUT R9, R9, 0xfffff7ff, RZ, 0xc0, !PT ;  /* 0xfffff7ff09097812 */ /* 0x000fc800078ec0ff */
[----:B------:R-:W-:Y:S02]  /*9fd10*/  @P0 LOP3.LUT R9, R9, 0x800, RZ, 0xfc, !PT ;  /* 0x0000080009090812 */ /* 0x000fe400078efcff */
[----:B------:R-:W-:Y:S02]  /*9fd20*/  ISETP.LT.AND P0, PT, R48, UR20, !P3 ;  /* 0x0000001430007c0c */ /* 0x000fe4000df01270 */
[----:B------:R-:W-:Y:S02]  /*9fd30*/  LOP3.LUT R9, R9, 0xfffffffb, RZ, 0xc0, !PT ;  /* 0xfffffffb09097812 */ /* 0x000fe400078ec0ff */
[----:B------:R-:W-:Y:S01]  /*9fd40*/  ISETP.LT.AND P3, PT, R47, UR73, !P3 ;  /* 0x000000492f007c0c */ /* 0x000fe2000df61270 */
[----:B------:R-:W4:Y:S04]  /*9fd50*/  LDL.LU R48, [R1+0x55a4] ;  /* 0x0055a40001307983 */ /* 0x000f280000300800 */
[----:B------:R-:W4:Y:S01]  /*9fd60*/  LDL.LU R47, [R1+0x55a0] ;  /* 0x0055a000012f7983 */ /* 0x000f220000300800 */
[----:B------:R-:W-:Y:S01]  /*9fd70*/  @P1 LOP3.LUT R9, R9, 0x4, RZ, 0xfc, !PT ;  /* 0x0000000409091812 */ /* 0x000fe200078efcff */
[----:B------:R-:W0:Y:S03]  /*9fd80*/  LDCU.64 UR72, c[0x0][0x398] ;  /* 0x00007300ff4877ac */ /* 0x000e260008000a00 */
[----:B------:R-:W-:-:S02]  /*9fd90*/  LOP3.LUT R9, R9, 0xffffdfff, RZ, 0xc0, !PT ;  /* 0xffffdfff09097812 */ /* 0x000fc400078ec0ff */
        /* <DEDUP_REMOVED lines=26> */
[----:B------:R-:W-:Y:S02]  /*9ff40*/  LOP3.LUT R9, R9, 0xffffffdf, RZ, 0xc0, !PT ;  /* 0xffffffdf09097812 */ /* 0x000fe400078ec0ff */
[----:B------:R-:W-:Y:S01]  /*9ff50*/  ISETP.LT.AND P0, PT, R39, UR51, !P2 ;  /* 0x0000003327007c0c */ /* 0x000fe2000d701270 */
[----:B------:R-:W0:Y:S01]  /*9ff60*/  LDCU.64 UR50, c[0x0][0x398] ;  /* 0x00007300ff3277ac */ /* 0x000e220008000a00 */
[----:B------:R-:W-:-:S04]  /*9ff70*/  @P3 LOP3.LUT R9, R9, 0x20, RZ, 0xfc, !PT ;  /* 0x0000002009093812 */ /* 0x000fc800078efcff */
[----:B------:R-:W-:-:S04]  /*9ff80*/  LOP3.LUT R9, R9, 0xfffffff7, RZ, 0xc0, !PT ;  /* 0xfffffff709097812 */ /* 0x000fc800078ec0ff */
[----:B------:R-:W-:-:S04]  /*9ff90*/  LOP3.LUT R9, R9, 0xffffffef, RZ, 0xc0, !PT ;  /* 0xffffffef09097812 */ /* 0x000fc800078ec0ff */
[----:B------:R-:W-:-:S04]  /*9ffa0*/  @P1 LOP3.LUT R9, R9, 0x10, RZ, 0xfc, !PT ;  /* 0x0000001009091812 */ /* 0x000fc800078efcff */
[----:B------:R-:W-:-:S05]  /*9ffb0*/  @P0 LOP3.LUT R9, R9, 0x8, RZ, 0xfc, !PT ;  /* 0x0000000809090812 */ /* 0x000fca00078efcff */
[----:B------:R0:W-:Y:S04]  /*9ffc0*/  STL [R1+0x394], R9 ;  /* 0x0003940901007387 */ /* 0x0001e80000100800 */
[----:B------:R-:W4:Y:S04]  /*9ffd0*/  LDL.LU R42, [R1+0x46f4] ;  /* 0x0046f400012a7983 */ /* 0x000f280000300800 */
[----:B------:R-:W4:Y:S04]  /*9ffe0*/  LDL.LU R39, [R1+0x4708] ;  /* 0x0047080001277983 */ /* 0x000f280000300800 */
[----:B------:R-:W4:Y:S04]  /*9fff0*/  LDL.LU R40, [R1+0x470c] ;  /* 0x00470c0001287983 */ /* 0x000f280000300800 */
[----:B0-----:R-:W4:Y:S04]  /*a0000*/  LDL.LU R9, [R1+0x4718] ;  /* 0x0047180001097983 */ /* 0x001f280000300800 */
[----:B------:R-:W4:Y:S04]  /*a0010*/  LDL.LU R41, [R1+0x471c] ;  /* 0x00471c0001297983 */ /* 0x000f280000300800 */
[----:B------:R-:W-:Y:S04]  /*a0020*/  STL.64 [R1+0x5600], R58 ;  /* 0x0056003a01007387 */ /* 0x000fe80000100a00 */
[----:B------:R-:W-:Y:S04]  /*a0030*/  STL.64 [R1+0x55f8], R56 ;  /* 0x0055f83801007387 */ /* 0x000fe80000100a00 */
[----:B--2---:R-:W-:Y:S04]  /*a0040*/  STL [R1+0x55f4], R54 ;  /* 0x0055f43601007387 */ /* 0x004fe80000100800 */
[----:B---3--:R-:W-:Y:S04]  /*a0050*/  STL [R1+0x55f0], R53 ;  /* 0x0055f03501007387 */ /* 0x008fe80000100800 */
[----:B----4-:R-:W-:Y:S04]  /*a0060*/  STL [R1+0x55ec], R52 ;  /* 0x0055ec3401007387 */ /* 0x010fe80000100800 */
[----:B------:R-:W-:Y:S04]  /*a0070*/  STL [R1+0x55e8], R51 ;  /* 0x0055e83301007387 */ /* 0x000fe80000100800 */
[----:B------:R-:W-:Y:S04]  /*a0080*/  STL [R1+0x55e4], R50 ;  /* 0x0055e43201007387 */ /* 0x000fe80000100800 */
[----:B------:R-:W-:Y:S04]  /*a0090*/  STL [R1+0x55e0], R49 ;  /* 0x0055e03101007387 */ /* 0x000fe80000100800 */
[----:B------:R-:W-:Y:S04]  /*a00a0*/  STL [R1+0x55dc], R48 ;  /* 0x0055dc3001007387 */ /* 0x000fe80000100800 */
[----:B------:R-:W-:Y:S04]  /*a00b0*/  STL [R1+0x55d8], R47 ;  /* 0x0055d82f01007387 */ /* 0x000fe80000100800 */
[----:B------:R-:W-:Y:S04]  /*a00c0*/  STL [R1+0x55d4], R46 ;  /* 0x0055d42e01007387 */ /* 0x000fe80000100800 */
[----:B------:R0:W-:Y:S04]  /*a00d0*/  STL [R1+0x55d0], R45 ;  /* 0x0055d02d01007387 */ /* 0x0001e80000100800 */
[----:B------:R-:W-:Y:S01]  /*a00e0*/  STL [R1+0x55cc], R44 ;  /* 0x0055cc2c01007387 */ /* 0x000fe20000100800 */
[----:B0-----:R-:W-:Y:S01]  /*a00f0*/  MOV.SPILL R45, UR5 ;  /* 0x00000005002d7c02 */ /* 0x001fe20009000f00 */
[----:B------:R-:W-:Y:S01]  /*a0100*/  UMOV UR5, UR7 ;  /* 0x0000000700057c82 */ /* 0x000fe20008000000 */
[----:B------:R-:W0:Y:S01]  /*a0110*/  LDCU.64 UR6, c[0x0][0x398] ;  /* 0x00007300ff0677ac */ /* 0x000e220008000a00 */
[----:B------:R-:W-:-:S02]  /*a0120*/  ISETP.GE.AND P1, PT, R42, UR47, PT ;  /* 0x0000002f2a007c0c */ /* 0x000fc4000bf26270 */
[----:B------:R-:W-:Y:S02]  /*a0130*/  IADD3 R42, P0, PT, R3, R15, RZ ;  /* 0x0000000f032a7210 */ /* 0x000fe40007f1e0ff */
[----:B------:R-:W-:Y:S02]  /*a0140*/  ISETP.GE.AND P2, PT, R39, UR5, PT ;  /* 0x0000000527007c0c */ /* 0x000fe4000bf46270 */
[----:B------:R-:W-:Y:S01]  /*a0150*/  MOV.SPILL R46, UR4 ;  /* 0x00000004002e7c02 */ /* 0x000fe20009000f00 */
[----:B0-----:R-:W-:Y:S01]  /*a0160*/  UMOV UR21, UR6 ;  /* 0x0000000600157c82 */ /* 0x001fe20008000000 */
[----:B------:R-:W0:Y:S01]  /*a0170*/  LDCU.64 UR46, c[0x0][0x398] ;  /* 0x00007300ff2e77ac */ /* 0x000e220008000a00 */
[----:B------:R-:W-:-:S05]  /*a0180*/  IMAD.X R43, R8, 0x1, R37, P0 ;  /* 0x00000001082b7824 */ /* 0x000fca00000e0625 */
[----:B------:R2:W-:Y:S04]  /*a0190*/  STL.64 [R1+0x46d8], R42 ;  /* 0x0046d82a01007387 */ /* 0x0005e80000100a00 */
[----:B------:R-:W3:Y:S01]  /*a01a0*/  LDL.LU R39, [R1+0x4728] ;  /* 0x0047280001277983 */ /* 0x000ee20000300800 */
[----:B------:R-:W-:Y:S01]  /*a01b0*/  UMOV UR4, UR7 ;  /* 0x0000000700047c82 */ /* 0x000fe20008000000 */
[----:B------:R-:W4:Y:S01]  /*a01c0*/  LDCU.64 UR6, c[0x0][0x398] ;  /* 0x00007300ff0677ac */ /* 0x000f220008000a00 */
[----:B------:R-:W-:Y:S02]  /*a01d0*/  @P1 LOP3.LUT R0, R0, 0x80000, RZ, 0xfc, !PT ;  /* 0x0008000000001812 */ /* 0x000fe400078efcff */
[----:B------:R-:W-:Y:S02]  /*a01e0*/  ISETP.GE.AND P1, PT, R40, UR4, PT ;  /* 0x0000000428007c0c */ /* 0x000fe4000bf26270 */
[----:B------:R-:W3:Y:S01]  /*a01f0*/  LDL.LU R40, [R1+0x472c] ;  /* 0x00472c0001287983 */ /* 0x000ee20000300800 */
[----:B------:R-:W-:-:S02]  /*a0200*/  LOP3.LUT R0, R0, 0xfffbffff, RZ, 0xc0, !PT ;  /* 0xfffbffff00007812 */ /* 0x000fc400078ec0ff */
[----:B--2---:R-:W-:Y:S01]  /*a0210*/  IADD3 R42, P0, PT, R3, R14, RZ ;  /* 0x0000000e032a7210 */ /* 0x004fe20007f1e0ff */
[----:B----4-:R-:W-:Y:S01]  /*a0220*/  UMOV UR5, UR7 ;  /* 0x0000000700057c82 */ /* 0x010fe20008000000 */
[----:B------:R-:W-:Y:S01]  /*a0230*/  UMOV UR11, UR6 ;  /* 0x00000006000b7c82 */ /* 0x000fe20008000000 */
[----:B------:R-:W2:Y:S01]  /*a0240*/  LDCU.64 UR6, c[0x0][0x398] ;  /* 0x00007300ff0677ac */ /* 0x000ea20008000a00 */
[----:B------:R-:W-:Y:S01]  /*a0250*/  @P2 LOP3.LUT R0, R0, 0x40000, RZ, 0xfc, !PT ;  /* 0x0004000000002812 */ /* 0x000fe200078efcff */
[----:B------:R-:W-:Y:S01]  /*a0260*/  IMAD.X R43, R8, 0x1, R13, P0 ;  /* 0x00000001082b7824 */ /* 0x000fe200000e060d */
[----:B------:R-:W-:Y:S02]  /*a0270*/  ISETP.GE.AND P2, PT, R9, UR5, PT ;  /* 0x0000000509007c0c */ /* 0x000fe4000bf46270 */
[----:B------:R-:W-:Y:S02]  /*a0280*/  LOP3.LUT R0, R0, 0xfffdffff, RZ, 0xc0, !PT ;  /* 0xfffdffff00007812 */ /* 0x000fe400078ec0ff */
[----:B------:R4:W-:Y:S04]  /*a0290*/  STL.64 [R1+0x46f0], R42 ;  /* 0x0046f02a01007387 */ /* 0x0009e80000100a00 */
[----:B------:R-:W3:Y:S01]  /*a02a0*/  LDL.LU R9, [R1+0x4740] ;  /* 0x0047400001097983 */ /* 0x000ee20000300800 */
[----:B------:R-:W-:Y:S01]  /*a02b0*/  @P1 LOP3.LUT R0, R0, 0x20000, RZ, 0xfc, !PT ;  /* 0x0002000000001812 */ /* 0x000fe200078efcff */
[----:B--2---:R-:W-:Y:S01]  /*a02c0*/  UMOV UR4, UR7 ;  /* 0x0000000700047c82 */ /* 0x004fe20008000000 */
[----:B------:R-:W-:Y:S01]  /*a02d0*/  UMOV UR77, UR6 ;  /* 0x00000006004d7c82 */ /* 0x000fe20008000000 */
[----:B------:R-:W2:Y:S01]  /*a02e0*/  LDCU.64 UR6, c[0x0][0x398] ;  /* 0x00007300ff0677ac */ /* 0x000ea20008000a00 */
[----:B------:R-:W-:-:S02]  /*a02f0*/  ISETP.GE.AND P1, PT, R41, UR4, PT ;  /* 0x0000000429007c0c */ /* 0x000fc4000bf26270 */
[----:B------:R-:W3:Y:S01]  /*a0300*/  LDL.LU R41, [R1+0x4744] ;  /* 0x0047440001297983 */ /* 0x000ee20000300800 */
[----:B----4-:R-:W-:Y:S02]  /*a0310*/  IADD3 R42, P0, PT, R3, R12, RZ ;  /* 0x0000000c032a7210 */ /* 0x010fe40007f1e0ff */
[----:B------:R-:W-:-:S03]  /*a0320*/  LOP3.LUT R0, R0, 0xfffeffff, RZ, 0xc0, !PT ;  /* 0xfffeffff00007812 */ /* 0x000fc600078ec0ff */
[----:B------:R-:W-:Y:S01]  /*a0330*/  IMAD.X R43, R8, 0x1, R11, P0 ;  /* 0x00000001082b7824 */ /* 0x000fe200000e060b */
[----:B------:R-:W-:-:S04]  /*a0340*/  @P2 LOP3.LUT R0, R0, 0x10000, RZ, 0xfc, !PT ;  /* 0x0001000000002812 */ /* 0x000fc800078efcff */
[----:B------:R4:W-:Y:S01]  /*a0350*/  STL.64 [R1+0x4708], R42 ;  /* 0x0047082a01007387 */ /* 0x0009e20000100a00 */
[----:B--2---:R-:W-:Y:S01]  /*a0360*/  UMOV UR5, UR7 ;  /* 0x0000000700057c82 */ /* 0x004fe20008000000 */
[----:B------:R-:W-:Y:S01]  /*a0370*/  UMOV UR14, UR6 ;  /* 0x00000006000e7c82 */ /* 0x000fe20008000000 */
[----:B------:R-:W2:Y:S01]  /*a0380*/  LDCU.64 UR6, c[0x0][0x398] ;  /* 0x00007300ff0677ac */ /* 0x000ea20008000a00 */
[----:B---3--:R-:W-:Y:S02]  /*a0390*/  ISETP.GE.AND P2, PT, R39, UR5, PT ;  /* 0x0000000527007c0c */ /* 0x008fe4000bf46270 */
[----:B------:R-:W3:Y:S01]  /*a03a0*/  LDL.LU R39, [R1+0x4750] ;  /* 0x0047500001277983 */ /* 0x000ee20000300800 */
[----:B--2---:R-:W-:Y:S01]  /*a03b0*/  UMOV UR4, UR7 ;  /* 0x0000000700047c82 */ /* 0x004fe20008000000 */
[----:B------:R-:W-:Y:S01]  /*a03c0*/  UMOV UR76, UR6 ;  /* 0x00000006004c7c82 */ /* 0x000fe20008000000 */
[----:B------:R-:W2:Y:S01]  /*a03d0*/  LDCU.64 UR6, c[0x0][0x398] ;  /* 0x00007300ff0677ac */ /* 0x000ea20008000a00 */
[----:B------:R-:W-:-:S04]  /*a03e0*/  LOP3.LUT R0, R0, 0xffff7fff, RZ, 0xc0, !PT ;  /* 0xffff7fff00007812 */ /* 0x000fc800078ec0ff */
[----:B------:R-:W-:Y:S02]  /*a03f0*/  @P1 LOP3.LUT R0, R0, 0x8000, RZ, 0xfc, !PT ;  /* 0x0000800000001812 */ /* 0x000fe400078efcff */
[----:B------:R-:W-:Y:S02]  /*a0400*/  ISETP.GE.AND P1, PT, R40, UR4, PT ;  /* 0x0000000428007c0c */ /* 0x000fe4000bf26270 */
[----:B------:R-:W3:Y:S01]  /*a0410*/  LDL.LU R40, [R1+0x4754] ;  /* 0x0047540001287983 */ /* 0x000ee20000300800 */
[----:B----4-:R-:W-:Y:S01]  /*a0420*/  IADD3 R42, P0, PT, R3, R10, RZ ;  /* 0x0000000a032a7210 */ /* 0x010fe20007f1e0ff */
[----:B--2---:R-:W-:Y:S01]  /*a0430*/  UMOV UR5, UR7 ;  /* 0x0000000700057c82 */ /* 0x004fe20008000000 */
[----:B------:R-:W-:Y:S01]  /*a0440*/  UMOV UR10, UR6 ;  /* 0x00000006000a7c82 */ /* 0x000fe20008000000 */
[----:B------:R-:W2:Y:S01]  /*a0450*/  LDCU.64 UR6, c[0x0][0x398] ;  /* 0x00007300ff0677ac */ /* 0x000ea20008000a00 */
[----:B------:R-:W-:Y:S01]  /*a0460*/  LOP3.LUT R0, R0, 0xffffbfff, RZ, 0xc0, !PT ;  /* 0xffffbfff00007812 */ /* 0x000fe200078ec0ff */
[----:B------:R-:W-:-:S03]  /*a0470*/  IMAD.X R43, R8, 0x1, R7, P0 ;  /* 0x00000001082b7824 */ /* 0x000fc600000e0607 */
[----:B------:R-:W-:Y:S02]  /*a0480*/  @P2 LOP3.LUT R0, R0, 0x4000, RZ, 0xfc, !PT ;  /* 0x0000400000002812 */ /* 0x000fe400078efcff */
[----:B------:R-:W-:Y:S01]  /*a0490*/  ISETP.GE.AND P2, PT, R9, UR5, PT ;  /* 0x0000000509007c0c */ /* 0x000fe2000bf46270 */
[----:B------:R4:W-:Y:S04]  /*a04a0*/  STL.64 [R1+0x4718], R42 ;  /* 0x0047182a01007387 */ /* 0x0009e80000100a00 */
[----:B------:R-:W3:Y:S01]  /*a04b0*/  LDL.LU R9, [R1+0x4760] ;  /* 0x0047600001097983 */ /* 0x000ee20000300800 */
[----:B------:R-:W-:-:S04]  /*a04c0*/  LOP3.LUT R0, R0, 0xffffdfff, RZ, 0xc0, !PT ;  /* 0xffffdfff00007812 */ /* 0x000fc800078ec0ff */
[----:B------:R-:W-:Y:S01]  /*a04d0*/  @P1 LOP3.LUT R0, R0, 0x2000, RZ, 0xfc, !PT ;  /* 0x0000200000001812 */ /* 0x000fe200078efcff */
[----:B--2---:R-:W-:Y:S01]  /*a04e0*/  UMOV UR4, UR7 ;  /* 0x0000000700047c82 */ /* 0x004fe20008000000 */
[----:B----4-:R-:W2:Y:S01]  /*a04f0*/  LDL.LU R42, [R1+0x4764] ;  /* 0x00476400012a7983 */ /* 0x010ea20000300800 */
[----:B------:R-:W-:Y:S02]  /*a0500*/  ISETP.GE.AND P1, PT, R41, UR4, PT ;  /* 0x0000000429007c0c */ /* 0x000fe4000bf26270 */
[----:B------:R-:W3:Y:S01]  /*a0510*/  LDCU.64 UR4, c[0x0][0x398] ;  /* 0x00007300ff0477ac */ /* 0x000ee20008000a00 */
[----:B------:R-:W-:Y:S02]  /*a0520*/  IADD3 R48, P0, PT, R3, R6, RZ ;  /* 0x0000000603307210 */ /* 0x000fe40007f1e0ff */
[----:B------:R-:W-:-:S03]  /*a0530*/  LOP3.LUT R0, R0, 0xffffefff, RZ, 0xc0, !PT ;  /* 0xffffefff00007812 */ /* 0x000fc600078ec0ff */
[----:B------:R-:W-:Y:S01]  /*a0540*/  IMAD.X R49, R8, 0x1, R5, P0 ;  /* 0x0000000108317824 */ /* 0x000fe200000e0605 */
[----:B------:R-:W-:-:S04]  /*a0550*/  @P2 LOP3.LUT R0, R0, 0x1000, RZ, 0xfc, !PT ;  /* 0x0000100000002812 */ /* 0x000fc800078efcff */
[----:B------:R4:W-:Y:S04]  /*a0560*/  STL.64 [R1+0x4728], R48 ;  /* 0x0047283001007387 */ /* 0x0009e80000100a00 */
[----:B------:R-:W2:Y:S01]  /*a0570*/  LDL.LU R41, [R1+0x4790] ;  /* 0x0047900001297983 */ /* 0x000ea20000300800 */
[----:B------:R-:W-:Y:S01]  /*a0580*/  UMOV UR20, UR6 ;  /* 0x0000000600147c82 */ /* 0x000fe20008000000 */
[----:B------:R-:W0:Y:S01]  /*a0590*/  LDCU.64 UR6, c[0x0][0x398] ;  /* 0x00007300ff0677ac */ /* 0x000e220008000a00 */
[----:B---3--:R-:W-:Y:S02]  /*a05a0*/  ISETP.GE.AND P2, PT, R39, UR5, PT ;  /* 0x0000000527007c0c */ /* 0x008fe4000bf46270 */
[----:B------:R-:W3:Y:S01]  /*a05b0*/  LDL.LU R39, [R1+0x4794] ;  /* 0x0047940001277983 */ /* 0x000ee20000300800 */
[----:B------:R-:W-:Y:S01]  /*a05c0*/  LOP3.LUT R0, R0, 0xfffff7ff, RZ, 0xc0, !PT ;  /* 0xfffff7ff00007812 */ /* 0x000fe200078ec0ff */
[----:B------:R-:W-:Y:S01]  /*a05d0*/  IMAD.U32 R51, RZ, RZ, UR4 ;  /* 0x00000004ff337e24 */ /* 0x000fe2000f8e00ff */
[----:B0-----:R-:W-:-:S02]  /*a05e0*/  UMOV UR4, UR7 ;  /* 0x0000000700047c82 */ /* 0x001fc40008000000 */
[----:B------:R-:W-:Y:S01]  /*a05f0*/  @P1 LOP3.LUT R0, R0, 0x800, RZ, 0xfc, !PT ;  /* 0x0000080000001812 */ /* 0x000fe200078efcff */
[----:B------:R-:W-:Y:S01]  /*a0600*/  IMAD.U32 R52, RZ, RZ, UR6 ;  /* 0x00000006ff347e24 */ /* 0x000fe2000f8e00ff */
[----:B------:R-:W0:Y:S01]  /*a0610*/  LDCU.64 UR6, c[0x0][0x398] ;  /* 0x00007300ff0677ac */ /* 0x000e220008000a00 */
[----:B------:R-:W-:Y:S01]  /*a0620*/  ISETP.GE.AND P1, PT, R40, UR4, PT ;  /* 0x0000000428007c0c */ /* 0x000fe2000bf26270 */
[----:B------:R-:W0:Y:S01]  /*a0630*/  LDCU.64 UR4, c[0x0][0x398] ;  /* 0x00007300ff0477ac */ /* 0x000e220008000a00 */
[----:B----4-:R-:W-:Y:S02]  /*a0640*/  IADD3 R48, P0, PT, R3, R36, RZ ;  /* 0x0000002403307210 */ /* 0x010fe40007f1e0ff */
[----:B------:R-:W-:-:S03]  /*a0650*/  LOP3.LUT R0, R0, 0xfffffbff, RZ, 0xc0, !PT ;  /* 0xfffffbff00007812 */ /* 0x000fc600078ec0ff */
[----:B------:R-:W-:Y:S01]  /*a0660*/  IMAD.X R49, R8, 0x1, R35, P0 ;  /* 0x0000000108317824 */ /* 0x000fe200000e0623 */
[----:B------:R-:W-:-:S04]  /*a0670*/  @P2 LOP3.LUT R0, R0, 0x400, RZ, 0xfc, !PT ;  /* 0x0000040000002812 */ /* 0x000fc800078efcff */
[----:B------:R-:W-:Y:S01]  /*a0680*/  LOP3.LUT R0, R0, 0xfffffdff, RZ, 0xc0, !PT ;  /* 0xfffffdff00007812 */ /* 0x000fe200078ec0ff */
[----:B------:R4:W-:Y:S04]  /*a0690*/  STL.64 [R1+0x4740], R48 ;  /* 0x0047403001007387 */ /* 0x0009e80000100a00 */
[----:B------:R-:W3:Y:S01]  /*a06a0*/  LDL.LU R40, [R1+0x47c0] ;  /* 0x0047c00001287983 */ /* 0x000ee20000300800 */
[----:B------:R-:W-:Y:S01]  /*a06b0*/  @P1 LOP3.LUT R0, R0, 0x200, RZ, 0xfc, !PT ;  /* 0x0000020000001812 */ /* 0x000fe200078efcff */
[----:B0-----:R-:W-:Y:S01]  /*a06c0*/  IMAD.U32 R50, RZ, RZ, UR6 ;  /* 0x00000006ff327e24 */ /* 0x001fe2000f8e00ff */
[----:B------:R-:W-:Y:S02]  /*a06d0*/  ISETP.GE.AND P2, PT, R9, UR5, PT ;  /* 0x0000000509007c0c */ /* 0x000fe4000bf46270 */
[----:B------:R-:W3:Y:S01]  /*a06e0*/  LDL.LU R9, [R1+0x47c4] ;  /* 0x0047c40001097983 */ /* 0x000ee20000300800 */
[----:B----4-:R-:W-:Y:S01]  /*a06f0*/  IMAD.U32 R49, RZ, RZ, UR4 ;  /* 0x00000004ff317e24 */ /* 0x010fe2000f8e00ff */
[----:B------:R-:W-:Y:S01]  /*a0700*/  UMOV UR4, UR7 ;  /* 0x0000000700047c82 */ /* 0x000fe20008000000 */
[----:B------:R-:W0:Y:S01]  /*a0710*/  LDCU.64 UR6, c[0x0][0x398] ;  /* 0x00007300ff0677ac */ /* 0x000e220008000a00 */
[----:B--2---:R-:W-:-:S02]  /*a0720*/  ISETP.GE.AND P1, PT, R42, UR4, PT ;  /* 0x000000042a007c0c */ /* 0x004fc4000bf26270 */
[----:B------:R-:W2:Y:S01]  /*a0730*/  LDCU.64 UR4, c[0x0][0x398] ;  /* 0x00007300ff0477ac */ /* 0x000ea20008000a00 */
[----:B------:R-:W-:Y:S02]  /*a0740*/  LOP3.LUT R0, R0, 0xfffffeff, RZ, 0xc0, !PT ;  /* 0xfffffeff00007812 */ /* 0x000fe400078ec0ff */
[----:B------:R-:W-:Y:S02]  /*a0750*/  IADD3 R42, P0, PT, R3, R34, RZ ;  /* 0x00000022032a7210 */ /* 0x000fe40007f1e0ff */
[----:B------:R-:W-:-:S03]  /*a0760*/  @P2 LOP3.LUT R0, R0, 0x100, RZ, 0xfc, !PT ;  /* 0x0000010000002812 */ /* 0x000fc600078efcff */
[----:B------:R-:W-:Y:S01]  /*a0770*/  IMAD.X R43, R8, 0x1, R33, P0 ;  /* 0x00000001082b7824 */ /* 0x000fe200000e0621 */
[----:B------:R-:W-:-:S04]  /*a0780*/  LOP3.LUT R0, R0, 0xffffff7f, RZ, 0xc0, !PT ;  /* 0xffffff7f00007812 */ /* 0x000fc800078ec0ff */
[----:B------:R4:W-:Y:S01]  /*a0790*/  STL.64 [R1+0x4750], R42 ;  /* 0x0047502a01007387 */ /* 0x0009e20000100a00 */
[----:B------:R-:W-:-:S03]  /*a07a0*/  @P1 LOP3.LUT R0, R0, 0x80, RZ, 0xfc, !PT ;  /* 0x0000008000001812 */ /* 0x000fc600078efcff */
[----:B------:R-:W3:Y:S01]  /*a07b0*/  LDL.LU R53, [R1+0x47d8] ;  /* 0x0047d80001357983 */ /* 0x000ee20000300800 */
[----:B--2---:R-:W-:Y:S01]  /*a07c0*/  IMAD.U32 R48, RZ, RZ, UR4 ;  /* 0x00000004ff307e24 */ /* 0x004fe2000f8e00ff */
[----:B0-----:R-:W-:Y:S01]  /*a07d0*/  UMOV UR4, UR7 ;  /* 0x0000000700047c82 */ /* 0x001fe20008000000 */
[----:B----4-:R-:W-:-:S05]  /*a07e0*/  IADD3 R42, P0, PT, R3, R32, RZ ;  /* 0x00000020032a7210 */ /* 0x010fca0007f1e0ff */
[----:B------:R-:W-:Y:S01]  /*a07f0*/  IMAD.X R43, R8, 0x1, R31, P0 ;  /* 0x00000001082b7824 */ /* 0x000fe200000e061f */
[----:B---3--:R-:W-:Y:S02]  /*a0800*/  ISETP.GE.AND P1, PT, R39, UR4, PT ;  /* 0x0000000427007c0c */ /* 0x008fe4000bf26270 */
[----:B------:R-:W2:Y:S04]  /*a0810*/  LDL.LU R39, [R1+0x47dc] ;  /* 0x0047dc0001277983 */ /* 0x000ea80000300800 */
[----:B------:R0:W-:Y:S04]  /*a0820*/  STL.64 [R1+0x4760], R42 ;  /* 0x0047602a01007387 */ /* 0x0001e80000100a00 */
[----:B------:R-:W3:Y:S01]  /*a0830*/  LDL.LU R44, [R1+0x47e8] ;  /* 0x0047e800012c7983 */ /* 0x000ee20000300800 */
[----:B------:R-:W-:Y:S01]  /*a0840*/  ISETP.GE.AND P2, PT, R41, UR5, PT ;  /* 0x0000000529007c0c */ /* 0x000fe2000bf46270 */
[----:B------:R-:W-:Y:S01]  /*a0850*/  IMAD.U32 R47, RZ, RZ, UR6 ;  /* 0x00000006ff2f7e24 */ /* 0x000fe2000f8e00ff */
[----:B------:R-:W0:Y:S01]  /*a0860*/  LDCU.64 UR4, c[0x0][0x398] ;  /* 0x00007300ff0477ac */ /* 0x000e220008000a00 */
[----:B------:R-:W4:Y:S01]  /*a0870*/  LDCU.64 UR6, c[0x0][0x398] ;  /* 0x00007300ff0677ac */ /* 0x000f220008000a00 */
[----:B------:R-:W-:-:S09]  /*a0880*/  LOP3.LUT R0, R0, 0xffffffbf, RZ, 0xc0, !PT ;  /* 0xffffffbf00007812 */ /* 0x000fd200078ec0ff */
[----:B------:R-:W-:-:S04]  /*a0890*/  @P2 LOP3.LUT R0, R0, 0x40, RZ, 0xfc, !PT ;  /* 0x0000004000002812 */ /* 0x000fc800078efcff */
[----:B------:R-:W-:Y:S01]  /*a08a0*/  LOP3.LUT R0, R0, 0xffffffdf, RZ, 0xc0, !PT ;  /* 0xffffffdf00007812 */ /* 0x000fe200078ec0ff */
[----:B0-----:R-:W-:Y:S01]  /*a08b0*/  IMAD.U32 R43, RZ, RZ, UR4 ;  /* 0x00000004ff2b7e24 */ /* 0x001fe2000f8e00ff */
[----:B----4-:R-:W-:Y:S02]  /*a08c0*/  UMOV UR4, UR7 ;  /* 0x0000000700047c82 */ /* 0x010fe40008000000 */
[----:B------:R-:W-:Y:S02]  /*a08d0*/  @P1 LOP3.LUT R0, R0, 0x20, RZ, 0xfc, !PT ;  /* 0x0000002000001812 */ /* 0x000fe400078efcff */
[----:B------:R-:W-:Y:S01]  /*a08e0*/  ISETP.GE.AND P2, PT, R40, UR5, PT ;  /* 0x0000000528007c0c */ /* 0x000fe2000bf46270 */
[----:B------:R-:W-:Y:S01]  /*a08f0*/  IMAD.U32 R42, RZ, RZ, UR6 ;  /* 0x00000006ff2a7e24 */ /* 0x000fe2000f8e00ff */
[----:B------:R-:W0:Y:S01]  /*a0900*/  LDCU.64 UR6, c[0x0][0x398] ;  /* 0x00007300ff0677ac */ /* 0x000e220008000a00 */
[----:B------:R-:W-:Y:S01]  /*a0910*/  ISETP.GE.AND P1, PT, R9, UR4, PT ;  /* 0x0000000409007c0c */ /* 0x000fe2000bf26270 */
[----:B------:R-:W4:Y:S01]  /*a0920*/  LDCU.64 UR4, c[0x0][0x398] ;  /* 0x00007300ff0477ac */ /* 0x000f220008000a00 */
[----:B------:R-:W-:-:S02]  /*a0930*/  IADD3 R40, P0, PT, R3, R30, RZ ;  /* 0x0000001e03287210 */ /* 0x000fc40007f1e0ff */
[----:B------:R-:W-:Y:S01]  /*a0940*/  LOP3.LUT R0, R0, 0xffffffef, RZ, 0xc0, !PT ;  /* 0xffffffef00007812 */ /* 0x000fe200078ec0ff */
[----:B------:R-:W3:Y:S02]  /*a0950*/  LDL.LU R9, [R1+0x47ec] ;  /* 0x0047ec0001097983 */ /* 0x000ee40000300800 */
[----:B------:R-:W-:-:S03]  /*a0960*/  IMAD.X R41, R8, 0x1, R29, P0 ;  /* 0x0000000108297824 */ /* 0x000fc600000e061d */
[----:B------:R-:W-:Y:S02]  /*a0970*/  @P2 LOP3.LUT R0, R0, 0x10, RZ, 0xfc, !PT ;  /* 0x0000001000002812 */ /* 0x000fe400078efcff */
[----:B------:R4:W-:Y:S02]  /*a0980*/  STL.64 [R1+0x4790], R40 ;  /* 0x0047902801007387 */ /* 0x0009e40000100a00 */
[----:B------:R-:W-:-:S04]  /*a0990*/  LOP3.LUT R0, R0, 0xfffffff7, RZ, 0xc0, !PT ;  /* 0xfffffff700007812 */ /* 0x000fc800078ec0ff */
[----:B------:R-:W-:Y:S01]  /*a09a0*/  @P1 LOP3.LUT R0, R0, 0x8, RZ, 0xfc, !PT ;  /* 0x0000000800001812 */ /* 0x000fe200078efcff */
[----:B----4-:R-:W-:Y:S01]  /*a09b0*/  IMAD.U32 R41, RZ, RZ, UR4 ;  /* 0x00000004ff297e24 */ /* 0x010fe2000f8e00ff */
[----:B0-----:R-:W-:Y:S01]  /*a09c0*/  UMOV UR4, UR7 ;  /* 0x0000000700047c82 */ /* 0x001fe20008000000 */
[----:B------:R-:W-:Y:S02]  /*a09d0*/  ISETP.GE.AND P2, PT, R53, UR5, PT ;  /* 0x0000000535007c0c */ /* 0x000fe4000bf46270 */
[----:B------:R-:W-:Y:S02]  /*a09e0*/  IADD3 R56, P0, PT, R3, R28, RZ ;  /* 0x0000001c03387210 */ /* 0x000fe40007f1e0ff */
[----:B------:R-:W-:Y:S01]  /*a09f0*/  LOP3.LUT R0, R0, 0xfffffffb, RZ, 0xc0, !PT ;  /* 0xfffffffb00007812 */ /* 0x000fe200078ec0ff */
[----:B------:R-:W-:Y:S02]  /*a0a00*/  IMAD.U32 R40, RZ, RZ, UR6 ;  /* 0x00000006ff287e24 */ /* 0x000fe4000f8e00ff */
[----:B------:R-:W-:-:S05]  /*a0a10*/  IMAD.X R57, R8, 0x1, R27, P0 ;  /* 0x0000000108397824 */ /* 0x000fca00000e061b */
[----:B------:R0:W-:Y:S04]  /*a0a20*/  STL.64 [R1+0x47c0], R56 ;  /* 0x0047c03801007387 */ /* 0x0001e80000100a00 */
[----:B------:R-:W4:Y:S01]  /*a0a30*/  LDL.LU R53, [R1+0x47f0] ;  /* 0x0047f00001357983 */ /* 0x000f220000300800 */
[----:B------:R-:W-:Y:S02]  /*a0a40*/  @P2 LOP3.LUT R0, R0, 0x4, RZ, 0xfc, !PT ;  /* 0x0000000400002812 */ /* 0x000fe400078efcff */
[----:B0-----:R-:W-:-:S05]  /*a0a50*/  IADD3 R56, P0, PT, R3, R26, RZ ;  /* 0x0000001a03387210 */ /* 0x001fca0007f1e0ff */
[----:B------:R-:W-:Y:S01]  /*a0a60*/  IMAD.X R57, R8, 0x1, R25, P0 ;  /* 0x0000000108397824 */ /* 0x000fe200000e0619 */
[----:B--2---:R-:W-:Y:S01]  /*a0a70*/  ISETP.GE.AND P1, PT, R39, UR4, PT ;  /* 0x0000000427007c0c */ /* 0x004fe2000bf26270 */
[----:B------:R-:W0:Y:S02]  /*a0a80*/  LDCU.64 UR4, c[0x0][0x398] ;  /* 0x00007300ff0477ac */ /* 0x000e240008000a00 */
[----:B0-----:R-:W-:Y:S02]  /*a0a90*/  UMOV UR6, UR5 ;  /* 0x0000000500067c82 */ /* 0x001fe40008000000 */
[----:B---3--:R-:W-:Y:S02]  /*a0aa0*/  ISETP.GE.AND P2, PT, R44, UR6, PT ;  /* 0x000000062c007c0c */ /* 0x008fe4000bf46270 */
[----:B------:R-:W2:Y:S04]  /*a0ab0*/  LDL.LU R44, [R1+0x47f4] ;  /* 0x0047f400012c7983 */ /* 0x000ea80000300800 */
[----:B------:R0:W-:Y:S04]  /*a0ac0*/  STL.64 [R1+0x47d8], R56 ;  /* 0x0047d83801007387 */ /* 0x0001e80000100a00 */
[----:B0-----:R-:W3:Y:S04]  /*a0ad0*/  LDL.LU R56, [R1+0x4800] ;  /* 0x0048000001387983 */ /* 0x001ee80000300800 */
[----:B------:R-:W3:Y:S01]  /*a0ae0*/  LDL.LU R54, [R1+0x4804] ;  /* 0x0048040001367983 */ /* 0x000ee20000300800 */
[----:B------:R-:W-:Y:S01]  /*a0af0*/  IMAD.U32 R39, RZ, RZ, UR4 ;  /* 0x00000004ff277e24 */ /* 0x000fe2000f8e00ff */
[----:B------:R-:W-:Y:S01]  /*a0b00*/  UMOV UR4, UR9 ;  /* 0x0000000900047c82 */ /* 0x000fe20008000000 */
[----:B------:R-:W-:Y:S01]  /*a0b10*/  UMOV UR5, UR8 ;  /* 0x0000000800057c82 */ /* 0x000fe20008000000 */
[----:B------:R-:W0:Y:S01]  /*a0b20*/  LDCU.64 UR8, c[0x0][0x398] ;  /* 0x00007300ff0877ac */ /* 0x000e220008000a00 */
[----:B------:R-:W-:-:S04]  /*a0b30*/  LOP3.LUT R0, R0, 0xfffffffd, RZ, 0xc0, !PT ;  /* 0xfffffffd00007812 */ /* 0x000fc800078ec0ff */
[----:B------:R-:W-:Y:S02]  /*a0b40*/  @P1 LOP3.LUT R0, R0, 0x2, RZ, 0xfc, !PT ;  /* 0x0000000200001812 */ /* 0x000fe400078efcff */
[----:B------:R-:W-:Y:S01]  /*a0b50*/  ISETP.GE.AND P1, PT, R9, UR4, PT ;  /* 0x0000000409007c0c */ /* 0x000fe2000bf26270 */
[----:B0-----:R-:W-:Y:S01]  /*a0b60*/  UMOV UR7, UR9 ;  /* 0x0000000900077c82 */ /* 0x001fe20008000000 */
[----:B------:R-:W-:Y:S01]  /*a0b70*/  UMOV UR4, UR8 ;  /* 0x0000000800047c82 */ /* 0x000fe20008000000 */
[----:B------:R-:W0:Y:S01]  /*a0b80*/  LDCU.64 UR8, c[0x0][0x398] ;  /* 0x00007300ff0877ac */ /* 0x000e220008000a00 */
[----:B------:R-:W-:Y:S02]  /*a0b90*/  LOP3.LUT R0, R0, 0xfffffffe, RZ, 0xc0, !PT ;  /* 0xfffffffe00007812 */ /* 0x000fe400078ec0ff */
[----:B------:R-:W-:-:S07]  /*a0ba0*/  IADD3 R58, P0, PT, R3, R24, RZ ;  /* 0x00000018033a7210 */ /* 0x000fce0007f1e0ff */
[----:B------:R-:W-:Y:S02]  /*a0bb0*/  @P1 LOP3.LUT R2, R2, 0x80000000, RZ, 0xfc, !PT ;  /* 0x8000000002021812 */ /* 0x000fe400078efcff */
[----:B------:R-:W-:Y:S02]  /*a0bc0*/  @P2 LOP3.LUT R0, R0, 0x1, RZ, 0xfc, !PT ;  /* 0x0000000100002812 */ /* 0x000fe400078efcff */
[----:B----4-:R-:W-:Y:S01]  /*a0bd0*/  ISETP.GE.AND P2, PT, R53, UR7, PT ;  /* 0x0000000735007c0c */ /* 0x010fe2000bf46270 */
[----:B------:R-:W-:Y:S01]  /*a0be0*/  IMAD.X R59, R8, 0x1, R23, P0 ;  /* 0x00000001083b7824 */ /* 0x000fe200000e0617 */
[----:B0-----:R-:W-:-:S04]  /*a0bf0*/  UMOV UR6, UR9 ;  /* 0x0000000900067c82 */ /* 0x001fc80008000000 */
[----:B------:R0:W-:Y:S01]  /*a0c00*/  STL.64 [R1+0x47e8], R58 ;  /* 0x0047e83a01007387 */ /* 0x0001e20000100a00 */
[----:B------:R-:W-:-:S03]  /*a0c10*/  LOP3.LUT R2, R2, 0xbfffffff, RZ, 0xc0, !PT ;  /* 0xbfffffff02027812 */ /* 0x000fc600078ec0ff */
[----:B0-----:R-:W4:Y:S04]  /*a0c20*/  LDL.LU.64 R58, [R1+0x5600] ;  /* 0x00560000013a7983 */ /* 0x001f280000300a00 */
[----:B------:R-:W4:Y:S01]  /*a0c30*/  LDL.LU R53, [R1+0x4808] ;  /* 0x0048080001357983 */ /* 0x000f220000300800 */
[----:B------:R-:W-:-:S04]  /*a0c40*/  @P2 LOP3.LUT R2, R2, 0x40000000, RZ, 0xfc, !PT ;  /* 0x4000000002022812 */ /* 0x000fc800078efcff */
[----:B------:R-:W-:Y:S01]  /*a0c50*/  LOP3.LUT R2, R2, 0xdfffffff, RZ, 0xc0, !PT ;  /* 0xdfffffff02027812 */ /* 0x000fe200078ec0ff */
[----:B------:R-:W-:Y:S01]  /*a0c60*/  IMAD.U32 R9, RZ, RZ, UR8 ;  /* 0x00000008ff097e24 */ /* 0x000fe2000f8e00ff */
[----:B------:R-:W0:Y:S01]  /*a0c70*/  LDCU.64 UR8, c[0x0][0x398] ;  /* 0x00007300ff0877ac */ /* 0x000e220008000a00 */
[----:B--2---:R-:W-:Y:S01]  /*a0c80*/  ISETP.GE.AND P1, PT, R44, UR6, PT ;  /* 0x000000062c007c0c */ /* 0x004fe2000bf26270 */
[----:B------:R-:W3:Y:S01]  /*a0c90*/  LDCU.64 UR6, c[0x0][0x398] ;  /* 0x00007300ff0677ac */ /* 0x000ee20008000a00 */
[----:B------:R-:W2:Y:S11]  /*a0ca0*/  LDL.LU R44, [R1+0x480c] ;  /* 0x00480c00012c7983 */ /* 0x000eb60000300800 */
[----:B------:R-:W-:-:S02]  /*a0cb0*/  @P1 LOP3.LUT R2, R2, 0x20000000, RZ, 0xfc, !PT ;  /* 0x2000000002021812 */ /* 0x000fc400078efcff */
[----:B---3--:R-:W-:Y:S02]  /*a0cc0*/  ISETP.GE.AND P0, PT, R56, UR7, PT ;  /* 0x0000000738007c0c */ /* 0x008fe4000bf06270 */
[----:B------:R-:W-:Y:S02]  /*a0cd0*/  LOP3.LUT R2, R2, 0xefffffff, RZ, 0xc0, !PT ;  /* 0xefffffff02027812 */ /* 0x000fe400078ec0ff */
[----:B0-----:R-:W-:-:S09]  /*a0ce0*/  ISETP.GE.AND P1, PT, R54, UR9, PT ;  /* 0x0000000936007c0c */ /* 0x001fd2000bf26270 */
[----:B------:R-:W-:Y:S02]  /*a0cf0*/  @P0 LOP3.LUT R2, R2, 0x10000000, RZ, 0xfc, !PT ;  /* 0x1000000002020812 */ /* 0x000fe400078efcff */
[----:B------:R-:W-:-:S05]  /*a0d00*/  IADD3 R56, P0, PT, R3, R22, RZ ;  /* 0x0000001603387210 */ /* 0x000fca0007f1e0ff */
[----:B------:R-:W-:-:S05]  /*a0d10*/  IMAD.X R57, R8, 0x1, R21, P0 ;  /* 0x0000000108397824 */ /* 0x000fca00000e0615 */
[----:B------:R0:W-:Y:S04]  /*a0d20*/  STL.64 [R1+0x47f0], R56 ;  /* 0x0047f03801007387 */ /* 0x0001e80000100a00 */
[----:B------:R-:W3:Y:S01]  /*a0d30*/  LDL.LU R54, [R1+0x4820] ;  /* 0x0048200001367983 */ /* 0x000ee20000300800 */
[----:B------:R-:W-:Y:S01]  /*a0d40*/  UMOV UR7, UR11 ;  /* 0x0000000b00077c82 */ /* 0x000fe20008000000 */
[----:B------:R-:W-:Y:S01]  /*a0d50*/  UMOV UR9, UR10 ;  /* 0x0000000a00097c82 */ /* 0x000fe20008000000 */
[----:B------:R-:W4:Y:S01]  /*a0d60*/  LDCU.64 UR10, c[0x0][0x398] ;  /* 0x00007300ff0a77ac */ /* 0x000f220008000a00 */
[----:B------:R-:W-:-:S04]  /*a0d70*/  LOP3.LUT R2, R2, 0xf7ffffff, RZ, 0xc0, !PT ;  /* 0xf7ffffff02027812 */ /* 0x000fc800078ec0ff */
[----:B------:R-:W-:-:S04]  /*a0d80*/  @P1 LOP3.LUT R2, R2, 0x8000000, RZ, 0xfc, !PT ;  /* 0x0800000002021812 */ /* 0x000fc800078efcff */
[----:B------:R-:W-:Y:S02]  /*a0d90*/  LOP3.LUT R2, R2, 0xfbffffff, RZ, 0xc0, !PT ;  /* 0xfbffffff02027812 */ /* 0x000fe400078ec0ff */
[----:B----4-:R-:W-:Y:S02]  /*a0da0*/  ISETP.GE.AND P0, PT, R53, UR11, PT ;  /* 0x0000000b35007c0c */ /* 0x010fe4000bf06270 */
[----:B------:R-:W4:Y:S01]  /*a0db0*/  LDL.LU R53, [R1+0x4824] ;  /* 0x0048240001357983 */ /* 0x000f220000300800 */
[----:B------:R-:W-:-:S10]  /*a0dc0*/  UMOV UR11, UR15 ;  /* 0x0000000f000b7c82 */ /* 0x000fd40008000000 */
[----:B------:R-:W-:Y:S02]  /*a0dd0*/  @P0 LOP3.LUT R2, R2, 0x4000000, RZ, 0xfc, !PT ;  /* 0x0400000002020812 */ /* 0x000fe400078efcff */
[----:B0-----:R-:W-:-:S05]  /*a0de0*/  IADD3 R56, P0, PT, R3, R20, RZ ;  /* 0x0000001403387210 */ /* 0x001fca0007f1e0ff */
[----:B------:R-:W-:Y:S01]  /*a0df0*/  IMAD.X R57, R8, 0x1, R19, P0 ;  /* 0x0000000108397824 */ /* 0x000fe200000e0613 */
[----:B--2---:R-:W-:Y:S01]  /*a0e00*/  ISETP.GE.AND P1, PT, R44, UR13, PT ;  /* 0x0000000d2c007c0c */ /* 0x004fe2000bf26270 */
[----:B------:R-:W-:Y:S01]  /*a0e10*/  UMOV UR13, UR14 ;  /* 0x0000000e000d7c82 */ /* 0x000fe20008000000 */
[----:B------:R-:W3:Y:S01]  /*a0e20*/  LDCU.64 UR14, c[0x0][0x398] ;  /* 0x00007300ff0e77ac */ /* 0x000ee20008000a00 */
[----:B------:R-:W2:Y:S04]  /*a0e30*/  LDL.LU R44, [R1+0x4830] ;  /* 0x00483000012c7983 */ /* 0x000ea80000300800 */
[----:B------:R0:W-:Y:S02]  /*a0e40*/  STL.64 [R1+0x4810], R56 ;  /* 0x0048103801007387 */ /* 0x0001e40000100a00 */
[----:B0-----:R-:W-:-:S05]  /*a0e50*/  IADD3 R56, P0, PT, R3, R18, RZ ;  /* 0x0000001203387210 */ /* 0x001fca0007f1e0ff */
[----:B------:R-:W-:-:S05]  /*a0e60*/  IMAD.X R57, R8, 0x1, R17, P0 ;  /* 0x0000000108397824 */ /* 0x000fca00000e0611 */
[----:B------:R0:W-:Y:S01]  /*a0e70*/  STL.64 [R1+0x4808], R56 ;  /* 0x0048083801007387 */ /* 0x0001e20000100a00 */
[----:B---3--:R-:W-:-:S03]  /*a0e80*/  ISETP.GE.AND P0, PT, R54, UR15, PT ;  /* 0x0000000f36007c0c */ /* 0x008fc6000bf06270 */
[----:B------:R-:W3:Y:S04]  /*a0e90*/  LDL.LU R54, [R1+0x4834] ;  /* 0x0048340001367983 */ /* 0x000ee80000300800 */
[----:B------:R-:W3:Y:S01]  /*a0ea0*/  LDL.LU R8, [R1+0x4840] ;  /* 0x0048400001087983 */ /* 0x000ee20000300800 */
[----:B------:R-:W-:-:S04]  /*a0eb0*/  LOP3.LUT R2, R2, 0xfdffffff, RZ, 0xc0, !PT ;  /* 0xfdffffff02027812 */ /* 0x000fc800078ec0ff */
[----:B------:R-:W-:-:S04]  /*a0ec0*/  @P1 LOP3.LUT R2, R2, 0x2000000, RZ, 0xfc, !PT ;  /* 0x0200000002021812 */ /* 0x000fc800078efcff */
[----:B------:R-:W-:-:S04]  /*a0ed0*/  LOP3.LUT R2, R2, 0xfeffffff, RZ, 0xc0, !PT ;  /* 0xfeffffff02027812 */ /* 0x000fc800078ec0ff */
[----:B------:R-:W-:Y:S01]  /*a0ee0*/  @P0 LOP3.LUT R2, R2, 0x1000000, RZ, 0xfc, !PT ;  /* 0x0100000002020812 */ /* 0x000fe200078efcff */
[----:B------:R0:W-:Y:S01]  /*a0ef0*/  STL [R1+0x5594], R16 ;  /* 0x0055941001007387 */ /* 0x0001e20000100800 */
[----:B----4-:R-:W-:-:S03]  /*a0f00*/  ISETP.GE.AND P0, PT, R53, UR17, PT ;  /* 0x0000001135007c0c */ /* 0x010fc6000bf06270 */
[----:B------:R-:W1:Y:S01]  /*a0f10*/  LDL.LU R53, [R1+0x4844] ;  /* 0x0048440001357983 */ /* 0x000e620000300800 */
[----:B------:R-:W-:Y:S02]  /*a0f20*/  LOP3.LUT R2, R2, 0xff7fffff, RZ, 0xc0, !PT ;  /* 0xff7fffff02027812 */ /* 0x000fe400078ec0ff */
[----:B------:R-:W-:-:S07]  /*a0f30*/  SHF.R.S32.HI R3, RZ, 0x1f, R4 ;  /* 0x0000001fff037819 */ /* 0x000fce0000011404 */
[----:B------:R-:W-:Y:S02]  /*a0f40*/  @P0 LOP3.LUT R2, R2, 0x800000, RZ, 0xfc, !PT ;  /* 0x0080000002020812 */ /* 0x000fe400078efcff */
[----:B0-----:R-:W-:Y:S02]  /*a0f50*/  IADD3 R56, P0, PT, R4, R16, RZ ;  /* 0x0000001004387210 */ /* 0x001fe40007f1e0ff */
[----:B------:R-:W-:-:S03]  /*a0f60*/  LOP3.LUT R2, R2, 0xffbfffff, RZ, 0xc0, !PT ;  /* 0xffbfffff02027812 */ /* 0x000fc600078ec0ff */
[----:B------:R-:W-:Y:S01]  /*a0f70*/  IMAD.X R57, R3, 0x1, R38, P0 ;  /* 0x0000000103397824 */ /* 0x000fe200000e0626 */
[----:B--2---:R-:W-:Y:S01]  /*a0f80*/  ISETP.GE.AND P1, PT, R44, UR19, PT ;  /* 0x000000132c007c0c */ /* 0x004fe2000bf26270 */
[----:B------:R-:W-:Y:S01]  /*a0f90*/  UMOV UR15, UR21 ;  /* 0x00000015000f7c82 */ /* 0x000fe20008000000 */
[----:B------:R-:W2:Y:S04]  /*a0fa0*/  LDL.LU R44, [R1+0x4850] ;  /* 0x00485000012c7983 */ /* 0x000ea80000300800 */
[----:B------:R-:W-:Y:S04]  /*a0fb0*/  STL [R1+0x5598], R38 ;  /* 0x0055982601007387 */ /* 0x000fe80000100800 */
[----:B------:R0:W-:Y:S04]  /*a0fc0*/  STL.64 [R1+0x4800], R56 ;  /* 0x0048003801007387 */ /* 0x0001e80000100a00 */
[----:B------:R4:W-:Y:S04]  /*a0fd0*/  STL [R1+0x559c], R15 ;  /* 0x00559c0f01007387 */ /* 0x0009e80000100800 */
[----:B------:R-:W2:Y:S01]  /*a0fe0*/  LDL.LU R16, [R1+0x4854] ;  /* 0x0048540001107983 */ /* 0x000ea20000300800 */
[----:B------:R-:W-:Y:S01]  /*a0ff0*/  UMOV UR17, UR20 ;  /* 0x0000001400117c82 */ /* 0x000fe20008000000 */
[----:B------:R-:W0:Y:S01]  /*a1000*/  LDCU.64 UR20, c[0x0][0x398] ;  /* 0x00007300ff1477ac */ /* 0x000e220008000a00 */
[----:B------:R-:W0:Y:S01]  /*a1010*/  LDCU UR19, c[0x0][0x398] ;  /* 0x00007300ff1377ac */ /* 0x000e220008000800 */
[----:B------:R-:W-:-:S02]  /*a1020*/  @P1 LOP3.LUT R2, R2, 0x400000, RZ, 0xfc, !PT ;  /* 0x0040000002021812 */ /* 0x000fc400078efcff */
[----:B---3--:R-:W-:Y:S02]  /*a1030*/  ISETP.GE.AND P1, PT, R8, UR23, PT ;  /* 0x0000001708007c0c */ /* 0x008fe4000bf26270 */
[----:B0-----:R-:W-:Y:S01]  /*a1040*/  IADD3 R56, P0, PT, R4, R15, RZ ;  /* 0x0000000f04387210 */ /* 0x001fe20007f1e0ff */
[----:B------:R-:W3:Y:S01]  /*a1050*/  LDL.LU R8, [R1+0x4860] ;  /* 0x0048600001087983 */ /* 0x000ee20000300800 */
[----:B------:R-:W-:Y:S02]  /*a1060*/  ISETP.GE.AND P2, PT, R54, UR21, PT ;  /* 0x0000001536007c0c */ /* 0x000fe4000bf46270 */
[----:B------:R-:W-:Y:S01]  /*a1070*/  LOP3.LUT R2, R2, 0xffdfffff, RZ, 0xc0, !PT ;  /* 0xffdfffff02027812 */ /* 0x000fe200078ec0ff */
[----:B------:R-:W0:Y:S01]  /*a1080*/  LDCU UR23, c[0x0][0x398] ;  /* 0x00007300ff1777ac */ /* 0x000e220008000800 */
[----:B------:R-:W-:Y:S01]  /*a1090*/  IMAD.X R57, R3, 0x1, R37, P0 ;  /* 0x0000000103397824 */ /* 0x000fe200000e0625 */
[----:B------:R-:W-:Y:S01]  /*a10a0*/  STL [R1+0x55a0], R37 ;  /* 0x0055a02501007387 */ /* 0x000fe20000100800 */
[----:B------:R-:W0:Y:S03]  /*a10b0*/  LDCU UR21, c[0x0][0x398] ;  /* 0x00007300ff1577ac */ /* 0x000e260008000800 */
[----:B------:R0:W-:Y:S04]  /*a10c0*/  STL.64 [R1+0x4820], R56 ;  /* 0x0048203801007387 */ /* 0x0001e80000100a00 */
[----:B------:R0:W-:Y:S04]  /*a10d0*/  STL [R1+0x55a4], R14 ;  /* 0x0055a40e01007387 */ /* 0x0001e80000100800 */
[----:B----4-:R-:W4:Y:S01]  /*a10e0*/  LDL.LU R15, [R1+0x4864] ;  /* 0x00486400010f7983 */ /* 0x010f220000300800 */
[----:B0-----:R-:W-:-:S03]  /*a10f0*/  IADD3 R56, P0, PT, R4, R14, RZ ;  /* 0x0000000e04387210 */ /* 0x001fc60007f1e0ff */
[----:B------:R-:W4:Y:S01]  /*a1100*/  LDL.LU R14, [R1+0x4870] ;  /* 0x00487000010e7983 */ /* 0x000f220000300800 */
[----:B------:R-:W-:Y:S02]  /*a1110*/  @P2 LOP3.LUT R2, R2, 0x200000, RZ, 0xfc, !PT ;  /* 0x0020000002022812 */ /* 0x000fe400078efcff */
[----:B-1----:R-:W-:Y:S01]  /*a1120*/  ISETP.GE.AND P2, PT, R53, UR25, PT ;  /* 0x0000001935007c0c */ /* 0x002fe2000bf46270 */
[----:B------:R-:W-:Y:S01]  /*a1130*/  IMAD.X R57, R3, 0x1, R13, P0 ;  /* 0x0000000103397824 */ /* 0x000fe200000e060d */
[----:B------:R0:W-:Y:S01]  /*a1140*/  STL [R1+0x55a8], R13 ;  /* 0x0055a80d01007387 */ /* 0x0001e20000100800 */
[----:B------:R-:W-:Y:S01]  /*a1150*/  LOP3.LUT R2, R2, 0xffefffff, RZ, 0xc0, !PT ;  /* 0xffefffff02027812 */ /* 0x000fe200078ec0ff */
[----:B------:R-:W1:Y:S03]  /*a1160*/  LDCU UR25, c[0x0][0x398] ;  /* 0x00007300ff1977ac */ /* 0x000e660008000800 */
[----:B------:R-:W-:-:S04]  /*a1170*/  @P1 LOP3.LUT R2, R2, 0x100000, RZ, 0xfc, !PT ;  /* 0x0010000002021812 */ /* 0x000fc800078efcff */
[----:B------:R-:W-:-:S04]  /*a1180*/  LOP3.LUT R2, R2, 0xfff7ffff, RZ, 0xc0, !PT ;  /* 0xfff7ffff02027812 */ /* 0x000fc800078ec0ff */
[----:B------:R-:W-:-:S04]  /*a1190*/  @P2 LOP3.LUT R2, R2, 0x80000, RZ, 0xfc, !PT ;  /* 0x0008000002022812 */ /* 0x000fc800078efcff */
[----:B------:R-:W-:Y:S01]  /*a11a0*/  LOP3.LUT R2, R2, 0xfffbffff, RZ, 0xc0, !PT ;  /* 0xfffbffff02027812 */ /* 0x000fe200078ec0ff */
[----:B------:R1:W-:Y:S04]  /*a11b0*/  STL.64 [R1+0x4830], R56 ;  /* 0x0048303801007387 */ /* 0x0003e80000100a00 */
[----:B0-----:R-:W4:Y:S01]  /*a11c0*/  LDL.LU R13, [R1+0x4874] ;  /* 0x00487400010d7983 */ /* 0x001f220000300800 */
[----:B--2---:R-:W-:Y:S02]  /*a11d0*/  ISETP.GE.AND P1, PT, R44, UR27, PT ;  /* 0x0000001b2c007c0c */ /* 0x004fe4000bf26270 */
[----:B------:R-:W-:Y:S02]  /*a11e0*/  ISETP.GE.AND P2, PT, R16, UR29, PT ;  /* 0x0000001d10007c0c */ /* 0x000fe4000bf46270 */
[----:B-1----:R-:W-:Y:S01]  /*a11f0*/  IADD3 R56, P0, PT, R4, R12, RZ ;  /* 0x0000000c04387210 */ /* 0x002fe20007f1e0ff */
[----:B------:R-:W0:Y:S01]  /*a1200*/  LDCU UR27, c[0x0][0x398] ;  /* 0x00007300ff1b77ac */ /* 0x000e220008000800 */
[----:B------:R-:W1:Y:S07]  /*a1210*/  LDCU UR29, c[0x0][0x398] ;  /* 0x00007300ff1d77ac */ /* 0x000e6e0008000800 */
[----:B------:R-:W-:-:S02]  /*a1220*/  @P1 LOP3.LUT R2, R2, 0x40000, RZ, 0xfc, !PT ;  /* 0x0004000002021812 */ /* 0x000fc400078efcff */
[----:B---3--:R-:W-:Y:S02]  /*a1230*/  ISETP.GE.AND P1, PT, R8, UR31, PT ;  /* 0x0000001f08007c0c */ /* 0x008fe4000bf26270 */
[----:B------:R-:W-:Y:S01]  /*a1240*/  LOP3.LUT R2, R2, 0xfffdffff, RZ, 0xc0, !PT ;  /* 0xfffdffff02027812 */ /* 0x000fe200078ec0ff */
[----:B------:R-:W2:Y:S01]  /*a1250*/  LDL.LU R8, [R1+0x4880] ;  /* 0x0048800001087983 */ /* 0x000ea20000300800 */
[----:B------:R-:W-:Y:S01]  /*a1260*/  IMAD.X R57, R3, 0x1, R11, P0 ;  /* 0x0000000103397824 */ /* 0x000fe200000e060b */
[----:B------:R-:W3:Y:S01]  /*a1270*/  LDCU UR31, c[0x0][0x398] ;  /* 0x00007300ff1f77ac */ /* 0x000ee20008000800 */
[----:B------:R-:W-:Y:S01]  /*a1280*/  @P2 LOP3.LUT R2, R2, 0x20000, RZ, 0xfc, !PT ;  /* 0x0002000002022812 */ /* 0x000fe200078efcff */
[----:B------:R-:W-:Y:S04]  /*a1290*/  STL [R1+0x55ac], R12 ;  /* 0x0055ac0c01007387 */ /* 0x000fe80000100800 */
[----:B------:R0:W-:Y:S01]  /*a12a0*/  STL.64 [R1+0x4840], R56 ;  /* 0x0048403801007387 */ /* 0x0001e20000100a00 */
[----:B------:R-:W-:-:S04]  /*a12b0*/  LOP3.LUT R2, R2, 0xfffeffff, RZ, 0xc0, !PT ;  /* 0xfffeffff02027812 */ /* 0x000fc800078ec0ff */
[----:B------:R-:W-:Y:S01]  /*a12c0*/  @P1 LOP3.LUT R2, R2, 0x10000, RZ, 0xfc, !PT ;  /* 0x0001000002021812 */ /* 0x000fe200078efcff */
[----:B0-----:R-:W3:Y:S04]  /*a12d0*/  LDL.LU.64 R56, [R1+0x55f8] ;  /* 0x0055f80001387983 */ /* 0x001ee80000300a00 */
[----:B------:R0:W-:Y:S01]  /*a12e0*/  STL [R1+0x55b0], R11 ;  /* 0x0055b00b01007387 */ /* 0x0001e20000100800 */
[----:B----4-:R-:W-:Y:S02]  /*a12f0*/  ISETP.GE.AND P1, PT, R14, UR35, PT ;  /* 0x000000230e007c0c */ /* 0x010fe4000bf26270 */
[----:B------:R-:W-:Y:S02]  /*a1300*/  IADD3 R14, P0, PT, R4, R10, RZ ;  /* 0x0000000a040e7210 */ /* 0x000fe40007f1e0ff */
[----:B------:R-:W-:-:S02]  /*a1310*/  ISETP.GE.AND P2, PT, R15, UR33, PT ;  /* 0x000000210f007c0c */ /* 0x000fc4000bf46270 */
[----:B------:R-:W-:Y:S01]  /*a1320*/  LOP3.LUT R2, R2, 0xffff7fff, RZ, 0xc0, !PT ;  /* 0xffff7fff02027812 */ /* 0x000fe200078ec0ff */
[----:B------:R-:W4:Y:S01]  /*a1330*/  LDCU UR35, c[0x0][0x398] ;  /* 0x00007300ff2377ac */ /* 0x000f220008000800 */
[----:B------:R-:W1:Y:S01]  /*a1340*/  LDCU UR33, c[0x0][0x398] ;  /* 0x00007300ff2177ac */ /* 0x000e620008000800 */
[----:B0-----:R-:W3:Y:S04]  /*a1350*/  LDL.LU R11, [R1+0x4890] ;  /* 0x00489000010b7983 */ /* 0x001ee80000300800 */
[----:B------:R0:W-:Y:S04]  /*a1360*/  STL [R1+0x55b4], R10 ;  /* 0x0055b40a01007387 */ /* 0x0001e80000100800 */
[----:B0-----:R-:W4:Y:S01]  /*a1370*/  LDL.LU R10, [R1+0x4884] ;  /* 0x00488400010a7983 */ /* 0x001f220000300800 */
[----:B------:R-:W-:Y:S01]  /*a1380*/  @P2 LOP3.LUT R2, R2, 0x8000, RZ, 0xfc, !PT ;  /* 0x0000800002022812 */ /* 0x000fe200078efcff */
[----:B------:R-:W-:-:S03]  /*a1390*/  IMAD.X R15, R3, 0x1, R7, P0 ;  /* 0x00000001030f7824 */ /* 0x000fc600000e0607 */
[----:B------:R-:W-:Y:S01]  /*a13a0*/  LOP3.LUT R2, R2, 0xffffbfff, RZ, 0xc0, !PT ;  /* 0xffffbfff02027812 */ /* 0x000fe200078ec0ff */
[----:B------:R0:W-:Y:S04]  /*a13b0*/  STL [R1+0x55b8], R7 ;  /* 0x0055b80701007387 */ /* 0x0001e80000100800 */
[----:B------:R-:W-:Y:S04]  /*a13c0*/  STL.64 [R1+0x4850], R14 ;  /* 0x0048500e01007387 */ /* 0x000fe80000100a00 */
[----:B------:R-:W-:Y:S01]  /*a13d0*/  STL [R1+0x55bc], R6 ;  /* 0x0055bc0601007387 */ /* 0x000fe20000100800 */
[----:B------:R-:W-:-:S02]  /*a13e0*/  @P1 LOP3.LUT R2, R2, 0x4000, RZ, 0xfc, !PT ;  /* 0x0000400002021812 */ /* 0x000fc400078efcff */
[----:B------:R-:W-:Y:S02]  /*a13f0*/  IADD3 R12, P0, PT, R4, R6, RZ ;  /* 0x00000006040c7210 */ /* 0x000fe40007f1e0ff */
[----:B------:R-:W-:Y:S01]  /*a1400*/  ISETP.GE.AND P2, PT, R13, UR37, PT ;  /* 0x000000250d007c0c */ /* 0x000fe2000bf46270 */
[----:B------:R-:W0:Y:S02]  /*a1410*/  LDCU UR37, c[0x0][0x398] ;  /* 0x00007300ff2577ac */ /* 0x000e240008000800 */
[----:B------:R-:W-:Y:S01]  /*a1420*/  IMAD.X R13, R3, 0x1, R5, P0 ;  /* 0x00000001030d7824 */ /* 0x000fe200000e0605 */
[----:B--2---:R-:W-:Y:S02]  /*a1430*/  ISETP.GE.AND P1, PT, R8, UR39, PT ;  /* 0x0000002708007c0c */ /* 0x004fe4000bf26270 */
[----:B------:R-:W-:Y:S01]  /*a1440*/  LOP3.LUT R2, R2, 0xffffdfff, RZ, 0xc0, !PT ;  /* 0xffffdfff02027812 */ /* 0x000fe200078ec0ff */
[----:B------:R-:W2:Y:S04]  /*a1450*/  LDL.LU R8, [R1+0x4894] ;  /* 0x0048940001087983 */ /* 0x000ea80000300800 */
[----:B0-----:R-:W2:Y:S04]  /*a1460*/  LDL.LU R7, [R1+0x48a8] ;  /* 0x0048a80001077983 */ /* 0x001ea80000300800 */
[----:B------:R0:W-:Y:S01]  /*a1470*/  STL.64 [R1+0x4860], R12 ;  /* 0x0048600c01007387 */ /* 0x0001e20000100a00 */
[----:B------:R-:W1:Y:S03]  /*a1480*/  LDCU UR39, c[0x0][0x398] ;  /* 0x00007300ff2777ac */ /* 0x000e660008000800 */
[----:B0-----:R-:W2:Y:S04]  /*a1490*/  LDL.LU R12, [R1+0x48ac] ;  /* 0x0048ac00010c7983 */ /* 0x001ea80000300800 */
[----:B------:R-:W2:Y:S01]  /*a14a0*/  LDL.LU R6, [R1+0x48b8] ;  /* 0x0048b80001067983 */ /* 0x000ea20000300800 */
[----:B------:R-:W-:-:S04]  /*a14b0*/  @P2 LOP3.LUT R2, R2, 0x2000, RZ, 0xfc, !PT ;  /* 0x0000200002022812 */ /* 0x000fc800078efcff */
[----:B------:R-:W-:-:S04]  /*a14c0*/  LOP3.LUT R2, R2, 0xffffefff, RZ, 0xc0, !PT ;  /* 0xffffefff02027812 */ /* 0x000fc800078ec0ff */
[----:B------:R-:W-:Y:S02]  /*a14d0*/  @P1 LOP3.LUT R2, R2, 0x1000, RZ, 0xfc, !PT ;  /* 0x0000100002021812 */ /* 0x000fe400078efcff */
[----:B---3--:R-:W-:Y:S01]  /*a14e0*/  ISETP.GE.AND P1, PT, R11, UR43, PT ;  /* 0x0000002b0b007c0c */ /* 0x008fe2000bf26270 */
[----:B------:R-:W-:Y:S01]  /*a14f0*/  STL [R1+0x55c0], R5 ;  /* 0x0055c00501007387 */ /* 0x000fe20000100800 */
[----:B----4-:R-:W-:Y:S02]  /*a1500*/  ISETP.GE.AND P2, PT, R10, UR41, PT ;  /* 0x000000290a007c0c */ /* 0x010fe4000bf46270 */
[----:B------:R-:W-:Y:S01]  /*a1510*/  IADD3 R10, P0, PT, R4, R36, RZ ;  /* 0x00000024040a7210 */ /* 0x000fe20007f1e0ff */
[----:B------:R-:W-:Y:S01]  /*a1520*/  STL [R1+0x55c4], R36 ;  /* 0x0055c42401007387 */ /* 0x000fe20000100800 */
[----:B------:R-:W-:Y:S01]  /*a1530*/  LOP3.LUT R2, R2, 0xfffff7ff, RZ, 0xc0, !PT ;  /* 0xfffff7ff02027812 */ /* 0x000fe200078ec0ff */
[----:B------:R-:W0:Y:S01]  /*a1540*/  LDCU UR43, c[0x0][0x398] ;  /* 0x00007300ff2b77ac */ /* 0x000e220008000800 */
[----:B------:R-:W3:Y:S01]  /*a1550*/  LDCU UR41, c[0x0][0x398] ;  /* 0x00007300ff2977ac */ /* 0x000ee20008000800 */
[----:B------:R-:W-:-:S05]  /*a1560*/  IMAD.X R11, R3, 0x1, R35, P0 ;  /* 0x00000001030b7824 */ /* 0x000fca00000e0623 */
[----:B------:R4:W-:Y:S04]  /*a1570*/  STL.64 [R1+0x4870], R10 ;  /* 0x0048700a01007387 */ /* 0x0009e80000100a00 */
[----:B----4-:R-:W4:Y:S04]  /*a1580*/  LDL.LU R11, [R1+0x48bc] ;  /* 0x0048bc00010b7983 */ /* 0x010f280000300800 */
[----:B------:R-:W3:Y:S01]  /*a1590*/  LDL.LU R10, [R1+0x48c8] ;  /* 0x0048c800010a7983 */ /* 0x000ee20000300800 */
[----:B------:R-:W-:-:S04]  /*a15a0*/  @P2 LOP3.LUT R2, R2, 0x800, RZ, 0xfc, !PT ;  /* 0x0000080002022812 */ /* 0x000fc800078efcff */
[----:B------:R-:W-:Y:S01]  /*a15b0*/  LOP3.LUT R2, R2, 0xfffffbff, RZ, 0xc0, !PT ;  /* 0xfffffbff02027812 */ /* 0x000fe200078ec0ff */
[----:B------:R-:W-:Y:S03]  /*a15c0*/  STL [R1+0x55c8], R35 ;  /* 0x0055c82301007387 */ /* 0x000fe60000100800 */
[----:B------:R-:W-:Y:S02]  /*a15d0*/  @P1 LOP3.LUT R2, R2, 0x400, RZ, 0xfc, !PT ;  /* 0x0000040002021812 */ /* 0x000fe400078efcff */
[----:B------:R-:W-:Y:S02]  /*a15e0*/  IADD3 R14, P0, PT, R4, R34, RZ ;  /* 0x00000022040e7210 */ /* 0x000fe40007f1e0ff */
[----:B------:R-:W-:-:S03]  /*a15f0*/  LOP3.LUT R2, R2, 0xfffffdff, RZ, 0xc0, !PT ;  /* 0xfffffdff02027812 */ /* 0x000fc600078ec0ff */
[----:B------:R-:W-:Y:S01]  /*a1600*/  IMAD.X R15, R3, 0x1, R33, P0 ;  /* 0x00000001030f7824 */ /* 0x000fe200000e0621 */
[----:B--2---:R-:W-:Y:S02]  /*a1610*/  ISETP.GE.AND P2, PT, R8, UR45, PT ;  /* 0x0000002d08007c0c */ /* 0x004fe4000bf46270 */
[----:B------:R-:W-:Y:S01]  /*a1620*/  ISETP.GE.AND P1, PT, R7, UR47, PT ;  /* 0x0000002f07007c0c */ /* 0x000fe2000bf26270 */
[----:B------:R-:W2:Y:S04]  /*a1630*/  LDL.LU R8, [R1+0x48cc] ;  /* 0x0048cc0001087983 */ /* 0x000ea80000300800 */
[----:B------:R-:W2:Y:S04]  /*a1640*/  LDL.LU R7, [R1+0x48d0] ;  /* 0x0048d00001077983 */ /* 0x000ea80000300800 */
[----:B------:R-:W-:Y:S01]  /*a1650*/  STL.64 [R1+0x4880], R14 ;  /* 0x0048800e01007387 */ /* 0x000fe20000100a00 */
[----:B------:R-:W0:Y:S01]  /*a1660*/  LDCU UR45, c[0x0][0x398] ;  /* 0x00007300ff2d77ac */ /* 0x000e220008000800 */
[----:B------:R-:W-:-:S04]  /*a1670*/  @P2 LOP3.LUT R2, R2, 0x200, RZ, 0xfc, !PT ;  /* 0x0000020002022812 */ /* 0x000fc800078efcff */
[----:B------:R-:W-:-:S04]  /*a1680*/  LOP3.LUT R2, R2, 0xfffffeff, RZ, 0xc0, !PT ;  /* 0xfffffeff02027812 */ /* 0x000fc800078ec0ff */
[----:B------:R-:W-:Y:S02]  /*a1690*/  @P1 LOP3.LUT R2, R2, 0x100, RZ, 0xfc, !PT ;  /* 0x0000010002021812 */ /* 0x000fe400078efcff */
[----:B------:R-:W-:Y:S02]  /*a16a0*/  ISETP.GE.AND P1, PT, R6, UR51, PT ;  /* 0x0000003306007c0c */ /* 0x000fe4000bf26270 */
[----:B------:R-:W-:Y:S01]  /*a16b0*/  ISETP.GE.AND P2, PT, R12, UR49, PT ;  /* 0x000000310c007c0c */ /* 0x000fe2000bf46270 */
[----:B------:R-:W2:Y:S01]  /*a16c0*/  LDL.LU R6, [R1+0x48d4] ;  /* 0x0048d40001067983 */ /* 0x000ea20000300800 */
[----:B------:R-:W-:Y:S02]  /*a16d0*/  LOP3.LUT R2, R2, 0xffffff7f, RZ, 0xc0, !PT ;  /* 0xffffff7f02027812 */ /* 0x000fe400078ec0ff */
[----:B------:R-:W-:Y:S01]  /*a16e0*/  IADD3 R12, P0, PT, R4, R32, RZ ;  /* 0x00000020040c7210 */ /* 0x000fe20007f1e0ff */
[----:B------:R-:W2:Y:S01]  /*a16f0*/  LDL.LU R5, [R1+0x48e0] ;  /* 0x0048e00001057983 */ /* 0x000ea20000300800 */
[----:B------:R-:W-:Y:S01]  /*a1700*/  UMOV UR47, UR11 ;  /* 0x0000000b002f7c82 */ /* 0x000fe20008000000 */
[----:B------:R-:W0:Y:S01]  /*a1710*/  LDCU UR11, c[0x0][0x398] ;  /* 0x00007300ff0b77ac */ /* 0x000e220008000800 */
[----:B------:R-:W0:Y:S05]  /*a1720*/  LDCU UR51, c[0x0][0x398] ;  /* 0x00007300ff3377ac */ /* 0x000e2a0008000800 */
[----:B------:R-:W-:Y:S01]  /*a1730*/  @P2 LOP3.LUT R2, R2, 0x80, RZ, 0xfc, !PT ;  /* 0x0000008002022812 */ /* 0x000fe200078efcff */
[----:B------:R-:W-:-:S03]  /*a1740*/  IMAD.X R13, R3, 0x1, R31, P0 ;  /* 0x00000001030d7824 */ /* 0x000fc600000e061f */
[----:B------:R-:W-:-:S04]  /*a1750*/  LOP3.LUT R2, R2, 0xffffffbf, RZ, 0xc0, !PT ;  /* 0xffffffbf02027812 */ /* 0x000fc800078ec0ff */
[----:B------:R-:W-:Y:S01]  /*a1760*/  @P1 LOP3.LUT R2, R2, 0x40, RZ, 0xfc, !PT ;  /* 0x0000004002021812 */ /* 0x000fe200078efcff */
[----:B------:R0:W-:Y:S04]  /*a1770*/  STL.64 [R1+0x4890], R12 ;  /* 0x0048900c01007387 */ /* 0x0001e80000100a00 */
[----:B------:R-:W2:Y:S04]  /*a1780*/  LDL.LU R44, [R1+0x3ac] ;  /* 0x0003ac00012c7983 */ /* 0x000ea80000300800 */
[----:B0-----:R-:W2:Y:S01]  /*a1790*/  LDL.LU R12, [R1+0x48e4] ;  /* 0x0048e400010c7983 */ /* 0x001ea20000300800 */
[----:B---3--:R-:W-:-:S02]  /*a17a0*/  ISETP.GE.AND P1, PT, R10, UR55, PT ;  /* 0x000000370a007c0c */ /* 0x008fc4000bf26270 */
[----:B------:R-:W-:Y:S02]  /*a17b0*/  IADD3 R10, P0, PT, R4, R30, RZ ;  /* 0x0000001e040a7210 */ /* 0x000fe40007f1e0ff */
[----:B----4-:R-:W-:Y:S02]  /*a17c0*/  ISETP.GE.AND P2, PT, R11, UR53, PT ;  /* 0x000000350b007c0c */ /* 0x010fe4000bf46270 */
[----:B------:R-:W-:Y:S01]  /*a17d0*/  LOP3.LUT R2, R2, 0xffffffdf, RZ, 0xc0, !PT ;  /* 0xffffffdf02027812 */ /* 0x000fe200078ec0ff */
[----:B------:R-:W-:Y:S01]  /*a17e0*/  UMOV UR49, UR15 ;  /* 0x0000000f00317c82 */ /* 0x000fe20008000000 */
[----:B------:R-:W0:Y:S01]  /*a17f0*/  LDCU UR15, c[0x0][0x398] ;  /* 0x00007300ff0f77ac */ /* 0x000e220008000800 */
[----:B------:R-:W-:Y:S01]  /*a1800*/  IMAD.X R11, R3, 0x1, R29, P0 ;  /* 0x00000001030b7824 */ /* 0x000fe200000e061d */
[----:B------:R-:W3:Y:S01]  /*a1810*/  LDCU UR55, c[0x0][0x398] ;  /* 0x00007300ff3777ac */ /* 0x000ee20008000800 */
[----:B------:R-:W4:Y:S03]  /*a1820*/  LDCU UR53, c[0x0][0x398] ;  /* 0x00007300ff3577ac */ /* 0x000f260008000800 */
[----:B------:R0:W-:Y:S04]  /*a1830*/  STL.64 [R1+0x48a8], R10 ;  /* 0x0048a80a01007387 */ /* 0x0001e80000100a00 */
[----:B0-----:R-:W3:Y:S04]  /*a1840*/  LDL.LU R11, [R1+0x48f0] ;  /* 0x0048f000010b7983 */ /* 0x001ee80000300800 */
[----:B------:R-:W4:Y:S01]  /*a1850*/  LDL.LU R10, [R1+0x48f4] ;  /* 0x0048f400010a7983 */ /* 0x000f220000300800 */
[----:B------:R-:W-:-:S02]  /*a1860*/  @P2 LOP3.LUT R2, R2, 0x20, RZ, 0xfc, !PT ;  /* 0x0000002002022812 */ /* 0x000fc400078efcff */
[----:B------:R-:W-:Y:S02]  /*a1870*/  IADD3 R14, P0, PT, R4, R28, RZ ;  /* 0x0000001c040e7210 */ /* 0x000fe40007f1e0ff */
[----:B------:R-:W-:-:S04]  /*a1880*/  LOP3.LUT R2, R2, 0xffffffef, RZ, 0xc0, !PT ;  /* 0xffffffef02027812 */ /* 0x000fc800078ec0ff */
[----:B------:R-:W-:Y:S01]  /*a1890*/  @P1 LOP3.LUT R2, R2, 0x10, RZ, 0xfc, !PT ;  /* 0x0000001002021812 */ /* 0x000fe200078efcff */
[----:B------:R-:W-:-:S03]  /*a18a0*/  IMAD.X R15, R3, 0x1, R27, P0 ;  /* 0x00000001030f7824 */ /* 0x000fc600000e061b */
[----:B------:R-:W-:Y:S02]  /*a18b0*/  LOP3.LUT R2, R2, 0xfffffff7, RZ, 0xc0, !PT ;  /* 0xfffffff702027812 */ /* 0x000fe400078ec0ff */
[----:B--2---:R-:W-:Y:S02]  /*a18c0*/  ISETP.GE.AND P2, PT, R8, UR57, PT ;  /* 0x0000003908007c0c */ /* 0x004fe4000bf46270 */
[----:B------:R-:W-:Y:S01]  /*a18d0*/  ISETP.GE.AND P1, PT, R7, UR59, PT ;  /* 0x0000003b07007c0c */ /* 0x000fe2000bf26270 */
[----:B------:R-:W2:Y:S04]  /*a18e0*/  LDL.LU R8, [R1+0x4900] ;  /* 0x0049000001087983 */ /* 0x000ea80000300800 */
[----:B------:R0:W-:Y:S04]  /*a18f0*/  STL.64 [R1+0x48b8], R14 ;  /* 0x0048b80e01007387 */ /* 0x0001e80000100a00 */
[----:B------:R-:W2:Y:S01]  /*a1900*/  LDL.LU R7, [R1+0x4904] ;  /* 0x0049040001077983 */ /* 0x000ea20000300800 */
[----:B------:R-:W1:Y:S01]  /*a1910*/  LDCU UR59, c[0x0][0x398] ;  /* 0x00007300ff3b77ac */ /* 0x000e620008000800 */
[----:B------:R-:W1:Y:S01]  /*a1920*/  LDCU UR57, c[0x0][0x398] ;  /* 0x00007300ff3977ac */ /* 0x000e620008000800 */
[----:B------:R-:W-:-:S02]  /*a1930*/  @P2 LOP3.LUT R2, R2, 0x8, RZ, 0xfc, !PT ;  /* 0x0000000802022812 */ /* 0x000fc400078efcff */
[----:B------:R-:W-:Y:S02]  /*a1940*/  ISETP.GE.AND P2, PT, R6, UR61, PT ;  /* 0x0000003d06007c0c */ /* 0x000fe4000bf46270 */
[----:B------:R-:W-:Y:S01]  /*a1950*/  LOP3.LUT R2, R2, 0xfffffffb, RZ, 0xc0, !PT ;  /* 0xfffffffb02027812 */ /* 0x000fe200078ec0ff */
[----:B------:R-:W2:Y:S01]  /*a1960*/  LDL.LU R6, [R1+0x4c30] ;  /* 0x004c300001067983 */ /* 0x000ea20000300800 */
[----:B0-----:R-:W-:Y:S01]  /*a1970*/  IADD3 R14, P0, PT, R4, R26, RZ ;  /* 0x0000001a040e7210 */ /* 0x001fe20007f1e0ff */
[----:B------:R-:W0:Y:S01]  /*a1980*/  LDCU UR61, c[0x0][0x398] ;  /* 0x00007300ff3d77ac */ /* 0x000e220008000800 */
[----:B------:R-:W-:Y:S02]  /*a1990*/  @P1 LOP3.LUT R2, R2, 0x4, RZ, 0xfc, !PT ;  /* 0x0000000402021812 */ /* 0x000fe400078efcff */
[----:B------:R-:W-:Y:S01]  /*a19a0*/  ISETP.GE.AND P1, PT, R5, UR63, PT ;  /* 0x0000003f05007c0c */ /* 0x000fe2000bf26270 */
[----:B------:R-:W0:Y:S01]  /*a19b0*/  LDCU UR63, c[0x0][0x398] ;  /* 0x00007300ff3f77ac */ /* 0x000e220008000800 */
[----:B------:R-:W-:Y:S01]  /*a19c0*/  IMAD.X R15, R3, 0x1, R25, P0 ;  /* 0x00000001030f7824 */ /* 0x000fe200000e0619 */
[----:B------:R-:W-:Y:S01]  /*a19d0*/  LOP3.LUT R2, R2, 0xfffffffd, RZ, 0xc0, !PT ;  /* 0xfffffffd02027812 */ /* 0x000fe200078ec0ff */
[----:B------:R-:W2:Y:S03]  /*a19e0*/  LDL.LU R5, [R1+0x4c34] ;  /* 0x004c340001057983 */ /* 0x000ea60000300800 */
[----:B------:R-:W-:-:S04]  /*a19f0*/  @P2 LOP3.LUT R2, R2, 0x2, RZ, 0xfc, !PT ;  /* 0x0000000202022812 */ /* 0x000fc800078efcff */
[----:B------:R-:W-:-:S04]  /*a1a00*/  LOP3.LUT R2, R2, 0xfffffffe, RZ, 0xc0, !PT ;  /* 0xfffffffe02027812 */ /* 0x000fc800078ec0ff */
[----:B------:R-:W-:Y:S02]  /*a1a10*/  @P1 LOP3.LUT R2, R2, 0x1, RZ, 0xfc, !PT ;  /* 0x0000000102021812 */ /* 0x000fe400078efcff */
[----:B------:R-:W-:Y:S02]  /*a1a20*/  LOP3.LUT R44, R44, 0xffffbfff, RZ, 0xc0, !PT ;  /* 0xffffbfff2c2c7812 */ /* 0x000fe400078ec0ff */
[----:B------:R-:W-:Y:S02]  /*a1a30*/  ISETP.GE.AND P0, PT, R12, UR65, PT ;  /* 0x000000410c007c0c */ /* 0x000fe4000bf06270 */
[----:B------:R-:W-:Y:S01]  /*a1a40*/  IADD3 R12, P2, PT, R4, R24, RZ ;  /* 0x00000018040c7210 */ /* 0x000fe20007f5e0ff */
[----:B------:R-:W-:Y:S01]  /*a1a50*/  STL.64 [R1+0x48c8], R14 ;  /* 0x0048c80e01007387 */ /* 0x000fe20000100a00 */
[----:B------:R-:W0:Y:S03]  /*a1a60*/  LDCU UR65, c[0x0][0x398] ;  /* 0x00007300ff4177ac */ /* 0x000e260008000800 */
[----:B------:R-:W-:-:S06]  /*a1a70*/  IMAD.X R13, R3, 0x1, R23, P2 ;  /* 0x00000001030d7824 */ /* 0x000fcc00010e0617 */
[----:B------:R-:W-:-:S04]  /*a1a80*/  @P0 LOP3.LUT R44, R44, 0x4000, RZ, 0xfc, !PT ;  /* 0x000040002c2c0812 */ /* 0x000fc800078efcff */
[----:B------:R-:W-:Y:S02]  /*a1a90*/  LOP3.LUT R44, R44, 0xffffdfff, RZ, 0xc0, !PT ;  /* 0xffffdfff2c2c7812 */ /* 0x000fe400078ec0ff */
[----:B---3--:R-:W-:Y:S02]  /*a1aa0*/  ISETP.GE.AND P1, PT, R11, UR67, PT ;  /* 0x000000430b007c0c */ /* 0x008fe4000bf26270 */
[----:B----4-:R-:W-:-:S11]  /*a1ab0*/  ISETP.GE.AND P2, PT, R10, UR69, PT ;  /* 0x000000450a007c0c */ /* 0x010fd6000bf46270 */
[----:B------:R-:W-:-:S04]  /*a1ac0*/  @P1 LOP3.LUT R44, R44, 0x2000, RZ, 0xfc, !PT ;  /* 0x000020002c2c1812 */ /* 0x000fc800078efcff */
[----:B------:R-:W-:-:S04]  /*a1ad0*/  LOP3.LUT R44, R44, 0xffff7fff, RZ, 0xc0, !PT ;  /* 0xffff7fff2c2c7812 */ /* 0x000fc800078ec0ff */
[----:B------:R-:W-:Y:S02]  /*a1ae0*/  @P2 LOP3.LUT R44, R44, 0x8000, RZ, 0xfc, !PT ;  /* 0x000080002c2c2812 */ /* 0x000fe400078efcff */
[----:B------:R-:W-:Y:S02]  /*a1af0*/  IADD3 R10, P4, PT, R4, R22, RZ ;  /* 0x00000016040a7210 */ /* 0x000fe40007f9e0ff */
[----:B------:R-:W-:-:S03]  /*a1b00*/  LOP3.LUT R44, R44, 0xfffeffff, RZ, 0xc0, !PT ;  /* 0xfffeffff2c2c7812 */ /* 0x000fc600078ec0ff */
[----:B------:R-:W-:Y:S01]  /*a1b10*/  IMAD.X R11, R3, 0x1, R21, P4 ;  /* 0x00000001030b7824 */ /* 0x000fe200020e0615 */
[----:B------:R-:W-:Y:S01]  /*a1b20*/  STL.64 [R1+0x48d0], R12 ;  /* 0x0048d00c01007387 */ /* 0x000fe20000100a00 */
[----:B--2---:R-:W-:Y:S02]  /*a1b30*/  ISETP.GE.AND P3, PT, R8, UR71, PT ;  /* 0x0000004708007c0c */ /* 0x004fe4000bf66270 */
[----:B------:R-:W-:-:S11]  /*a1b40*/  ISETP.GE.AND P4, PT, R7, UR73, PT ;  /* 0x0000004907007c0c */ /* 0x000fd6000bf86270 */
[----:B------:R-:W-:-:S05]  /*a1b50*/  @P3 LOP3.LUT R44, R44, 0x10000, RZ, 0xfc, !PT ;  /* 0x000100002c2c3812 */ /* 0x000fca00078efcff */
[----:B------:R-:W-:Y:S04]  /*a1b60*/  STL [R1+0x3ac], R44 ;  /* 0x0003ac2c01007387 */ /* 0x000fe80000100800 */
[----:B------:R-:W-:Y:S04]  /*a1b70*/  STL.64 [R1+0x48e0], R10 ;  /* 0x0048e00a01007387 */ /* 0x000fe80000100a00 */
[----:B------:R-:W2:Y:S01]  /*a1b80*/  LDL R8, [R1+0x23c0] ;  /* 0x0023c00001087983 */ /* 0x000ea20000100800 */
[----:B------:R-:W-:Y:S02]  /*a1b90*/  ISETP.GE.AND P5, PT, R6, UR75, PT ;  /* 0x0000004b06007c0c */ /* 0x000fe4000bfa6270 */
[----:B------:R-:W-:-:S05]  /*a1ba0*/  IADD3 R6, P6, PT, R4, R20, RZ ;  /* 0x0000001404067210 */ /* 0x000fca0007fde0ff */
[----:B------:R-:W-:-:S05]  /*a1bb0*/  IMAD.X R7, R3, 0x1, R19, P6 ;  /* 0x0000000103077824 */ /* 0x000fca00030e0613 */
[----:B------:R3:W-:Y:S04]  /*a1bc0*/  STL.64 [R1+0x48f0], R6 ;  /* 0x0048f00601007387 */ /* 0x0007e80000100a00 */
[----:B------:R-:W4:Y:S04]  /*a1bd0*/  LDL R35, [R1+0x23c8] ;  /* 0x0023c80001237983 */ /* 0x000f280000100800 */
[----:B------:R-:W4:Y:S01]  /*a1be0*/  LDL.LU R53, [R1+0x394] ;  /* 0x0003940001357983 */ /* 0x000f220000300800 */
[----:B------:R-:W-:Y:S01]  /*a1bf0*/  UMOV UR75, UR77 ;  /* 0x0000004d004b7c82 */ /* 0x000fe20008000000 */
[----:B------:R-:W-:Y:S01]  /*a1c00*/  UMOV UR71, UR76 ;  /* 0x0000004c00477c82 */ /* 0x000fe20008000000 */
[----:B------:R-:W0:Y:S01]  /*a1c10*/  LDCU.64 UR76, c[0x0][0x398] ;  /* 0x00007300ff4c77ac */ /* 0x000e220008000a00 */
[----:B------:R-:W4:Y:S04]  /*a1c20*/  LDL.LU R54, [R1+0x370] ;  /* 0x0003700001367983 */ /* 0x000f280000300800 */
[----:B------:R-:W1:Y:S01]  /*a1c30*/  LDL R36, [R1+0x23cc] ;  /* 0x0023cc0001247983 */ /* 0x000e620000100800 */
[----:B---3--:R-:W-:-:S05]  /*a1c40*/  IADD3 R6, P0, PT, R4, R18, RZ ;  /* 0x0000001204067210 */ /* 0x008fca0007f1e0ff */
[----:B------:R-:W-:-:S05]  /*a1c50*/  IMAD.X R7, R3, 0x1, R17, P0 ;  /* 0x0000000103077824 */ /* 0x000fca00000e0611 */
[----:B------:R3:W-:Y:S01]  /*a1c60*/  STL.64 [R1+0x4900], R6 ;  /* 0x0049000601007387 */ /* 0x0007e20000100a00 */
[----:B0-----:R-:W-:-:S03]  /*a1c70*/  ISETP.GE.AND P6, PT, R5, UR77, PT ;  /* 0x0000004d05007c0c */ /* 0x001fc6000bfc6270 */
[----:B------:R-:W4:Y:S01]  /*a1c80*/  LDL R5, [R1+0x23dc] ;  /* 0x0023dc0001057983 */ /* 0x000f220000100800 */
[----:B------:R-:W-:-:S03]  /*a1c90*/  LOP3.LUT P1, RZ, R0, 0x100000, RZ, 0xc0, !PT ;  /* 0x0010000000ff7812 */ /* 0x000fc6000782c0ff */
[----:B------:R-:W4:Y:S04]  /*a1ca0*/  LDL R10, [R1+0x23ec] ;  /* 0x0023ec00010a7983 */ /* 0x000f280000100800 */
[----:B------:R-:W4:Y:S04]  /*a1cb0*/  LDL R11, [R1+0x2178] ;  /* 0x00217800010b7983 */ /* 0x000f280000100800 */
[----:B---3--:R-:W3:Y:S04]  /*a1cc0*/  LDL R6, [R1+0x23e0] ;  /* 0x0023e00001067983 */ /* 0x008ee80000100800 */
[----:B------:R-:W3:Y:S01]  /*a1cd0*/  LDL R7, [R1+0x23e8] ;  /* 0x0023e80001077983 */ /* 0x000ee20000100800 */
[----:B--2---:R-:W-:-:S02]  /*a1ce0*/  ISETP.LT.AND P2, PT, R8, UR43, !P1 ;  /* 0x0000002b08007c0c */ /* 0x004fc4000cf41270 */
[----:B----4-:R-:W-:Y:S02]  /*a1cf0*/  LOP3.LUT R53, R53, 0xfffffffd, RZ, 0xc0, !PT ;  /* 0xfffffffd35357812 */ /* 0x010fe400078ec0ff */
[----:B------:R-:W-:Y:S01]  /*a1d00*/  ISETP.LT.AND P3, PT, R35, UR41, !P1 ;  /* 0x0000002923007c0c */ /* 0x000fe2000cf61270 */
[----:B------:R-:W-:Y:S01]  /*a1d10*/  UMOV UR67, UR7 ;  /* 0x0000000700437c82 */ /* 0x000fe20008000000 */
[----:B------:R-:W0:Y:S07]  /*a1d20*/  LDCU UR7, c[0x0][0x398] ;  /* 0x00007300ff0777ac */ /* 0x000e2e0008000800 */
[----:B------:R-:W-:-:S02]  /*a1d30*/  @P2 LOP3.LUT R53, R53, 0x2, RZ, 0xfc, !PT ;  /* 0x0000000235352812 */ /* 0x000fc400078efcff */
[----:B------:R-:W-:Y:S01]  /*a1d40*/  LOP3.LUT R54, R54, 0x7fffffff, RZ, 0xc0, !PT ;  /* 0x7fffffff36367812 */ /* 0x000fe200078ec0ff */
[----:B------:R-:W-:Y:S01]  /*a1d50*/  UMOV UR69, UR9 ;  /* 0x0000000900457c82 */ /* 0x000fe20008000000 */
[----:B-1----:R-:W-:Y:S02]  /*a1d60*/  ISETP.LT.AND P2, PT, R36, UR39, !P1 ;  /* 0x0000002724007c0c */ /* 0x002fe4000cf41270 */
[----:B------:R-:W-:Y:S01]  /*a1d70*/  LOP3.LUT R53, R53, 0xfffffffe, RZ, 0xc0, !PT ;  /* 0xfffffffe35357812 */ /* 0x000fe200078ec0ff */
[----:B------:R-:W1:Y:S01]  /*a1d80*/  LDCU UR9, c[0x0][0x398] ;  /* 0x00007300ff0977ac */ /* 0x000e620008000800 */
[----:B------:R-:W-:Y:S01]  /*a1d90*/  LOP3.LUT P0, RZ, R0, 0x80000, RZ, 0xc0, !PT ;  /* 0x0008000000ff7812 */ /* 0x000fe2000780c0ff */
[----:B------:R-:W-:Y:S01]  /*a1da0*/  UMOV UR73, UR13 ;  /* 0x0000000d00497c82 */ /* 0x000fe20008000000 */
[----:B------:R-:W2:Y:S01]  /*a1db0*/  LDCU UR13, c[0x0][0x398] ;  /* 0x00007300ff0d77ac */ /* 0x000ea20008000800 */
[----:B------:R-:W-:Y:S01]  /*a1dc0*/  UMOV UR77, UR17 ;  /* 0x00000011004d7c82 */ /* 0x000fe20008000000 */
[----:B------:R-:W-:Y:S01]  /*a1dd0*/  @P3 LOP3.LUT R53, R53, 0x1, RZ, 0xfc, !PT ;  /* 0x0000000135353812 */ /* 0x000fe200078efcff */
[----:B------:R-:W4:Y:S01]  /*a1de0*/  LDCU UR17, c[0x0][0x398] ;  /* 0x00007300ff1177ac */ /* 0x000f220008000800 */
[----:B------:R-:W0:Y:S01]  /*a1df0*/  LDCU UR43, c[0x0][0x398] ;  /* 0x00007300ff2b77ac */ /* 0x000e220008000800 */
[----:B------:R-:W0:Y:S01]  /*a1e00*/  LDCU UR41, c[0x0][0x398] ;  /* 0x00007300ff2977ac */ /* 0x000e220008000800 */
[----:B------:R-:W0:Y:S01]  /*a1e10*/  LDCU UR39, c[0x0][0x398] ;  /* 0x00007300ff2777ac */ /* 0x000e220008000800 */
[----:B------:R1:W-:Y:S04]  /*a1e20*/  STL [R1+0x394], R53 ;  /* 0x0003943501007387 */ /* 0x0003e80000100800 */
[----:B-1----:R-:W2:Y:S04]  /*a1e30*/  LDL.LU R53, [R1+0x36c] ;  /* 0x00036c0001357983 */ /* 0x002ea80000300800 */
[----:B------:R-:W2:Y:S04]  /*a1e40*/  LDL R15, [R1+0x23a0] ;  /* 0x0023a000010f7983 */ /* 0x000ea80000100800 */
[----:B------:R-:W4:Y:S04]  /*a1e50*/  LDL R12, [R1+0x2380] ;  /* 0x00238000010c7983 */ /* 0x000f280000100800 */
[----:B------:R-:W4:Y:S04]  /*a1e60*/  LDL R13, [R1+0x238c] ;  /* 0x00238c00010d7983 */ /* 0x000f280000100800 */
[----:B------:R-:W4:Y:S04]  /*a1e70*/  LDL R14, [R1+0x2394] ;  /* 0x00239400010e7983 */ /* 0x000f280000100800 */
[----:B------:R-:W4:Y:S04]  /*a1e80*/  LDL R37, [R1+0x2398] ;  /* 0x0023980001257983 */ /* 0x000f280000100800 */
[----:B------:R-:W4:Y:S04]  /*a1e90*/  LDL R38, [R1+0x23a8] ;  /* 0x0023a80001267983 */ /* 0x000f280000100800 */
[----:B------:R-:W4:Y:S04]  /*a1ea0*/  LDL R16, [R1+0x23b4] ;  /* 0x0023b40001107983 */ /* 0x000f280000100800 */
[----:B------:R-:W4:Y:S01]  /*a1eb0*/  LDL R3, [R1+0x23bc] ;  /* 0x0023bc0001037983 */ /* 0x000f220000100800 */
[----:B------:R-:W-:-:S02]  /*a1ec0*/  ISETP.LT.AND P3, PT, R5, UR37, !P1 ;  /* 0x0000002505007c0c */ /* 0x000fc4000cf61270 */
[----:B------:R-:W-:Y:S02]  /*a1ed0*/  @P2 LOP3.LUT R54, R54, 0x80000000, RZ, 0xfc, !PT ;  /* 0x8000000036362812 */ /* 0x000fe400078efcff */
[----:B---3--:R-:W-:Y:S02]  /*a1ee0*/  ISETP.LT.AND P2, PT, R6, UR35, !P1 ;  /* 0x0000002306007c0c */ /* 0x008fe4000cf41270 */
[----:B------:R-:W-:-:S07]  /*a1ef0*/  LOP3.LUT R54, R54, 0xbfffffff, RZ, 0xc0, !PT ;  /* 0xbfffffff36367812 */ /* 0x000fce00078ec0ff */
[----:B------:R-:W-:Y:S02]  /*a1f00*/  @P3 LOP3.LUT R54, R54, 0x40000000, RZ, 0xfc, !PT ;  /* 0x4000000036363812 */ /* 0x000fe400078efcff */
[----:B0-----:R-:W-:Y:S01]  /*a1f10*/  ISETP.LT.AND P3, PT, R7, UR7, !P1 ;  /* 0x0000000707007c0c */ /* 0x001fe2000cf61270 */
[----:B------:R-:W-:Y:S01]  /*a1f20*/  UMOV UR35, UR47 ;  /* 0x0000002f00237c82 */ /* 0x000fe20008000000 */
[----:B------:R-:W0:Y:S01]  /*a1f30*/  LDCU UR7, c[0x0][0x398] ;  /* 0x00007300ff0777ac */ /* 0x000e220008000800 */
[----:B------:R-:W-:Y:S01]  /*a1f40*/  LOP3.LUT R54, R54, 0xdfffffff, RZ, 0xc0, !PT ;  /* 0xdfffffff36367812 */ /* 0x000fe200078ec0ff */
[----:B------:R-:W-:Y:S01]  /*a1f50*/  UMOV UR37, UR49 ;  /* 0x0000003100257c82 */ /* 0x000fe20008000000 */
[----:B------:R-:W1:Y:S01]  /*a1f60*/  LDCU UR49, c[0x0][0x398] ;  /* 0x00007300ff3177ac */ /* 0x000e620008000800 */
[----:B------:R-:W3:Y:S01]  /*a1f70*/  LDCU UR47, c[0x0][0x398] ;  /* 0x00007300ff2f77ac */ /* 0x000ee20008000800 */
[----:B------:R-:W-:Y:S02]  /*a1f80*/  @P2 LOP3.LUT R54, R54, 0x20000000, RZ, 0xfc, !PT ;  /* 0x2000000036362812 */ /* 0x000fe400078efcff */
[----:B------:R-:W-:-:S02]  /*a1f90*/  ISETP.LT.AND P2, PT, R10, UR9, !P1 ;  /* 0x000000090a007c0c */ /* 0x000fc4000cf41270 */
        /* <DEDUP_REMOVED lines=8> */
[----:B------:R-:W-:-:S04]  /*a2020*/  @P1 LOP3.LUT R54, R54, 0x4000000, RZ, 0xfc, !PT ;  /* 0x0400000036361812 */ /* 0x000fc800078efcff */
[----:B------:R-:W-:Y:S02]  /*a2030*/  LOP3.LUT R54, R54, 0xffdfffff, RZ, 0xc0, !PT ;  /* 0xffdfffff36367812 */ /* 0x000fe400078ec0ff */
[----:B--2---:R-:W-:Y:S02]  /*a2040*/  ISETP.LT.AND P1, PT, R15, UR35, !P0 ;  /* 0x000000230f007c0c */ /* 0x004fe4000c721270 */
[----:B----4-:R-:W-:Y:S02]  /*a2050*/  ISETP.LT.AND P2, PT, R12, UR45, !P0 ;  /* 0x0000002d0c007c0c */ /* 0x010fe4000c741270 */
[----:B------:R-:W-:Y:S02]  /*a2060*/  LOP3.LUT R53, R53, 0x7fffffff, RZ, 0xc0, !PT ;  /* 0x7fffffff35357812 */ /* 0x000fe400078ec0ff */
[----:B------:R-:W-:Y:S01]  /*a2070*/  ISETP.LT.AND P3, PT, R14, UR15, !P0 ;  /* 0x0000000f0e007c0c */ /* 0x000fe2000c761270 */
[----:B------:R-:W2:Y:S06]  /*a2080*/  LDCU UR35, c[0x0][0x398] ;  /* 0x00007300ff2377ac */ /* 0x000eac0008000800 */
[----:B------:R-:W-:Y:S01]  /*a2090*/  @P1 LOP3.LUT R54, R54, 0x200000, RZ, 0xfc, !PT ;  /* 0x0020000036361812 */ /* 0x000fe200078efcff */
[----:B------:R-:W-:Y:S01]  /*a20a0*/  UMOV UR45, UR37 ;  /* 0x00000025002d7c82 */ /* 0x000fe20008000000 */
[----:B------:R-:W-:Y:S01]  /*a20b0*/  LOP3.LUT P1, RZ, R0, 0x40000, RZ, 0xc0, !PT ;  /* 0x0004000000ff7812 */ /* 0x000fe2000782c0ff */
[----:B------:R-:W4:Y:S01]  /*a20c0*/  LDCU UR37, c[0x0][0x398] ;  /* 0x00007300ff2577ac */ /* 0x000f220008000800 */
[----:B------:R-:W-:Y:S01]  /*a20d0*/  LOP3.LUT R54, R54, 0xfdffffff, RZ, 0xc0, !PT ;  /* 0xfdffffff36367812 */ /* 0x000fe200078ec0ff */
[----:B------:R-:W0:Y:S03]  /*a20e0*/  LDCU UR15, c[0x0][0x398] ;  /* 0x00007300ff0f77ac */ /* 0x000e260008000800 */
[----:B------:R-:W-:-:S02]  /*a20f0*/  @P2 LOP3.LUT R54, R54, 0x2000000, RZ, 0xfc, !PT ;  /* 0x0200000036362812 */ /* 0x000fc400078efcff */
[----:B------:R-:W-:Y:S01]  /*a2100*/  ISETP.LT.AND P2, PT, R13, UR13, !P0 ;  /* 0x0000000d0d007c0c */ /* 0x000fe2000c741270 */
[----:B------:R-:W0:Y:S01]  /*a2110*/  LDCU UR13, c[0x0][0x398] ;  /* 0x00007300ff0d77ac */ /* 0x000e220008000800 */
[----:B------:R-:W-:-:S11]  /*a2120*/  LOP3.LUT R54, R54, 0xfeffffff, RZ, 0xc0, !PT ;  /* 0xfeffffff36367812 */ /* 0x000fd600078ec0ff */
        /* <DEDUP_REMOVED lines=58> */
[----:B------:R-:W-:-:S02]  /*a24d0*/  @P0 LOP3.LUT R54, R54, 0x20, RZ, 0xfc, !PT ;  /* 0x0000002036360812 */ /* 0x000fc400078efcff */
[----:B------:R-:W-:Y:S01]  /*a24e0*/  ISETP.LT.AND P0, PT, R12, UR65, !P1 ;  /* 0x000000410c007c0c */ /* 0x000fe2000cf01270 */
[----:B------:R-:W0:Y:S01]  /*a24f0*/  LDCU UR65, c[0x0][0x398] ;  /* 0x00007300ff4177ac */ /* 0x000e220008000800 */
[----:B------:R-:W-:-:S11]  /*a2500*/  LOP3.LUT R54, R54, 0xfffffdff, RZ, 0xc0, !PT ;  /* 0xfffffdff36367812 */ /* 0x000fd600078ec0ff */
        /* <DEDUP_REMOVED lines=28> */
[----:B---3--:R-:W-:Y:S01]  /*a26d0*/  ISETP.LT.AND P2, PT, R36, UR47, !P1 ;  /* 0x0000002f24007c0c */ /* 0x008fe2000cf41270 */
[----:B------:R-:W3:Y:S01]  /*a26e0*/  LDCU UR47, c[0x0][0x398] ;  /* 0x00007300ff2f77ac */ /* 0x000ee20008000800 */
[----:B------:R-:W-:-:S04]  /*a26f0*/  LOP3.LUT R54, R54, 0xfffffffe, RZ, 0xc0, !PT ;  /* 0xfffffffe36367812 */ /* 0x000fc800078ec0ff */
[----:B------:R-:W-:Y:S02]  /*a2700*/  @P3 LOP3.LUT R54, R54, 0x1, RZ, 0xfc, !PT ;  /* 0x0000000136363812 */ /* 0x000fe400078efcff */
[----:B------:R-:W-:Y:S01]  /*a2710*/  ISETP.LT.AND P3, PT, R5, UR43, !P1 ;  /* 0x0000002b05007c0c */ /* 0x000fe2000cf61270 */
[----:B------:R-:W0:Y:S02]  /*a2720*/  LDCU UR43, c[0x0][0x398] ;  /* 0x00007300ff2b77ac */ /* 0x000e240008000800 */
[----:B------:R1:W-:Y:S02]  /*a2730*/  STL [R1+0x370], R54 ;  /* 0x0003703601007387 */ /* 0x0003e40000100800 */
[----:B------:R-:W-:Y:S02]  /*a2740*/  @P2 LOP3.LUT R53, R53, 0x80000000, RZ, 0xfc, !PT ;  /* 0x8000000035352812 */ /* 0x000fe400078efcff */
[----:B-1----:R-:W3:Y:S01]  /*a2750*/  LDL.LU R54, [R1+0x368] ;  /* 0x0003680001367983 */ /* 0x002ee20000300800 */
[----:B------:R-:W-:-:S02]  /*a2760*/  ISETP.LT.AND P2, PT, R6, UR41, !P1 ;  /* 0x0000002906007c0c */ /* 0x000fc4000cf41270 */
[----:B------:R-:W-:Y:S01]  /*a2770*/  LOP3.LUT R53, R53, 0xbfffffff, RZ, 0xc0, !PT ;  /* 0xbfffffff35357812 */ /* 0x000fe200078ec0ff */
[----:B------:R-:W1:Y:S03]  /*a2780*/  LDCU UR41, c[0x0][0x398] ;  /* 0x00007300ff2977ac */ /* 0x000e660008000800 */
[----:B------:R-:W-:Y:S02]  /*a2790*/  @P3 LOP3.LUT R53, R53, 0x40000000, RZ, 0xfc, !PT ;  /* 0x4000000035353812 */ /* 0x000fe400078efcff */
[----:B------:R-:W-:Y:S02]  /*a27a0*/  ISETP.LT.AND P3, PT, R7, UR39, !P1 ;  /* 0x0000002707007c0c */ /* 0x000fe4000cf61270 */
[----:B------:R-:W-:-:S04]  /*a27b0*/  LOP3.LUT R53, R53, 0xdfffffff, RZ, 0xc0, !PT ;  /* 0xdfffffff35357812 */ /* 0x000fc800078ec0ff */
[----:B------:R-:W-:Y:S02]  /*a27c0*/  @P2 LOP3.LUT R53, R53, 0x20000000, RZ, 0xfc, !PT ;  /* 0x2000000035352812 */ /* 0x000fe400078efcff */
[----:B----4-:R-:W-:Y:S02]  /*a27d0*/  ISETP.LT.AND P2, PT, R10, UR37, !P1 ;  /* 0x000000250a007c0c */ /* 0x010fe4000cf41270 */
[----:B------:R-:W-:Y:S02]  /*a27e0*/  LOP3.LUT R53, R53, 0xefffffff, RZ, 0xc0, !PT ;  /* 0xefffffff35357812 */ /* 0x000fe400078ec0ff */
[----:B0-----:R-:W-:Y:S01]  /*a27f0*/  ISETP.LT.AND P1, PT, R11, UR7, !P1 ;  /* 0x000000070b007c0c */ /* 0x001fe2000cf21270 */
[----:B------:R-:W-:Y:S01]  /*a2800*/  UMOV UR37, UR67 ;  /* 0x0000004300257c82 */ /* 0x000fe20008000000 */
[----:B------:R-:W0:Y:S01]  /*a2810*/  LDCU UR7, c[0x0][0x398] ;  /* 0x00007300ff0777ac */ /* 0x000e220008000800 */
[----:B------:R-:W-:Y:S01]  /*a2820*/  @P3 LOP3.LUT R53, R53, 0x10000000, RZ, 0xfc, !PT ;  /* 0x1000000035353812 */ /* 0x000fe200078efcff */
[----:B------:R-:W-:Y:S01]  /*a2830*/  UMOV UR39, UR69 ;  /* 0x0000004500277c82 */ /* 0x000fe20008000000 */
[----:B------:R-:W-:Y:S01]  /*a2840*/  ISETP.LT.AND P3, PT, R14, UR13, !P0 ;  /* 0x0000000d0e007c0c */ /* 0x000fe2000c761270 */
[----:B------:R-:W4:Y:S01]  /*a2850*/  LDCU UR69, c[0x0][0x398] ;  /* 0x00007300ff4577ac */ /* 0x000f220008000800 */
[----:B------:R-:W-:Y:S01]  /*a2860*/  LOP3.LUT R53, R53, 0xf7ffffff, RZ, 0xc0, !PT ;  /* 0xf7ffffff35357812 */ /* 0x000fe200078ec0ff */
[----:B------:R-:W0:Y:S01]  /*a2870*/  LDCU UR67, c[0x0][0x398] ;  /* 0x00007300ff4377ac */ /* 0x000e220008000800 */
[----:B------:R-:W0:Y:S02]  /*a2880*/  LDCU UR13, c[0x0][0x398] ;  /* 0x00007300ff0d77ac */ /* 0x000e240008000800 */
        /* <DEDUP_REMOVED lines=53> */
[----:B------:R-:W-:-:S04]  /*a2be0*/  LOP3.LUT R53, R53, 0xffffdfff, RZ, 0xc0, !PT ;  /* 0xffffdfff35357812 */ /* 0x000fc800078ec0ff */
[----:B------:R-:W-:Y:S02]  /*a2bf0*/  @P2 LOP3.LUT R53, R53, 0x2000, RZ, 0xfc, !PT ;  /* 0x0000200035352812 */ /* 0x000fe400078efcff */
[----:B--2---:R-:W-:Y:S02]  /*a2c00*/  ISETP.LT.AND P2, PT, R10, UR35, !P0 ;  /* 0x000000230a007c0c */ /* 0x004fe4000c741270 */
[----:B------:R-:W-:Y:S02]  /*a2c10*/  LOP3.LUT R53, R53, 0xffffefff, RZ, 0xc0, !PT ;  /* 0xffffefff35357812 */ /* 0x000fe400078ec0ff */
[----:B0-----:R-:W-:Y:S01]  /*a2c20*/  ISETP.LT.AND P0, PT, R11, UR7, !P0 ;  /* 0x000000070b007c0c */ /* 0x001fe2000c701270 */
[----:B------:R-:W-:Y:S01]  /*a2c30*/  UMOV UR35, UR75 ;  /* 0x0000004b00237c82 */ /* 0x000fe20008000000 */
[----:B------:R-:W0:Y:S01]  /*a2c40*/  LDCU UR7, c[0x0][0x398] ;  /* 0x00007300ff0777ac */ /* 0x000e220008000800 */
[----:B------:R-:W-:Y:S01]  /*a2c50*/  @P3 LOP3.LUT R53, R53, 0x1000, RZ, 0xfc, !PT ;  /* 0x0000100035353812 */ /* 0x000fe200078efcff */
[----:B------:R-:W-:Y:S01]  /*a2c60*/  UMOV UR33, UR39 ;  /* 0x0000002700217c82 */ /* 0x000fe20008000000 */
[----:B------:R-:W-:Y:S01]  /*a2c70*/  ISETP.LT.AND P3, PT, R14, UR65, !P1 ;  /* 0x000000410e007c0c */ /* 0x000fe2000cf61270 */
[----:B------:R-:W2:Y:S01]  /*a2c80*/  LDCU UR39, c[0x0][0x398] ;  /* 0x00007300ff2777ac */ /* 0x000ea20008000800 */
[----:B------:R-:W-:Y:S01]  /*a2c90*/  LOP3.LUT R53, R53, 0xfffff7ff, RZ, 0xc0, !PT ;  /* 0xfffff7ff35357812 */ /* 0x000fe200078ec0ff */
[----:B------:R-:W0:Y:S01]  /*a2ca0*/  LDCU UR75, c[0x0][0x398] ;  /* 0x00007300ff4b77ac */ /* 0x000e220008000800 */
[----:B------:R-:W0:Y:S02]  /*a2cb0*/  LDCU UR65, c[0x0][0x398] ;  /* 0x00007300ff4177ac */ /* 0x000e240008000800 */
[----:B------:R-:W-:-:S02]  /*a2cc0*/  @P2 LOP3.LUT R53, R53, 0x800, RZ, 0xfc, !PT ;  /* 0x0000080035352812 */ /* 0x000fc400078efcff */
[----:B------:R-:W-:Y:S01]  /*a2cd0*/  ISETP.LT.AND P2, PT, R15, UR35, !P1 ;  /* 0x000000230f007c0c */ /* 0x000fe2000cf41270 */
[----:B------:R-:W0:Y:S01]  /*a2ce0*/  LDCU UR35, c[0x0][0x398] ;  /* 0x00007300ff2377ac */ /* 0x000e220008000800 */
[----:B------:R-:W-:-:S04]  /*a2cf0*/  LOP3.LUT R53, R53, 0xfffffbff, RZ, 0xc0, !PT ;  /* 0xfffffbff35357812 */ /* 0x000fc800078ec0ff */
[----:B------:R-:W-:Y:S02]  /*a2d00*/  @P0 LOP3.LUT R53, R53, 0x400, RZ, 0xfc, !PT ;  /* 0x0000040035350812 */ /* 0x000fe400078efcff */
[----:B----4-:R-:W-:Y:S02]  /*a2d10*/  ISETP.LT.AND P0, PT, R12, UR69, !P1 ;  /* 0x000000450c007c0c */ /* 0x010fe4000cf01270 */
[----:B------:R-:W-:-:S04]  /*a2d20*/  LOP3.LUT R53, R53, 0xffffffdf, RZ, 0xc0, !PT ;  /* 0xffffffdf35357812 */ /* 0x000fc800078ec0ff */
[----:B------:R-:W-:Y:S02]  /*a2d30*/  @P2 LOP3.LUT R53, R53, 0x20, RZ, 0xfc, !PT ;  /* 0x0000002035352812 */ /* 0x000fe400078efcff */
[----:B------:R-:W-:Y:S02]  /*a2d40*/  ISETP.LT.AND P2, PT, R13, UR67, !P1 ;  /* 0x000000430d007c0c */ /* 0x000fe4000cf41270 */
[----:B------:R-:W-:-:S04]  /*a2d50*/  LOP3.LUT R53, R53, 0xfffffdff, RZ, 0xc0, !PT ;  /* 0xfffffdff35357812 */ /* 0x000fc800078ec0ff */
[----:B------:R-:W-:-:S04]  /*a2d60*/  @P0 LOP3.LUT R53, R53, 0x200, RZ, 0xfc, !PT ;  /* 0x0000020035350812 */ /* 0x000fc800078efcff */
[----:B------:R-:W-:-:S04]  /*a2d70*/  LOP3.LUT R53, R53, 0xfffffeff, RZ, 0xc0, !PT ;  /* 0xfffffeff35357812 */ /* 0x000fc800078ec0ff */
[----:B------:R-:W-:Y:S02]  /*a2d80*/  @P2 LOP3.LUT R53, R53, 0x100, RZ, 0xfc, !PT ;  /* 0x0000010035352812 */ /* 0x000fe400078efcff */
[----:B------:R-:W-:Y:S02]  /*a2d90*/  ISETP.LT.AND P2, PT, R37, UR63, !P1 ;  /* 0x0000003f25007c0c */ /* 0x000fe4000cf41270 */
[----:B------:R-:W-:Y:S01]  /*a2da0*/  LOP3.LUT P0, RZ, R0, 0x8000, RZ, 0xc0, !PT ;  /* 0x0000800000ff7812 */ /* 0x000fe2000780c0ff */
[----:B------:R-:W-:Y:S01]  /*a2db0*/  UMOV UR67, UR73 ;  /* 0x0000004900437c82 */ /* 0x000fe20008000000 */
[----:B------:R-:W-:Y:S01]  /*a2dc0*/  LOP3.LUT R53, R53, 0xffffff7f, RZ, 0xc0, !PT ;  /* 0xffffff7f35357812 */ /* 0x000fe200078ec0ff */
[----:B------:R-:W4:Y:S01]  /*a2dd0*/  LDCU UR63, c[0x0][0x398] ;  /* 0x00007300ff3f77ac */ /* 0x000f220008000800 */
[----:B---3--:R-:W-:Y:S02]  /*a2de0*/  LOP3.LUT R54, R54, 0x7fffffff, RZ, 0xc0, !PT ;  /* 0x7fffffff36367812 */ /* 0x008fe400078ec0ff */
[----:B------:R-:W-:-:S02]  /*a2df0*/  @P3 LOP3.LUT R53, R53, 0x80, RZ, 0xfc, !PT ;  /* 0x0000008035353812 */ /* 0x000fc400078efcff */
[----:B------:R-:W-:Y:S01]  /*a2e00*/  ISETP.LT.AND P3, PT, R38, UR61, !P1 ;  /* 0x0000003d26007c0c */ /* 0x000fe2000cf61270 */
[----:B------:R-:W3:Y:S01]  /*a2e10*/  LDCU UR61, c[0x0][0x398] ;  /* 0x00007300ff3d77ac */ /* 0x000ee20008000800 */
[----:B------:R-:W-:Y:S01]  /*a2e20*/  UMOV UR69, UR33 ;  /* 0x0000002100457c82 */ /* 0x000fe20008000000 */
[----:B------:R-:W-:Y:S01]  /*a2e30*/  LOP3.LUT R53, R53, 0xffffffbf, RZ, 0xc0, !PT ;  /* 0xffffffbf35357812 */ /* 0x000fe200078ec0ff */
[----:B------:R-:W0:Y:S01]  /*a2e40*/  LDCU UR33, c[0x0][0x398] ;  /* 0x00007300ff2177ac */ /* 0x000e220008000800 */
[----:B------:R-:W0:Y:S02]  /*a2e50*/  LDCU UR73, c[0x0][0x398] ;  /* 0x00007300ff4977ac */ /* 0x000e240008000800 */
        /* <DEDUP_REMOVED lines=22> */
[----:B------:R-:W-:Y:S01]  /*a2fc0*/  ISETP.LT.AND P3, PT, R5, UR49, !P1 ;  /* 0x0000003105007c0c */ /* 0x000fe2000cf61270 */
[----:B------:R-:W0:Y:S01]  /*a2fd0*/  LDCU UR51, c[0x0][0x398] ;  /* 0x00007300ff3377ac */ /* 0x000e220008000800 */
[----:B------:R-:W0:Y:S09]  /*a2fe0*/  LDCU UR49, c[0x0][0x398] ;  /* 0x00007300ff3177ac */ /* 0x000e320008000800 */
        /* <DEDUP_REMOVED lines=11> */
[----:B-1----:R-:W-:Y:S01]  /*a30a0*/  ISETP.LT.AND P1, PT, R11, UR41, !P1 ;  /* 0x000000290b007c0c */ /* 0x002fe2000cf21270 */
[----:B------:R-:W1:Y:S01]  /*a30b0*/  LDCU UR43, c[0x0][0x398] ;  /* 0x00007300ff2b77ac */ /* 0x000e620008000800 */
        /* <DEDUP_REMOVED lines=16> */
[----:B------:R-:W-:-:S04]  /*a31c0*/  LOP3.LUT R54, R54, 0xfdffffff, RZ, 0xc0, !PT ;  /* 0xfdffffff36367812 */ /* 0x000fc800078ec0ff */
[----:B------:R-:W-:-:S04]  /*a31d0*/  @P2 LOP3.LUT R54, R54, 0x2000000, RZ, 0xfc, !PT ;  /* 0x0200000036362812 */ /* 0x000fc800078efcff */
[----:B------:R-:W-:Y:S02]  /*a31e0*/  LOP3.LUT R54, R54, 0xfeffffff, RZ, 0xc0, !PT ;  /* 0xfeffffff36367812 */ /* 0x000fe400078ec0ff */
[----:B--2---:R-:W-:Y:S02]  /*a31f0*/  ISETP.LT.AND P2, PT, R37, UR39, !P0 ;  /* 0x0000002725007c0c */ /* 0x004fe4000c741270 */
[----:B------:R-:W-:-:S04]  /*a3200*/  @P1 LOP3.LUT R54, R54, 0x1000000, RZ, 0xfc, !PT ;  /* 0x0100000036361812 */ /* 0x000fc800078efcff */
[----:B------:R-:W-:-:S04]  /*a3210*/  LOP3.LUT R54, R54, 0xff7fffff, RZ, 0xc0, !PT ;  /* 0xff7fffff36367812 */ /* 0x000fc800078ec0ff */
[----:B------:R-:W-:-:S04]  /*a3220*/  @P3 LOP3.LUT R54, R54, 0x800000, RZ, 0xfc, !PT ;  /* 0x0080000036363812 */ /* 0x000fc800078efcff */
[----:B------:R-:W-:-:S04]  /*a3230*/  LOP3.LUT R54, R54, 0xffbfffff, RZ, 0xc0, !PT ;  /* 0xffbfffff36367812 */ /* 0x000fc800078ec0ff */
[----:B------:R-:W-:Y:S02]  /*a3240*/  @P2 LOP3.LUT R54, R54, 0x400000, RZ, 0xfc, !PT ;  /* 0x0040000036362812 */ /* 0x000fe400078efcff */
[----:B------:R-:W-:Y:S02]  /*a3250*/  ISETP.LT.AND P2, PT, R38, UR37, !P0 ;  /* 0x0000002526007c0c */ /* 0x000fe4000c741270 */
[----:B------:R-:W-:Y:S02]  /*a3260*/  ISETP.LT.AND P3, PT, R16, UR31, !P0 ;  /* 0x0000001f10007c0c */ /* 0x000fe4000c761270 */
[----:B------:R-:W-:Y:S02]  /*a3270*/  LOP3.LUT R54, R54, 0xffefffff, RZ, 0xc0, !PT ;  /* 0xffefffff36367812 */ /* 0x000fe400078ec0ff */
[----:B------:R-:W-:Y:S01]  /*a3280*/  LOP3.LUT P1, RZ, R0, 0x4000, RZ, 0xc0, !PT ;  /* 0x0000400000ff7812 */ /* 0x000fe2000782c0ff */
[----:B------:R-:W-:Y:S01]  /*a3290*/  UMOV UR37, UR71 ;  /* 0x0000004700257c82 */ /* 0x000fe20008000000 */
[----:B------:R-:W-:Y:S01]  /*a32a0*/  UMOV UR39, UR69 ;  /* 0x0000004500277c82 */ /* 0x000fe20008000000 */
[----:B------:R-:W2:Y:S01]  /*a32b0*/  LDCU UR31, c[0x0][0x398] ;  /* 0x00007300ff1f77ac */ /* 0x000ea20008000800 */
[----:B------:R-:W0:Y:S01]  /*a32c0*/  LDCU UR71, c[0x0][0x398] ;  /* 0x00007300ff4777ac */ /* 0x000e220008000800 */
[----:B------:R-:W0:Y:S02]  /*a32d0*/  LDCU UR69, c[0x0][0x398] ;  /* 0x00007300ff4577ac */ /* 0x000e240008000800 */
        /* <DEDUP_REMOVED lines=41> */
[----:B------:R-:W-:Y:S02]  /*a3570*/  LOP3.LUT R54, R54, 0xffffffdf, RZ, 0xc0, !PT ;  /* 0xffffffdf36367812 */ /* 0x000fe400078ec0ff */
[----:B------:R-:W-:Y:S01]  /*a3580*/  LOP3.LUT P0, RZ, R0, 0x2000, RZ, 0xc0, !PT ;  /* 0x0000200000ff7812 */ /* 0x000fe2000780c0ff */
[----:B------:R-:W0:Y:S06]  /*a3590*/  LDCU UR37, c[0x0][0x398] ;  /* 0x00007300ff2577ac */ /* 0x000e2c0008000800 */
[----:B------:R-:W-:-:S02]  /*a35a0*/  @P2 LOP3.LUT R54, R54, 0x20, RZ, 0xfc, !PT ;  /* 0x0000002036362812 */ /* 0x000fc400078efcff */
[----:B----4-:R-:W-:Y:S01]  /*a35b0*/  ISETP.LT.AND P2, PT, R13, UR63, !P1 ;  /* 0x0000003f0d007c0c */ /* 0x010fe2000cf41270 */
[----:B------:R-:W-:Y:S01]  /*a35c0*/  UMOV UR75, UR39 ;  /* 0x00000027004b7c82 */ /* 0x000fe20008000000 */
[----:B------:R-:W4:Y:S01]  /*a35d0*/  LDCU UR39, c[0x0][0x398] ;  /* 0x00007300ff2777ac */ /* 0x000f220008000800 */
[----:B------:R-:W-:Y:S01]  /*a35e0*/  LOP3.LUT R54, R54, 0xfffffdff, RZ, 0xc0, !PT ;  /* 0xfffffdff36367812 */ /* 0x000fe200078ec0ff */
[----:B------:R-:W0:Y:S03]  /*a35f0*/  LDCU UR63, c[0x0][0x398] ;  /* 0x00007300ff3f77ac */ /* 0x000e260008000800 */
        /* <DEDUP_REMOVED lines=38> */
[----:B------:R1:W-:Y:S01]  /*a3860*/  STL [R1+0x368], R54 ;  /* 0x0003683601007387 */ /* 0x0003e20000100800 */
[----:B------:R-:W0:Y:S01]  /*a3870*/  LDCU UR43, c[0x0][0x398] ;  /* 0x00007300ff2b77ac */ /* 0x000e220008000800 */
[----:B------:R-:W-:-:S04]  /*a3880*/  LOP3.LUT R53, R53, 0xbfffffff, RZ, 0xc0, !PT ;  /* 0xbfffffff35357812 */ /* 0x000fc800078ec0ff */
[----:B------:R-:W-:Y:S02]  /*a3890*/  @P3 LOP3.LUT R53, R53, 0x40000000, RZ, 0xfc, !PT ;  /* 0x4000000035353812 */ /* 0x000fe400078efcff */
[----:B------:R-:W-:Y:S01]  /*a38a0*/  ISETP.LT.AND P3, PT, R7, UR41, !P1 ;  /* 0x0000002907007c0c */ /* 0x000fe2000cf61270 */
[----:B------:R-:W0:Y:S01]  /*a38b0*/  LDCU UR41, c[0x0][0x398] ;  /* 0x00007300ff2977ac */ /* 0x000e220008000800 */
[----:B------:R-:W-:Y:S01]  /*a38c0*/  LOP3.LUT R53, R53, 0xdfffffff, RZ, 0xc0, !PT ;  /* 0xdfffffff35357812 */ /* 0x000fe200078ec0ff */
[----:B-1----:R-:W3:Y:S03]  /*a38d0*/  LDL.LU R54, [R1+0x55f4] ;  /* 0x0055f40001367983 */ /* 0x002ee60000300800 */
[----:B------:R-:W-:Y:S02]  /*a38e0*/  @P2 LOP3.LUT R53, R53, 0x20000000, RZ, 0xfc, !PT ;  /* 0x2000000035352812 */ /* 0x000fe400078efcff */
[----:B------:R-:W-:-:S02]  /*a38f0*/  ISETP.LT.AND P2, PT, R10, UR33, !P1 ;  /* 0x000000210a007c0c */ /* 0x000fc4000cf41270 */
[----:B------:R-:W-:Y:S02]  /*a3900*/  LOP3.LUT R53, R53, 0xefffffff, RZ, 0xc0, !PT ;  /* 0xefffffff35357812 */ /* 0x000fe400078ec0ff */
[----:B------:R-:W-:Y:S01]  /*a3910*/  ISETP.LT.AND P1, PT, R11, UR35, !P1 ;  /* 0x000000230b007c0c */ /* 0x000fe2000cf21270 */
        /* <DEDUP_REMOVED lines=42> */
[----:B--2---:R-:W-:Y:S01]  /*a3bc0*/  ISETP.LT.AND P3, PT, R35, UR31, !P0 ;  /* 0x0000001f23007c0c */ /* 0x004fe2000c761270 */
[----:B------:R-:W2:Y:S01]  /*a3bd0*/  LDCU UR31, c[0x0][0x398] ;  /* 0x00007300ff1f77ac */ /* 0x000ea20008000800 */
        /* <DEDUP_REMOVED lines=31> */
[----:B------:R-:W-:-:S04]  /*a3dd0*/  @P0 LOP3.LUT R53, R53, 0x400, RZ, 0xfc, !PT ;  /* 0x0000040035350812 */ /* 0x000fc800078efcff */
[----:B------:R-:W-:Y:S02]  /*a3de0*/  LOP3.LUT R53, R53, 0xffffffdf, RZ, 0xc0, !PT ;  /* 0xffffffdf35357812 */ /* 0x000fe400078ec0ff */
[----:B------:R-:W-:Y:S01]  /*a3df0*/  ISETP.LT.AND P0, PT, R13, UR69, !P1 ;  /* 0x000000450d007c0c */ /* 0x000fe2000cf01270 */
        /* <DEDUP_REMOVED lines=11> */
[----:B------:R-:W-:Y:S02]  /*a3eb0*/  R2UR UR53, R51 ;  /* 0x00000000333572ca */ /* 0x000fe400000e0000 */
[----:B------:R-:W2:Y:S01]  /*a3ec0*/  LDL.LU R51, [R1+0x360] ;  /* 0x0003600001337983 */ /* 0x000ea20000300800 */
[----:B------:R-:W-:Y:S02]  /*a3ed0*/  ISETP.LT.AND P3, PT, R37, UR55, !P1 ;  /* 0x0000003725007c0c */ /* 0x000fe4000cf61270 */
[----:B------:R-:W-:Y:S01]  /*a3ee0*/  LOP3.LUT R53, R53, 0xffffffbf, RZ, 0xc0, !PT ;  /* 0xffffffbf35357812 */ /* 0x000fe200078ec0ff */
[----:B------:R-:W1:Y:S10]  /*a3ef0*/  LDCU UR55, c[0x0][0x398] ;  /* 0x00007300ff3777ac */ /* 0x000e740008000800 */
[----:B------:R-:W-:-:S02]  /*a3f00*/  @P3 LOP3.LUT R53, R53, 0x40, RZ, 0xfc, !PT ;  /* 0x0000004035353812 */ /* 0x000fc400078efcff */
        /* <DEDUP_REMOVED lines=21> */
[----:B------:R-:W-:Y:S01]  /*a4060*/  ISETP.LT.AND P2, PT, R5, UR43, !P1 ;  /* 0x0000002b05007c0c */ /* 0x000fe2000cf41270 */
[----:B------:R-:W0:Y:S02]  /*a4070*/  LDCU UR43, c[0x0][0x398] ;  /* 0x00007300ff2b77ac */ /* 0x000e240008000800 */
[----:B------:R1:W-:Y:S04]  /*a4080*/  STL [R1+0x364], R53 ;  /* 0x0003643501007387 */ /* 0x0003e80000100800 */
[----:B-1----:R-:W3:Y:S01]  /*a4090*/  LDL.LU R53, [R1+0x55f0] ;  /* 0x0055f00001357983 */ /* 0x002ee20000300800 */
[----:B--2---:R-:W-:-:S04]  /*a40a0*/  LOP3.LUT R51, R51, 0x7fffffff, RZ, 0xc0, !PT ;  /* 0x7fffffff33337812 */ /* 0x004fc800078ec0ff */
[----:B------:R-:W-:Y:S02]  /*a40b0*/  @P3 LOP3.LUT R51, R51, 0x80000000, RZ, 0xfc, !PT ;  /* 0x8000000033333812 */ /* 0x000fe400078efcff */
[----:B------:R-:W-:Y:S01]  /*a40c0*/  ISETP.LT.AND P3, PT, R6, UR41, !P1 ;  /* 0x0000002906007c0c */ /* 0x000fe2000cf61270 */
[----:B------:R-:W1:Y:S01]  /*a40d0*/  LDCU UR41, c[0x0][0x398] ;  /* 0x00007300ff2977ac */ /* 0x000e620008000800 */
[----:B------:R-:W-:-:S04]  /*a40e0*/  LOP3.LUT R51, R51, 0xbfffffff, RZ, 0xc0, !PT ;  /* 0xbfffffff33337812 */ /* 0x000fc800078ec0ff */
[----:B------:R-:W-:Y:S02]  /*a40f0*/  @P2 LOP3.LUT R51, R51, 0x40000000, RZ, 0xfc, !PT ;  /* 0x4000000033332812 */ /* 0x000fe400078efcff */
[----:B----4-:R-:W-:Y:S01]  /*a4100*/  ISETP.LT.AND P2, PT, R7, UR39, !P1 ;  /* 0x0000002707007c0c */ /* 0x010fe2000cf41270 */
[----:B------:R-:W2:Y:S01]  /*a4110*/  LDCU UR39, c[0x0][0x398] ;  /* 0x00007300ff2777ac */ /* 0x000ea20008000800 */
[----:B------:R-:W-:-:S04]  /*a4120*/  LOP3.LUT R51, R51, 0xdfffffff, RZ, 0xc0, !PT ;  /* 0xdfffffff33337812 */ /* 0x000fc800078ec0ff */
[----:B------:R-:W-:Y:S02]  /*a4130*/  @P3 LOP3.LUT R51, R51, 0x20000000, RZ, 0xfc, !PT ;  /* 0x2000000033333812 */ /* 0x000fe400078efcff */
[----:B------:R-:W-:Y:S01]  /*a4140*/  ISETP.LT.AND P3, PT, R10, UR37, !P1 ;  /* 0x000000250a007c0c */ /* 0x000fe2000cf61270 */
[----:B------:R-:W4:Y:S01]  /*a4150*/  LDCU UR37, c[0x0][0x398] ;  /* 0x00007300ff2577ac */ /* 0x000f220008000800 */
[----:B------:R-:W-:-:S04]  /*a4160*/  LOP3.LUT R51, R51, 0xefffffff, RZ, 0xc0, !PT ;  /* 0xefffffff33337812 */ /* 0x000fc800078ec0ff */
[----:B------:R-:W-:Y:S02]  /*a4170*/  @P2 LOP3.LUT R51, R51, 0x10000000, RZ, 0xfc, !PT ;  /* 0x1000000033332812 */ /* 0x000fe400078efcff */
[----:B------:R-:W-:Y:S02]  /*a4180*/  ISETP.LT.AND P2, PT, R11, UR35, !P1 ;  /* 0x000000230b007c0c */ /* 0x000fe4000cf41270 */
[----:B------:R-:W-:Y:S01]  /*a4190*/  LOP3.LUT R51, R51, 0xf7ffffff, RZ, 0xc0, !PT ;  /* 0xf7ffffff33337812 */ /* 0x000fe200078ec0ff */
[----:B------:R-:W0:Y:S03]  /*a41a0*/  LDCU UR35, c[0x0][0x398] ;  /* 0x00007300ff2377ac */ /* 0x000e260008000800 */
[----:B------:R-:W-:Y:S02]  /*a41b0*/  @P3 LOP3.LUT R51, R51, 0x8000000, RZ, 0xfc, !PT ;  /* 0x0800000033333812 */ /* 0x000fe400078efcff */
[----:B------:R-:W-:-:S02]  /*a41c0*/  ISETP.LT.AND P3, PT, R15, UR53, !P0 ;  /* 0x000000350f007c0c */ /* 0x000fc4000c761270 */
[----:B------:R-:W-:-:S04]  /*a41d0*/  LOP3.LUT R51, R51, 0xfbffffff, RZ, 0xc0, !PT ;  /* 0xfbffffff33337812 */ /* 0x000fc800078ec0ff */
[----:B------:R-:W-:Y:S02]  /*a41e0*/  @P2 LOP3.LUT R51, R51, 0x4000000, RZ, 0xfc, !PT ;  /* 0x0400000033332812 */ /* 0x000fe400078efcff */
[----:B------:R-:W-:Y:S01]  /*a41f0*/  ISETP.LT.AND P2, PT, R12, UR55, !P0 ;  /* 0x000000370c007c0c */ /* 0x000fe2000c741270 */
        /* <DEDUP_REMOVED lines=8> */
[----:B------:R-:W-:Y:S02]  /*a4280*/  LOP3.LUT R51, R51, 0xfeffffff, RZ, 0xc0, !PT ;  /* 0xfeffffff33337812 */ /* 0x000fe400078ec0ff */
[----:B------:R-:W-:Y:S01]  /*a4290*/  R2UR UR53, R52 ;  /* 0x00000000343572ca */ /* 0x000fe200000e0000 */
[----:B------:R-:W0:Y:S01]  /*a42a0*/  LDCU UR49, c[0x0][0x398] ;  /* 0x00007300ff3177ac */ /* 0x000e220008000800 */
[----:B------:R-:W2:Y:S01]  /*a42b0*/  LDL.LU R52, [R1+0x55ec] ;  /* 0x0055ec0001347983 */ /* 0x000ea20000300800 */
[----:B------:R-:W0:Y:S02]  /*a42c0*/  LDCU UR51, c[0x0][0x398] ;  /* 0x00007300ff3377ac */ /* 0x000e240008000800 */
        /* <DEDUP_REMOVED lines=48> */
[----:B------:R-:W-:Y:S02]  /*a45d0*/  R2UR UR65, R49 ;  /* 0x00000000314172ca */ /* 0x000fe400000e0000 */
[----:B------:R-:W2:Y:S01]  /*a45e0*/  LDL.LU R49, [R1+0x35c] ;  /* 0x00035c0001317983 */ /* 0x000ea20000300800 */
[----:B------:R-:W-:Y:S02]  /*a45f0*/  ISETP.LT.AND P0, PT, R11, UR21, !P0 ;  /* 0x000000150b007c0c */ /* 0x000fe4000c701270 */
[----:B------:R-:W-:Y:S02]  /*a4600*/  ISETP.LT.AND P3, PT, R15, UR53, !P1 ;  /* 0x000000350f007c0c */ /* 0x000fe4000cf61270 */
[----:B------:R-:W-:Y:S01]  /*a4610*/  LOP3.LUT R51, R51, 0xfffffbff, RZ, 0xc0, !PT ;  /* 0xfffffbff33337812 */ /* 0x000fe200078ec0ff */
[----:B------:R-:W0:Y:S01]  /*a4620*/  LDCU UR21, c[0x0][0x398] ;  /* 0x00007300ff1577ac */ /* 0x000e220008000800 */
[----:B------:R-:W0:Y:S07]  /*a4630*/  LDCU UR53, c[0x0][0x398] ;  /* 0x00007300ff3577ac */ /* 0x000e2e0008000800 */
[----:B------:R-:W-:-:S04]  /*a4640*/  @P0 LOP3.LUT R51, R51, 0x400, RZ, 0xfc, !PT ;  /* 0x0000040033330812 */ /* 0x000fc800078efcff */
[----:B------:R-:W-:-:S04]  /*a4650*/  LOP3.LUT R51, R51, 0xffffffdf, RZ, 0xc0, !PT ;  /* 0xffffffdf33337812 */ /* 0x000fc800078ec0ff */
[----:B------:R-:W-:-:S04]  /*a4660*/  @P3 LOP3.LUT R51, R51, 0x20, RZ, 0xfc, !PT ;  /* 0x0000002033333812 */ /* 0x000fc800078efcff */
[----:B------:R-:W-:-:S04]  /*a4670*/  LOP3.LUT R51, R51, 0xfffffdff, RZ, 0xc0, !PT ;  /* 0xfffffdff33337812 */ /* 0x000fc800078ec0ff */
[----:B------:R-:W-:Y:S02]  /*a4680*/  @P2 LOP3.LUT R51, R51, 0x200, RZ, 0xfc, !PT ;  /* 0x0000020033332812 */ /* 0x000fe400078efcff */
[----:B------:R-:W-:Y:S02]  /*a4690*/  ISETP.LT.AND P2, PT, R13, UR63, !P1 ;  /* 0x0000003f0d007c0c */ /* 0x000fe4000cf41270 */
[----:B---3--:R-:W-:Y:S02]  /*a46a0*/  ISETP.LT.AND P3, PT, R14, UR61, !P1 ;  /* 0x0000003d0e007c0c */ /* 0x008fe4000cf61270 */
[----:B------:R-:W-:Y:S02]  /*a46b0*/  LOP3.LUT P0, RZ, R0, 0x200, RZ, 0xc0, !PT ;  /* 0x0000020000ff7812 */ /* 0x000fe4000780c0ff */
[----:B------:R-:W-:Y:S01]  /*a46c0*/  LOP3.LUT R51, R51, 0xfffffeff, RZ, 0xc0, !PT ;  /* 0xfffffeff33337812 */ /* 0x000fe200078ec0ff */
[----:B------:R-:W3:Y:S01]  /*a46d0*/  LDCU UR63, c[0x0][0x398] ;  /* 0x00007300ff3f77ac */ /* 0x000ee20008000800 */
[----:B------:R-:W0:Y:S05]  /*a46e0*/  LDCU UR61, c[0x0][0x398] ;  /* 0x00007300ff3d77ac */ /* 0x000e2a0008000800 */
[----:B------:R-:W-:-:S02]  /*a46f0*/  @P2 LOP3.LUT R51, R51, 0x100, RZ, 0xfc, !PT ;  /* 0x0000010033332812 */ /* 0x000fc400078efcff */
[----:B------:R-:W-:Y:S01]  /*a4700*/  ISETP.LT.AND P2, PT, R37, UR59, !P1 ;  /* 0x0000003b25007c0c */ /* 0x000fe2000cf41270 */
[----:B------:R-:W0:Y:S01]  /*a4710*/  LDCU UR59, c[0x0][0x398] ;  /* 0x00007300ff3b77ac */ /* 0x000e220008000800 */
[----:B------:R-:W-:-:S04]  /*a4720*/  LOP3.LUT R51, R51, 0xffffff7f, RZ, 0xc0, !PT ;  /* 0xffffff7f33337812 */ /* 0x000fc800078ec0ff */
[----:B------:R-:W-:Y:S02]  /*a4730*/  @P3 LOP3.LUT R51, R51, 0x80, RZ, 0xfc, !PT ;  /* 0x0000008033333812 */ /* 0x000fe400078efcff */
[----:B------:R-:W-:Y:S02]  /*a4740*/  ISETP.LT.AND P3, PT, R38, UR57, !P1 ;  /* 0x0000003926007c0c */ /* 0x000fe4000cf61270 */
[----:B------:R-:W-:-:S04]  /*a4750*/  LOP3.LUT R51, R51, 0xffffffbf, RZ, 0xc0, !PT ;  /* 0xffffffbf33337812 */ /* 0x000fc800078ec0ff */
[----:B------:R-:W-:Y:S02]  /*a4760*/  @P2 LOP3.LUT R51, R51, 0x40, RZ, 0xfc, !PT ;  /* 0x0000004033332812 */ /* 0x000fe400078efcff */
[----:B----4-:R-:W-:Y:S02]  /*a4770*/  ISETP.LT.AND P2, PT, R16, UR37, !P1 ;  /* 0x0000002510007c0c */ /* 0x010fe4000cf41270 */
[----:B------:R-:W-:Y:S01]  /*a4780*/  R2UR UR57, R50 ;  /* 0x00000000323972ca */ /* 0x000fe200000e0000 */
        /* <DEDUP_REMOVED lines=22> */
[----:B-1----:R-:W3:Y:S04]  /*a48f0*/  LDL.LU R51, [R1+0x55e8] ;  /* 0x0055e80001337983 */ /* 0x002ee80000300800 */
[----:B------:R-:W3:Y:S01]  /*a4900*/  LDL.LU R50, [R1+0x55e4] ;  /* 0x0055e40001327983 */ /* 0x000ee20000300800 */
[----:B--2---:R-:W-:-:S04]  /*a4910*/  LOP3.LUT R49, R49, 0x7fffffff, RZ, 0xc0, !PT ;  /* 0x7fffffff31317812 */ /* 0x004fc800078ec0ff */
[----:B------:R-:W-:Y:S02]  /*a4920*/  @P2 LOP3.LUT R49, R49, 0x80000000, RZ, 0xfc, !PT ;  /* 0x8000000031312812 */ /* 0x000fe400078efcff */
[----:B------:R-:W-:Y:S01]  /*a4930*/  ISETP.LT.AND P2, PT, R6, UR39, !P1 ;  /* 0x0000002706007c0c */ /* 0x000fe2000cf41270 */
[----:B------:R-:W1:Y:S01]  /*a4940*/  LDCU UR39, c[0x0][0x398] ;  /* 0x00007300ff2777ac */ /* 0x000e620008000800 */
[----:B------:R-:W-:-:S04]  /*a4950*/  LOP3.LUT R49, R49, 0xbfffffff, RZ, 0xc0, !PT ;  /* 0xbfffffff31317812 */ /* 0x000fc800078ec0ff */
[----:B------:R-:W-:Y:S02]  /*a4960*/  @P3 LOP3.LUT R49, R49, 0x40000000, RZ, 0xfc, !PT ;  /* 0x4000000031313812 */ /* 0x000fe400078efcff */
[----:B------:R-:W-:Y:S01]  /*a4970*/  ISETP.LT.AND P3, PT, R7, UR47, !P1 ;  /* 0x0000002f07007c0c */ /* 0x000fe2000cf61270 */
[----:B------:R-:W2:Y:S01]  /*a4980*/  LDCU UR47, c[0x0][0x398] ;  /* 0x00007300ff2f77ac */ /* 0x000ea20008000800 */
        /* <DEDUP_REMOVED lines=16> */
[----:B------:R-:W-:Y:S01]  /*a4a90*/  ISETP.LT.AND P1, PT, R12, UR77, !P0 ;  /* 0x0000004d0c007c0c */ /* 0x000fe2000c721270 */
[----:B------:R-:W0:Y:S01]  /*a4aa0*/  LDCU UR77, c[0x0][0x398] ;  /* 0x00007300ff4d77ac */ /* 0x000e220008000800 */
        /* <DEDUP_REMOVED lines=59> */
[----:B------:R-:W-:Y:S01]  /*a4e60*/  ISETP.LT.AND P2, PT, R15, UR57, !P1 ;  /* 0x000000390f007c0c */ /* 0x000fe2000cf41270 */
[----:B------:R-:W0:Y:S01]  /*a4e70*/  LDCU UR57, c[0x0][0x398] ;  /* 0x00007300ff3977ac */ /* 0x000e220008000800 */
[----:B------:R-:W-:-:S11]  /*a4e80*/  LOP3.LUT R49, R49, 0xffffffdf, RZ, 0xc0, !PT ;  /* 0xffffffdf31317812 */ /* 0x000fd600078ec0ff */
[----:B------:R-:W-:Y:S02]  /*a4e90*/  @P2 LOP3.LUT R49, R49, 0x20, RZ, 0xfc, !PT ;  /* 0x0000002031312812 */ /* 0x000fe400078efcff */
[----:B------:R-:W-:Y:S02]  /*a4ea0*/  ISETP.LT.AND P2, PT, R12, UR59, !P1 ;  /* 0x0000003b0c007c0c */ /* 0x000fe4000cf41270 */
[----:B------:R-:W-:Y:S02]  /*a4eb0*/  R2UR UR59, R48 ;  /* 0x00000000303b72ca */ /* 0x000fe400000e0000 */
[----:B------:R-:W2:Y:S01]  /*a4ec0*/  LDL.LU R48, [R1+0x358] ;  /* 0x0003580001307983 */ /* 0x000ea20000300800 */
[----:B-1----:R-:W-:Y:S02]  /*a4ed0*/  ISETP.LT.AND P3, PT, R13, UR55, !P1 ;  /* 0x000000370d007c0c */ /* 0x002fe4000cf61270 */
[----:B------:R-:W-:Y:S01]  /*a4ee0*/  LOP3.LUT R49, R49, 0xfffffdff, RZ, 0xc0, !PT ;  /* 0xfffffdff31317812 */ /* 0x000fe200078ec0ff */
[----:B------:R-:W1:Y:S05]  /*a4ef0*/  LDCU UR55, c[0x0][0x398] ;  /* 0x00007300ff3777ac */ /* 0x000e6a0008000800 */
[----:B------:R-:W-:-:S02]  /*a4f00*/  @P2 LOP3.LUT R49, R49, 0x200, RZ, 0xfc, !PT ;  /* 0x0000020031312812 */ /* 0x000fc400078efcff */
[----:B0-----:R-:W-:Y:S01]  /*a4f10*/  ISETP.LT.AND P2, PT, R14, UR57, !P1 ;  /* 0x000000390e007c0c */ /* 0x001fe2000cf41270 */
        /* <DEDUP_REMOVED lines=8> */
[----:B------:R-:W-:Y:S02]  /*a4fa0*/  LOP3.LUT R49, R49, 0xffffffbf, RZ, 0xc0, !PT ;  /* 0xffffffbf31317812 */ /* 0x000fe400078ec0ff */
[----:B------:R-:W-:Y:S01]  /*a4fb0*/  LOP3.LUT P0, RZ, R0, 0x80, RZ, 0xc0, !PT ;  /* 0x0000008000ff7812 */ /* 0x000fe2000780c0ff */
[----:B------:R-:W2:Y:S06]  /*a4fc0*/  LDCU UR21, c[0x0][0x398] ;  /* 0x00007300ff1577ac */ /* 0x000eac0008000800 */
[----:B------:R-:W-:-:S02]  /*a4fd0*/  @P2 LOP3.LUT R49, R49, 0x40, RZ, 0xfc, !PT ;  /* 0x0000004031312812 */ /* 0x000fc400078efcff */
[----:B-1----:R-:W-:Y:S01]  /*a4fe0*/  ISETP.LT.AND P2, PT, R16, UR55, !P1 ;  /* 0x0000003710007c0c */ /* 0x002fe2000cf41270 */
        /* <DEDUP_REMOVED lines=28> */
[----:B------:R-:W-:-:S04]  /*a51b0*/  @P3 LOP3.LUT R48, R48, 0x40000000, RZ, 0xfc, !PT ;  /* 0x4000000030303812 */ /* 0x000fc800078efcff */
[----:B------:R-:W-:Y:S02]  /*a51c0*/  LOP3.LUT R48, R48, 0xdfffffff, RZ, 0xc0, !PT ;  /* 0xdfffffff30307812 */ /* 0x000fe400078ec0ff */
[----:B------:R-:W-:Y:S01]  /*a51d0*/  ISETP.LT.AND P3, PT, R7, UR33, !P1 ;  /* 0x0000002107007c0c */ /* 0x000fe2000cf61270 */
[----:B------:R-:W2:Y:S01]  /*a51e0*/  LDCU UR33, c[0x0][0x398] ;  /* 0x00007300ff2177ac */ /* 0x000ea20008000800 */
[----:B------:R-:W-:Y:S02]  /*a51f0*/  @P2 LOP3.LUT R48, R48, 0x20000000, RZ, 0xfc, !PT ;  /* 0x2000000030302812 */ /* 0x000fe400078efcff */
[----:B------:R-:W-:Y:S02]  /*a5200*/  ISETP.LT.AND P2, PT, R10, UR35, !P1 ;  /* 0x000000230a007c0c */ /* 0x000fe4000cf41270 */
[----:B----4-:R-:W-:Y:S02]  /*a5210*/  ISETP.LT.AND P1, PT, R11, UR37, !P1 ;  /* 0x000000250b007c0c */ /* 0x010fe4000cf21270 */
[----:B------:R-:W-:-:S02]  /*a5220*/  R2UR UR37, R47 ;  /* 0x000000002f2572ca */ /* 0x000fc400000e0000 */
[----:B------:R-:W-:Y:S01]  /*a5230*/  LOP3.LUT R48, R48, 0xefffffff, RZ, 0xc0, !PT ;  /* 0xefffffff30307812 */ /* 0x000fe200078ec0ff */
[----:B------:R-:W4:Y:S01]  /*a5240*/  LDL.LU R47, [R1+0x354] ;  /* 0x00035400012f7983 */ /* 0x000f220000300800 */
        /* <DEDUP_REMOVED lines=90> */
[----:B------:R-:W-:-:S04]  /*a57f0*/  LOP3.LUT R48, R48, 0xffffffbf, RZ, 0xc0, !PT ;  /* 0xffffffbf30307812 */ /* 0x000fc800078ec0ff */
[----:B------:R-:W-:Y:S02]  /*a5800*/  @P2 LOP3.LUT R48, R48, 0x40, RZ, 0xfc, !PT ;  /* 0x0000004030302812 */ /* 0x000fe400078efcff */
[----:B------:R-:W-:Y:S02]  /*a5810*/  ISETP.LT.AND P2, PT, R16, UR67, !P1 ;  /* 0x0000004310007c0c */ /* 0x000fe4000cf41270 */
[----:B------:R-:W-:Y:S02]  /*a5820*/  R2UR UR69, R43 ;  /* 0x000000002b4572ca */ /* 0x000fe400000e0000 */
[----:B------:R-:W-:Y:S02]  /*a5830*/  LOP3.LUT P0, RZ, R0, 0x20, RZ, 0xc0, !PT ;  /* 0x0000002000ff7812 */ /* 0x000fe4000780c0ff */
[----:B------:R-:W-:Y:S01]  /*a5840*/  LOP3.LUT R48, R48, 0xffffffef, RZ, 0xc0, !PT ;  /* 0xffffffef30307812 */ /* 0x000fe200078ec0ff */
[----:B------:R-:W0:Y:S03]  /*a5850*/  LDCU UR67, c[0x0][0x398] ;  /* 0x00007300ff4377ac */ /* 0x000e260008000800 */
[----:B------:R-:W-:-:S02]  /*a5860*/  @P3 LOP3.LUT R48, R48, 0x10, RZ, 0xfc, !PT ;  /* 0x0000001030303812 */ /* 0x000fc400078efcff */
        /* <DEDUP_REMOVED lines=14> */
[----:B-1----:R-:W-:-:S03]  /*a5950*/  ISETP.LT.AND P2, PT, R36, UR31, !P1 ;  /* 0x0000001f24007c0c */ /* 0x002fc6000cf41270 */
[----:B------:R1:W-:Y:S01]  /*a5960*/  STL [R1+0x358], R48 ;  /* 0x0003583001007387 */ /* 0x0003e20000100800 */
[----:B0-----:R-:W-:Y:S01]  /*a5970*/  ISETP.LT.AND P3, PT, R5, UR29, !P1 ;  /* 0x0000001d05007c0c */ /* 0x001fe2000cf61270 */
[----:B------:R-:W0:Y:S02]  /*a5980*/  LDCU UR29, c[0x0][0x398] ;  /* 0x00007300ff1d77ac */ /* 0x000e240008000800 */
[----:B-1----:R-:W2:Y:S01]  /*a5990*/  LDL.LU R48, [R1+0x350] ;  /* 0x0003500001307983 */ /* 0x002ea20000300800 */
[----:B----4-:R-:W-:-:S05]  /*a59a0*/  LOP3.LUT R47, R47, 0x7fffffff, RZ, 0xc0, !PT ;  /* 0x7fffffff2f2f7812 */ /* 0x010fca00078ec0ff */
[----:B------:R-:W-:Y:S02]  /*a59b0*/  @P2 LOP3.LUT R47, R47, 0x80000000, RZ, 0xfc, !PT ;  /* 0x800000002f2f2812 */ /* 0x000fe400078efcff */
[----:B------:R-:W-:Y:S02]  /*a59c0*/  ISETP.LT.AND P2, PT, R6, UR27, !P1 ;  /* 0x0000001b06007c0c */ /* 0x000fe4000cf41270 */
[----:B------:R-:W-:Y:S01]  /*a59d0*/  R2UR UR31, R42 ;  /* 0x000000002a1f72ca */ /* 0x000fe200000e0000 */
[----:B------:R-:W1:Y:S01]  /*a59e0*/  LDCU UR27, c[0x0][0x398] ;  /* 0x00007300ff1b77ac */ /* 0x000e620008000800 */
[----:B------:R-:W-:-:S04]  /*a59f0*/  LOP3.LUT R47, R47, 0xbfffffff, RZ, 0xc0, !PT ;  /* 0xbfffffff2f2f7812 */ /* 0x000fc800078ec0ff */
[----:B------:R-:W-:Y:S02]  /*a5a00*/  @P3 LOP3.LUT R47, R47, 0x40000000, RZ, 0xfc, !PT ;  /* 0x400000002f2f3812 */ /* 0x000fe400078efcff */
[----:B------:R-:W-:Y:S01]  /*a5a10*/  ISETP.LT.AND P3, PT, R7, UR25, !P1 ;  /* 0x0000001907007c0c */ /* 0x000fe2000cf61270 */
[----:B------:R-:W4:Y:S01]  /*a5a20*/  LDCU UR25, c[0x0][0x398] ;  /* 0x00007300ff1977ac */ /* 0x000f220008000800 */
        /* <DEDUP_REMOVED lines=23> */
[----:B------:R-:W-:Y:S01]  /*a5ba0*/  LOP3.LUT R47, R47, 0xfeffffff, RZ, 0xc0, !PT ;  /* 0xfeffffff2f2f7812 */ /* 0x000fe200078ec0ff */
[----:B------:R-:W0:Y:S08]  /*a5bb0*/  LDCU UR29, c[0x0][0x398] ;  /* 0x00007300ff1d77ac */ /* 0x000e300008000800 */
[----:B------:R-:W-:-:S02]  /*a5bc0*/  @P2 LOP3.LUT R47, R47, 0x1000000, RZ, 0xfc, !PT ;  /* 0x010000002f2f2812 */ /* 0x000fc400078efcff */
        /* <DEDUP_REMOVED lines=14> */
[----:B0-----:R-:W-:Y:S02]  /*a5cb0*/  ISETP.LT.AND P2, PT, R3, UR49, !P0 ;  /* 0x0000003103007c0c */ /* 0x001fe4000c741270 */
[----:B------:R-:W-:Y:S02]  /*a5cc0*/  ISETP.LT.AND P3, PT, R8, UR29, !P0 ;  /* 0x0000001d08007c0c */ /* 0x000fe4000c761270 */
[----:B------:R-:W-:Y:S01]  /*a5cd0*/  LOP3.LUT R47, R47, 0xfffbffff, RZ, 0xc0, !PT ;  /* 0xfffbffff2f2f7812 */ /* 0x000fe200078ec0ff */
[----:B------:R-:W0:Y:S01]  /*a5ce0*/  LDCU UR49, c[0x0][0x398] ;  /* 0x00007300ff3177ac */ /* 0x000e220008000800 */
[----:B------:R-:W-:Y:S01]  /*a5cf0*/  LOP3.LUT P1, RZ, R0, 0x10, RZ, 0xc0, !PT ;  /* 0x0000001000ff7812 */ /* 0x000fe2000782c0ff */
[----:B------:R-:W0:Y:S06]  /*a5d00*/  LDCU UR29, c[0x0][0x398] ;  /* 0x00007300ff1d77ac */ /* 0x000e2c0008000800 */
[----:B------:R-:W-:-:S02]  /*a5d10*/  @P2 LOP3.LUT R47, R47, 0x40000, RZ, 0xfc, !PT ;  /* 0x000400002f2f2812 */ /* 0x000fc400078efcff */
[----:B-1----:R-:W-:Y:S01]  /*a5d20*/  ISETP.LT.AND P2, PT, R35, UR69, !P0 ;  /* 0x0000004523007c0c */ /* 0x002fe2000c741270 */
        /* <DEDUP_REMOVED lines=18> */
[----:B------:R-:W-:Y:S02]  /*a5e50*/  ISETP.LT.AND P3, PT, R10, UR57, !P0 ;  /* 0x000000390a007c0c */ /* 0x000fe4000c761270 */
[----:B------:R-:W-:Y:S01]  /*a5e60*/  R2UR UR59, R41 ;  /* 0x00000000293b72ca */ /* 0x000fe200000e0000 */
        /* <DEDUP_REMOVED lines=40> */
[----:B--2---:R-:W-:Y:S02]  /*a60f0*/  ISETP.LT.AND P2, PT, R8, UR33, !P1 ;  /* 0x0000002108007c0c */ /* 0x004fe4000cf41270 */
[----:B------:R-:W-:Y:S01]  /*a6100*/  LOP3.LUT R48, R48, 0x7fffffff, RZ, 0xc0, !PT ;  /* 0x7fffffff30307812 */ /* 0x000fe200078ec0ff */
[----:B------:R-:W2:Y:S01]  /*a6110*/  LDCU UR33, c[0x0][0x398] ;  /* 0x00007300ff2177ac */ /* 0x000ea20008000800 */
        /* <DEDUP_REMOVED lines=8> */
[----:B------:R-:W-:Y:S02]  /*a61a0*/  ISETP.LT.AND P3, PT, R5, UR55, !P1 ;  /* 0x0000003705007c0c */ /* 0x000fe4000cf61270 */
[----:B------:R-:W-:Y:S01]  /*a61b0*/  R2UR UR35, R40 ;  /* 0x00000000282372ca */ /* 0x000fe200000e0000 */
[----:B------:R-:W0:Y:S01]  /*a61c0*/  LDCU UR53, c[0x0][0x398] ;  /* 0x00007300ff3577ac */ /* 0x000e220008000800 */
[----:B------:R1:W-:Y:S01]  /*a61d0*/  STL [R1+0x354], R47 ;  /* 0x0003542f01007387 */ /* 0x0003e20000100800 */
[----:B------:R-:W0:Y:S03]  /*a61e0*/  LDCU UR55, c[0x0][0x398] ;  /* 0x00007300ff3777ac */ /* 0x000e260008000800 */
[----:B-1----:R-:W2:Y:S03]  /*a61f0*/  LDL.LU R47, [R1+0x34c] ;  /* 0x00034c00012f7983 */ /* 0x002ea60000300800 */
[----:B------:R-:W-:-:S02]  /*a6200*/  @P2 LOP3.LUT R48, R48, 0x80000000, RZ, 0xfc, !PT ;  /* 0x8000000030302812 */ /* 0x000fc400078efcff */
[----:B----4-:R-:W-:Y:S01]  /*a6210*/  ISETP.LT.AND P2, PT, R6, UR25, !P1 ;  /* 0x0000001906007c0c */ /* 0x010fe2000cf41270 */
        /* <DEDUP_REMOVED lines=82> */
[----:B------:R-:W-:Y:S01]  /*a6740*/  ISETP.LT.AND P0, PT, R15, UR35, !P1 ;  /* 0x000000230f007c0c */ /* 0x000fe2000cf01270 */
[----:B------:R-:W0:Y:S01]  /*a6750*/  LDCU UR35, c[0x0][0x398] ;  /* 0x00007300ff2377ac */ /* 0x000e220008000800 */
[----:B------:R-:W-:-:S11]  /*a6760*/  LOP3.LUT R48, R48, 0xffffffdf, RZ, 0xc0, !PT ;  /* 0xffffffdf30307812 */ /* 0x000fd600078ec0ff */
[----:B------:R-:W-:Y:S02]  /*a6770*/  @P0 LOP3.LUT R48, R48, 0x20, RZ, 0xfc, !PT ;  /* 0x0000002030300812 */ /* 0x000fe400078efcff */
[----:B0-----:R-:W-:Y:S02]  /*a6780*/  ISETP.LT.AND P2, PT, R12, UR35, !P1 ;  /* 0x000000230c007c0c */ /* 0x001fe4000cf41270 */
[----:B------:R-:W-:Y:S02]  /*a6790*/  LOP3.LUT R48, R48, 0xfffffdff, RZ, 0xc0, !PT ;  /* 0xfffffdff30307812 */ /* 0x000fe400078ec0ff */
[----:B------:R-:W-:Y:S01]  /*a67a0*/  ISETP.LT.AND P3, PT, R14, UR73, !P1 ;  /* 0x000000490e007c0c */ /* 0x000fe2000cf61270 */
[----:B------:R-:W0:Y:S01]  /*a67b0*/  LDCU UR73, c[0x0][0x398] ;  /* 0x00007300ff4977ac */ /* 0x000e220008000800 */
[----:B------:R-:W0:Y:S07]  /*a67c0*/  LDCU UR35, c[0x0][0x398] ;  /* 0x00007300ff2377ac */ /* 0x000e2e0008000800 */
[----:B------:R-:W-:-:S02]  /*a67d0*/  @P2 LOP3.LUT R48, R48, 0x200, RZ, 0xfc, !PT ;  /* 0x0000020030302812 */ /* 0x000fc400078efcff */
[----:B------:R-:W-:Y:S01]  /*a67e0*/  ISETP.LT.AND P2, PT, R13, UR71, !P1 ;  /* 0x000000470d007c0c */ /* 0x000fe2000cf41270 */
[----:B------:R-:W0:Y:S01]  /*a67f0*/  LDCU UR71, c[0x0][0x398] ;  /* 0x00007300ff4777ac */ /* 0x000e220008000800 */
[----:B------:R-:W-:-:S11]  /*a6800*/  LOP3.LUT R48, R48, 0xfffffeff, RZ, 0xc0, !PT ;  /* 0xfffffeff30307812 */ /* 0x000fd600078ec0ff */
        /* <DEDUP_REMOVED lines=27> */
[----:B--2---:R-:W-:-:S07]  /*a69c0*/  LOP3.LUT R47, R47, 0x7fffffff, RZ, 0xc0, !PT ;  /* 0x7fffffff2f2f7812 */ /* 0x004fce00078ec0ff */
[----:B------:R-:W-:Y:S02]  /*a69d0*/  @P2 LOP3.LUT R48, R48, 0x1, RZ, 0xfc, !PT ;  /* 0x0000000130302812 */ /* 0x000fe400078efcff */
[----:B------:R-:W-:Y:S02]  /*a69e0*/  ISETP.LT.AND P2, PT, R5, UR73, !P1 ;  /* 0x0000004905007c0c */ /* 0x000fe4000cf41270 */
[----:B------:R-:W-:Y:S02]  /*a69f0*/  LOP3.LUT P0, RZ, R0, 0x2, RZ, 0xc0, !PT ;  /* 0x0000000200ff7812 */ /* 0x000fe4000780c0ff */
[----:B------:R-:W-:Y:S02]  /*a6a00*/  @P3 LOP3.LUT R47, R47, 0x80000000, RZ, 0xfc, !PT ;  /* 0x800000002f2f3812 */ /* 0x000fe400078efcff */
[----:B-1----:R-:W-:Y:S01]  /*a6a10*/  ISETP.LT.AND P3, PT, R6, UR75, !P1 ;  /* 0x0000004b06007c0c */ /* 0x002fe2000cf61270 */
[----:B------:R1:W-:Y:S01]  /*a6a20*/  STL [R1+0x350], R48 ;  /* 0x0003503001007387 */ /* 0x0003e20000100800 */
[----:B------:R-:W2:Y:S01]  /*a6a30*/  LDCU UR75, c[0x0][0x398] ;  /* 0x00007300ff4b77ac */ /* 0x000ea20008000800 */
[----:B------:R-:W-:Y:S01]  /*a6a40*/  LOP3.LUT R47, R47, 0xbfffffff, RZ, 0xc0, !PT ;  /* 0xbfffffff2f2f7812 */ /* 0x000fe200078ec0ff */
[----:B------:R-:W2:Y:S01]  /*a6a50*/  LDCU UR73, c[0x0][0x398] ;  /* 0x00007300ff4977ac */ /* 0x000ea20008000800 */
[----:B------:R-:W2:Y:S02]  /*a6a60*/  LDCU UR71, c[0x0][0x398] ;  /* 0x00007300ff4777ac */ /* 0x000ea40008000800 */
[----:B------:R-:W-:-:S02]  /*a6a70*/  @P2 LOP3.LUT R47, R47, 0x40000000, RZ, 0xfc, !PT ;  /* 0x400000002f2f2812 */ /* 0x000fc400078efcff */
[----:B0-----:R-:W-:Y:S01]  /*a6a80*/  ISETP.LT.AND P2, PT, R7, UR77, !P1 ;  /* 0x0000004d07007c0c */ /* 0x001fe2000cf41270 */
[----:B-1----:R-:W2:Y:S01]  /*a6a90*/  LDL.LU R48, [R1+0x55dc] ;  /* 0x0055dc0001307983 */ /* 0x002ea20000300800 */
[----:B------:R-:W0:Y:S01]  /*a6aa0*/  LDCU UR77, c[0x0][0x398] ;  /* 0x00007300ff4d77ac */ /* 0x000e220008000800 */
[----:B------:R-:W-:-:S04]  /*a6ab0*/  LOP3.LUT R47, R47, 0xdfffffff, RZ, 0xc0, !PT ;  /* 0xdfffffff2f2f7812 */ /* 0x000fc800078ec0ff */
[----:B------:R-:W-:Y:S02]  /*a6ac0*/  @P3 LOP3.LUT R47, R47, 0x20000000, RZ, 0xfc, !PT ;  /* 0x200000002f2f3812 */ /* 0x000fe400078efcff */
[----:B------:R-:W-:Y:S01]  /*a6ad0*/  ISETP.LT.AND P3, PT, R10, UR69, !P1 ;  /* 0x000000450a007c0c */ /* 0x000fe2000cf61270 */
[----:B------:R-:W1:Y:S01]  /*a6ae0*/  LDCU UR69, c[0x0][0x398] ;  /* 0x00007300ff4577ac */ /* 0x000e620008000800 */
[----:B------:R-:W-:-:S04]  /*a6af0*/  LOP3.LUT R47, R47, 0xefffffff, RZ, 0xc0, !PT ;  /* 0xefffffff2f2f7812 */ /* 0x000fc800078ec0ff */
[----:B------:R-:W-:Y:S02]  /*a6b00*/  @P2 LOP3.LUT R47, R47, 0x10000000, RZ, 0xfc, !PT ;  /* 0x100000002f2f2812 */ /* 0x000fe400078efcff */
[----:B------:R-:W-:Y:S02]  /*a6b10*/  ISETP.LT.AND P2, PT, R11, UR35, !P1 ;  /* 0x000000230b007c0c */ /* 0x000fe4000cf41270 */
[----:B------:R-:W-:Y:S02]  /*a6b20*/  R2UR UR35, R39 ;  /* 0x00000000272372ca */ /* 0x000fe400000e0000 */
[----:B------:R-:W-:-:S04]  /*a6b30*/  LOP3.LUT R47, R47, 0xf7ffffff, RZ, 0xc0, !PT ;  /* 0xf7ffffff2f2f7812 */ /* 0x000fc800078ec0ff */
[----:B------:R-:W-:-:S04]  /*a6b40*/  @P3 LOP3.LUT R47, R47, 0x8000000, RZ, 0xfc, !PT ;  /* 0x080000002f2f3812 */ /* 0x000fc800078efcff */
[----:B------:R-:W-:-:S04]  /*a6b50*/  LOP3.LUT R47, R47, 0xfbffffff, RZ, 0xc0, !PT ;  /* 0xfbffffff2f2f7812 */ /* 0x000fc800078ec0ff */
[----:B------:R-:W-:Y:S02]  /*a6b60*/  @P2 LOP3.LUT R47, R47, 0x4000000, RZ, 0xfc, !PT ;  /* 0x040000002f2f2812 */ /* 0x000fe400078efcff */
[----:B------:R-:W-:Y:S02]  /*a6b70*/  ISETP.LT.AND P2, PT, R15, UR35, !P0 ;  /* 0x000000230f007c0c */ /* 0x000fe4000c741270 */
[----:B----4-:R-:W-:Y:S02]  /*a6b80*/  ISETP.LT.AND P3, PT, R12, UR23, !P0 ;  /* 0x000000170c007c0c */ /* 0x010fe4000c761270 */
[----:B------:R-:W-:Y:S02]  /*a6b90*/  LOP3.LUT P1, RZ, R0, 0x1, RZ, 0xc0, !PT ;  /* 0x0000000100ff7812 */ /* 0x000fe4000782c0ff */
[----:B------:R-:W-:Y:S01]  /*a6ba0*/  LOP3.LUT R47, R47, 0xffdfffff, RZ, 0xc0, !PT ;  /* 0xffdfffff2f2f7812 */ /* 0x000fe200078ec0ff */
[----:B------:R-:W4:Y:S01]  /*a6bb0*/  LDCU UR23, c[0x0][0x398] ;  /* 0x00007300ff1777ac */ /* 0x000f220008000800 */
        /* <DEDUP_REMOVED lines=57> */
[----:B------:R-:W-:Y:S02]  /*a6f50*/  R2UR.FILL UR5, R45 ;  /* 0x000000002d0572ca */ /* 0x000fe400004e0000 */
[----:B------:R-:W2:Y:S01]  /*a6f60*/  LDL.LU R45, [R1+0x348] ;  /* 0x00034800012d7983 */ /* 0x000ea20000300800 */
[----:B------:R-:W-:Y:S02]  /*a6f70*/  ISETP.LT.AND P0, PT, R11, UR37, !P0 ;  /* 0x000000250b007c0c */ /* 0x000fe4000c701270 */
[----:B------:R-:W-:Y:S02]  /*a6f80*/  LOP3.LUT R47, R47, 0xfffffbff, RZ, 0xc0, !PT ;  /* 0xfffffbff2f2f7812 */ /* 0x000fe400078ec0ff */
[----:B------:R-:W-:Y:S01]  /*a6f90*/  ISETP.LT.AND P3, PT, R12, UR39, !P1 ;  /* 0x000000270c007c0c */ /* 0x000fe2000cf61270 */
[----:B------:R-:W0:Y:S01]  /*a6fa0*/  LDCU UR37, c[0x0][0x398] ;  /* 0x00007300ff2577ac */ /* 0x000e220008000800 */
[----:B------:R-:W0:Y:S07]  /*a6fb0*/  LDCU UR39, c[0x0][0x398] ;  /* 0x00007300ff2777ac */ /* 0x000e2e0008000800 */
        /* <DEDUP_REMOVED lines=43> */
[----:B-1----:R-:W4:Y:S01]  /*a7270*/  LDL.LU R47, [R1+0x55d8] ;  /* 0x0055d800012f7983 */ /* 0x002f220000300800 */
[----:B--2---:R-:W-:-:S04]  /*a7280*/  LOP3.LUT R45, R45, 0x7fffffff, RZ, 0xc0, !PT ;  /* 0x7fffffff2d2d7812 */ /* 0x004fc800078ec0ff */
[----:B------:R-:W-:Y:S02]  /*a7290*/  @P2 LOP3.LUT R45, R45, 0x80000000, RZ, 0xfc, !PT ;  /* 0x800000002d2d2812 */ /* 0x000fe400078efcff */
[----:B------:R-:W-:Y:S01]  /*a72a0*/  ISETP.LT.AND P2, PT, R6, UR61, !P1 ;  /* 0x0000003d06007c0c */ /* 0x000fe2000cf41270 */
[----:B------:R-:W1:Y:S01]  /*a72b0*/  LDCU UR61, c[0x0][0x398] ;  /* 0x00007300ff3d77ac */ /* 0x000e620008000800 */
[----:B------:R-:W-:-:S04]  /*a72c0*/  LOP3.LUT R45, R45, 0xbfffffff, RZ, 0xc0, !PT ;  /* 0xbfffffff2d2d7812 */ /* 0x000fc800078ec0ff */
[----:B------:R-:W-:Y:S02]  /*a72d0*/  @P3 LOP3.LUT R45, R45, 0x40000000, RZ, 0xfc, !PT ;  /* 0x400000002d2d3812 */ /* 0x000fe400078efcff */
[----:B---3--:R-:W-:Y:S01]  /*a72e0*/  ISETP.LT.AND P3, PT, R7, UR63, !P1 ;  /* 0x0000003f07007c0c */ /* 0x008fe2000cf61270 */
[----:B------:R-:W2:Y:S01]  /*a72f0*/  LDCU UR63, c[0x0][0x398] ;  /* 0x00007300ff3f77ac */ /* 0x000ea20008000800 */
[----:B------:R-:W-:-:S04]  /*a7300*/  LOP3.LUT R45, R45, 0xdfffffff, RZ, 0xc0, !PT ;  /* 0xdfffffff2d2d7812 */ /* 0x000fc800078ec0ff */
[----:B------:R-:W-:Y:S02]  /*a7310*/  @P2 LOP3.LUT R45, R45, 0x20000000, RZ, 0xfc, !PT ;  /* 0x200000002d2d2812 */ /* 0x000fe400078efcff */
[----:B------:R-:W-:Y:S02]  /*a7320*/  ISETP.LT.AND P2, PT, R10, UR65, !P1 ;  /* 0x000000410a007c0c */ /* 0x000fe4000cf41270 */
[----:B------:R-:W-:Y:S02]  /*a7330*/  LOP3.LUT R45, R45, 0xefffffff, RZ, 0xc0, !PT ;  /* 0xefffffff2d2d7812 */ /* 0x000fe400078ec0ff */
[----:B------:R-:W-:Y:S01]  /*a7340*/  ISETP.LT.AND P1, PT, R11, UR67, !P1 ;  /* 0x000000430b007c0c */ /* 0x000fe2000cf21270 */
[----:B------:R-:W3:Y:S01]  /*a7350*/  LDCU UR65, c[0x0][0x398] ;  /* 0x00007300ff4177ac */ /* 0x000ee20008000800 */
[----:B------:R-:W0:Y:S01]  /*a7360*/  LDCU UR67, c[0x0][0x398] ;  /* 0x00007300ff4377ac */ /* 0x000e220008000800 */
[----:B------:R-:W-:-:S04]  /*a7370*/  @P3 LOP3.LUT R45, R45, 0x10000000, RZ, 0xfc, !PT ;  /* 0x100000002d2d3812 */ /* 0x000fc800078efcff */
[----:B------:R-:W-:-:S04]  /*a7380*/  LOP3.LUT R45, R45, 0xf7ffffff, RZ, 0xc0, !PT ;  /* 0xf7ffffff2d2d7812 */ /* 0x000fc800078ec0ff */
[----:B------:R-:W-:-:S04]  /*a7390*/  @P2 LOP3.LUT R45, R45, 0x8000000, RZ, 0xfc, !PT ;  /* 0x080000002d2d2812 */ /* 0x000fc800078efcff */
[----:B------:R-:W-:-:S04]  /*a73a0*/  LOP3.LUT R45, R45, 0xfbffffff, RZ, 0xc0, !PT ;  /* 0xfbffffff2d2d7812 */ /* 0x000fc800078ec0ff */
[----:B------:R-:W-:Y:S02]  /*a73b0*/  @P1 LOP3.LUT R45, R45, 0x4000000, RZ, 0xfc, !PT ;  /* 0x040000002d2d1812 */ /* 0x000fe400078efcff */
[----:B------:R-:W-:Y:S02]  /*a73c0*/  ISETP.LT.AND P1, PT, R15, UR4, !P0 ;  /* 0x000000040f007c0c */ /* 0x000fe4000c721270 */
[----:B------:R-:W-:Y:S02]  /*a73d0*/  R2UR.FILL UR4, R46 ;  /* 0x000000002e0472ca */ /* 0x000fe400004e0000 */
[----:B------:R-:W4:Y:S04]  /*a73e0*/  LDL.LU R46, [R1+0x55d4] ;  /* 0x0055d400012e7983 */ /* 0x000f280000300800 */
[----:B------:R-:W4:Y:S01]  /*a73f0*/  LDL.LU R39, [R1+0x344] ;  /* 0x0003440001277983 */ /* 0x000f220000300800 */
[----:B0-----:R-:W-:-:S02]  /*a7400*/  ISETP.LT.AND P3, PT, R12, UR11, !P0 ;  /* 0x0000000b0c007c0c */ /* 0x001fc4000c761270 */
[----:B------:R-:W-:Y:S02]  /*a7410*/  LOP3.LUT R45, R45, 0xffdfffff, RZ, 0xc0, !PT ;  /* 0xffdfffff2d2d7812 */ /* 0x000fe400078ec0ff */
[----:B------:R-:W-:Y:S01]  /*a7420*/  ISETP.LT.AND P2, PT, R13, UR19, !P0 ;  /* 0x000000130d007c0c */ /* 0x000fe2000c741270 */
[----:B------:R-:W0:Y:S01]  /*a7430*/  LDCU UR11, c[0x0][0x398] ;  /* 0x00007300ff0b77ac */ /* 0x000e220008000800 */
[----:B------:R-:W-:-:S04]  /*a7440*/  @P1 LOP3.LUT R45, R45, 0x200000, RZ, 0xfc, !PT ;  /* 0x002000002d2d1812 */ /* 0x000fc800078efcff */
[----:B------:R-:W-:-:S04]  /*a7450*/  LOP3.LUT R45, R45, 0xfdffffff, RZ, 0xc0, !PT ;  /* 0xfdffffff2d2d7812 */ /* 0x000fc800078ec0ff */
[----:B------:R-:W-:Y:S02]  /*a7460*/  @P3 LOP3.LUT R45, R45, 0x2000000, RZ, 0xfc, !PT ;  /* 0x020000002d2d3812 */ /* 0x000fe400078efcff */
[----:B---3--:R-:W-:Y:S01]  /*a7470*/  ISETP.LT.AND P3, PT, R14, UR65, !P0 ;  /* 0x000000410e007c0c */ /* 0x008fe2000c761270 */
[----:B------:R-:W3:Y:S01]  /*a7480*/  LDCU UR65, c[0x0][0x398] ;  /* 0x00007300ff4177ac */ /* 0x000ee20008000800 */
[----:B------:R-:W-:-:S04]  /*a7490*/  LOP3.LUT R45, R45, 0xfeffffff, RZ, 0xc0, !PT ;  /* 0xfeffffff2d2d7812 */ /* 0x000fc800078ec0ff */
[----:B------:R-:W-:Y:S02]  /*a74a0*/  @P2 LOP3.LUT R45, R45, 0x1000000, RZ, 0xfc, !PT ;  /* 0x010000002d2d2812 */ /* 0x000fe400078efcff */
[----:B--2---:R-:W-:Y:S01]  /*a74b0*/  ISETP.LT.AND P2, PT, R37, UR63, !P0 ;  /* 0x0000003f25007c0c */ /* 0x004fe2000c741270 */
[----:B------:R-:W2:Y:S01]  /*a74c0*/  LDCU UR63, c[0x0][0x398] ;  /* 0x00007300ff3f77ac */ /* 0x000ea20008000800 */
[----:B------:R-:W-:-:S04]  /*a74d0*/  LOP3.LUT R45, R45, 0xff7fffff, RZ, 0xc0, !PT ;  /* 0xff7fffff2d2d7812 */ /* 0x000fc800078ec0ff */
[----:B------:R-:W-:Y:S02]  /*a74e0*/  @P3 LOP3.LUT R45, R45, 0x800000, RZ, 0xfc, !PT ;  /* 0x008000002d2d3812 */ /* 0x000fe400078efcff */
[----:B-1----:R-:W-:Y:S01]  /*a74f0*/  ISETP.LT.AND P3, PT, R38, UR61, !P0 ;  /* 0x0000003d26007c0c */ /* 0x002fe2000c761270 */
        /* <DEDUP_REMOVED lines=9> */
[----:B---3--:R-:W-:Y:S02]  /*a7590*/  ISETP.LT.AND P2, PT, R3, UR65, !P0 ;  /* 0x0000004103007c0c */ /* 0x008fe4000c741270 */
[----:B--2---:R-:W-:Y:S02]  /*a75a0*/  ISETP.LT.AND P3, PT, R8, UR63, !P0 ;  /* 0x0000003f08007c0c */ /* 0x004fe4000c761270 */
[----:B------:R-:W-:Y:S02]  /*a75b0*/  R2UR UR19, R9 ;  /* 0x00000000091372ca */ /* 0x000fe400000e0000 */
[----:B------:R-:W-:Y:S02]  /*a75c0*/  LOP3.LUT R45, R45, 0xfffbffff, RZ, 0xc0, !PT ;  /* 0xfffbffff2d2d7812 */ /* 0x000fe400078ec0ff */
[----:B------:R-:W-:Y:S01]  /*a75d0*/  LOP3.LUT P1, RZ, R2, 0x40000000, RZ, 0xc0, !PT ;  /* 0x4000000002ff7812 */ /* 0x000fe2000782c0ff */
[----:B------:R-:W2:Y:S01]  /*a75e0*/  LDCU UR65, c[0x0][0x398] ;  /* 0x00007300ff4177ac */ /* 0x000ea20008000800 */
[----:B------:R-:W3:Y:S03]  /*a75f0*/  LDCU UR63, c[0x0][0x398] ;  /* 0x00007300ff3f77ac */ /* 0x000ee60008000800 */
        /* <DEDUP_REMOVED lines=26> */
[----:B------:R-:W-:Y:S01]  /*a77a0*/  LOP3.LUT R45, R45, 0xfffff7ff, RZ, 0xc0, !PT ;  /* 0xfffff7ff2d2d7812 */ /* 0x000fe200078ec0ff */
[----:B------:R-:W1:Y:S03]  /*a77b0*/  LDCU UR69, c[0x0][0x398] ;  /* 0x00007300ff4577ac */ /* 0x000e660008000800 */
[----:B------:R-:W-:Y:S02]  /*a77c0*/  @P3 LOP3.LUT R45, R45, 0x800, RZ, 0xfc, !PT ;  /* 0x000008002d2d3812 */ /* 0x000fe400078efcff */
[----:B0-----:R-:W-:Y:S01]  /*a77d0*/  ISETP.LT.AND P3, PT, R12, UR11, !P1 ;  /* 0x0000000b0c007c0c */ /* 0x001fe2000cf61270 */
[----:B------:R-:W0:Y:S01]  /*a77e0*/  LDCU UR11, c[0x0][0x398] ;  /* 0x00007300ff0b77ac */ /* 0x000e220008000800 */
[----:B------:R-:W-:-:S04]  /*a77f0*/  LOP3.LUT R45, R45, 0xfffffbff, RZ, 0xc0, !PT ;  /* 0xfffffbff2d2d7812 */ /* 0x000fc800078ec0ff */
[----:B------:R-:W-:Y:S02]  /*a7800*/  @P2 LOP3.LUT R45, R45, 0x400, RZ, 0xfc, !PT ;  /* 0x000004002d2d2812 */ /* 0x000fe400078efcff */
[----:B------:R-:W-:Y:S01]  /*a7810*/  ISETP.LT.AND P2, PT, R15, UR19, !P1 ;  /* 0x000000130f007c0c */ /* 0x000fe2000cf41270 */
[----:B------:R-:W1:Y:S01]  /*a7820*/  LDCU UR19, c[0x0][0x398] ;  /* 0x00007300ff1377ac */ /* 0x000e620008000800 */
[----:B------:R-:W-:-:S11]  /*a7830*/  LOP3.LUT R45, R45, 0xffffffdf, RZ, 0xc0, !PT ;  /* 0xffffffdf2d2d7812 */ /* 0x000fd600078ec0ff */
[----:B------:R-:W-:Y:S02]  /*a7840*/  @P2 LOP3.LUT R45, R45, 0x20, RZ, 0xfc, !PT ;  /* 0x000000202d2d2812 */ /* 0x000fe400078efcff */
[----:B0-----:R-:W-:Y:S02]  /*a7850*/  ISETP.LT.AND P2, PT, R13, UR11, !P1 ;  /* 0x0000000b0d007c0c */ /* 0x001fe4000cf41270 */
[----:B------:R-:W-:Y:S01]  /*a7860*/  LOP3.LUT P0, RZ, R2, 0x20000000, RZ, 0xc0, !PT ;  /* 0x2000000002ff7812 */ /* 0x000fe2000780c0ff */
        /* <DEDUP_REMOVED lines=35> */
[----:B0-----:R-:W2:Y:S04]  /*a7aa0*/  LDL.LU R45, [R1+0x55d0] ;  /* 0x0055d000012d7983 */ /* 0x001ea80000300800 */
[----:B------:R-:W2:Y:S01]  /*a7ab0*/  LDL.LU R9, [R1+0x340] ;  /* 0x0003400001097983 */ /* 0x000ea20000300800 */
[----:B------:R-:W-:Y:S02]  /*a7ac0*/  ISETP.LT.AND P2, PT, R36, UR25, !P1 ;  /* 0x0000001924007c0c */ /* 0x000fe4000cf41270 */
[----:B------:R-:W-:Y:S01]  /*a7ad0*/  ISETP.LT.AND P3, PT, R5, UR17, !P1 ;  /* 0x0000001105007c0c */ /* 0x000fe2000cf61270 */
[----:B------:R-:W0:Y:S01]  /*a7ae0*/  LDCU UR17, c[0x0][0x398] ;  /* 0x00007300ff1177ac */ /* 0x000e220008000800 */
[----:B------:R-:W0:Y:S01]  /*a7af0*/  LDCU UR25, c[0x0][0x398] ;  /* 0x00007300ff1977ac */ /* 0x000e220008000800 */
[----:B----4-:R-:W-:-:S08]  /*a7b00*/  LOP3.LUT R39, R39, 0x7fffffff, RZ, 0xc0, !PT ;  /* 0x7fffffff27277812 */ /* 0x010fd000078ec0ff */
[----:B------:R-:W-:Y:S02]  /*a7b10*/  @P2 LOP3.LUT R39, R39, 0x80000000, RZ, 0xfc, !PT ;  /* 0x8000000027272812 */ /* 0x000fe400078efcff */
[----:B------:R-:W-:Y:S01]  /*a7b20*/  ISETP.LT.AND P2, PT, R6, UR23, !P1 ;  /* 0x0000001706007c0c */ /* 0x000fe2000cf41270 */
[----:B------:R-:W4:Y:S01]  /*a7b30*/  LDCU UR23, c[0x0][0x398] ;  /* 0x00007300ff1777ac */ /* 0x000f220008000800 */
        /* <DEDUP_REMOVED lines=74> */
[----:B------:R-:W1:Y:S01]  /*a7fe0*/  LDCU UR45, c[0x0][0x398] ;  /* 0x00007300ff2d77ac */ /* 0x000e620008000800 */
[----:B------:R-:W1:Y:S01]  /*a7ff0*/  LDCU UR43, c[0x0][0x398] ;  /* 0x00007300ff2b77ac */ /* 0x000e620008000800 */
[----:B------:R-:W-:-:S04]  /*a8000*/  @P3 LOP3.LUT R39, R39, 0x1000, RZ, 0xfc, !PT ;  /* 0x0000100027273812 */ /* 0x000fc800078efcff */
[----:B------:R-:W-:-:S04]  /*a8010*/  LOP3.LUT R39, R39, 0xfffff7ff, RZ, 0xc0, !PT ;  /* 0xfffff7ff27277812 */ /* 0x000fc800078ec0ff */
[----:B------:R-:W-:Y:S02]  /*a8020*/  @P2 LOP3.LUT R39, R39, 0x800, RZ, 0xfc, !PT ;  /* 0x0000080027272812 */ /* 0x000fe400078efcff */
[----:B------:R-:W-:Y:S02]  /*a8030*/  ISETP.LT.AND P2, PT, R15, UR8, !P1 ;  /* 0x000000080f007c0c */ /* 0x000fe4000cf41270 */
[----:B0-----:R-:W-:Y:S01]  /*a8040*/  ISETP.LT.AND P3, PT, R12, UR21, !P1 ;  /* 0x000000150c007c0c */ /* 0x001fe2000cf61270 */
[----:B------:R-:W0:Y:S01]  /*a8050*/  LDCU UR21, c[0x0][0x398] ;  /* 0x00007300ff1577ac */ /* 0x000e220008000800 */
[----:B------:R-:W-:Y:S01]  /*a8060*/  LOP3.LUT R39, R39, 0xfffffbff, RZ, 0xc0, !PT ;  /* 0xfffffbff27277812 */ /* 0x000fe200078ec0ff */
[----:B------:R-:W0:Y:S03]  /*a8070*/  LDCU UR8, c[0x0][0x398] ;  /* 0x00007300ff0877ac */ /* 0x000e260008000800 */
[----:B------:R-:W-:-:S04]  /*a8080*/  @P0 LOP3.LUT R39, R39, 0x400, RZ, 0xfc, !PT ;  /* 0x0000040027270812 */ /* 0x000fc800078efcff */
[----:B------:R-:W-:-:S04]  /*a8090*/  LOP3.LUT R39, R39, 0xffffffdf, RZ, 0xc0, !PT ;  /* 0xffffffdf27277812 */ /* 0x000fc800078ec0ff */
[----:B------:R-:W-:Y:S02]  /*a80a0*/  @P2 LOP3.LUT R39, R39, 0x20, RZ, 0xfc, !PT ;  /* 0x0000002027272812 */ /* 0x000fe400078efcff */
[----:B------:R-:W-:Y:S01]  /*a80b0*/  ISETP.LT.AND P2, PT, R13, UR17, !P1 ;  /* 0x000000110d007c0c */ /* 0x000fe2000cf41270 */
[----:B------:R-:W0:Y:S01]  /*a80c0*/  LDCU UR17, c[0x0][0x398] ;  /* 0x00007300ff1177ac */ /* 0x000e220008000800 */
[----:B------:R-:W-:-:S04]  /*a80d0*/  LOP3.LUT R39, R39, 0xfffffdff, RZ, 0xc0, !PT ;  /* 0xfffffdff27277812 */ /* 0x000fc800078ec0ff */
[----:B------:R-:W-:Y:S02]  /*a80e0*/  @P3 LOP3.LUT R39, R39, 0x200, RZ, 0xfc, !PT ;  /* 0x0000020027273812 */ /* 0x000fe400078efcff */
[----:B------:R-:W-:Y:S02]  /*a80f0*/  ISETP.LT.AND P3, PT, R14, UR59, !P1 ;  /* 0x0000003b0e007c0c */ /* 0x000fe4000cf61270 */
[----:B------:R-:W-:Y:S01]  /*a8100*/  LOP3.LUT P0, RZ, R2, 0x8000000, RZ, 0xc0, !PT ;  /* 0x0800000002ff7812 */ /* 0x000fe2000780c0ff */
        /* <DEDUP_REMOVED lines=24> */
[----:B--2---:R-:W-:Y:S01]  /*a8290*/  LOP3.LUT R9, R9, 0x7fffffff, RZ, 0xc0, !PT ;  /* 0x7fffffff09097812 */ /* 0x004fe200078ec0ff */
        /* <DEDUP_REMOVED lines=8> */
[----:B------:R-:W0:Y:S04]  /*a8320*/  LDCU UR69, c[0x0][0x398] ;  /* 0x00007300ff4577ac */ /* 0x000e280008000800 */
        /* <DEDUP_REMOVED lines=11> */
[----:B---3--:R-:W-:Y:S01]  /*a83e0*/  ISETP.LT.AND P1, PT, R11, UR63, !P1 ;  /* 0x0000003f0b007c0c */ /* 0x008fe2000cf21270 */
[----:B------:R-:W3:Y:S01]  /*a83f0*/  LDCU UR65, c[0x0][0x398] ;  /* 0x00007300ff4177ac */ /* 0x000ee20008000800 */
[----:B------:R-:W0:Y:S01]  /*a8400*/  LDCU UR63, c[0x0][0x398] ;  /* 0x00007300ff3f77ac */ /* 0x000e220008000800 */
[----:B------:R-:W-:-:S04]  /*a8410*/  @P3 LOP3.LUT R9, R9, 0x10000000, RZ, 0xfc, !PT ;  /* 0x1000000009093812 */ /* 0x000fc800078efcff */
[----:B------:R-:W-:-:S04]  /*a8420*/  LOP3.LUT R9, R9, 0xf7ffffff, RZ, 0xc0, !PT ;  /* 0xf7ffffff09097812 */ /* 0x000fc800078ec0ff */
[----:B------:R-:W-:Y:S02]  /*a8430*/  @P2 LOP3.LUT R9, R9, 0x8000000, RZ, 0xfc, !PT ;  /* 0x0800000009092812 */ /* 0x000fe400078efcff */
[----:B------:R-:W-:Y:S01]  /*a8440*/  ISETP.LT.AND P2, PT, R15, UR10, !P0 ;  /* 0x0000000a0f007c0c */ /* 0x000fe2000c741270 */
[----:B------:R-:W2:Y:S01]  /*a8450*/  LDCU UR10, c[0x0][0x398] ;  /* 0x00007300ff0a77ac */ /* 0x000ea20008000800 */
[----:B------:R-:W-:-:S04]  /*a8460*/  LOP3.LUT R9, R9, 0xfbffffff, RZ, 0xc0, !PT ;  /* 0xfbffffff09097812 */ /* 0x000fc800078ec0ff */
[----:B------:R-:W-:-:S04]  /*a8470*/  @P1 LOP3.LUT R9, R9, 0x4000000, RZ, 0xfc, !PT ;  /* 0x0400000009091812 */ /* 0x000fc800078efcff */
[----:B------:R-:W-:-:S04]  /*a8480*/  LOP3.LUT R9, R9, 0xffdfffff, RZ, 0xc0, !PT ;  /* 0xffdfffff09097812 */ /* 0x000fc800078ec0ff */
[----:B------:R-:W-:Y:S02]  /*a8490*/  @P2 LOP3.LUT R9, R9, 0x200000, RZ, 0xfc, !PT ;  /* 0x0020000009092812 */ /* 0x000fe400078efcff */
[----:B-1----:R-:W-:Y:S02]  /*a84a0*/  ISETP.LT.AND P2, PT, R12, UR7, !P0 ;  /* 0x000000070c007c0c */ /* 0x002fe4000c741270 */
[----:B0-----:R-:W-:Y:S01]  /*a84b0*/  ISETP.LT.AND P3, PT, R13, UR17, !P0 ;  /* 0x000000110d007c0c */ /* 0x001fe2000c761270 */
[----:B------:R-:W0:Y:S01]  /*a84c0*/  LDCU UR17, c[0x0][0x398] ;  /* 0x00007300ff1177ac */ /* 0x000e220008000800 */
[----:B------:R-:W-:Y:S01]  /*a84d0*/  LOP3.LUT R9, R9, 0xfdffffff, RZ, 0xc0, !PT ;  /* 0xfdffffff09097812 */ /* 0x000fe200078ec0ff */
[----:B------:R-:W1:Y:S08]  /*a84e0*/  LDCU UR7, c[0x0][0x398] ;  /* 0x00007300ff0777ac */ /* 0x000e700008000800 */
[----:B------:R-:W-:-:S02]  /*a84f0*/  @P2 LOP3.LUT R9, R9, 0x2000000, RZ, 0xfc, !PT ;  /* 0x0200000009092812 */ /* 0x000fc400078efcff */
[----:B------:R-:W-:Y:S01]  /*a8500*/  ISETP.LT.AND P2, PT, R14, UR21, !P0 ;  /* 0x000000150e007c0c */ /* 0x000fe2000c741270 */
        /* <DEDUP_REMOVED lines=8> */
[----:B0-----:R-:W-:Y:S02]  /*a8590*/  ISETP.LT.AND P2, PT, R38, UR21, !P0 ;  /* 0x0000001526007c0c */ /* 0x001fe4000c741270 */
[----:B------:R-:W-:Y:S01]  /*a85a0*/  LOP3.LUT R9, R9, 0xffbfffff, RZ, 0xc0, !PT ;  /* 0xffbfffff09097812 */ /* 0x000fe200078ec0ff */
[----:B------:R-:W0:Y:S03]  /*a85b0*/  LDCU UR21, c[0x0][0x398] ;  /* 0x00007300ff1577ac */ /* 0x000e260008000800 */
[----:B------:R-:W-:Y:S02]  /*a85c0*/  @P3 LOP3.LUT R9, R9, 0x400000, RZ, 0xfc, !PT ;  /* 0x0040000009093812 */ /* 0x000fe400078efcff */
[----:B------:R-:W-:-:S02]  /*a85d0*/  ISETP.LT.AND P3, PT, R16, UR17, !P0 ;  /* 0x0000001110007c0c */ /* 0x000fc4000c761270 */
[----:B------:R-:W-:Y:S01]  /*a85e0*/  LOP3.LUT R60, R60, 0x7fffffff, RZ, 0xc0, !PT ;  /* 0x7fffffff3c3c7812 */ /* 0x000fe200078ec0ff */
        /* <DEDUP_REMOVED lines=35> */
[----:B------:R-:W-:Y:S02]  /*a8820*/  ISETP.LT.AND P2, PT, R11, UR19, !P0 ;  /* 0x000000130b007c0c */ /* 0x000fe4000c741270 */
[----:B------:R-:W-:Y:S01]  /*a8830*/  LOP3.LUT R9, R9, 0xfffff7ff, RZ, 0xc0, !PT ;  /* 0xfffff7ff09097812 */ /* 0x000fe200078ec0ff */
[----:B------:R-:W1:Y:S03]  /*a8840*/  LDCU UR19, c[0x0][0x398] ;  /* 0x00007300ff1377ac */ /* 0x000e660008000800 */
[----:B------:R-:W-:Y:S02]  /*a8850*/  @P3 LOP3.LUT R9, R9, 0x800, RZ, 0xfc, !PT ;  /* 0x0000080009093812 */ /* 0x000fe400078efcff */
[----:B------:R-:W-:-:S02]  /*a8860*/  ISETP.LT.AND P3, PT, R15, UR12, !P1 ;  /* 0x0000000c0f007c0c */ /* 0x000fc4000cf61270 */
[----:B------:R-:W-:Y:S01]  /*a8870*/  LOP3.LUT P0, RZ, R2, 0x2000000, RZ, 0xc0, !PT ;  /* 0x0200000002ff7812 */ /* 0x000fe2000780c0ff */
        /* <DEDUP_REMOVED lines=9> */
[----:B----4-:R-:W-:Y:S02]  /*a8910*/  ISETP.LT.AND P2, PT, R13, UR23, !P1 ;  /* 0x000000170d007c0c */ /* 0x010fe4000cf41270 */
[----:B------:R-:W-:Y:S01]  /*a8920*/  ISETP.LT.AND P3, PT, R14, UR25, !P1 ;  /* 0x000000190e007c0c */ /* 0x000fe2000cf61270 */
[----:B------:R-:W4:Y:S01]  /*a8930*/  LDCU UR23, c[0x0][0x398] ;  /* 0x00007300ff1777ac */ /* 0x000f220008000800 */
[----:B------:R-:W-:Y:S01]  /*a8940*/  LOP3.LUT R9, R9, 0xfffffeff, RZ, 0xc0, !PT ;  /* 0xfffffeff09097812 */ /* 0x000fe200078ec0ff */
[----:B------:R-:W0:Y:S08]  /*a8950*/  LDCU UR25, c[0x0][0x398] ;  /* 0x00007300ff1977ac */ /* 0x000e300008000800 */
        /* <DEDUP_REMOVED lines=112> */
[----:B------:R-:W-:Y:S02]  /*a9060*/  LOP3.LUT R61, R61, 0xfffff7ff, RZ, 0xc0, !PT ;  /* 0xfffff7ff3d3d7812 */ /* 0x000fe400078ec0ff */
[----:B------:R-:W-:Y:S01]  /*a9070*/  ISETP.LT.AND P3, PT, R15, UR16, !P1 ;  /* 0x000000100f007c0c */ /* 0x000fe2000cf61270 */
[----:B------:R-:W1:Y:S01]  /*a9080*/  LDCU UR16, c[0x0][0x398] ;  /* 0x00007300ff1077ac */ /* 0x000e620008000800 */
[----:B------:R-:W-:-:S04]  /*a9090*/  @P2 LOP3.LUT R61, R61, 0x800, RZ, 0xfc, !PT ;  /* 0x000008003d3d2812 */ /* 0x000fc800078efcff */
[----:B------:R-:W-:Y:S02]  /*a90a0*/  LOP3.LUT R61, R61, 0xfffffbff, RZ, 0xc0, !PT ;  /* 0xfffffbff3d3d7812 */ /* 0x000fe400078ec0ff */
[----:B0-----:R-:W-:Y:S01]  /*a90b0*/  ISETP.LT.AND P2, PT, R12, UR67, !P1 ;  /* 0x000000430c007c0c */ /* 0x001fe2000cf41270 */
[----:B------:R-:W0:Y:S01]  /*a90c0*/  LDCU UR67, c[0x0][0x398] ;  /* 0x00007300ff4377ac */ /* 0x000e220008000800 */
        /* <DEDUP_REMOVED lines=59> */
[----:B------:R-:W-:Y:S02]  /*a9480*/  ISETP.LT.AND P1, PT, R11, UR19, !P1 ;  /* 0x000000130b007c0c */ /* 0x000fe4000cf21270 */
[----:B------:R-:W-:Y:S01]  /*a9490*/  LOP3.LUT R60, R60, 0xfbffffff, RZ, 0xc0, !PT ;  /* 0xfbffffff3c3c7812 */ /* 0x000fe200078ec0ff */
[----:B------:R-:W1:Y:S10]  /*a94a0*/  LDCU UR19, c[0x0][0x398] ;  /* 0x00007300ff1377ac */ /* 0x000e740008000800 */
[----:B------:R-:W-:-:S02]  /*a94b0*/  @P1 LOP3.LUT R60, R60, 0x4000000, RZ, 0xfc, !PT ;  /* 0x040000003c3c1812 */ /* 0x000fc400078efcff */
[----:B0-----:R-:W-:Y:S02]  /*a94c0*/  ISETP.LT.AND P3, PT, R12, UR18, !P0 ;  /* 0x000000120c007c0c */ /* 0x001fe4000c761270 */
[----:B------:R-:W-:Y:S01]  /*a94d0*/  LOP3.LUT R60, R60, 0xffdfffff, RZ, 0xc0, !PT ;  /* 0xffdfffff3c3c7812 */ /* 0x000fe200078ec0ff */
[----:B------:R-:W0:Y:S03]  /*a94e0*/  LDCU UR18, c[0x0][0x398] ;  /* 0x00007300ff1277ac */ /* 0x000e260008000800 */
        /* <DEDUP_REMOVED lines=19> */
[----:B------:R-:W-:Y:S01]  /*a9620*/  LOP3.LUT R58, R58, 0x7fffffff, RZ, 0xc0, !PT ;  /* 0x7fffffff3a3a7812 */ /* 0x000fe200078ec0ff */
[----:B------:R-:W0:Y:S01]  /*a9630*/  LDCU UR18, c[0x0][0x398] ;  /* 0x00007300ff1277ac */ /* 0x000e220008000800 */
[----:B------:R-:W0:Y:S03]  /*a9640*/  LDCU UR75, c[0x0][0x398] ;  /* 0x00007300ff4b77ac */ /* 0x000e260008000800 */
        /* <DEDUP_REMOVED lines=58> */
[----:B0-----:R-:W-:Y:S01]  /*a99f0*/  ISETP.LT.AND P2, PT, R38, UR39, !P1 ;  /* 0x0000002726007c0c */ /* 0x001fe2000cf41270 */
[----:B------:R-:W0:Y:S01]  /*a9a00*/  LDCU UR39, c[0x0][0x398] ;  /* 0x00007300ff2777ac */ /* 0x000e220008000800 */
[----:B------:R-:W-:-:S04]  /*a9a10*/  LOP3.LUT R60, R60, 0xffffffbf, RZ, 0xc0, !PT ;  /* 0xffffffbf3c3c7812 */ /* 0x000fc800078ec0ff */
[----:B------:R-:W-:Y:S02]  /*a9a20*/  @P3 LOP3.LUT R60, R60, 0x40, RZ, 0xfc, !PT ;  /* 0x000000403c3c3812 */ /* 0x000fe400078efcff */
[----:B-1----:R-:W-:Y:S02]  /*a9a30*/  ISETP.LT.AND P3, PT, R16, UR27, !P1 ;  /* 0x0000001b10007c0c */ /* 0x002fe4000cf61270 */
[----:B------:R-:W-:Y:S01]  /*a9a40*/  LOP3.LUT R57, R57, 0x7fffffff, RZ, 0xc0, !PT ;  /* 0x7fffffff39397812 */ /* 0x000fe200078ec0ff */
[----:B------:R-:W1:Y:S01]  /*a9a50*/  LDCU UR27, c[0x0][0x398] ;  /* 0x00007300ff1b77ac */ /* 0x000e620008000800 */
        /* <DEDUP_REMOVED lines=181> */
[----:B------:R-:W1:Y:S01]  /*aa5b0*/  LDCU UR59, c[0x0][0x398] ;  /* 0x00007300ff3b77ac */ /* 0x000e620008000800 */
[----:B------:R-:W-:Y:S01]  /*aa5c0*/  LOP3.LUT R58, R58, 0xfeffffff, RZ, 0xc0, !PT ;  /* 0xfeffffff3a3a7812 */ /* 0x000fe200078ec0ff */
[----:B------:R-:W1:Y:S08]  /*aa5d0*/  LDCU UR33, c[0x0][0x398] ;  /* 0x00007300ff2177ac */ /* 0x000e700008000800 */
        /* <DEDUP_REMOVED lines=9> */
[----:B-1----:R-:W-:Y:S02]  /*aa670*/  ISETP.LT.AND P1, PT, R16, UR59, !P0 ;  /* 0x0000003b10007c0c */ /* 0x002fe4000c721270 */
        /* <DEDUP_REMOVED lines=38> */
[----:B------:R-:W1:Y:S01]  /*aa8e0*/  LDCU UR28, c[0x0][0x398] ;  /* 0x00007300ff1c77ac */ /* 0x000e620008000800 */
[----:B------:R-:W-:-:S04]  /*aa8f0*/  @P1 LOP3.LUT R58, R58, 0x800, RZ, 0xfc, !PT ;  /* 0x000008003a3a1812 */ /* 0x000fc800078efcff */
        /* <DEDUP_REMOVED lines=38> */
[----:B--2---:R-:W-:Y:S02]  /*aab60*/  ISETP.LT.AND P3, PT, R36, UR33, !P2 ;  /* 0x0000002124007c0c */ /* 0x004fe4000d761270 */
[----:B------:R-:W-:Y:S01]  /*aab70*/  LOP3.LUT R58, R58, 0xfffffffe, RZ, 0xc0, !PT ;  /* 0xfffffffe3a3a7812 */ /* 0x000fe200078ec0ff */
[----:B------:R-:W2:Y:S03]  /*aab80*/  LDCU UR33, c[0x0][0x398] ;  /* 0x00007300ff2177ac */ /* 0x000ea60008000800 */
[----:B------:R-:W-:Y:S02]  /*aab90*/  @P0 LOP3.LUT R58, R58, 0x1, RZ, 0xfc, !PT ;  /* 0x000000013a3a0812 */ /* 0x000fe400078efcff */
[----:B-1----:R-:W-:Y:S01]  /*aaba0*/  ISETP.LT.AND P0, PT, R5, UR16, !P2 ;  /* 0x0000001005007c0c */ /* 0x002fe2000d701270 */
[----:B------:R-:W1:Y:S04]  /*aabb0*/  LDCU UR16, c[0x0][0x398] ;  /* 0x00007300ff1077ac */ /* 0x000e680008000800 */
[----:B------:R-:W-:-:S02]  /*aabc0*/  @P3 LOP3.LUT R57, R57, 0x80000000, RZ, 0xfc, !PT ;  /* 0x8000000039393812 */ /* 0x000fc400078efcff */
[----:B0-----:R-:W-:Y:S01]  /*aabd0*/  ISETP.LT.AND P3, PT, R6, UR6, !P2 ;  /* 0x0000000606007c0c */ /* 0x001fe2000d761270 */
[----:B------:R-:W0:Y:S01]  /*aabe0*/  LDCU UR6, c[0x0][0x398] ;  /* 0x00007300ff0677ac */ /* 0x000e220008000800 */
[----:B------:R-:W-:-:S04]  /*aabf0*/  LOP3.LUT R57, R57, 0xbfffffff, RZ, 0xc0, !PT ;  /* 0xbfffffff39397812 */ /* 0x000fc800078ec0ff */
[----:B------:R-:W-:Y:S02]  /*aac00*/  @P0 LOP3.LUT R57, R57, 0x40000000, RZ, 0xfc, !PT ;  /* 0x4000000039390812 */ /* 0x000fe400078efcff */
[----:B------:R-:W-:Y:S02]  /*aac10*/  ISETP.LT.AND P0, PT, R7, UR28, !P2 ;  /* 0x0000001c07007c0c */ /* 0x000fe4000d701270 */
[----:B------:R-:W-:Y:S02]  /*aac20*/  LOP3.LUT P1, RZ, R2, 0x20000, RZ, 0xc0, !PT ;  /* 0x0002000002ff7812 */ /* 0x000fe4000782c0ff */
[----:B------:R-:W-:Y:S02]  /*aac30*/  LOP3.LUT R55, R55, 0x7fffffff, RZ, 0xc0, !PT ;  /* 0x7fffffff37377812 */ /* 0x000fe400078ec0ff */
[----:B------:R-:W-:Y:S01]  /*aac40*/  LOP3.LUT R57, R57, 0xdfffffff, RZ, 0xc0, !PT ;  /* 0xdfffffff39397812 */ /* 0x000fe200078ec0ff */
[----:B------:R-:W1:Y:S03]  /*aac50*/  LDCU UR28, c[0x0][0x398] ;  /* 0x00007300ff1c77ac */ /* 0x000e660008000800 */
[----:B------:R-:W-:-:S02]  /*aac60*/  @P3 LOP3.LUT R57, R57, 0x20000000, RZ, 0xfc, !PT ;  /* 0x2000000039393812 */ /* 0x000fc400078efcff */
[----:B0-----:R-:W-:Y:S02]  /*aac70*/  ISETP.LT.AND P3, PT, R10, UR6, !P2 ;  /* 0x000000060a007c0c */ /* 0x001fe4000d761270 */
[----:B------:R-:W-:Y:S01]  /*aac80*/  LOP3.LUT R57, R57, 0xefffffff, RZ, 0xc0, !PT ;  /* 0xefffffff39397812 */ /* 0x000fe200078ec0ff */
[----:B------:R-:W0:Y:S03]  /*aac90*/  LDCU UR6, c[0x0][0x398] ;  /* 0x00007300ff0677ac */ /* 0x000e260008000800 */
        /* <DEDUP_REMOVED lines=8> */
[----:B------:R-:W0:Y:S05]  /*aad20*/  LDCU UR16, c[0x0][0x398] ;  /* 0x00007300ff1077ac */ /* 0x000e2a0008000800 */
[----:B------:R-:W-:-:S02]  /*aad30*/  @P3 LOP3.LUT R57, R57, 0x4000000, RZ, 0xfc, !PT ;  /* 0x0400000039393812 */ /* 0x000fc400078efcff */
        /* <DEDUP_REMOVED lines=121> */
[----:B----4-:R-:W-:Y:S02]  /*ab4d0*/  ISETP.LT.AND P2, PT, R11, UR23, !P0 ;  /* 0x000000170b007c0c */ /* 0x010fe4000c741270 */
[----:B------:R-:W-:Y:S01]  /*ab4e0*/  LOP3.LUT R56, R56, 0xf7ffffff, RZ, 0xc0, !PT ;  /* 0xf7ffffff38387812 */ /* 0x000fe200078ec0ff */
[----:B------:R-:W4:Y:S03]  /*ab4f0*/  LDCU UR23, c[0x0][0x398] ;  /* 0x00007300ff1777ac */ /* 0x000f260008000800 */
        /* <DEDUP_REMOVED lines=70> */
[----:B0-----:R-:W-:Y:S02]  /*ab960*/  ISETP.LT.AND P3, PT, R12, UR73, !P0 ;  /* 0x000000490c007c0c */ /* 0x001fe4000c761270 */
[----:B------:R-:W-:Y:S02]  /*ab970*/  ISETP.LT.AND P2, PT, R13, UR75, !P0 ;  /* 0x0000004b0d007c0c */ /* 0x000fe4000c741270 */
        /* <DEDUP_REMOVED lines=36> */
[----:B------:R-:W2:Y:S01]  /*abbc0*/  LDCU UR75, c[0x0][0x398] ;  /* 0x00007300ff4b77ac */ /* 0x000ea20008000800 */
[----:B------:R-:W-:-:S04]  /*abbd0*/  LOP3.LUT R56, R56, 0xfffffffe, RZ, 0xc0, !PT ;  /* 0xfffffffe38387812 */ /* 0x000fc800078ec0ff */
[----:B------:R-:W-:Y:S02]  /*abbe0*/  @P2 LOP3.LUT R56, R56, 0x1, RZ, 0xfc, !PT ;  /* 0x0000000138382812 */ /* 0x000fe400078efcff */
[----:B-1----:R-:W-:Y:S01]  /*abbf0*/  ISETP.LT.AND P2, PT, R5, UR77, !P0 ;  /* 0x0000004d05007c0c */ /* 0x002fe2000c741270 */
[----:B------:R-:W1:Y:S04]  /*abc00*/  LDCU UR77, c[0x0][0x398] ;  /* 0x00007300ff4d77ac */ /* 0x000e680008000800 */
        /* <DEDUP_REMOVED lines=14> */
[----:B-1----:R-:W-:Y:S02]  /*abcf0*/  ISETP.LT.AND P2, PT, R11, UR77, !P0 ;  /* 0x0000004d0b007c0c */ /* 0x002fe4000c741270 */
[----:B------:R-:W-:Y:S01]  /*abd00*/  LOP3.LUT R55, R55, 0xf7ffffff, RZ, 0xc0, !PT ;  /* 0xf7ffffff37377812 */ /* 0x000fe200078ec0ff */
[----:B------:R-:W1:Y:S03]  /*abd10*/  LDCU UR77, c[0x0][0x398] ;  /* 0x00007300ff4d77ac */ /* 0x000e660008000800 */
        /* <DEDUP_REMOVED lines=8> */
[----:B------:R-:W0:Y:S06]  /*abda0*/  LDCU UR57, c[0x0][0x398] ;  /* 0x00007300ff3977ac */ /* 0x000e2c0008000800 */
        /* <DEDUP_REMOVED lines=115> */
[----:B------:R-:W-:Y:S02]  /*ac4e0*/  LOP3.LUT R54, R54, 0xefffffff, RZ, 0xc0, !PT ;  /* 0xefffffff36367812 */ /* 0x000fe400078ec0ff */
[----:B------:R-:W-:Y:S01]  /*ac4f0*/  ISETP.LT.AND P0, PT, R11, UR21, !P0 ;  /* 0x000000150b007c0c */ /* 0x000fe2000c701270 */
[----:B------:R-:W4:Y:S01]  /*ac500*/  LDCU UR23, c[0x0][0x398] ;  /* 0x00007300ff1777ac */ /* 0x000f220008000800 */
        /* <DEDUP_REMOVED lines=132> */
[----:B------:R-:W1:Y:S03]  /*acd50*/  LDCU UR36, c[0x0][0x398] ;  /* 0x00007300ff2477ac */ /* 0x000e660008000800 */
        /* <DEDUP_REMOVED lines=9> */
[----:B-1----:R-:W-:Y:S01]  /*acdf0*/  ISETP.LT.AND P2, PT, R13, UR28, !P1 ;  /* 0x0000001c0d007c0c */ /* 0x002fe2000cf41270 */
[----:B------:R-:W1:Y:S01]  /*ace00*/  LDCU UR28, c[0x0][0x398] ;  /* 0x00007300ff1c77ac */ /* 0x000e620008000800 */
[----:B------:R-:W-:-:S04]  /*ace10*/  LOP3.LUT R53, R53, 0xfdffffff, RZ, 0xc0, !PT ;  /* 0xfdffffff35357812 */ /* 0x000fc800078ec0ff */
[----:B------:R-:W-:-:S04]  /*ace20*/  @P3 LOP3.LUT R53, R53, 0x2000000, RZ, 0xfc, !PT ;  /* 0x0200000035353812 */ /* 0x000fc800078efcff */
[----:B------:R-:W-:-:S04]  /*ace30*/  LOP3.LUT R53, R53, 0xfeffffff, RZ, 0xc0, !PT ;  /* 0xfeffffff35357812 */ /* 0x000fc800078ec0ff */
[----:B------:R-:W-:Y:S02]  /*ace40*/  @P2 LOP3.LUT R53, R53, 0x1000000, RZ, 0xfc, !PT ;  /* 0x0100000035352812 */ /* 0x000fe400078efcff */
[----:B-1----:R-:W-:Y:S02]  /*ace50*/  ISETP.LT.AND P2, PT, R14, UR28, !P1 ;  /* 0x0000001c0e007c0c */ /* 0x002fe4000cf41270 */
[----:B0-----:R-:W-:Y:S02]  /*ace60*/  ISETP.LT.AND P3, PT, R37, UR46, !P1 ;  /* 0x0000002e25007c0c */ /* 0x001fe4000cf61270 */
[----:B------:R-:W-:Y:S01]  /*ace70*/  LOP3.LUT R53, R53, 0xff7fffff, RZ, 0xc0, !PT ;  /* 0xff7fffff35357812 */ /* 0x000fe200078ec0ff */
[----:B------:R-:W0:Y:S01]  /*ace80*/  LDCU UR28, c[0x0][0x398] ;  /* 0x00007300ff1c77ac */ /* 0x000e220008000800 */
[----:B------:R-:W1:Y:S07]  /*ace90*/  LDCU UR46, c[0x0][0x398] ;  /* 0x00007300ff2e77ac */ /* 0x000e6e0008000800 */
[----:B------:R-:W-:-:S02]  /*acea0*/  @P2 LOP3.LUT R53, R53, 0x800000, RZ, 0xfc, !PT ;  /* 0x0080000035352812 */ /* 0x000fc400078efcff */
        /* <DEDUP_REMOVED lines=45> */
[----:B------:R-:W-:Y:S02]  /*ad180*/  @P3 LOP3.LUT R53, R53, 0x800, RZ, 0xfc, !PT ;  /* 0x0000080035353812 */ /* 0x000fe400078efcff */
[----:B------:R-:W-:-:S02]  /*ad190*/  ISETP.LT.AND P3, PT, R15, UR48, !P0 ;  /* 0x000000300f007c0c */ /* 0x000fc4000c761270 */
[----:B------:R-:W-:Y:S02]  /*ad1a0*/  LOP3.LUT P1, RZ, R2, 0x80, RZ, 0xc0, !PT ;  /* 0x0000008002ff7812 */ /* 0x000fe4000782c0ff */
[----:B------:R-:W-:Y:S02]  /*ad1b0*/  LOP3.LUT R49, R49, 0x7fffffff, RZ, 0xc0, !PT ;  /* 0x7fffffff31317812 */ /* 0x000fe400078ec0ff */
[----:B------:R-:W-:Y:S01]  /*ad1c0*/  LOP3.LUT R53, R53, 0xfffffbff, RZ, 0xc0, !PT ;  /* 0xfffffbff35357812 */ /* 0x000fe200078ec0ff */
[----:B------:R-:W0:Y:S03]  /*ad1d0*/  LDCU UR48, c[0x0][0x398] ;  /* 0x00007300ff3077ac */ /* 0x000e260008000800 */
[----:B------:R-:W-:Y:S02]  /*ad1e0*/  @P2 LOP3.LUT R53, R53, 0x400, RZ, 0xfc, !PT ;  /* 0x0000040035352812 */ /* 0x000fe400078efcff */
[----:B-1----:R-:W-:Y:S01]  /*ad1f0*/  ISETP.LT.AND P2, PT, R12, UR46, !P0 ;  /* 0x0000002e0c007c0c */ /* 0x002fe2000c741270 */
[----:B------:R-:W1:Y:S01]  /*ad200*/  LDCU UR46, c[0x0][0x398] ;  /* 0x00007300ff2e77ac */ /* 0x000e620008000800 */
[----:B------:R-:W-:-:S04]  /*ad210*/  LOP3.LUT R53, R53, 0xffffffdf, RZ, 0xc0, !PT ;  /* 0xffffffdf35357812 */ /* 0x000fc800078ec0ff */
[----:B------:R-:W-:Y:S02]  /*ad220*/  @P3 LOP3.LUT R53, R53, 0x20, RZ, 0xfc, !PT ;  /* 0x0000002035353812 */ /* 0x000fe400078efcff */
[----:B--2---:R-:W-:Y:S01]  /*ad230*/  ISETP.LT.AND P3, PT, R13, UR75, !P0 ;  /* 0x0000004b0d007c0c */ /* 0x004fe2000c761270 */
[----:B------:R-:W2:Y:S01]  /*ad240*/  LDCU UR75, c[0x0][0x398] ;  /* 0x00007300ff4b77ac */ /* 0x000ea20008000800 */
        /* <DEDUP_REMOVED lines=121> */
[----:B------:R-:W-:Y:S02]  /*ad9e0*/  ISETP.LT.AND P2, PT, R12, UR8, !P0 ;  /* 0x000000080c007c0c */ /* 0x000fe4000c741270 */
[----:B------:R-:W-:Y:S01]  /*ad9f0*/  LOP3.LUT R48, R48, 0x7fffffff, RZ, 0xc0, !PT ;  /* 0x7fffffff30307812 */ /* 0x000fe200078ec0ff */
        /* <DEDUP_REMOVED lines=170> */
[----:B-1----:R-:W-:Y:S01]  /*ae4a0*/  ISETP.LT.AND P3, PT, R5, UR32, !P0 ;  /* 0x0000002005007c0c */ /* 0x002fe2000c761270 */
[----:B------:R-:W1:Y:S04]  /*ae4b0*/  LDCU UR32, c[0x0][0x398] ;  /* 0x00007300ff2077ac */ /* 0x000e680008000800 */
        /* <DEDUP_REMOVED lines=20> */
[----:B------:R-:W1:Y:S01]  /*ae600*/  LDCU UR58, c[0x0][0x398] ;  /* 0x00007300ff3a77ac */ /* 0x000e620008000800 */
[----:B0-----:R-:W-:Y:S02]  /*ae610*/  ISETP.LT.AND P3, PT, R12, UR7, !P1 ;  /* 0x000000070c007c0c */ /* 0x001fe4000cf61270 */
[----:B------:R-:W-:Y:S01]  /*ae620*/  LOP3.LUT R50, R50, 0xffdfffff, RZ, 0xc0, !PT ;  /* 0xffdfffff32327812 */ /* 0x000fe200078ec0ff */
[----:B------:R-:W0:Y:S08]  /*ae630*/  LDCU UR7, c[0x0][0x398] ;  /* 0x00007300ff0777ac */ /* 0x000e300008000800 */
        /* <DEDUP_REMOVED lines=24> */
[----:B------:R-:W-:Y:S01]  /*ae7c0*/  LOP3.LUT P2, RZ, R2, 0x4, RZ, 0xc0, !PT ;  /* 0x0000000402ff7812 */ /* 0x000fe2000784c0ff */
[----:B------:R-:W0:Y:S01]  /*ae7d0*/  LDCU UR7, c[0x0][0x398] ;  /* 0x00007300ff0777ac */ /* 0x000e220008000800 */
[----:B-1----:R-:W-:Y:S02]  /*ae7e0*/  ISETP.LT.AND P3, PT, R8, UR11, !P1 ;  /* 0x0000000b08007c0c */ /* 0x002fe4000cf61270 */
[----:B------:R-:W-:Y:S01]  /*ae7f0*/  LOP3.LUT R50, R50, 0xfffbffff, RZ, 0xc0, !PT ;  /* 0xfffbffff32327812 */ /* 0x000fe200078ec0ff */
[----:B------:R-:W1:Y:S06]  /*ae800*/  LDCU UR11, c[0x0][0x398] ;  /* 0x00007300ff0b77ac */ /* 0x000e6c0008000800 */
        /* <DEDUP_REMOVED lines=16> */
[----:B------:R-:W1:Y:S01]  /*ae910*/  LDCU UR77, c[0x0][0x398] ;  /* 0x00007300ff4d77ac */ /* 0x000e620008000800 */
[----:B------:R-:W-:-:S11]  /*ae920*/  LOP3.LUT R50, R50, 0xffffdfff, RZ, 0xc0, !PT ;  /* 0xffffdfff32327812 */ /* 0x000fd600078ec0ff */
[----:B------:R-:W-:Y:S02]  /*ae930*/  @P3 LOP3.LUT R50, R50, 0x2000, RZ, 0xfc, !PT ;  /* 0x0000200032323812 */ /* 0x000fe400078efcff */
[----:B0-----:R-:W-:Y:S02]  /*ae940*/  ISETP.LT.AND P3, PT, R7, UR58, !P1 ;  /* 0x0000003a07007c0c */ /* 0x001fe4000cf61270 */
[----:B------:R-:W-:Y:S02]  /*ae950*/  LOP3.LUT P0, RZ, R2, 0x2, RZ, 0xc0, !PT ;  /* 0x0000000202ff7812 */ /* 0x000fe4000780c0ff */
[----:B------:R-:W-:Y:S02]  /*ae960*/  LOP3.LUT R47, R47, 0x7fffffff, RZ, 0xc0, !PT ;  /* 0x7fffffff2f2f7812 */ /* 0x000fe400078ec0ff */
[----:B------:R-:W-:Y:S02]  /*ae970*/  LOP3.LUT R50, R50, 0xffffefff, RZ, 0xc0, !PT ;  /* 0xffffefff32327812 */ /* 0x000fe400078ec0ff */
[----:B------:R-:W-:Y:S01]  /*ae980*/  LOP3.LUT R46, R46, 0x7fffffff, RZ, 0xc0, !PT ;  /* 0x7fffffff2e2e7812 */ /* 0x000fe200078ec0ff */
[----:B------:R-:W0:Y:S04]  /*ae990*/  LDCU UR58, c[0x0][0x398] ;  /* 0x00007300ff3a77ac */ /* 0x000e280008000800 */
[----:B------:R-:W-:-:S02]  /*ae9a0*/  @P3 LOP3.LUT R50, R50, 0x1000, RZ, 0xfc, !PT ;  /* 0x0000100032323812 */ /* 0x000fc400078efcff */
[----:B------:R-:W-:Y:S02]  /*ae9b0*/  ISETP.LT.AND P3, PT, R10, UR56, !P1 ;  /* 0x000000380a007c0c */ /* 0x000fe4000cf61270 */
[----:B-1----:R-:W-:Y:S01]  /*ae9c0*/  ISETP.LT.AND P1, PT, R11, UR77, !P1 ;  /* 0x0000004d0b007c0c */ /* 0x002fe2000cf21270 */
[----:B------:R-:W1:Y:S01]  /*ae9d0*/  LDCU UR56, c[0x0][0x398] ;  /* 0x00007300ff3877ac */ /* 0x000e620008000800 */
[----:B------:R-:W-:Y:S01]  /*ae9e0*/  LOP3.LUT R50, R50, 0xfffff7ff, RZ, 0xc0, !PT ;  /* 0xfffff7ff32327812 */ /* 0x000fe200078ec0ff */
[----:B------:R-:W-:Y:S01]  /*ae9f0*/  STL [R1+0x344], R39 ;  /* 0x0003442701007387 */ /* 0x000fe20000100800 */
[----:B------:R-:W0:Y:S07]  /*aea00*/  LDCU UR77, c[0x0][0x398] ;  /* 0x00007300ff4d77ac */ /* 0x000e2e0008000800 */
[----:B------:R-:W-:-:S02]  /*aea10*/  @P3 LOP3.LUT R50, R50, 0x800, RZ, 0xfc, !PT ;  /* 0x0000080032323812 */ /* 0x000fc400078efcff */
[----:B------:R-:W-:Y:S01]  /*aea20*/  ISETP.LT.AND P3, PT, R15, UR60, !P2 ;  /* 0x0000003c0f007c0c */ /* 0x000fe2000d761270 */
[----:B------:R-:W0:Y:S01]  /*aea30*/  LDCU UR60, c[0x0][0x398] ;  /* 0x00007300ff3c77ac */ /* 0x000e220008000800 */
[----:B------:R-:W-:-:S04]  /*aea40*/  LOP3.LUT R50, R50, 0xfffffbff, RZ, 0xc0, !PT ;  /* 0xfffffbff32327812 */ /* 0x000fc800078ec0ff */
[----:B------:R-:W-:Y:S02]  /*aea50*/  @P1 LOP3.LUT R50, R50, 0x400, RZ, 0xfc, !PT ;  /* 0x0000040032321812 */ /* 0x000fe400078efcff */
[----:B--2---:R-:W-:Y:S01]  /*aea60*/  ISETP.LT.AND P1, PT, R12, UR75, !P2 ;  /* 0x0000004b0c007c0c */ /* 0x004fe2000d721270 */
[----:B------:R2:W-:Y:S01]  /*aea70*/  STL [R1+0x340], R9 ;  /* 0x0003400901007387 */ /* 0x0005e20000100800 */
        /* <DEDUP_REMOVED lines=40> */
[----:B------:R-:W0:-:S12]  /*aed00*/  LDCU UR13, c[0x0][0x398] ;  /* 0x00007300ff0d77ac */ /* 0x000e180008000800 */
        /* <DEDUP_REMOVED lines=130> */
[----:B---3--:R-:W-:Y:S01]  /*af530*/  ISETP.LT.AND P0, PT, R5, UR65, !P1 ;  /* 0x0000004105007c0c */ /* 0x008fe2000cf01270 */
[----:B------:R-:W3:Y:S01]  /*af540*/  LDCU UR65, c[0x0][0x398] ;  /* 0x00007300ff4177ac */ /* 0x000ee20008000800 */
        /* <DEDUP_REMOVED lines=82> */
[----:B------:R-:W3:Y:S01]  /*afa70*/  LDL.LU R44, [R1+0x55cc] ;  /* 0x0055cc00012c7983 */ /* 0x000ee20000300800 */
[----:B------:R-:W-:-:S03]  /*afa80*/  LOP3.LUT R48, R48, 0xfffffbff, RZ, 0xc0, !PT ;  /* 0xfffffbff30307812 */ /* 0x000fc600078ec0ff */
[----:B--2---:R-:W2:Y:S01]  /*afa90*/  LDL.LU R9, [R1+0x4c38] ;  /* 0x004c380001097983 */ /* 0x004ea20000300800 */
        /* <DEDUP_REMOVED lines=103> */
[----:B---3--:R-:W-:Y:S01]  /*b0110*/  LOP3.LUT R44, R44, 0x7fffffff, RZ, 0xc0, !PT ;  /* 0x7fffffff2c2c7812 */ /* 0x008fe200078ec0ff */
[----:B------:R-:W3:Y:S01]  /*b0120*/  LDCU UR37, c[0x0][0x398] ;  /* 0x00007300ff2577ac */ /* 0x000ee20008000800 */
        /* <DEDUP_REMOVED lines=63> */
[----:B------:R-:W-:Y:S02]  /*b0520*/  @P1 LOP3.LUT R47, R47, 0x2, RZ, 0xfc, !PT ;  /* 0x000000022f2f1812 */ /* 0x000fe400078efcff */
[----:B-1----:R-:W-:Y:S02]  /*b0530*/  ISETP.LT.AND P1, PT, R5, UR64, !P3 ;  /* 0x0000004005007c0c */ /* 0x002fe4000df21270 */
[----:B------:R-:W-:Y:S01]  /*b0540*/  @P2 LOP3.LUT R46, R46, 0x80000000, RZ, 0xfc, !PT ;  /* 0x800000002e2e2812 */ /* 0x000fe200078efcff */
[----:B------:R-:W1:Y:S01]  /*b0550*/  LDCU UR64, c[0x0][0x398] ;  /* 0x00007300ff4077ac */ /* 0x000e620008000800 */
[----:B------:R-:W-:Y:S02]  /*b0560*/  LOP3.LUT R47, R47, 0xfffffffe, RZ, 0xc0, !PT ;  /* 0xfffffffe2f2f7812 */ /* 0x000fe400078ec0ff */
[----:B------:R-:W-:Y:S02]  /*b0570*/  LOP3.LUT R46, R46, 0xbfffffff, RZ, 0xc0, !PT ;  /* 0xbfffffff2e2e7812 */ /* 0x000fe400078ec0ff */
[----:B------:R-:W-:-:S02]  /*b0580*/  @P0 LOP3.LUT R47, R47, 0x1, RZ, 0xfc, !PT ;  /* 0x000000012f2f0812 */ /* 0x000fc400078efcff */
[----:B------:R-:W-:Y:S02]  /*b0590*/  ISETP.LT.AND P0, PT, R6, UR62, !P3 ;  /* 0x0000003e06007c0c */ /* 0x000fe4000df01270 */
        /* <DEDUP_REMOVED lines=21> */
[----:B------:R-:W1:Y:S01]  /*b06f0*/  LDCU UR38, c[0x0][0x398] ;  /* 0x00007300ff2677ac */ /* 0x000e620008000800 */
[----:B------:R-:W-:Y:S02]  /*b0700*/  LOP3.LUT R46, R46, 0xfdffffff, RZ, 0xc0, !PT ;  /* 0xfdffffff2e2e7812 */ /* 0x000fe400078ec0ff */
[----:B0-----:R-:W-:Y:S02]  /*b0710*/  ISETP.LT.AND P1, PT, R13, UR74, !P4 ;  /* 0x0000004a0d007c0c */ /* 0x001fe4000e721270 */
        /* <DEDUP_REMOVED lines=8> */
[----:B------:R-:W-:Y:S02]  /*b07a0*/  LOP3.LUT R46, R46, 0xff7fffff, RZ, 0xc0, !PT ;  /* 0xff7fffff2e2e7812 */ /* 0x000fe400078ec0ff */
[----:B-1----:R-:W-:Y:S02]  /*b07b0*/  ISETP.LT.AND P1, PT, R38, UR38, !P4 ;  /* 0x0000002626007c0c */ /* 0x002fe4000e721270 */
[----:B------:R-:W-:-:S04]  /*b07c0*/  @P0 LOP3.LUT R46, R46, 0x800000, RZ, 0xfc, !PT ;  /* 0x008000002e2e0812 */ /* 0x000fc800078efcff */
        /* <DEDUP_REMOVED lines=74> */
[----:B------:R-:W-:Y:S02]  /*b0c70*/  ISETP.LT.AND P1, PT, R36, UR72, !P5 ;  /* 0x0000004824007c0c */ /* 0x000fe4000ef21270 */
[----:B------:R-:W-:Y:S02]  /*b0c80*/  ISETP.LT.AND P2, PT, R35, UR74, !P5 ;  /* 0x0000004a23007c0c */ /* 0x000fe4000ef41270 */
[----:B------:R-:W-:Y:S01]  /*b0c90*/  LOP3.LUT R46, R46, 0xfffffffd, RZ, 0xc0, !PT ;  /* 0xfffffffd2e2e7812 */ /* 0x000fe200078ec0ff */
[----:B------:R-:W0:Y:S01]  /*b0ca0*/  LDCU UR74, c[0x0][0x398] ;  /* 0x00007300ff4a77ac */ /* 0x000e220008000800 */
[----:B------:R-:W0:Y:S01]  /*b0cb0*/  LDCU UR72, c[0x0][0x398] ;  /* 0x00007300ff4877ac */ /* 0x000e220008000800 */
[----:B------:R-:W0:Y:S04]  /*b0cc0*/  LDCU UR69, c[0x0][0x398] ;  /* 0x00007300ff4577ac */ /* 0x000e280008000800 */
[----:B------:R-:W-:-:S02]  /*b0cd0*/  @P0 LOP3.LUT R46, R46, 0x2, RZ, 0xfc, !PT ;  /* 0x000000022e2e0812 */ /* 0x000fc400078efcff */
[----:B------:R-:W-:Y:S02]  /*b0ce0*/  ISETP.LT.AND P0, PT, R5, UR70, !P5 ;  /* 0x0000004605007c0c */ /* 0x000fe4000ef01270 */
[----:B------:R-:W-:Y:S01]  /*b0cf0*/  @P1 LOP3.LUT R45, R45, 0x80000000, RZ, 0xfc, !PT ;  /* 0x800000002d2d1812 */ /* 0x000fe200078efcff */
[----:B------:R-:W0:Y:S01]  /*b0d00*/  LDCU UR70, c[0x0][0x398] ;  /* 0x00007300ff4677ac */ /* 0x000e220008000800 */
[----:B------:R-:W-:Y:S02]  /*b0d10*/  LOP3.LUT R46, R46, 0xfffffffe, RZ, 0xc0, !PT ;  /* 0xfffffffe2e2e7812 */ /* 0x000fe400078ec0ff */
[----:B------:R-:W-:Y:S02]  /*b0d20*/  LOP3.LUT R45, R45, 0xbfffffff, RZ, 0xc0, !PT ;  /* 0xbfffffff2d2d7812 */ /* 0x000fe400078ec0ff */
[----:B------:R-:W-:Y:S02]  /*b0d30*/  @P2 LOP3.LUT R46, R46, 0x1, RZ, 0xfc, !PT ;  /* 0x000000012e2e2812 */ /* 0x000fe400078efcff */
[----:B------:R-:W-:-:S02]  /*b0d40*/  ISETP.LT.AND P2, PT, R6, UR77, !P5 ;  /* 0x0000004d06007c0c */ /* 0x000fc4000ef41270 */
        /* <DEDUP_REMOVED lines=13> */
[----:B-1----:R-:W-:Y:S01]  /*b0e20*/  ISETP.LT.AND P1, PT, R15, UR38, !P6 ;  /* 0x000000260f007c0c */ /* 0x002fe2000f721270 */
[----:B------:R-:W1:Y:S01]  /*b0e30*/  LDCU UR38, c[0x0][0x398] ;  /* 0x00007300ff2677ac */ /* 0x000e620008000800 */
        /* <DEDUP_REMOVED lines=57> */
[----:B--2---:R-:W-:Y:S02]  /*b11d0*/  ISETP.GE.AND P0, PT, R9, UR39, PT ;  /* 0x0000002709007c0c */ /* 0x004fe4000bf06270 */
[----:B------:R-:W-:Y:S01]  /*b11e0*/  ISETP.LT.AND P2, PT, R10, UR21, !P6 ;  /* 0x000000150a007c0c */ /* 0x000fe2000f741270 */
[----:B------:R-:W2:Y:S01]  /*b11f0*/  LDL.LU R9, [R1+0x4c3c] ;  /* 0x004c3c0001097983 */ /* 0x000ea20000300800 */
[----:B------:R-:W-:Y:S02]  /*b1200*/  ISETP.LT.AND P1, PT, R11, UR22, !P6 ;  /* 0x000000160b007c0c */ /* 0x000fe4000f721270 */
[----:B------:R-:W-:Y:S02]  /*b1210*/  LOP3.LUT R45, R45, 0xfffff7ff, RZ, 0xc0, !PT ;  /* 0xfffff7ff2d2d7812 */ /* 0x000fe400078ec0ff */
[----:B----4-:R-:W-:Y:S01]  /*b1220*/  ISETP.LT.AND P3, PT, R12, UR23, !P0 ;  /* 0x000000170c007c0c */ /* 0x010fe2000c761270 */
[----:B------:R-:W4:Y:S01]  /*b1230*/  LDCU UR39, c[0x0][0x398] ;  /* 0x00007300ff2777ac */ /* 0x000f220008000800 */
[----:B------:R-:W0:Y:S01]  /*b1240*/  LDCU UR21, c[0x0][0x398] ;  /* 0x00007300ff1577ac */ /* 0x000e220008000800 */
[----:B------:R-:W0:Y:S01]  /*b1250*/  LDCU UR22, c[0x0][0x398] ;  /* 0x00007300ff1677ac */ /* 0x000e220008000800 */
        /* <DEDUP_REMOVED lines=37> */
[----:B------:R-:W-:Y:S02]  /*b14b0*/  @P3 LOP3.LUT R45, R45, 0x4, RZ, 0xfc, !PT ;  /* 0x000000042d2d3812 */ /* 0x000fe400078efcff */
[----:B------:R-:W-:Y:S01]  /*b14c0*/  ISETP.LT.AND P3, PT, R36, UR32, !P0 ;  /* 0x0000002024007c0c */ /* 0x000fe2000c761270 */
[----:B------:R-:W0:Y:S01]  /*b14d0*/  LDCU UR32, c[0x0][0x398] ;  /* 0x00007300ff2077ac */ /* 0x000e220008000800 */
[----:B------:R-:W-:-:S04]  /*b14e0*/  LOP3.LUT R45, R45, 0xfffffffd, RZ, 0xc0, !PT ;  /* 0xfffffffd2d2d7812 */ /* 0x000fc800078ec0ff */
[----:B------:R-:W-:Y:S02]  /*b14f0*/  @P1 LOP3.LUT R45, R45, 0x2, RZ, 0xfc, !PT ;  /* 0x000000022d2d1812 */ /* 0x000fe400078efcff */
[----:B------:R-:W-:Y:S01]  /*b1500*/  ISETP.LT.AND P1, PT, R5, UR33, !P0 ;  /* 0x0000002105007c0c */ /* 0x000fe2000c721270 */
[----:B------:R-:W0:Y:S01]  /*b1510*/  LDCU UR33, c[0x0][0x398] ;  /* 0x00007300ff2177ac */ /* 0x000e220008000800 */
[----:B------:R-:W-:-:S03]  /*b1520*/  LOP3.LUT R45, R45, 0xfffffffe, RZ, 0xc0, !PT ;  /* 0xfffffffe2d2d7812 */ /* 0x000fc600078ec0ff */
[----:B------:R-:W-:Y:S02]  /*b1530*/  @P3 LOP3.LUT R44, R44, 0x80000000, RZ, 0xfc, !PT ;  /* 0x800000002c2c3812 */ /* 0x000fe400078efcff */
        /* <DEDUP_REMOVED lines=12> */
[----:B---3--:R-:W-:Y:S01]  /*b1600*/  ISETP.LT.AND P2, PT, R11, UR37, !P0 ;  /* 0x000000250b007c0c */ /* 0x008fe2000c741270 */
[----:B------:R-:W3:Y:S01]  /*b1610*/  LDCU UR37, c[0x0][0x398] ;  /* 0x00007300ff2577ac */ /* 0x000ee20008000800 */
[----:B------:R-:W-:-:S04]  /*b1620*/  @P3 LOP3.LUT R44, R44, 0x10000000, RZ, 0xfc, !PT ;  /* 0x100000002c2c3812 */ /* 0x000fc800078efcff */
[----:B------:R-:W-:-:S04]  /*b1630*/  LOP3.LUT R44, R44, 0xf7ffffff, RZ, 0xc0, !PT ;  /* 0xf7ffffff2c2c7812 */ /* 0x000fc800078ec0ff */
[----:B------:R-:W-:-:S04]  /*b1640*/  @P1 LOP3.LUT R44, R44, 0x8000000, RZ, 0xfc, !PT ;  /* 0x080000002c2c1812 */ /* 0x000fc800078efcff */
[----:B------:R-:W-:-:S04]  /*b1650*/  LOP3.LUT R44, R44, 0xfbffffff, RZ, 0xc0, !PT ;  /* 0xfbffffff2c2c7812 */ /* 0x000fc800078ec0ff */
[----:B------:R-:W-:-:S04]  /*b1660*/  @P2 LOP3.LUT R44, R44, 0x4000000, RZ, 0xfc, !PT ;  /* 0x040000002c2c2812 */ /* 0x000fc800078efcff */
[----:B------:R-:W-:Y:S02]  /*b1670*/  LOP3.LUT R44, R44, 0xffdfffff, RZ, 0xc0, !PT ;  /* 0xffdfffff2c2c7812 */ /* 0x000fe400078ec0ff */
[----:B--2---:R-:W-:Y:S01]  /*b1680*/  ISETP.GE.AND P0, PT, R9, UR41, PT ;  /* 0x0000002909007c0c */ /* 0x004fe2000bf06270 */
[----:B------:R-:W2:Y:S03]  /*b1690*/  LDCU UR41, c[0x0][0x398] ;  /* 0x00007300ff2977ac */ /* 0x000ea60008000800 */
[----:B------:R-:W-:Y:S02]  /*b16a0*/  ISETP.LT.AND P1, PT, R15, UR42, !P0 ;  /* 0x0000002a0f007c0c */ /* 0x000fe4000c721270 */
[----:B------:R-:W-:Y:S02]  /*b16b0*/  ISETP.LT.AND P3, PT, R12, UR46, !P0 ;  /* 0x0000002e0c007c0c */ /* 0x000fe4000c761270 */
[----:B------:R-:W-:Y:S01]  /*b16c0*/  ISETP.LT.AND P2, PT, R13, UR47, !P0 ;  /* 0x0000002f0d007c0c */ /* 0x000fe2000c741270 */
[----:B------:R-:W0:Y:S01]  /*b16d0*/  LDCU UR42, c[0x0][0x398] ;  /* 0x00007300ff2a77ac */ /* 0x000e220008000800 */
[----:B------:R-:W0:Y:S01]  /*b16e0*/  LDCU UR46, c[0x0][0x398] ;  /* 0x00007300ff2e77ac */ /* 0x000e220008000800 */
[----:B------:R-:W0:Y:S06]  /*b16f0*/  LDCU UR47, c[0x0][0x398] ;  /* 0x00007300ff2f77ac */ /* 0x000e2c0008000800 */
        /* <DEDUP_REMOVED lines=23> */
[----:B------:R-:W-:Y:S02]  /*b1870*/  LOP3.LUT R44, R44, 0xfffbffff, RZ, 0xc0, !PT ;  /* 0xfffbffff2c2c7812 */ /* 0x000fe400078ec0ff */
[----:B------:R-:W-:Y:S02]  /*b1880*/  ISETP.LT.AND P1, PT, R35, UR54, !P0 ;  /* 0x0000003623007c0c */ /* 0x000fe4000c721270 */
[----:B------:R-:W-:Y:S01]  /*b1890*/  ISETP.LT.AND P2, PT, R8, UR53, !P0 ;  /* 0x0000003508007c0c */ /* 0x000fe2000c741270 */
[----:B------:R-:W2:Y:S01]  /*b18a0*/  LDL.LU R35, [R1+0x55c8] ;  /* 0x0055c80001237983 */ /* 0x000ea20000300800 */
[----:B------:R-:W-:Y:S02]  /*b18b0*/  @P3 LOP3.LUT R44, R44, 0x40000, RZ, 0xfc, !PT ;  /* 0x000400002c2c3812 */ /* 0x000fe400078efcff */
[----:B------:R-:W-:Y:S01]  /*b18c0*/  ISETP.LT.AND P3, PT, R36, UR55, !P0 ;  /* 0x0000003724007c0c */ /* 0x000fe2000c761270 */
[----:B------:R-:W0:Y:S01]  /*b18d0*/  LDCU UR53, c[0x0][0x398] ;  /* 0x00007300ff3577ac */ /* 0x000e220008000800 */
[----:B------:R-:W2:Y:S04]  /*b18e0*/  LDL.LU R36, [R1+0x55c4] ;  /* 0x0055c40001247983 */ /* 0x000ea80000300800 */
[----:B------:R-:W2:Y:S01]  /*b18f0*/  LDL.LU R9, [R1+0x4c40] ;  /* 0x004c400001097983 */ /* 0x000ea20000300800 */
[----:B------:R-:W-:Y:S01]  /*b1900*/  LOP3.LUT R44, R44, 0xfffdffff, RZ, 0xc0, !PT ;  /* 0xfffdffff2c2c7812 */ /* 0x000fe200078ec0ff */
[----:B------:R-:W0:Y:S01]  /*b1910*/  LDCU UR55, c[0x0][0x398] ;  /* 0x00007300ff3777ac */ /* 0x000e220008000800 */
[----:B------:R-:W0:Y:S02]  /*b1920*/  LDCU UR54, c[0x0][0x398] ;  /* 0x00007300ff3677ac */ /* 0x000e240008000800 */
[----:B------:R-:W-:-:S04]  /*b1930*/  @P2 LOP3.LUT R44, R44, 0x20000, RZ, 0xfc, !PT ;  /* 0x000200002c2c2812 */ /* 0x000fc800078efcff */
[----:B------:R-:W-:Y:S02]  /*b1940*/  LOP3.LUT R44, R44, 0xfffeffff, RZ, 0xc0, !PT ;  /* 0xfffeffff2c2c7812 */ /* 0x000fe400078ec0ff */
[----:B------:R-:W-:Y:S01]  /*b1950*/  ISETP.LT.AND P2, PT, R5, UR56, !P0 ;  /* 0x0000003805007c0c */ /* 0x000fe2000c741270 */
[----:B------:R-:W0:Y:S01]  /*b1960*/  LDCU UR56, c[0x0][0x398] ;  /* 0x00007300ff3877ac */ /* 0x000e220008000800 */
[----:B------:R-:W3:Y:S01]  /*b1970*/  LDL.LU R5, [R1+0x55c0] ;  /* 0x0055c00001057983 */ /* 0x000ee20000300800 */
        /* <DEDUP_REMOVED lines=31> */
[----:B------:R-:W2:Y:S04]  /*b1b70*/  LDL.LU R12, [R1+0x55ac] ;  /* 0x0055ac00010c7983 */ /* 0x000ea80000300800 */
[----:B------:R-:W2:Y:S04]  /*b1b80*/  LDL.LU R13, [R1+0x55a8] ;  /* 0x0055a800010d7983 */ /* 0x000ea80000300800 */
[----:B------:R-:W2:Y:S01]  /*b1b90*/  LDL.LU R14, [R1+0x55a4] ;  /* 0x0055a400010e7983 */ /* 0x000ea20000300800 */
[----:B------:R-:W0:Y:S01]  /*b1ba0*/  LDCU UR61, c[0x0][0x398] ;  /* 0x00007300ff3d77ac */ /* 0x000e220008000800 */
[----:B------:R-:W0:Y:S01]  /*b1bb0*/  LDCU UR62, c[0x0][0x398] ;  /* 0x00007300ff3e77ac */ /* 0x000e220008000800 */
[----:B------:R-:W0:Y:S01]  /*b1bc0*/  LDCU UR63, c[0x0][0x398] ;  /* 0x00007300ff3f77ac */ /* 0x000e220008000800 */
[----:B------:R-:W-:-:S04]  /*b1bd0*/  @P3 LOP3.LUT R44, R44, 0x200, RZ, 0xfc, !PT ;  /* 0x000002002c2c3812 */ /* 0x000fc800078efcff */
[----:B------:R-:W-:Y:S02]  /*b1be0*/  LOP3.LUT R44, R44, 0xfffffeff, RZ, 0xc0, !PT ;  /* 0xfffffeff2c2c7812 */ /* 0x000fe400078ec0ff */
[----:B------:R-:W-:Y:S01]  /*b1bf0*/  ISETP.LT.AND P3, PT, R37, UR64, !P0 ;  /* 0x0000004025007c0c */ /* 0x000fe2000c761270 */
[----:B------:R-:W0:Y:S01]  /*b1c00*/  LDCU UR64, c[0x0][0x398] ;  /* 0x00007300ff4077ac */ /* 0x000e220008000800 */
[----:B------:R-:W2:Y:S01]  /*b1c10*/  LDL.LU R37, [R1+0x55a0] ;  /* 0x0055a00001257983 */ /* 0x000ea20000300800 */
        /* <DEDUP_REMOVED lines=20> */
[----:B------:R-:W-:Y:S02]  /*b1d60*/  @P1 LOP3.LUT R44, R44, 0x10, RZ, 0xfc, !PT ;  /* 0x000000102c2c1812 */ /* 0x000fe400078efcff */
[----:B------:R-:W-:Y:S01]  /*b1d70*/  ISETP.LT.AND P1, PT, R8, UR68, !P0 ;  /* 0x0000004408007c0c */ /* 0x000fe2000c721270 */
[----:B------:R-:W2:Y:S04]  /*b1d80*/  LDL.LU R39, [R1+0x1ee0] ;  /* 0x001ee00001277983 */ /* 0x000ea80000300800 */
[----:B------:R-:W2:Y:S01]  /*b1d90*/  LDL.LU R8, [R1+0x1ee4] ;  /* 0x001ee40001087983 */ /* 0x000ea20000300800 */
[----:B------:R-:W-:-:S03]  /*b1da0*/  LOP3.LUT R44, R44, 0xfffffff7, RZ, 0xc0, !PT ;  /* 0xfffffff72c2c7812 */ /* 0x000fc600078ec0ff */
[----:B------:R-:W2:Y:S04]  /*b1db0*/  LDL.LU R9, [R1+0x1eec] ;  /* 0x001eec0001097983 */ /* 0x000ea80000300800 */
[----:B------:R0:W-:Y:S01]  /*b1dc0*/  STL.64 [R1+0x59b8], R18 ;  /* 0x0059b81201007387 */ /* 0x0001e20000100a00 */
[----:B------:R-:W1:Y:S01]  /*b1dd0*/  LDCU UR68, c[0x0][0x398] ;  /* 0x00007300ff4477ac */ /* 0x000e620008000800 */
[----:B------:R-:W-:-:S04]  /*b1de0*/  @P3 LOP3.LUT R44, R44, 0x8, RZ, 0xfc, !PT ;  /* 0x000000082c2c3812 */ /* 0x000fc800078efcff */
[----:B------:R-:W-:Y:S01]  /*b1df0*/  LOP3.LUT R44, R44, 0xfffffffd, RZ, 0xc0, !PT ;  /* 0xfffffffd2c2c7812 */ /* 0x000fe200078ec0ff */
[----:B0-----:R-:W2:Y:S04]  /*b1e00*/  LDL.LU R18, [R1+0x1ef0] ;  /* 0x001ef00001127983 */ /* 0x001ea80000300800 */
[----:B------:R-:W2:Y:S01]  /*b1e10*/  LDL.LU R19, [R1+0x1ef4] ;  /* 0x001ef40001137983 */ /* 0x000ea20000300800 */
[----:B------:R-:W-:-:S04]  /*b1e20*/  LOP3.LUT R44, R44, 0xfffffffb, RZ, 0xc0, !PT ;  /* 0xfffffffb2c2c7812 */ /* 0x000fc800078ec0ff */
[----:B------:R-:W-:Y:S01]  /*b1e30*/  @P2 LOP3.LUT R44, R44, 0x4, RZ, 0xfc, !PT ;  /* 0x000000042c2c2812 */ /* 0x000fe200078efcff */
[----:B------:R0:W-:Y:S03]  /*b1e40*/  STL [R1+0x58f0], R0 ;  /* 0x0058f00001007387 */ /* 0x0001e60000100800 */
[----:B------:R-:W-:Y:S01]  /*b1e50*/  @P1 LOP3.LUT R44, R44, 0x2, RZ, 0xfc, !PT ;  /* 0x000000022c2c1812 */ /* 0x000fe200078efcff */
[----:B0-----:R-:W3:Y:S04]  /*b1e60*/  LDL.LU R0, [R1+0x1ee8] ;  /* 0x001ee80001007983 */ /* 0x001ee80000300800 */
[----:B------:R-:W-:Y:S04]  /*b1e70*/  STL [R1+0x5650], R44 ;  /* 0x0056502c01007387 */ /* 0x000fe80000100800 */
[----:B------:R-:W-:Y:S04]  /*b1e80*/  STL [R1+0x564c], R40 ;  /* 0x00564c2801007387 */ /* 0x000fe80000100800 */
[----:B------:R0:W-:Y:S04]  /*b1e90*/  STL [R1+0x563c], R41 ;  /* 0x00563c2901007387 */ /* 0x0001e80000100800 */
[----:B0-----:R-:W3:Y:S04]  /*b1ea0*/  LDL.LU R41, [R1+0x1ef8] ;  /* 0x001ef80001297983 */ /* 0x001ee80000300800 */
        /* <DEDUP_REMOVED lines=20> */
[----:B0-----:R-:W4:Y:S04]  /*b1ff0*/  LDL.LU R49, [R1+0x680] ;  /* 0x0006800001317983 */ /* 0x001f280000300800 */
[----:B------:R-:W4:Y:S01]  /*b2000*/  LDL.LU R50, [R1+0x684] ;  /* 0x0006840001327983 */ /* 0x000f220000300800 */
[----:B--2---:R-:W-:-:S05]  /*b2010*/  F2FP.SATFINITE.E5M2.F32.PACK_AB_MERGE_C R2, R19, R18, RZ ;  /* 0x000000121302723e */ /* 0x004fca00048060ff */
[----:B------:R0:W-:Y:S04]  /*b2020*/  STL [R1+0x23b0], R2 ;  /* 0x0023b00201007387 */ /* 0x0001e80000100800 */
[----:B------:R-:W2:Y:S04]  /*b2030*/  LDL.LU R40, [R1+0x688] ;  /* 0x0006880001287983 */ /* 0x000ea80000300800 */
[----:B------:R-:W2:Y:S04]  /*b2040*/  LDL.LU R44, [R1+0x68c] ;  /* 0x00068c00012c7983 */ /* 0x000ea80000300800 */
[----:B------:R-:W2:Y:S04]  /*b2050*/  LDL.LU R18, [R1+0x1ed0] ;  /* 0x001ed00001127983 */ /* 0x000ea80000300800 */
[----:B------:R-:W2:Y:S01]  /*b2060*/  LDL.LU R19, [R1+0x1ed4] ;  /* 0x001ed40001137983 */ /* 0x000ea20000300800 */
[----:B0-----:R-:W-:-:S02]  /*b2070*/  F2FP.SATFINITE.E5M2.F32.PACK_AB_MERGE_C R2, R8, R39, RZ ;  /* 0x000000270802723e */ /* 0x001fc400048060ff */
[----:B---3--:R-:W-:-:S05]  /*b2080*/  F2FP.SATFINITE.E5M2.F32.PACK_AB_MERGE_C R41, R3, R41, RZ ;  /* 0x000000290329723e */ /* 0x008fca00048060ff */
[----:B------:R-:W-:Y:S04]  /*b2090*/  STL [R1+0x23ac], R41 ;  /* 0x0023ac2901007387 */ /* 0x000fe80000100800 */
[----:B------:R-:W3:Y:S04]  /*b20a0*/  LDL.LU R39, [R1+0x1ed8] ;  /* 0x001ed80001277983 */ /* 0x000ee80000300800 */
[----:B------:R-:W3:Y:S01]  /*b20b0*/  LDL.LU R8, [R1+0x1edc] ;  /* 0x001edc0001087983 */ /* 0x000ee20000300800 */
[----:B------:R-:W-:-:S03]  /*b20c0*/  VIADD R3, R4, UR6 ;  /* 0x0000000604037c36 */ /* 0x000fc60008000000 */
[----:B------:R0:W-:Y:S04]  /*b20d0*/  STL [R1+0x2384], R2 ;  /* 0x0023840201007387 */ /* 0x0001e80000100800 */
[----:B------:R-:W3:Y:S04]  /*b20e0*/  LDL.LU R51, [R1+0x1ec0] ;  /* 0x001ec00001337983 */ /* 0x000ee80000300800 */
[----:B------:R-:W3:Y:S01]  /*b20f0*/  LDL.LU R52, [R1+0x1ec4] ;  /* 0x001ec40001347983 */ /* 0x000ee20000300800 */
[----:B------:R-:W-:Y:S02]  /*b2100*/  F2FP.SATFINITE.E5M2.F32.PACK_AB_MERGE_C R60, R9, R0, RZ ;  /* 0x00000000093c723e */ /* 0x000fe400048060ff */
[----:B------:R-:W-:-:S02]  /*b2110*/  SHF.R.S32.HI R4, RZ, 0x1f, R3 ;  /* 0x0000001fff047819 */ /* 0x000fc40000011403 */
[----:B------:R-:W-:Y:S01]  /*b2120*/  IADD3 R42, P1, PT, R3, R16, RZ ;  /* 0x00000010032a7210 */ /* 0x000fe20007f3e0ff */
[----:B------:R-:W0:Y:S04]  /*b2130*/  LDCU UR6, c[0x0][0x3b8] ;  /* 0x00007700ff0677ac */ /* 0x000e280008000800 */
[----:B------:R-:W-:-:S05]  /*b2140*/  IMAD.X R43, R4, 0x1, R38, P1 ;  /* 0x00000001042b7824 */ /* 0x000fca00008e0626 */
[----:B------:R0:W-:Y:S04]  /*b2150*/  STL.64 [R1+0x1ef0], R42 ;  /* 0x001ef02a01007387 */ /* 0x0001e80000100a00 */
        /* <DEDUP_REMOVED lines=10> */
[----:B------:R-:W3:Y:S04]  /*b2200*/  LDL.LU R42, [R1+0x1e90] ;  /* 0x001e9000012a7983 */ /* 0x000ee80000300800 */
[----:B------:R-:W3:Y:S04]  /*b2210*/  LDL.LU R41, [R1+0x1e94] ;  /* 0x001e940001297983 */ /* 0x000ee80000300800 */
[----:B------:R-:W3:Y:S04]  /*b2220*/  LDL.LU R0, [R1+0x1e98] ;  /* 0x001e980001007983 */ /* 0x000ee80000300800 */
[----:B------:R-:W3:Y:S01]  /*b2230*/  LDL.LU R9, [R1+0x1e9c] ;  /* 0x001e9c0001097983 */ /* 0x000ee20000300800 */
[----:B------:R-:W-:-:S02]  /*b2240*/  IADD3 R46, P1, PT, R3, R15, RZ ;  /* 0x0000000f032e7210 */ /* 0x000fc40007f3e0ff */
[----:B----4-:R-:W-:Y:S01]  /*b2250*/  F2FP.SATFINITE.E5M2.F32.PACK_AB_MERGE_C R45, R50, R49, RZ ;  /* 0x00000031322d723e */ /* 0x010fe200048060ff */
[----:B------:R-:W-:Y:S02]  /*b2260*/  STL [R1+0x5884], R60 ;  /* 0x0058843c01007387 */ /* 0x000fe40000100800 */
[----:B------:R-:W-:Y:S02]  /*b2270*/  IMAD.X R47, R4, 0x1, R37, P1 ;  /* 0x00000001042f7824 */ /* 0x000fe400008e0625 */
[----:B------:R-:W-:Y:S04]  /*b2280*/  STL [R1+0x1efc], R45 ;  /* 0x001efc2d01007387 */ /* 0x000fe80000100800 */
[----:B------:R-:W-:Y:S01]  /*b2290*/  STL.64 [R1+0x1ee8], R46 ;  /* 0x001ee82e01007387 */ /* 0x000fe20000100a00 */
[----:B--2---:R-:W-:-:S02]  /*b22a0*/  F2FP.SATFINITE.E5M2.F32.PACK_AB_MERGE_C R44, R44, R40, RZ ;  /* 0x000000282c2c723e */ /* 0x004fc400048060ff */
[----:B------:R-:W-:-:S03]  /*b22b0*/  F2FP.SATFINITE.E5M2.F32.PACK_AB_MERGE_C R40, R19, R18, RZ ;  /* 0x000000121328723e */ /* 0x000fc600048060ff */
[----:B------:R-:W-:Y:S04]  /*b22c0*/  STL [R1+0x1ef8], R44 ;  /* 0x001ef82c01007387 */ /* 0x000fe80000100800 */
[----:B------:R0:W-:Y:S01]  /*b22d0*/  STL [R1+0x5428], R40 ;  /* 0x0054282801007387 */ /* 0x0001e20000100800 */
[----:B------:R-:W-:-:S03]  /*b22e0*/  IADD3 R18, P1, PT, R3, R14, RZ ;  /* 0x0000000e03127210 */ /* 0x000fc60007f3e0ff */
[----:B0-----:R-:W2:Y:S04]  /*b22f0*/  LDL.LU R40, [R1+0x1e80] ;  /* 0x001e800001287983 */ /* 0x001ea80000300800 */
[----:B------:R-:W2:Y:S01]  /*b2300*/  LDL.LU R44, [R1+0x1e84] ;  /* 0x001e8400012c7983 */ /* 0x000ea20000300800 */
[----:B------:R-:W-:-:S05]  /*b2310*/  IMAD.X R19, R4, 0x1, R13, P1 ;  /* 0x0000000104137824 */ /* 0x000fca00008e060d */
[----:B------:R0:W-:Y:S01]  /*b2320*/  STL.64 [R1+0x1ee0], R18 ;  /* 0x001ee01201007387 */ /* 0x0001e20000100a00 */
[----:B---3--:R-:W-:-:S03]  /*b2330*/  F2FP.SATFINITE.E5M2.F32.PACK_AB_MERGE_C R8, R8, R39, RZ ;  /* 0x000000270808723e */ /* 0x008fc600048060ff */
[----:B0-----:R-:W3:Y:S04]  /*b2340*/  LDL.LU R18, [R1+0x1e88] ;  /* 0x001e880001127983 */ /* 0x001ee80000300800 */
[----:B------:R-:W3:Y:S04]  /*b2350*/  LDL.LU R19, [R1+0x1e8c] ;  /* 0x001e8c0001137983 */ /* 0x000ee80000300800 */
[----:B------:R0:W-:Y:S04]  /*b2360*/  STL [R1+0x542c], R8 ;  /* 0x00542c0801007387 */ /* 0x0001e80000100800 */
[----:B------:R-:W4:Y:S04]  /*b2370*/  LDL.LU R39, [R1+0x1e70] ;  /* 0x001e700001277983 */ /* 0x000f280000300800 */
[----:B0-----:R-:W4:Y:S01]  /*b2380*/  LDL.LU R8, [R1+0x1e74] ;  /* 0x001e740001087983 */ /* 0x001f220000300800 */
[----:B------:R-:W-:-:S02]  /*b2390*/  IADD3 R46, P1, PT, R3, R12, RZ ;  /* 0x0000000c032e7210 */ /* 0x000fc40007f3e0ff */
[----:B------:R-:W-:-:S03]  /*b23a0*/  F2FP.SATFINITE.E5M2.F32.PACK_AB_MERGE_C R52, R52, R51, RZ ;  /* 0x000000333434723e */ /* 0x000fc600048060ff */
[----:B------:R-:W-:Y:S02]  /*b23b0*/  IMAD.X R47, R4, 0x1, R11, P1 ;  /* 0x00000001042f7824 */ /* 0x000fe400008e060b */
[----:B------:R-:W-:Y:S01]  /*b23c0*/  STL [R1+0x571c], R52 ;  /* 0x00571c3401007387 */ /* 0x000fe20000100800 */
[----:B------:R-:W-:-:S03]  /*b23d0*/  F2FP.SATFINITE.E5M2.F32.PACK_AB_MERGE_C R48, R54, R53, RZ ;  /* 0x000000353630723e */ /* 0x000fc600048060ff */
[----:B------:R0:W-:Y:S01]  /*b23e0*/  STL.64 [R1+0x1ed0], R46 ;  /* 0x001ed02e01007387 */ /* 0x0001e20000100a00 */
[----:B------:R-:W-:-:S03]  /*b23f0*/  F2FP.SATFINITE.E5M2.F32.PACK_AB_MERGE_C R45, R56, R55, RZ ;  /* 0x00000037382d723e */ /* 0x000fc600048060ff */
[----:B------:R1:W-:Y:S01]  /*b2400*/  STL [R1+0x52d8], R48 ;  /* 0x0052d83001007387 */ /* 0x0003e20000100800 */
[----:B0-----:R-:W-:-:S03]  /*b2410*/  IADD3 R46, P1, PT, R3, R10, RZ ;  /* 0x0000000a032e7210 */ /* 0x001fc60007f3e0ff */
[----:B------:R0:W-:Y:S01]  /*b2420*/  STL [R1+0x51b0], R45 ;  /* 0x0051b02d01007387 */ /* 0x0001e20000100800 */
[----:B-1----:R-:W-:Y:S01]  /*b2430*/  F2FP.SATFINITE.E5M2.F32.PACK_AB_MERGE_C R48, R58, R57, RZ ;  /* 0x000000393a30723e */ /* 0x002fe200048060ff */
[----:B------:R-:W-:-:S05]  /*b2440*/  IMAD.X R47, R4, 0x1, R7, P1 ;  /* 0x00000001042f7824 */ /* 0x000fca00008e0607 */
[----:B------:R1:W-:Y:S01]  /*b2450*/  STL.64 [R1+0x1ec0], R46 ;  /* 0x001ec02e01007387 */ /* 0x0003e20000100a00 */
[----:B0-----:R-:W-:-:S03]  /*b2460*/  F2FP.SATFINITE.E5M2.F32.PACK_AB_MERGE_C R45, R61, R59, RZ ;  /* 0x0000003b3d2d723e */ /* 0x001fc600048060ff */
[----:B------:R-:W-:Y:S04]  /*b2470*/  STL [R1+0x519c], R48 ;  /* 0x00519c3001007387 */ /* 0x000fe80000100800 */
[----:B------:R0:W-:Y:S01]  /*b2480*/  STL [R1+0x510c], R45 ;  /* 0x00510c2d01007387 */ /* 0x0001e20000100800 */
[----:B-1----:R-:W-:Y:S02]  /*b2490*/  IADD3 R46, P1, PT, R3, R6, RZ ;  /* 0x00000006032e7210 */ /* 0x002fe40007f3e0ff */
[----:B0-----:R-:W-:-:S03]  /*b24a0*/  F2FP.SATFINITE.E5M2.F32.PACK_AB_MERGE_C R45, R43, R2, RZ ;  /* 0x000000022b2d723e */ /* 0x001fc600048060ff */
[C---:B------:R-:W-:Y:S01]  /*b24b0*/  IMAD.X R47, R4.reuse, 0x1, R5, P1 ;  /* 0x00000001042f7824 */ /* 0x040fe200008e0605 */
[----:B------:R-:W-:Y:S02]  /*b24c0*/  F2FP.SATFINITE.E5M2.F32.PACK_AB_MERGE_C R2, R41, R42, RZ ;  /* 0x0000002a2902723e */ /* 0x000fe400048060ff */
[----:B------:R-:W-:Y:S02]  /*b24d0*/  IADD3 R42, P1, PT, R3, R36, RZ ;  /* 0x00000024032a7210 */ /* 0x000fe40007f3e0ff */
[----:B------:R-:W-:Y:S01]  /*b24e0*/  F2FP.SATFINITE.E5M2.F32.PACK_AB_MERGE_C R0, R9, R0, RZ ;  /* 0x000000000900723e */ /* 0x000fe200048060ff */
[----:B------:R-:W-:Y:S04]  /*b24f0*/  STL.64 [R1+0x1eb0], R46 ;  /* 0x001eb02e01007387 */ /* 0x000fe80000100a00 */
[----:B------:R0:W-:Y:S01]  /*b2500*/  STL [R1+0x5118], R45 ;  /* 0x0051182d01007387 */ /* 0x0001e20000100800 */
[----:B------:R-:W-:-:S03]  /*b2510*/  IMAD.X R43, R4, 0x1, R35, P1 ;  /* 0x00000001042b7824 */ /* 0x000fc600008e0623 */
[----:B------:R-:W-:Y:S04]  /*b2520*/  STL [R1+0x5030], R2 ;  /* 0x0050300201007387 */ /* 0x000fe80000100800 */
[----:B------:R-:W4:Y:S04]  /*b2530*/  LDL.LU R60, [R1+0x1e78] ;  /* 0x001e7800013c7983 */ /* 0x000f280000300800 */
[----:B0-----:R-:W4:Y:S04]  /*b2540*/  LDL.LU R45, [R1+0x1e7c] ;  /* 0x001e7c00012d7983 */ /* 0x001f280000300800 */
[----:B------:R-:W-:Y:S04]  /*b2550*/  STL.64 [R1+0x1ea0], R42 ;  /* 0x001ea02a01007387 */ /* 0x000fe80000100a00 */
[----:B------:R0:W-:Y:S04]  /*b2560*/  STL [R1+0x5048], R0 ;  /* 0x0050480001007387 */ /* 0x0001e80000100800 */
[----:B------:R-:W4:Y:S04]  /*b2570*/  LDL.LU R46, [R1+0x1e60] ;  /* 0x001e6000012e7983 */ /* 0x000f280000300800 */
[----:B------:R-:W4:Y:S04]  /*b2580*/  LDL.LU R47, [R1+0x1e64] ;  /* 0x001e6400012f7983 */ /* 0x000f280000300800 */
[----:B------:R-:W4:Y:S04]  /*b2590*/  LDL.LU R48, [R1+0x1e68] ;  /* 0x001e680001307983 */ /* 0x000f280000300800 */
[----:B------:R-:W4:Y:S04]  /*b25a0*/  LDL.LU R49, [R1+0x1e6c] ;  /* 0x001e6c0001317983 */ /* 0x000f280000300800 */
[----:B0-----:R-:W4:Y:S04]  /*b25b0*/  LDL.LU R0, [R1+0x1e50] ;  /* 0x001e500001007983 */ /* 0x001f280000300800 */
[----:B------:R-:W4:Y:S01]  /*b25c0*/  LDL.LU R9, [R1+0x1e54] ;  /* 0x001e540001097983 */ /* 0x000f220000300800 */
[----:B--2---:R-:W-:-:S02]  /*b25d0*/  F2FP.SATFINITE.E5M2.F32.PACK_AB_MERGE_C R2, R44, R40, RZ ;  /* 0x000000282c02723e */ /* 0x004fc400048060ff */
[----:B------:R-:W-:-:S05]  /*b25e0*/  IADD3 R40, P1, PT, R3, R34, RZ ;  /* 0x0000002203287210 */ /* 0x000fca0007f3e0ff */
[----:B------:R-:W-:Y:S01]  /*b25f0*/  IMAD.X R41, R4, 0x1, R33, P1 ;  /* 0x0000000104297824 */ /* 0x000fe200008e0621 */
[----:B------:R-:W-:Y:S04]  /*b2600*/  STL [R1+0x4f48], R2 ;  /* 0x004f480201007387 */ /* 0x000fe80000100800 */
[----:B------:R0:W-:Y:S04]  /*b2610*/  STL.64 [R1+0x1e90], R40 ;  /* 0x001e902801007387 */ /* 0x0001e80000100a00 */
[----:B0-----:R-:W2:Y:S04]  /*b2620*/  LDL.LU R40, [R1+0x1e58] ;  /* 0x001e580001287983 */ /* 0x001ea80000300800 */
[----:B------:R-:W2:Y:S01]  /*b2630*/  LDL.LU R44, [R1+0x1e5c] ;  /* 0x001e5c00012c7983 */ /* 0x000ea20000300800 */
[----:B---3--:R-:W-:-:S03]  /*b2640*/  F2FP.SATFINITE.E5M2.F32.PACK_AB_MERGE_C R2, R19, R18, RZ ;  /* 0x000000121302723e */ /* 0x008fc600048060ff */
[----:B------:R-:W3:Y:S04]  /*b2650*/  LDL.LU R50, [R1+0x1e40] ;  /* 0x001e400001327983 */ /* 0x000ee80000300800 */
[----:B------:R-:W3:Y:S04]  /*b2660*/  LDL.LU R51, [R1+0x1e44] ;  /* 0x001e440001337983 */ /* 0x000ee80000300800 */
[----:B------:R4:W-:Y:S02]  /*b2670*/  STL [R1+0x4f40], R2 ;  /* 0x004f400201007387 */ /* 0x0009e40000100800 */
[----:B----4-:R-:W-:-:S02]  /*b2680*/  F2FP.SATFINITE.E5M2.F32.PACK_AB_MERGE_C R2, R8, R39, RZ ;  /* 0x000000270802723e */ /* 0x010fc400048060ff */
[----:B------:R-:W4:Y:S04]  /*b2690*/  LDL.LU R39, [R1+0x1e48] ;  /* 0x001e480001277983 */ /* 0x000f280000300800 */
[----:B------:R-:W4:Y:S04]  /*b26a0*/  LDL.LU R8, [R1+0x1e4c] ;  /* 0x001e4c0001087983 */ /* 0x000f280000300800 */
[----:B------:R0:W-:Y:S04]  /*b26b0*/  STL [R1+0x4e8c], R2 ;  /* 0x004e8c0201007387 */ /* 0x0001e80000100800 */
[----:B------:R-:W4:Y:S04]  /*b26c0*/  LDL.LU R53, [R1+0x1e30] ;  /* 0x001e300001357983 */ /* 0x000f280000300800 */
[----:B------:R-:W4:Y:S04]  /*b26d0*/  LDL.LU R54, [R1+0x1e34] ;  /* 0x001e340001367983 */ /* 0x000f280000300800 */
[----:B------:R-:W4:Y:S04]  /*b26e0*/  LDL.LU R55, [R1+0x1e38] ;  /* 0x001e380001377983 */ /* 0x000f280000300800 */
[----:B------:R-:W4:Y:S04]  /*b26f0*/  LDL.LU R56, [R1+0x1e3c] ;  /* 0x001e3c0001387983 */ /* 0x000f280000300800 */
[----:B------:R-:W4:Y:S04]  /*b2700*/  LDL.LU R57, [R1+0x1e20] ;  /* 0x001e200001397983 */ /* 0x000f280000300800 */
[----:B------:R-:W4:Y:S01]  /*b2710*/  LDL.LU R58, [R1+0x1e24] ;  /* 0x001e2400013a7983 */ /* 0x000f220000300800 */
[----:B------:R-:W-:-:S03]  /*b2720*/  IADD3 R18, P1, PT, R3, R32, RZ ;  /* 0x0000002003127210 */ /* 0x000fc60007f3e0ff */
[----:B------:R-:W4:Y:S04]  /*b2730*/  LDL.LU R59, [R1+0x1e28] ;  /* 0x001e2800013b7983 */ /* 0x000f280000300800 */
[----:B------:R-:W4:Y:S01]  /*b2740*/  LDL.LU R61, [R1+0x1e2c] ;  /* 0x001e2c00013d7983 */ /* 0x000f220000300800 */
[----:B------:R-:W-:-:S03]  /*b2750*/  IMAD.X R19, R4, 0x1, R31, P1 ;  /* 0x0000000104137824 */ /* 0x000fc600008e061f */
[----:B0-----:R-:W4:Y:S04]  /*b2760*/  LDL.LU R2, [R1+0x1e10] ;  /* 0x001e100001027983 */ /* 0x001f280000300800 */
[----:B------:R-:W4:Y:S04]  /*b2770*/  LDL.LU R43, [R1+0x1e14] ;  /* 0x001e1400012b7983 */ /* 0x000f280000300800 */
[----:B------:R0:W-:Y:S04]  /*b2780*/  STL.64 [R1+0x1e80], R18 ;  /* 0x001e801201007387 */ /* 0x0001e80000100a00 */
[----:B0-----:R-:W4:Y:S04]  /*b2790*/  LDL.LU.64 R18, [R1+0x59b8] ;  /* 0x0059b80001127983 */ /* 0x001f280000300a00 */
[----:B------:R-:W4:Y:S04]  /*b27a0*/  LDL.LU R42, [R1+0x1e18] ;  /* 0x001e1800012a7983 */ /* 0x000f280000300800 */
[----:B------:R-:W4:Y:S01]  /*b27b0*/  LDL.LU R41, [R1+0x1e1c] ;  /* 0x001e1c0001297983 */ /* 0x000f220000300800 */
[----:B------:R-:W-:-:S02]  /*b27c0*/  F2FP.SATFINITE.E5M2.F32.PACK_AB_MERGE_C R52, R45, R60, RZ ;  /* 0x0000003c2d34723e */ /* 0x000fc400048060ff */
[----:B------:R-:W-:Y:S02]  /*b27d0*/  F2FP.SATFINITE.E5M2.F32.PACK_AB_MERGE_C R45, R47, R46, RZ ;  /* 0x0000002e2f2d723e */ /* 0x000fe400048060ff */
[----:B------:R-:W-:Y:S01]  /*b27e0*/  IADD3 R46, P1, PT, R3, R30, RZ ;  /* 0x0000001e032e7210 */ /* 0x000fe20007f3e0ff */
[----:B------:R-:W-:Y:S04]  /*b27f0*/  STL [R1+0x4e94], R52 ;  /* 0x004e943401007387 */ /* 0x000fe80000100800 */
[----:B------:R-:W-:Y:S01]  /*b2800*/  IMAD.X R47, R4, 0x1, R29, P1 ;  /* 0x00000001042f7824 */ /* 0x000fe200008e061d */
[----:B------:R0:W-:Y:S04]  /*b2810*/  STL [R1+0x4df8], R45 ;  /* 0x004df82d01007387 */ /* 0x0001e80000100800 */
[----:B------:R1:W-:Y:S01]  /*b2820*/  STL.64 [R1+0x1e70], R46 ;  /* 0x001e702e01007387 */ /* 0x0003e20000100a00 */
[----:B0-----:R-:W-:-:S03]  /*b2830*/  F2FP.SATFINITE.E5M2.F32.PACK_AB_MERGE_C R45, R9, R0, RZ ;  /* 0x00000000092d723e */ /* 0x001fc600048060ff */
[----:B------:R-:W4:Y:S01]  /*b2840*/  LDL.LU R0, [R1+0x1e00] ;  /* 0x001e000001007983 */ /* 0x000f220000300800 */
[----:B-1----:R-:W-:-:S05]  /*b2850*/  F2FP.SATFINITE.E5M2.F32.PACK_AB_MERGE_C R46, R49, R48, RZ ;  /* 0x00000030312e723e */ /* 0x002fca00048060ff */
[----:B------:R0:W-:Y:S04]  /*b2860*/  STL [R1+0x4e04], R46 ;  /* 0x004e042e01007387 */ /* 0x0001e80000100800 */
[----:B------:R-:W4:Y:S04]  /*b2870*/  LDL.LU R9, [R1+0x1e04] ;  /* 0x001e040001097983 */ /* 0x000f280000300800 */
[----:B------:R2:W-:Y:S01]  /*b2880*/  STL [R1+0x4d80], R45 ;  /* 0x004d802d01007387 */ /* 0x0005e20000100800 */
[----:B0-----:R-:W-:-:S05]  /*b2890*/  IADD3 R46, P1, PT, R3, R28, RZ ;  /* 0x0000001c032e7210 */ /* 0x001fca0007f3e0ff */
[----:B------:R-:W-:Y:S01]  /*b28a0*/  IMAD.X R47, R4, 0x1, R27, P1 ;  /* 0x00000001042f7824 */ /* 0x000fe200008e061b */
[----:B--2---:R-:W-:Y:S02]  /*b28b0*/  F2FP.SATFINITE.E5M2.F32.PACK_AB_MERGE_C R45, R44, R40, RZ ;  /* 0x000000282c2d723e */ /* 0x004fe400048060ff */
[----:B------:R-:W2:Y:S04]  /*b28c0*/  LDL.LU R40, [R1+0x1e08] ;  /* 0x001e080001287983 */ /* 0x000ea80000300800 */
[----:B------:R-:W2:Y:S04]  /*b28d0*/  LDL.LU R44, [R1+0x1e0c] ;  /* 0x001e0c00012c7983 */ /* 0x000ea80000300800 */
[----:B------:R-:W-:Y:S04]  /*b28e0*/  STL.64 [R1+0x1e60], R46 ;  /* 0x001e602e01007387 */ /* 0x000fe80000100a00 */
[----:B------:R3:W-:Y:S02]  /*b28f0*/  STL [R1+0x4d74], R45 ;  /* 0x004d742d01007387 */ /* 0x0007e40000100800 */
[----:B---3--:R-:W-:-:S05]  /*b2900*/  F2FP.SATFINITE.E5M2.F32.PACK_AB_MERGE_C R45, R51, R50, RZ ;  /* 0x00000032332d723e */ /* 0x008fca00048060ff */
[----:B------:R4:W-:Y:S02]  /*b2910*/  STL [R1+0x4cec], R45 ;  /* 0x004cec2d01007387 */ /* 0x0009e40000100800 */
[----:B----4-:R-:W-:Y:S02]  /*b2920*/  F2FP.SATFINITE.E5M2.F32.PACK_AB_MERGE_C R45, R8, R39, RZ ;  /* 0x00000027082d723e */ /* 0x010fe400048060ff */
[----:B------:R-:W3:Y:S04]  /*b2930*/  LDL.LU R39, [R1+0x1df0] ;  /* 0x001df00001277983 */ /* 0x000ee80000300800 */
[----:B------:R-:W3:Y:S01]  /*b2940*/  LDL.LU R8, [R1+0x1df4] ;  /* 0x001df40001087983 */ /* 0x000ee20000300800 */
[----:B------:R-:W-:-:S05]  /*b2950*/  IADD3 R46, P1, PT, R3, R26, RZ ;  /* 0x0000001a032e7210 */ /* 0x000fca0007f3e0ff */
[----:B------:R-:W-:-:S05]  /*b2960*/  IMAD.X R47, R4, 0x1, R25, P1 ;  /* 0x00000001042f7824 */ /* 0x000fca00008e0619 */
[----:B------:R0:W-:Y:S04]  /*b2970*/  STL.64 [R1+0x1e50], R46 ;  /* 0x001e502e01007387 */ /* 0x0001e80000100a00 */
[----:B------:R1:W-:Y:S01]  /*b2980*/  STL [R1+0x4d00], R45 ;  /* 0x004d002d01007387 */ /* 0x0003e20000100800 */
[----:B0-----:R-:W-:Y:S02]  /*b2990*/  IADD3 R46, P1, PT, R3, R24, RZ ;  /* 0x00000018032e7210 */ /* 0x001fe40007f3e0ff */
[----:B-1----:R-:W-:-:S03]  /*b29a0*/  F2FP.SATFINITE.E5M2.F32.PACK_AB_MERGE_C R45, R54, R53, RZ ;  /* 0x00000035362d723e */ /* 0x002fc600048060ff */
[----:B------:R-:W-:Y:S02]  /*b29b0*/  IMAD.X R47, R4, 0x1, R23, P1 ;  /* 0x00000001042f7824 */ /* 0x000fe400008e0617 */
[----:B------:R0:W-:Y:S01]  /*b29c0*/  STL [R1+0x1ed8], R45 ;  /* 0x001ed82d01007387 */ /* 0x0001e20000100800 */
[----:B------:R-:W-:-:S03]  /*b29d0*/  F2FP.SATFINITE.E5M2.F32.PACK_AB_MERGE_C R48, R56, R55, RZ ;  /* 0x000000373830723e */ /* 0x000fc600048060ff */
[----:B------:R1:W-:Y:S04]  /*b29e0*/  STL.64 [R1+0x1e40], R46 ;  /* 0x001e402e01007387 */ /* 0x0003e80000100a00 */
[----:B------:R-:W-:Y:S01]  /*b29f0*/  STL [R1+0x1edc], R48 ;  /* 0x001edc3001007387 */ /* 0x000fe20000100800 */
[----:B0-----:R-:W-:Y:S02]  /*b2a00*/  F2FP.SATFINITE.E5M2.F32.PACK_AB_MERGE_C R45, R58, R57, RZ ;  /* 0x000000393a2d723e */ /* 0x001fe400048060ff */
[----:B-1----:R-:W-:-:S03]  /*b2a10*/  IADD3 R46, P1, PT, R3, R22, RZ ;  /* 0x00000016032e7210 */ /* 0x002fc60007f3e0ff */
[----:B------:R0:W-:Y:S02]  /*b2a20*/  STL [R1+0x1ebc], R45 ;  /* 0x001ebc2d01007387 */ /* 0x0001e40000100800 */
[----:B------:R-:W-:Y:S01]  /*b2a30*/  IMAD.X R47, R4, 0x1, R21, P1 ;  /* 0x00000001042f7824 */ /* 0x000fe200008e0615 */
[----:B------:R-:W-:-:S04]  /*b2a40*/  F2FP.SATFINITE.E5M2.F32.PACK_AB_MERGE_C R2, R43, R2, RZ ;  /* 0x000000022b02723e */ /* 0x000fc800048060ff */
[----:B------:R1:W-:Y:S01]  /*b2a50*/  STL.64 [R1+0x1e30], R46 ;  /* 0x001e302e01007387 */ /* 0x0003e20000100a00 */
[----:B0-----:R-:W-:-:S05]  /*b2a60*/  F2FP.SATFINITE.E5M2.F32.PACK_AB_MERGE_C R45, R61, R59, RZ ;  /* 0x0000003b3d2d723e */ /* 0x001fca00048060ff */
[----:B------:R-:W-:Y:S04]  /*b2a70*/  STL [R1+0x1eb8], R45 ;  /* 0x001eb82d01007387 */ /* 0x000fe80000100800 */
[----:B------:R0:W-:Y:S01]  /*b2a80*/  STL [R1+0x1e98], R2 ;  /* 0x001e980201007387 */ /* 0x0001e20000100800 */
[----:B-1----:R-:W-:-:S05]  /*b2a90*/  IADD3 R46, P1, PT, R3, R20, RZ ;  /* 0x00000014032e7210 */ /* 0x002fca0007f3e0ff */
[C---:B------:R-:W-:Y:S01]  /*b2aa0*/  IMAD.X R47, R4.reuse, 0x1, R19, P1 ;  /* 0x00000001042f7824 */ /* 0x040fe200008e0613 */
[----:B0-----:R-:W-:Y:S02]  /*b2ab0*/  F2FP.SATFINITE.E5M2.F32.PACK_AB_MERGE_C R2, R41, R42, RZ ;  /* 0x0000002a2902723e */ /* 0x001fe400048060ff */
[----:B------:R-:W-:Y:S02]  /*b2ac0*/  IADD3 R42, P1, PT, R3, R18, RZ ;  /* 0x00000012032a7210 */ /* 0x000fe40007f3e0ff */
[----:B------:R0:W-:Y:S04]  /*b2ad0*/  STL.64 [R1+0x1e20], R46 ;  /* 0x001e202e01007387 */ /* 0x0001e80000100a00 */
[----:B------:R-:W-:Y:S01]  /*b2ae0*/  STL [R1+0x1e9c], R2 ;  /* 0x001e9c0201007387 */ /* 0x000fe20000100800 */
[----:B------:R-:W-:Y:S01]  /*b2af0*/  IMAD.X R43, R4, 0x1, R17, P1 ;  /* 0x00000001042b7824 */ /* 0x000fe200008e0611 */
[----:B------:R-:W-:-:S02]  /*b2b00*/  F2FP.SATFINITE.E5M2.F32.PACK_AB_MERGE_C R0, R9, R0, RZ ;  /* 0x000000000900723e */ /* 0x000fc400048060ff */
[----:B0-----:R-:W4:Y:S04]  /*b2b10*/  LDL.LU R46, [R1+0x1df8] ;  /* 0x001df800012e7983 */ /* 0x001f280000300800 */
[----:B------:R-:W4:Y:S04]  /*b2b20*/  LDL.LU R47, [R1+0x1dfc] ;  /* 0x001dfc00012f7983 */ /* 0x000f280000300800 */
[----:B------:R0:W-:Y:S04]  /*b2b30*/  STL.64 [R1+0x1e10], R42 ;  /* 0x001e102a01007387 */ /* 0x0001e80000100a00 */
[----:B0-----:R-:W4:Y:S04]  /*b2b40*/  LDL.LU R42, [R1+0x670] ;  /* 0x00067000012a7983 */ /* 0x001f280000300800 */
[----:B------:R-:W4:Y:S04]  /*b2b50*/  LDL.LU R41, [R1+0x674] ;  /* 0x0006740001297983 */ /* 0x000f280000300800 */
[----:B------:R-:W4:Y:S04]  /*b2b60*/  LDL.LU R48, [R1+0x678] ;  /* 0x0006780001307983 */ /* 0x000f280000300800 */
[----:B------:R-:W4:Y:S04]  /*b2b70*/  LDL.LU R49, [R1+0x67c] ;  /* 0x00067c0001317983 */ /* 0x000f280000300800 */
[----:B------:R0:W-:Y:S04]  /*b2b80*/  STL [R1+0x1e88], R0 ;  /* 0x001e880001007387 */ /* 0x0001e80000100800 */
[----:B0-----:R-:W4:Y:S04]  /*b2b90*/  LDL.LU R0, [R1+0x1de0] ;  /* 0x001de00001007983 */ /* 0x001f280000300800 */
[----:B------:R-:W4:Y:S04]  /*b2ba0*/  LDL.LU R9, [R1+0x1de4] ;  /* 0x001de40001097983 */ /* 0x000f280000300800 */
[----:B------:R-:W4:Y:S04]  /*b2bb0*/  LDL.LU R50, [R1+0x1de8] ;  /* 0x001de80001327983 */ /* 0x000f280000300800 */
[----:B------:R-:W4:Y:S01]  /*b2bc0*/  LDL.LU R51, [R1+0x1dec] ;  /* 0x001dec0001337983 */ /* 0x000f220000300800 */
[----:B--2---:R-:W-:-:S05]  /*b2bd0*/  F2FP.SATFINITE.E5M2.F32.PACK_AB_MERGE_C R2, R44, R40, RZ ;  /* 0x000000282c02723e */ /* 0x004fca00048060ff */
[----:B------:R0:W-:Y:S04]  /*b2be0*/  STL [R1+0x1e78], R2 ;  /* 0x001e780201007387 */ /* 0x0001e80000100800 */
[----:B0-----:R-:W2:Y:S04]  /*b2bf0*/  LDL.LU R2, [R1+0x1dd0] ;  /* 0x001dd00001027983 */ /* 0x001ea80000300800 */
[----:B------:R-:W2:Y:S01]  /*b2c00*/  LDL.LU R43, [R1+0x1dd4] ;  /* 0x001dd400012b7983 */ /* 0x000ea20000300800 */
[----:B---3--:R-:W-:-:S03]  /*b2c10*/  F2FP.SATFINITE.E5M2.F32.PACK_AB_MERGE_C R4, R8, R39, RZ ;  /* 0x000000270804723e */ /* 0x008fc600048060ff */
[----:B------:R-:W3:Y:S04]  /*b2c20*/  LDL.LU R39, [R1+0x1dd8] ;  /* 0x001dd80001277983 */ /* 0x000ee80000300800 */
[----:B------:R-:W3:Y:S01]  /*b2c30*/  LDL.LU R8, [R1+0x1ddc] ;  /* 0x001ddc0001087983 */ /* 0x000ee20000300800 */
[----:B------:R-:W-:-:S03]  /*b2c40*/  VIADD R3, R3, UR6 ;  /* 0x0000000603037c36 */ /* 0x000fc60008000000 */
[----:B------:R0:W-:Y:S04]  /*b2c50*/  STL [R1+0x1e4c], R4 ;  /* 0x001e4c0401007387 */ /* 0x0001e80000100800 */
[----:B------:R-:W3:Y:S04]  /*b2c60*/  LDL.LU R53, [R1+0x1dc0] ;  /* 0x001dc00001357983 */ /* 0x000ee80000300800 */
[----:B------:R-:W3:Y:S04]  /*b2c70*/  LDL.LU R54, [R1+0x1dc4] ;  /* 0x001dc40001367983 */ /* 0x000ee80000300800 */
[----:B------:R-:W3:Y:S01]  /*b2c80*/  LDL.LU R55, [R1+0x1dc8] ;  /* 0x001dc80001377983 */ /* 0x000ee20000300800 */
[----:B------:R-:W-:Y:S01]  /*b2c90*/  IADD3 R44, P1, PT, R3, R16, RZ ;  /* 0x00000010032c7210 */ /* 0x000fe20007f3e0ff */
[----:B------:R-:W1:Y:S01]  /*b2ca0*/  LDCU UR6, c[0x0][0x3b8] ;  /* 0x00007700ff0677ac */ /* 0x000e620008000800 */
[----:B0-----:R-:W-:-:S05]  /*b2cb0*/  SHF.R.S32.HI R4, RZ, 0x1f, R3 ;  /* 0x0000001fff047819 */ /* 0x001fca0000011403 */
        /* <DEDUP_REMOVED lines=8> */
[----:B0-----:R-:W3:Y:S01]  /*b2d40*/  LDL.LU R44, [R1+0x1da4] ;  /* 0x001da400012c7983 */ /* 0x001ee20000300800 */
[----:B----4-:R-:W-:-:S02]  /*b2d50*/  F2FP.SATFINITE.E5M2.F32.PACK_AB_MERGE_C R60, R47, R46, RZ ;  /* 0x0000002e2f3c723e */ /* 0x010fc400048060ff */
[----:B------:R-:W-:-:S03]  /*b2d60*/  IADD3 R46, P1, PT, R3, R15, RZ ;  /* 0x0000000f032e7210 */ /* 0x000fc60007f3e0ff */
[----:B------:R-:W-:Y:S02]  /*b2d70*/  STL [R1+0x5888], R60 ;  /* 0x0058883c01007387 */ /* 0x000fe40000100800 */
[----:B------:R-:W-:Y:S01]  /*b2d80*/  IMAD.X R47, R4, 0x1, R37, P1 ;  /* 0x00000001042f7824 */ /* 0x000fe200008e0625 */
[----:B------:R-:W-:Y:S02]  /*b2d90*/  F2FP.SATFINITE.E5M2.F32.PACK_AB_MERGE_C R45, R41, R42, RZ ;  /* 0x0000002a292d723e */ /* 0x000fe400048060ff */
[----:B------:R-:W4:Y:S04]  /*b2da0*/  LDL.LU R42, [R1+0x1da8] ;  /* 0x001da800012a7983 */ /* 0x000f280000300800 */
[----:B------:R-:W4:Y:S04]  /*b2db0*/  LDL.LU R41, [R1+0x1dac] ;  /* 0x001dac0001297983 */ /* 0x000f280000300800 */
[----:B------:R0:W-:Y:S04]  /*b2dc0*/  STL [R1+0x1e08], R45 ;  /* 0x001e082d01007387 */ /* 0x0001e80000100800 */
[----:B------:R0:W-:Y:S02]  /*b2dd0*/  STL.64 [R1+0x1df8], R46 ;  /* 0x001df82e01007387 */ /* 0x0001e40000100a00 */
[----:B0-----:R-:W-:-:S02]  /*b2de0*/  F2FP.SATFINITE.E5M2.F32.PACK_AB_MERGE_C R45, R9, R0, RZ ;  /* 0x00000000092d723e */ /* 0x001fc400048060ff */
[----:B------:R-:W4:Y:S01]  /*b2df0*/  LDL.LU R0, [R1+0x1d90] ;  /* 0x001d900001007983 */ /* 0x000f220000300800 */
[----:B------:R-:W-:-:S05]  /*b2e00*/  F2FP.SATFINITE.E5M2.F32.PACK_AB_MERGE_C R46, R49, R48, RZ ;  /* 0x00000030312e723e */ /* 0x000fca00048060ff */
[----:B------:R0:W-:Y:S04]  /*b2e10*/  STL [R1+0x1e0c], R46 ;  /* 0x001e0c2e01007387 */ /* 0x0001e80000100800 */
[----:B------:R-:W4:Y:S01]  /*b2e20*/  LDL.LU R9, [R1+0x1d94] ;  /* 0x001d940001097983 */ /* 0x000f220000300800 */
[----:B0-----:R-:W-:-:S03]  /*b2e30*/  IADD3 R46, P1, PT, R3, R14, RZ ;  /* 0x0000000e032e7210 */ /* 0x001fc60007f3e0ff */
[----:B------:R0:W-:Y:S02]  /*b2e40*/  STL [R1+0x5418], R45 ;  /* 0x0054182d01007387 */ /* 0x0001e40000100800 */
[----:B------:R-:W-:-:S05]  /*b2e50*/  IMAD.X R47, R4, 0x1, R13, P1 ;  /* 0x00000001042f7824 */ /* 0x000fca00008e060d */
[----:B------:R1:W-:Y:S01]  /*b2e60*/  STL.64 [R1+0x1df0], R46 ;  /* 0x001df02e01007387 */ /* 0x0003e20000100a00 */
[----:B0-----:R-:W-:-:S05]  /*b2e70*/  F2FP.SATFINITE.E5M2.F32.PACK_AB_MERGE_C R45, R51, R50, RZ ;  /* 0x00000032332d723e */ /* 0x001fca00048060ff */
[----:B------:R-:W-:Y:S01]  /*b2e80*/  STL [R1+0x541c], R45 ;  /* 0x00541c2d01007387 */ /* 0x000fe20000100800 */
[----:B-1----:R-:W-:-:S05]  /*b2e90*/  IADD3 R46, P1, PT, R3, R12, RZ ;  /* 0x0000000c032e7210 */ /* 0x002fca0007f3e0ff */
[----:B------:R-:W-:Y:S01]  /*b2ea0*/  IMAD.X R47, R4, 0x1, R11, P1 ;  /* 0x00000001042f7824 */ /* 0x000fe200008e060b */
[----:B--2---:R-:W-:-:S05]  /*b2eb0*/  F2FP.SATFINITE.E5M2.F32.PACK_AB_MERGE_C R2, R43, R2, RZ ;  /* 0x000000022b02723e */ /* 0x004fca00048060ff */
[----:B------:R0:W-:Y:S04]  /*b2ec0*/  STL [R1+0x527c], R2 ;  /* 0x00527c0201007387 */ /* 0x0001e80000100800 */
[----:B0-----:R-:W2:Y:S04]  /*b2ed0*/  LDL.LU R2, [R1+0x1d98] ;  /* 0x001d980001027983 */ /* 0x001ea80000300800 */
[----:B------:R-:W2:Y:S01]  /*b2ee0*/  LDL.LU R43, [R1+0x1d9c] ;  /* 0x001d9c00012b7983 */ /* 0x000ea20000300800 */
[----:B---3--:R-:W-:-:S03]  /*b2ef0*/  F2FP.SATFINITE.E5M2.F32.PACK_AB_MERGE_C R8, R8, R39, RZ ;  /* 0x000000270808723e */ /* 0x008fc600048060ff */
[----:B------:R-:W-:Y:S04]  /*b2f00*/  STL.64 [R1+0x1de0], R46 ;  /* 0x001de02e01007387 */ /* 0x000fe80000100a00 */
[----:B------:R0:W-:Y:S04]  /*b2f10*/  STL [R1+0x52b8], R8 ;  /* 0x0052b80801007387 */ /* 0x0001e80000100800 */
[----:B------:R-:W3:Y:S04]  /*b2f20*/  LDL.LU R39, [R1+0x1d80] ;  /* 0x001d800001277983 */ /* 0x000ee80000300800 */
[----:B0-----:R-:W3:Y:S01]  /*b2f30*/  LDL.LU R8, [R1+0x1d84] ;  /* 0x001d840001087983 */ /* 0x001ee20000300800 */
[----:B------:R-:W-:-:S02]  /*b2f40*/  IADD3 R46, P1, PT, R3, R10, RZ ;  /* 0x0000000a032e7210 */ /* 0x000fc40007f3e0ff */
[----:B------:R-:W-:-:S03]  /*b2f50*/  F2FP.SATFINITE.E5M2.F32.PACK_AB_MERGE_C R45, R54, R53, RZ ;  /* 0x00000035362d723e */ /* 0x000fc600048060ff */
[----:B------:R-:W-:Y:S02]  /*b2f60*/  IMAD.X R47, R4, 0x1, R7, P1 ;  /* 0x00000001042f7824 */ /* 0x000fe400008e0607 */
[----:B------:R0:W-:Y:S04]  /*b2f70*/  STL [R1+0x5194], R45 ;  /* 0x0051942d01007387 */ /* 0x0001e80000100800 */
[----:B------:R1:W-:Y:S01]  /*b2f80*/  STL.64 [R1+0x1dd0], R46 ;  /* 0x001dd02e01007387 */ /* 0x0003e20000100a00 */
[----:B------:R-:W-:Y:S02]  /*b2f90*/  F2FP.SATFINITE.E5M2.F32.PACK_AB_MERGE_C R48, R56, R55, RZ ;  /* 0x000000373830723e */ /* 0x000fe400048060ff */
[----:B0-----:R-:W-:Y:S02]  /*b2fa0*/  F2FP.SATFINITE.E5M2.F32.PACK_AB_MERGE_C R45, R58, R57, RZ ;  /* 0x000000393a2d723e */ /* 0x001fe400048060ff */
[----:B-1----:R-:W-:Y:S01]  /*b2fb0*/  IADD3 R46, P1, PT, R3, R6, RZ ;  /* 0x00000006032e7210 */ /* 0x002fe20007f3e0ff */
[----:B------:R-:W-:Y:S01]  /*b2fc0*/  STL [R1+0x5184], R48 ;  /* 0x0051843001007387 */ /* 0x000fe20000100800 */
[----:B------:R-:W-:-:S03]  /*b2fd0*/  F2FP.SATFINITE.E5M2.F32.PACK_AB_MERGE_C R40, R44, R40, RZ ;  /* 0x000000282c28723e */ /* 0x000fc600048060ff */
[----:B------:R-:W-:Y:S01]  /*b2fe0*/  IMAD.X R47, R4, 0x1, R5, P1 ;  /* 0x00000001042f7824 */ /* 0x000fe200008e0605 */
[----:B------:R0:W-:Y:S01]  /*b2ff0*/  STL [R1+0x50fc], R45 ;  /* 0x0050fc2d01007387 */ /* 0x0001e20000100800 */
[----:B------:R-:W-:-:S03]  /*b3000*/  IADD3 R44, P1, PT, R3, R36, RZ ;  /* 0x00000024032c7210 */ /* 0x000fc60007f3e0ff */
[----:B------:R1:W-:Y:S02]  /*b3010*/  STL.64 [R1+0x1dc0], R46 ;  /* 0x001dc02e01007387 */ /* 0x0003e40000100a00 */
[----:B0-----:R-:W-:Y:S01]  /*b3020*/  IMAD.X R45, R4, 0x1, R35, P1 ;  /* 0x00000001042d7824 */ /* 0x001fe200008e0623 */
[----:B-1----:R-:W-:-:S05]  /*b3030*/  F2FP.SATFINITE.E5M2.F32.PACK_AB_MERGE_C R46, R61, R59, RZ ;  /* 0x0000003b3d2e723e */ /* 0x002fca00048060ff */
[----:B------:R-:W-:Y:S04]  /*b3040*/  STL [R1+0x50ec], R46 ;  /* 0x0050ec2e01007387 */ /* 0x000fe80000100800 */
[----:B------:R0:W-:Y:S04]  /*b3050*/  STL [R1+0x5038], R40 ;  /* 0x0050382801007387 */ /* 0x0001e80000100800 */
[----:B0-----:R-:W3:Y:S04]  /*b3060*/  LDL.LU R40, [R1+0x1d88] ;  /* 0x001d880001287983 */ /* 0x001ee80000300800 */
[----:B------:R0:W-:Y:S04]  /*b3070*/  STL.64 [R1+0x1db0], R44 ;  /* 0x001db02c01007387 */ /* 0x0001e80000100a00 */
[----:B0-----:R-:W3:Y:S04]  /*b3080*/  LDL.LU R44, [R1+0x1d8c] ;  /* 0x001d8c00012c7983 */ /* 0x001ee80000300800 */
[----:B------:R-:W3:Y:S04]  /*b3090*/  LDL.LU R46, [R1+0x1d70] ;  /* 0x001d7000012e7983 */ /* 0x000ee80000300800 */
[----:B------:R-:W3:Y:S01]  /*b30a0*/  LDL.LU R47, [R1+0x1d74] ;  /* 0x001d7400012f7983 */ /* 0x000ee20000300800 */
[----:B----4-:R-:W-:-:S05]  /*b30b0*/  F2FP.SATFINITE.E5M2.F32.PACK_AB_MERGE_C R41, R41, R42, RZ ;  /* 0x0000002a2929723e */ /* 0x010fca00048060ff */
[----:B------:R0:W-:Y:S04]  /*b30c0*/  STL [R1+0x5028], R41 ;  /* 0x0050282901007387 */ /* 0x0001e80000100800 */
[----:B------:R-:W4:Y:S04]  /*b30d0*/  LDL.LU R48, [R1+0x1d78] ;  /* 0x001d780001307983 */ /* 0x000f280000300800 */
[----:B------:R-:W4:Y:S04]  /*b30e0*/  LDL.LU R49, [R1+0x1d7c] ;  /* 0x001d7c0001317983 */ /* 0x000f280000300800 */
[----:B------:R-:W4:Y:S04]  /*b30f0*/  LDL.LU R50, [R1+0x1d60] ;  /* 0x001d600001327983 */ /* 0x000f280000300800 */
[----:B------:R-:W4:Y:S04]  /*b3100*/  LDL.LU R51, [R1+0x1d64] ;  /* 0x001d640001337983 */ /* 0x000f280000300800 */
[----:B------:R-:W4:Y:S04]  /*b3110*/  LDL.LU R53, [R1+0x1d68] ;  /* 0x001d680001357983 */ /* 0x000f280000300800 */
[----:B------:R-:W4:Y:S01]  /*b3120*/  LDL.LU R54, [R1+0x1d6c] ;  /* 0x001d6c0001367983 */ /* 0x000f220000300800 */
[----:B------:R-:W-:-:S05]  /*b3130*/  F2FP.SATFINITE.E5M2.F32.PACK_AB_MERGE_C R0, R9, R0, RZ ;  /* 0x000000000900723e */ /* 0x000fca00048060ff */
[----:B------:R1:W-:Y:S04]  /*b3140*/  STL [R1+0x4f34], R0 ;  /* 0x004f340001007387 */ /* 0x0003e80000100800 */
[----:B------:R-:W4:Y:S04]  /*b3150*/  LDL.LU R42, [R1+0x1d50] ;  /* 0x001d5000012a7983 */ /* 0x000f280000300800 */
[----:B0-----:R-:W4:Y:S04]  /*b3160*/  LDL.LU R41, [R1+0x1d54] ;  /* 0x001d540001297983 */ /* 0x001f280000300800 */
[----:B-1----:R-:W4:Y:S04]  /*b3170*/  LDL.LU R0, [R1+0x1d58] ;  /* 0x001d580001007983 */ /* 0x002f280000300800 */
[----:B------:R-:W4:Y:S01]  /*b3180*/  LDL.LU R9, [R1+0x1d5c] ;  /* 0x001d5c0001097983 */ /* 0x000f220000300800 */
[----:B------:R-:W-:-:S03]  /*b3190*/  IADD3 R56, P1, PT, R3, R34, RZ ;  /* 0x0000002203387210 */ /* 0x000fc60007f3e0ff */
[----:B------:R-:W4:Y:S02]  /*b31a0*/  LDL.LU R55, [R1+0x1d40] ;  /* 0x001d400001377983 */ /* 0x000f240000300800 */
[----:B------:R-:W-:-:S05]  /*b31b0*/  IMAD.X R57, R4, 0x1, R33, P1 ;  /* 0x0000000104397824 */ /* 0x000fca00008e0621 */
[----:B------:R0:W-:Y:S01]  /*b31c0*/  STL.64 [R1+0x1da0], R56 ;  /* 0x001da03801007387 */ /* 0x0001e20000100a00 */
[----:B--2---:R-:W-:-:S05]  /*b31d0*/  F2FP.SATFINITE.E5M2.F32.PACK_AB_MERGE_C R43, R43, R2, RZ ;  /* 0x000000022b2b723e */ /* 0x004fca00048060ff */
[----:B------:R-:W-:Y:S04]  /*b31e0*/  STL [R1+0x4f28], R43 ;  /* 0x004f282b01007387 */ /* 0x000fe80000100800 */
[----:B0-----:R-:W2:Y:S01]  /*b31f0*/  LDL.LU R56, [R1+0x1d44] ;  /* 0x001d440001387983 */ /* 0x001ea20000300800 */
[----:B---3--:R-:W-:-:S05]  /*b3200*/  F2FP.SATFINITE.E5M2.F32.PACK_AB_MERGE_C R2, R8, R39, RZ ;  /* 0x000000270802723e */ /* 0x008fca00048060ff */
[----:B------:R-:W-:Y:S04]  /*b3210*/  STL [R1+0x4e88], R2 ;  /* 0x004e880201007387 */ /* 0x000fe80000100800 */
[----:B------:R-:W3:Y:S04]  /*b3220*/  LDL.LU R39, [R1+0x1d48] ;  /* 0x001d480001277983 */ /* 0x000ee80000300800 */
[----:B------:R-:W3:Y:S01]  /*b3230*/  LDL.LU R8, [R1+0x1d4c] ;  /* 0x001d4c0001087983 */ /* 0x000ee20000300800 */
[----:B------:R-:W-:-:S03]  /*b3240*/  IADD3 R58, P1, PT, R3, R32, RZ ;  /* 0x00000020033a7210 */ /* 0x000fc60007f3e0ff */
[----:B------:R-:W3:Y:S02]  /*b3250*/  LDL.LU R57, [R1+0x1d30] ;  /* 0x001d300001397983 */ /* 0x000ee40000300800 */
[----:B------:R-:W-:-:S05]  /*b3260*/  IMAD.X R59, R4, 0x1, R31, P1 ;  /* 0x00000001043b7824 */ /* 0x000fca00008e061f */
[----:B------:R0:W-:Y:S04]  /*b3270*/  STL.64 [R1+0x1d90], R58 ;  /* 0x001d903a01007387 */ /* 0x0001e80000100a00 */
[----:B0-----:R-:W3:Y:S04]  /*b3280*/  LDL.LU R58, [R1+0x1d34] ;  /* 0x001d3400013a7983 */ /* 0x001ee80000300800 */
[----:B------:R-:W3:Y:S04]  /*b3290*/  LDL.LU R59, [R1+0x1d38] ;  /* 0x001d3800013b7983 */ /* 0x000ee80000300800 */
[----:B------:R-:W3:Y:S04]  /*b32a0*/  LDL.LU R61, [R1+0x1d3c] ;  /* 0x001d3c00013d7983 */ /* 0x000ee80000300800 */
[----:B------:R-:W3:Y:S04]  /*b32b0*/  LDL.LU R2, [R1+0x1d20] ;  /* 0x001d200001027983 */ /* 0x000ee80000300800 */
[----:B------:R-:W3:Y:S01]  /*b32c0*/  LDL.LU R43, [R1+0x1d24] ;  /* 0x001d2400012b7983 */ /* 0x000ee20000300800 */
[----:B------:R-:W-:-:S03]  /*b32d0*/  F2FP.SATFINITE.E5M2.F32.PACK_AB_MERGE_C R45, R44, R40, RZ ;  /* 0x000000282c2d723e */ /* 0x000fc600048060ff */
[----:B------:R-:W3:Y:S04]  /*b32e0*/  LDL.LU R40, [R1+0x1d28] ;  /* 0x001d280001287983 */ /* 0x000ee80000300800 */
[----:B------:R-:W3:Y:S04]  /*b32f0*/  LDL.LU R44, [R1+0x1d2c] ;  /* 0x001d2c00012c7983 */ /* 0x000ee80000300800 */
[----:B------:R0:W-:Y:S02]  /*b3300*/  STL [R1+0x4e7c], R45 ;  /* 0x004e7c2d01007387 */ /* 0x0001e40000100800 */
[----:B0-----:R-:W-:-:S02]  /*b3310*/  F2FP.SATFINITE.E5M2.F32.PACK_AB_MERGE_C R45, R47, R46, RZ ;  /* 0x0000002e2f2d723e */ /* 0x001fc400048060ff */
[----:B------:R-:W-:-:S05]  /*b3320*/  IADD3 R46, P1, PT, R3, R30, RZ ;  /* 0x0000001e032e7210 */ /* 0x000fca0007f3e0ff */
[----:B------:R-:W-:Y:S01]  /*b3330*/  IMAD.X R47, R4, 0x1, R29, P1 ;  /* 0x00000001042f7824 */ /* 0x000fe200008e061d */
[----:B------:R0:W-:Y:S01]  /*b3340*/  STL [R1+0x4df0], R45 ;  /* 0x004df02d01007387 */ /* 0x0001e20000100800 */
[----:B----4-:R-:W-:-:S03]  /*b3350*/  F2FP.SATFINITE.E5M2.F32.PACK_AB_MERGE_C R48, R49, R48, RZ ;  /* 0x000000303130723e */ /* 0x010fc600048060ff */
[----:B------:R1:W-:Y:S04]  /*b3360*/  STL.64 [R1+0x1d80], R46 ;  /* 0x001d802e01007387 */ /* 0x0003e80000100a00 */
[----:B------:R-:W-:Y:S04]  /*b3370*/  STL [R1+0x4de8], R48 ;  /* 0x004de83001007387 */ /* 0x000fe80000100800 */
[----:B------:R4:W-:Y:S01]  /*b3380*/  STL.64 [R1+0x59b0], R28 ;  /* 0x0059b01c01007387 */ /* 0x0009e20000100a00 */
[----:B0-----:R-:W-:Y:S02]  /*b3390*/  F2FP.SATFINITE.E5M2.F32.PACK_AB_MERGE_C R45, R51, R50, RZ ;  /* 0x00000032332d723e */ /* 0x001fe400048060ff */
[----:B-1----:R-:W-:-:S03]  /*b33a0*/  IADD3 R46, P1, PT, R3, R28, RZ ;  /* 0x0000001c032e7210 */ /* 0x002fc60007f3e0ff */
[----:B------:R0:W-:Y:S02]  /*b33b0*/  STL [R1+0x4d5c], R45 ;  /* 0x004d5c2d01007387 */ /* 0x0001e40000100800 */
[----:B------:R-:W-:Y:S01]  /*b33c0*/  IMAD.X R47, R4, 0x1, R27, P1 ;  /* 0x00000001042f7824 */ /* 0x000fe200008e061b */
[----:B----4-:R-:W-:Y:S02]  /*b33d0*/  IADD3 R28, P1, PT, R3, R26, RZ ;  /* 0x0000001a031c7210 */ /* 0x010fe40007f3e0ff */
[----:B------:R-:W-:Y:S02]  /*b33e0*/  F2FP.SATFINITE.E5M2.F32.PACK_AB_MERGE_C R41, R41, R42, RZ ;  /* 0x0000002a2929723e */ /* 0x000fe400048060ff */
[----:B0-----:R-:W-:Y:S01]  /*b33f0*/  F2FP.SATFINITE.E5M2.F32.PACK_AB_MERGE_C R45, R54, R53, RZ ;  /* 0x00000035362d723e */ /* 0x001fe200048060ff */
[----:B------:R-:W-:Y:S01]  /*b3400*/  STL.64 [R1+0x1d70], R46 ;  /* 0x001d702e01007387 */ /* 0x000fe20000100a00 */
[----:B------:R-:W-:Y:S01]  /*b3410*/  IMAD.X R29, R4, 0x1, R25, P1 ;  /* 0x00000001041d7824 */ /* 0x000fe200008e0619 */
[----:B------:R-:W-:-:S02]  /*b3420*/  F2FP.SATFINITE.E5M2.F32.PACK_AB_MERGE_C R0, R9, R0, RZ ;  /* 0x000000000900723e */ /* 0x000fc400048060ff */
[----:B------:R-:W-:Y:S04]  /*b3430*/  STL [R1+0x4d54], R45 ;  /* 0x004d542d01007387 */ /* 0x000fe80000100800 */
[----:B------:R0:W-:Y:S04]  /*b3440*/  STL [R1+0x4cd0], R41 ;  /* 0x004cd02901007387 */ /* 0x0001e80000100800 */
[----:B------:R-:W4:Y:S04]  /*b3450*/  LDL.LU R42, [R1+0x1d10] ;  /* 0x001d1000012a7983 */ /* 0x000f280000300800 */
[----:B0-----:R-:W4:Y:S04]  /*b3460*/  LDL.LU R41, [R1+0x1d14] ;  /* 0x001d140001297983 */ /* 0x001f280000300800 */
[----:B------:R-:W-:Y:S04]  /*b3470*/  STL.64 [R1+0x1d60], R28 ;  /* 0x001d601c01007387 */ /* 0x000fe80000100a00 */
[----:B------:R0:W-:Y:S04]  /*b3480*/  STL [R1+0x4cdc], R0 ;  /* 0x004cdc0001007387 */ /* 0x0001e80000100800 */
[----:B0-----:R-:W4:Y:S04]  /*b3490*/  LDL.LU R0, [R1+0x1d18] ;  /* 0x001d180001007983 */ /* 0x001f280000300800 */
[----:B------:R-:W4:Y:S01]  /*b34a0*/  LDL.LU R9, [R1+0x1d1c] ;  /* 0x001d1c0001097983 */ /* 0x000f220000300800 */
[----:B------:R-:W-:-:S05]  /*b34b0*/  IADD3 R28, P1, PT, R3, R24, RZ ;  /* 0x00000018031c7210 */ /* 0x000fca0007f3e0ff */
[----:B------:R-:W-:Y:S01]  /*b34c0*/  IMAD.X R29, R4, 0x1, R23, P1 ;  /* 0x00000001041d7824 */ /* 0x000fe200008e0617 */
[----:B--2---:R-:W-:-:S05]  /*b34d0*/  F2FP.SATFINITE.E5M2.F32.PACK_AB_MERGE_C R45, R56, R55, RZ ;  /* 0x00000037382d723e */ /* 0x004fca00048060ff */
[----:B------:R-:W-:Y:S04]  /*b34e0*/  STL [R1+0x1ecc], R45 ;  /* 0x001ecc2d01007387 */ /* 0x000fe80000100800 */
[----:B------:R3:W-:Y:S02]  /*b34f0*/  STL.64 [R1+0x1d50], R28 ;  /* 0x001d501c01007387 */ /* 0x0007e40000100a00 */
[----:B---3--:R-:W-:Y:S02]  /*b3500*/  F2FP.SATFINITE.E5M2.F32.PACK_AB_MERGE_C R28, R8, R39, RZ ;  /* 0x00000027081c723e */ /* 0x008fe400048060ff */
[----:B------:R-:W2:Y:S04]  /*b3510*/  LDL.LU R39, [R1+0x1d00] ;  /* 0x001d000001277983 */ /* 0x000ea80000300800 */
[----:B------:R-:W2:Y:S04]  /*b3520*/  LDL.LU R8, [R1+0x1d04] ;  /* 0x001d040001087983 */ /* 0x000ea80000300800 */
[----:B------:R0:W-:Y:S02]  /*b3530*/  STL [R1+0x1ec8], R28 ;  /* 0x001ec81c01007387 */ /* 0x0001e40000100800 */
[----:B0-----:R-:W-:-:S05]  /*b3540*/  IADD3 R28, P1, PT, R3, R22, RZ ;  /* 0x00000016031c7210 */ /* 0x001fca0007f3e0ff */
[----:B------:R-:W-:Y:S01]  /*b3550*/  IMAD.X R29, R4, 0x1, R21, P1 ;  /* 0x00000001041d7824 */ /* 0x000fe200008e0615 */
[----:B------:R-:W-:-:S05]  /*b3560*/  F2FP.SATFINITE.E5M2.F32.PACK_AB_MERGE_C R45, R58, R57, RZ ;  /* 0x000000393a2d723e */ /* 0x000fca00048060ff */
[----:B------:R0:W-:Y:S04]  /*b3570*/  STL [R1+0x1ea8], R45 ;  /* 0x001ea82d01007387 */ /* 0x0001e80000100800 */
[----:B------:R1:W-:Y:S01]  /*b3580*/  STL.64 [R1+0x1d40], R28 ;  /* 0x001d401c01007387 */ /* 0x0003e20000100a00 */
[----:B------:R-:W-:Y:S02]  /*b3590*/  F2FP.SATFINITE.E5M2.F32.PACK_AB_MERGE_C R2, R43, R2, RZ ;  /* 0x000000022b02723e */ /* 0x000fe400048060ff */
[----:B0-----:R-:W-:Y:S02]  /*b35a0*/  F2FP.SATFINITE.E5M2.F32.PACK_AB_MERGE_C R45, R61, R59, RZ ;  /* 0x0000003b3d2d723e */ /* 0x001fe400048060ff */
[----:B-1----:R-:W-:-:S03]  /*b35b0*/  IADD3 R28, P1, PT, R3, R20, RZ ;  /* 0x00000014031c7210 */ /* 0x002fc60007f3e0ff */
[----:B------:R-:W-:Y:S04]  /*b35c0*/  STL [R1+0x1eac], R45 ;  /* 0x001eac2d01007387 */ /* 0x000fe80000100800 */
[----:B------:R-:W-:Y:S01]  /*b35d0*/  STL [R1+0x1e8c], R2 ;  /* 0x001e8c0201007387 */ /* 0x000fe20000100800 */
[----:B------:R-:W-:-:S03]  /*b35e0*/  IMAD.X R29, R4, 0x1, R19, P1 ;  /* 0x00000001041d7824 */ /* 0x000fc600008e0613 */
[----:B------:R-:W3:Y:S04]  /*b35f0*/  LDL.LU R46, [R1+0x1d08] ;  /* 0x001d0800012e7983 */ /* 0x000ee80000300800 */
[----:B------:R-:W3:Y:S04]  /*b3600*/  LDL.LU R47, [R1+0x1d0c] ;  /* 0x001d0c00012f7983 */ /* 0x000ee80000300800 */
[----:B------:R0:W-:Y:S02]  /*b3610*/  STL.64 [R1+0x1d30], R28 ;  /* 0x001d301c01007387 */ /* 0x0001e40000100a00 */
[----:B0-----:R-:W-:-:S02]  /*b3620*/  IADD3 R28, P1, PT, R3, R18, RZ ;  /* 0x00000012031c7210 */ /* 0x001fc40007f3e0ff */
[----:B------:R-:W-:-:S05]  /*b3630*/  F2FP.SATFINITE.E5M2.F32.PACK_AB_MERGE_C R2, R44, R40, RZ ;  /* 0x000000282c02723e */ /* 0x000fca00048060ff */
[----:B------:R0:W-:Y:S01]  /*b3640*/  STL [R1+0x1e7c], R2 ;  /* 0x001e7c0201007387 */ /* 0x0001e20000100800 */
[----:B------:R-:W-:-:S03]  /*b3650*/  IMAD.X R29, R4, 0x1, R17, P1 ;  /* 0x00000001041d7824 */ /* 0x000fc600008e0611 */
[----:B0-----:R-:W3:Y:S04]  /*b3660*/  LDL.LU R2, [R1+0x660] ;  /* 0x0006600001027983 */ /* 0x001ee80000300800 */
[----:B------:R-:W3:Y:S04]  /*b3670*/  LDL.LU R43, [R1+0x664] ;  /* 0x00066400012b7983 */ /* 0x000ee80000300800 */
[----:B------:R-:W3:Y:S04]  /*b3680*/  LDL.LU R48, [R1+0x668] ;  /* 0x0006680001307983 */ /* 0x000ee80000300800 */
[----:B------:R-:W3:Y:S04]  /*b3690*/  LDL.LU R49, [R1+0x66c] ;  /* 0x00066c0001317983 */ /* 0x000ee80000300800 */
[----:B------:R-:W3:Y:S04]  /*b36a0*/  LDL.LU R50, [R1+0x1cf0] ;  /* 0x001cf00001327983 */ /* 0x000ee80000300800 */
[----:B------:R-:W-:Y:S04]  /*b36b0*/  STL.64 [R1+0x1d20], R28 ;  /* 0x001d201c01007387 */ /* 0x000fe80000100a00 */
[----:B------:R-:W3:Y:S04]  /*b36c0*/  LDL.LU R51, [R1+0x1cf4] ;  /* 0x001cf40001337983 */ /* 0x000ee80000300800 */
[----:B------:R-:W3:Y:S04]  /*b36d0*/  LDL.LU R53, [R1+0x1cf8] ;  /* 0x001cf80001357983 */ /* 0x000ee80000300800 */
[----:B------:R-:W3:Y:S04]  /*b36e0*/  LDL.LU R54, [R1+0x1cfc] ;  /* 0x001cfc0001367983 */ /* 0x000ee80000300800 */
[----:B------:R-:W3:Y:S04]  /*b36f0*/  LDL.LU R40, [R1+0x1ce0] ;  /* 0x001ce00001287983 */ /* 0x000ee80000300800 */
[----:B------:R-:W3:Y:S01]  /*b3700*/  LDL.LU R44, [R1+0x1ce4] ;  /* 0x001ce400012c7983 */ /* 0x000ee20000300800 */
[----:B----4-:R-:W-:-:S03]  /*b3710*/  F2FP.SATFINITE.E5M2.F32.PACK_AB_MERGE_C R4, R41, R42, RZ ;  /* 0x0000002a2904723e */ /* 0x010fc600048060ff */
[----:B------:R-:W4:Y:S04]  /*b3720*/  LDL.LU R42, [R1+0x1ce8] ;  /* 0x001ce800012a7983 */ /* 0x000f280000300800 */
[----:B------:R-:W-:Y:S04]  /*b3730*/  STL [R1+0x1e58], R4 ;  /* 0x001e580401007387 */ /* 0x000fe80000100800 */
[----:B------:R-:W4:Y:S01]  /*b3740*/  LDL.LU R41, [R1+0x1cec] ;  /* 0x001cec0001297983 */ /* 0x000f220000300800 */
[----:B------:R-:W-:-:S05]  /*b3750*/  F2FP.SATFINITE.E5M2.F32.PACK_AB_MERGE_C R0, R9, R0, RZ ;  /* 0x000000000900723e */ /* 0x000fca00048060ff */
[----:B------:R0:W-:Y:S04]  /*b3760*/  STL [R1+0x1e48], R0 ;  /* 0x001e480001007387 */ /* 0x0001e80000100800 */
[----:B0-----:R-:W4:Y:S04]  /*b3770*/  LDL.LU R0, [R1+0x1cd0] ;  /* 0x001cd00001007983 */ /* 0x001f280000300800 */
[----:B------:R-:W4:Y:S04]  /*b3780*/  LDL.LU R9, [R1+0x1cd4] ;  /* 0x001cd40001097983 */ /* 0x000f280000300800 */
[----:B------:R-:W4:Y:S04]  /*b3790*/  LDL.LU R55, [R1+0x1cd8] ;  /* 0x001cd80001377983 */ /* 0x000f280000300800 */
[----:B------:R-:W4:Y:S01]  /*b37a0*/  LDL.LU R56, [R1+0x1cdc] ;  /* 0x001cdc0001387983 */ /* 0x000f220000300800 */
[----:B--2---:R-:W-:-:S05]  /*b37b0*/  F2FP.SATFINITE.E5M2.F32.PACK_AB_MERGE_C R4, R8, R39, RZ ;  /* 0x000000270804723e */ /* 0x004fca00048060ff */
[----:B------:R0:W-:Y:S04]  /*b37c0*/  STL [R1+0x1de8], R4 ;  /* 0x001de80401007387 */ /* 0x0001e80000100800 */
[----:B------:R-:W2:Y:S04]  /*b37d0*/  LDL.LU R57, [R1+0x1cc0] ;  /* 0x001cc00001397983 */ /* 0x000ea80000300800 */
[----:B------:R-:W2:Y:S04]  /*b37e0*/  LDL.LU R58, [R1+0x1cc4] ;  /* 0x001cc400013a7983 */ /* 0x000ea80000300800 */
[----:B------:R-:W2:Y:S04]  /*b37f0*/  LDL.LU R59, [R1+0x1cc8] ;  /* 0x001cc800013b7983 */ /* 0x000ea80000300800 */
[----:B------:R-:W2:Y:S04]  /*b3800*/  LDL.LU R61, [R1+0x1ccc] ;  /* 0x001ccc00013d7983 */ /* 0x000ea80000300800 */
[----:B------:R-:W2:Y:S04]  /*b3810*/  LDL.LU R39, [R1+0x1cb0] ;  /* 0x001cb00001277983 */ /* 0x000ea80000300800 */
[----:B------:R-:W2:Y:S01]  /*b3820*/  LDL.LU R8, [R1+0x1cb4] ;  /* 0x001cb40001087983 */ /* 0x000ea20000300800 */
[----:B------:R-:W-:Y:S01]  /*b3830*/  VIADD R3, R3, UR6 ;  /* 0x0000000603037c36 */ /* 0x000fe20008000000 */
[----:B------:R-:W1:Y:S04]  /*b3840*/  LDCU UR6, c[0x0][0x3b8] ;  /* 0x00007700ff0677ac */ /* 0x000e680008000800 */
[----:B0-----:R-:W-:-:S02]  /*b3850*/  SHF.R.S32.HI R4, RZ, 0x1f, R3 ;  /* 0x0000001fff047819 */ /* 0x001fc40000011403 */
[----:B------:R-:W-:-:S05]  /*b3860*/  IADD3 R28, P1, PT, R3, R16, RZ ;  /* 0x00000010031c7210 */ /* 0x000fca0007f3e0ff */
[----:B------:R-:W-:-:S05]  /*b3870*/  IMAD.X R29, R4, 0x1, R38, P1 ;  /* 0x00000001041d7824 */ /* 0x000fca00008e0626 */
[----:B------:R0:W-:Y:S02]  /*b3880*/  STL.64 [R1+0x1d10], R28 ;  /* 0x001d101c01007387 */ /* 0x0001e40000100a00 */
[----:B0-----:R-:W-:Y:S02]  /*b3890*/  IADD3 R28, P1, PT, R3, R15, RZ ;  /* 0x0000000f031c7210 */ /* 0x001fe40007f3e0ff */
[----:B---3--:R-:W-:-:S03]  /*b38a0*/  F2FP.SATFINITE.E5M2.F32.PACK_AB_MERGE_C R45, R47, R46, RZ ;  /* 0x0000002e2f2d723e */ /* 0x008fc600048060ff */
[----:B------:R-:W-:Y:S02]  /*b38b0*/  IMAD.X R29, R4, 0x1, R37, P1 ;  /* 0x00000001041d7824 */ /* 0x000fe400008e0625 */
[----:B------:R0:W-:Y:S01]  /*b38c0*/  STL [R1+0x1dec], R45 ;  /* 0x001dec2d01007387 */ /* 0x0001e20000100800 */
[----:B------:R-:W-:-:S05]  /*b38d0*/  F2FP.SATFINITE.E5M2.F32.PACK_AB_MERGE_C R2, R43, R2, RZ ;  /* 0x000000022b02723e */ /* 0x000fca00048060ff */
[----:B------:R3:W-:Y:S01]  /*b38e0*/  STL [R1+0x1dac], R2 ;  /* 0x001dac0201007387 */ /* 0x0007e20000100800 */
[----:B------:R-:W-:Y:S02]  /*b38f0*/  F2FP.SATFINITE.E5M2.F32.PACK_AB_MERGE_C R46, R49, R48, RZ ;  /* 0x00000030312e723e */ /* 0x000fe400048060ff */
[----:B0-----:R-:W-:Y:S01]  /*b3900*/  F2FP.SATFINITE.E5M2.F32.PACK_AB_MERGE_C R45, R51, R50, RZ ;  /* 0x00000032332d723e */ /* 0x001fe200048060ff */
[----:B---3--:R-:W3:Y:S04]  /*b3910*/  LDL.LU R2, [R1+0x1cb8] ;  /* 0x001cb80001027983 */ /* 0x008ee80000300800 */
[----:B------:R-:W3:Y:S04]  /*b3920*/  LDL.LU R43, [R1+0x1cbc] ;  /* 0x001cbc00012b7983 */ /* 0x000ee80000300800 */
[----:B------:R0:W-:Y:S04]  /*b3930*/  STL.64 [R1+0x1d08], R28 ;  /* 0x001d081c01007387 */ /* 0x0001e80000100a00 */
[----:B------:R-:W-:Y:S04]  /*b3940*/  STL [R1+0x1da8], R46 ;  /* 0x001da82e01007387 */ /* 0x000fe80000100800 */
[----:B------:R-:W-:Y:S01]  /*b3950*/  STL [R1+0x54e4], R45 ;  /* 0x0054e42d01007387 */ /* 0x000fe20000100800 */
[----:B0-----:R-:W-:-:S05]  /*b3960*/  IADD3 R28, P1, PT, R3, R14, RZ ;  /* 0x0000000e031c7210 */ /* 0x001fca0007f3e0ff */
[----:B------:R-:W-:-:S05]  /*b3970*/  IMAD.X R29, R4, 0x1, R13, P1 ;  /* 0x00000001041d7824 */ /* 0x000fca00008e060d */
[----:B------:R0:W-:Y:S02]  /*b3980*/  STL.64 [R1+0x1d00], R28 ;  /* 0x001d001c01007387 */ /* 0x0001e40000100a00 */
[----:B0-----:R-:W-:Y:S02]  /*b3990*/  F2FP.SATFINITE.E5M2.F32.PACK_AB_MERGE_C R29, R54, R53, RZ ;  /* 0x00000035361d723e */ /* 0x001fe400048060ff */
[----:B------:R-:W-:Y:S02]  /*b39a0*/  F2FP.SATFINITE.E5M2.F32.PACK_AB_MERGE_C R28, R44, R40, RZ ;  /* 0x000000282c1c723e */ /* 0x000fe400048060ff */
[----:B------:R-:W3:Y:S04]  /*b39b0*/  LDL.LU R40, [R1+0x1ca0] ;  /* 0x001ca00001287983 */ /* 0x000ee80000300800 */
[----:B------:R-:W-:Y:S04]  /*b39c0*/  STL [R1+0x54e0], R29 ;  /* 0x0054e01d01007387 */ /* 0x000fe80000100800 */
[----:B------:R-:W3:Y:S04]  /*b39d0*/  LDL.LU R44, [R1+0x1ca4] ;  /* 0x001ca400012c7983 */ /* 0x000ee80000300800 */
[----:B------:R0:W-:Y:S02]  /*b39e0*/  STL [R1+0x54f8], R28 ;  /* 0x0054f81c01007387 */ /* 0x0001e40000100800 */
[----:B0-----:R-:W-:-:S05]  /*b39f0*/  IADD3 R28, P1, PT, R3, R12, RZ ;  /* 0x0000000c031c7210 */ /* 0x001fca0007f3e0ff */
[----:B------:R-:W-:Y:S01]  /*b3a00*/  IMAD.X R29, R4, 0x1, R11, P1 ;  /* 0x00000001041d7824 */ /* 0x000fe200008e060b */
[----:B----4-:R-:W-:-:S04]  /*b3a10*/  F2FP.SATFINITE.E5M2.F32.PACK_AB_MERGE_C R0, R9, R0, RZ ;  /* 0x000000000900723e */ /* 0x010fc800048060ff */
[----:B------:R0:W-:Y:S02]  /*b3a20*/  STL.64 [R1+0x1cf0], R28 ;  /* 0x001cf01c01007387 */ /* 0x0001e40000100a00 */
[----:B0-----:R-:W-:Y:S02]  /*b3a30*/  F2FP.SATFINITE.E5M2.F32.PACK_AB_MERGE_C R28, R41, R42, RZ ;  /* 0x0000002a291c723e */ /* 0x001fe400048060ff */
[----:B------:R-:W4:Y:S04]  /*b3a40*/  LDL.LU R42, [R1+0x1ca8] ;  /* 0x001ca800012a7983 */ /* 0x000f280000300800 */
[----:B------:R-:W-:Y:S04]  /*b3a50*/  STL [R1+0x54f4], R28 ;  /* 0x0054f41c01007387 */ /* 0x000fe80000100800 */
[----:B------:R-:W4:Y:S04]  /*b3a60*/  LDL.LU R41, [R1+0x1cac] ;  /* 0x001cac0001297983 */ /* 0x000f280000300800 */
[----:B------:R0:W-:Y:S04]  /*b3a70*/  STL [R1+0x5510], R0 ;  /* 0x0055100001007387 */ /* 0x0001e80000100800 */
[----:B0-----:R-:W4:Y:S04]  /*b3a80*/  LDL.LU R0, [R1+0x1c90] ;  /* 0x001c900001007983 */ /* 0x001f280000300800 */
[----:B------:R-:W4:Y:S01]  /*b3a90*/  LDL.LU R9, [R1+0x1c94] ;  /* 0x001c940001097983 */ /* 0x000f220000300800 */
[----:B------:R-:W-:-:S05]  /*b3aa0*/  IADD3 R28, P1, PT, R3, R10, RZ ;  /* 0x0000000a031c7210 */ /* 0x000fca0007f3e0ff */
[----:B------:R-:W-:Y:S01]  /*b3ab0*/  IMAD.X R29, R4, 0x1, R7, P1 ;  /* 0x00000001041d7824 */ /* 0x000fe200008e0607 */
[----:B------:R-:W-:-:S04]  /*b3ac0*/  F2FP.SATFINITE.E5M2.F32.PACK_AB_MERGE_C R46, R56, R55, RZ ;  /* 0x00000037382e723e */ /* 0x000fc800048060ff */
[----:B------:R0:W-:Y:S04]  /*b3ad0*/  STL.64 [R1+0x1ce0], R28 ;  /* 0x001ce01c01007387 */ /* 0x0001e80000100a00 */
[----:B------:R1:W-:Y:S01]  /*b3ae0*/  STL [R1+0x550c], R46 ;  /* 0x00550c2e01007387 */ /* 0x0003e20000100800 */
[----:B0-----:R-:W-:-:S05]  /*b3af0*/  IADD3 R28, P1, PT, R3, R6, RZ ;  /* 0x00000006031c7210 */ /* 0x001fca0007f3e0ff */
[----:B------:R-:W-:Y:S01]  /*b3b00*/  IMAD.X R29, R4, 0x1, R5, P1 ;  /* 0x00000001041d7824 */ /* 0x000fe200008e0605 */
[----:B--2---:R-:W-:-:S05]  /*b3b10*/  F2FP.SATFINITE.E5M2.F32.PACK_AB_MERGE_C R45, R58, R57, RZ ;  /* 0x000000393a2d723e */ /* 0x004fca00048060ff */
[----:B------:R-:W-:Y:S04]  /*b3b20*/  STL [R1+0x552c], R45 ;  /* 0x00552c2d01007387 */ /* 0x000fe80000100800 */
[----:B------:R0:W-:Y:S01]  /*b3b30*/  STL.64 [R1+0x1cd0], R28 ;  /* 0x001cd01c01007387 */ /* 0x0001e20000100a00 */
[----:B------:R-:W-:-:S03]  /*b3b40*/  F2FP.SATFINITE.E5M2.F32.PACK_AB_MERGE_C R8, R8, R39, RZ ;  /* 0x000000270808723e */ /* 0x000fc600048060ff */
[----:B-1----:R-:W2:Y:S01]  /*b3b50*/  LDL.LU R46, [R1+0x1c98] ;  /* 0x001c9800012e7983 */ /* 0x002ea20000300800 */
[----:B0-----:R-:W-:-:S05]  /*b3b60*/  F2FP.SATFINITE.E5M2.F32.PACK_AB_MERGE_C R28, R61, R59, RZ ;  /* 0x0000003b3d1c723e */ /* 0x001fca00048060ff */
[----:B------:R-:W-:Y:S04]  /*b3b70*/  STL [R1+0x5528], R28 ;  /* 0x0055281c01007387 */ /* 0x000fe80000100800 */
[----:B------:R-:W2:Y:S04]  /*b3b80*/  LDL.LU R47, [R1+0x1c9c] ;  /* 0x001c9c00012f7983 */ /* 0x000ea80000300800 */
[----:B------:R0:W-:Y:S04]  /*b3b90*/  STL [R1+0x553c], R8 ;  /* 0x00553c0801007387 */ /* 0x0001e80000100800 */
[----:B------:R-:W2:Y:S04]  /*b3ba0*/  LDL.LU R39, [R1+0x1c80] ;  /* 0x001c800001277983 */ /* 0x000ea80000300800 */
[----:B0-----:R-:W2:Y:S01]  /*b3bb0*/  LDL.LU R8, [R1+0x1c84] ;  /* 0x001c840001087983 */ /* 0x001ea20000300800 */
[----:B------:R-:W-:-:S03]  /*b3bc0*/  IADD3 R28, P1, PT, R3, R36, RZ ;  /* 0x00000024031c7210 */ /* 0x000fc60007f3e0ff */
[----:B------:R-:W2:Y:S04]  /*b3bd0*/  LDL.LU R48, [R1+0x1c88] ;  /* 0x001c880001307983 */ /* 0x000ea80000300800 */
[----:B------:R-:W2:Y:S01]  /*b3be0*/  LDL.LU R49, [R1+0x1c8c] ;  /* 0x001c8c0001317983 */ /* 0x000ea20000300800 */
[----:B------:R-:W-:-:S05]  /*b3bf0*/  IMAD.X R29, R4, 0x1, R35, P1 ;  /* 0x00000001041d7824 */ /* 0x000fca00008e0623 */
[----:B------:R0:W-:Y:S02]  /*b3c00*/  STL.64 [R1+0x1cc0], R28 ;  /* 0x001cc01c01007387 */ /* 0x0001e40000100a00 */
[----:B0-----:R-:W-:-:S05]  /*b3c10*/  IADD3 R28, P1, PT, R3, R34, RZ ;  /* 0x00000022031c7210 */ /* 0x001fca0007f3e0ff */
[----:B------:R-:W-:Y:S01]  /*b3c20*/  IMAD.X R29, R4, 0x1, R33, P1 ;  /* 0x00000001041d7824 */ /* 0x000fe200008e0621 */
[----:B---3--:R-:W-:-:S05]  /*b3c30*/  F2FP.SATFINITE.E5M2.F32.PACK_AB_MERGE_C R2, R43, R2, RZ ;  /* 0x000000022b02723e */ /* 0x008fca00048060ff */
[----:B------:R0:W-:Y:S04]  /*b3c40*/  STL [R1+0x5538], R2 ;  /* 0x0055380201007387 */ /* 0x0001e80000100800 */
[----:B------:R-:W3:Y:S04]  /*b3c50*/  LDL.LU R50, [R1+0x1c70] ;  /* 0x001c700001327983 */ /* 0x000ee80000300800 */
[----:B------:R-:W3:Y:S04]  /*b3c60*/  LDL.LU R51, [R1+0x1c74] ;  /* 0x001c740001337983 */ /* 0x000ee80000300800 */
[----:B------:R-:W3:Y:S04]  /*b3c70*/  LDL.LU R53, [R1+0x1c78] ;  /* 0x001c780001357983 */ /* 0x000ee80000300800 */
[----:B------:R-:W3:Y:S04]  /*b3c80*/  LDL.LU R54, [R1+0x1c7c] ;  /* 0x001c7c0001367983 */ /* 0x000ee80000300800 */
[----:B------:R-:W3:Y:S04]  /*b3c90*/  LDL.LU R57, [R1+0x1c60] ;  /* 0x001c600001397983 */ /* 0x000ee80000300800 */
[----:B------:R-:W3:Y:S01]  /*b3ca0*/  LDL.LU R58, [R1+0x1c64] ;  /* 0x001c6400013a7983 */ /* 0x000ee20000300800 */
[----:B0-----:R-:W-:-:S03]  /*b3cb0*/  F2FP.SATFINITE.E5M2.F32.PACK_AB_MERGE_C R2, R44, R40, RZ ;  /* 0x000000282c02723e */ /* 0x001fc600048060ff */
[----:B------:R-:W3:Y:S04]  /*b3cc0*/  LDL.LU R40, [R1+0x1c68] ;  /* 0x001c680001287983 */ /* 0x000ee80000300800 */
[----:B------:R-:W3:Y:S04]  /*b3cd0*/  LDL.LU R44, [R1+0x1c6c] ;  /* 0x001c6c00012c7983 */ /* 0x000ee80000300800 */
[----:B------:R4:W-:Y:S02]  /*b3ce0*/  STL [R1+0x554c], R2 ;  /* 0x00554c0201007387 */ /* 0x0009e40000100800 */
[----:B----4-:R-:W-:-:S02]  /*b3cf0*/  F2FP.SATFINITE.E5M2.F32.PACK_AB_MERGE_C R2, R41, R42, RZ ;  /* 0x0000002a2902723e */ /* 0x010fc400048060ff */
[----:B------:R-:W4:Y:S04]  /*b3d00*/  LDL.LU R42, [R1+0x1c50] ;  /* 0x001c5000012a7983 */ /* 0x000f280000300800 */
[----:B------:R-:W4:Y:S04]  /*b3d10*/  LDL.LU R41, [R1+0x1c54] ;  /* 0x001c540001297983 */ /* 0x000f280000300800 */
[----:B------:R0:W-:Y:S04]  /*b3d20*/  STL.64 [R1+0x1cb0], R28 ;  /* 0x001cb01c01007387 */ /* 0x0001e80000100a00 */
[----:B------:R1:W-:Y:S04]  /*b3d30*/  STL [R1+0x5548], R2 ;  /* 0x0055480201007387 */ /* 0x0003e80000100800 */
[----:B------:R-:W4:Y:S04]  /*b3d40*/  LDL.LU R55, [R1+0x1c58] ;  /* 0x001c580001377983 */ /* 0x000f280000300800 */
[----:B------:R-:W4:Y:S01]  /*b3d50*/  LDL.LU R56, [R1+0x1c5c] ;  /* 0x001c5c0001387983 */ /* 0x000f220000300800 */
[----:B------:R-:W-:-:S02]  /*b3d60*/  F2FP.SATFINITE.E5M2.F32.PACK_AB_MERGE_C R0, R9, R0, RZ ;  /* 0x000000000900723e */ /* 0x000fc400048060ff */
[----:B0-----:R-:W-:-:S03]  /*b3d70*/  IADD3 R28, P1, PT, R3, R32, RZ ;  /* 0x00000020031c7210 */ /* 0x001fc60007f3e0ff */
[----:B------:R0:W-:Y:S04]  /*b3d80*/  STL [R1+0x54ac], R0 ;  /* 0x0054ac0001007387 */ /* 0x0001e80000100800 */
[----:B------:R-:W4:Y:S04]  /*b3d90*/  LDL.LU R59, [R1+0x1c40] ;  /* 0x001c4000013b7983 */ /* 0x000f280000300800 */
[----:B------:R-:W4:Y:S01]  /*b3da0*/  LDL.LU R61, [R1+0x1c44] ;  /* 0x001c4400013d7983 */ /* 0x000f220000300800 */
[----:B------:R-:W-:-:S03]  /*b3db0*/  IMAD.X R29, R4, 0x1, R31, P1 ;  /* 0x00000001041d7824 */ /* 0x000fc600008e061f */
[----:B-1----:R-:W4:Y:S04]  /*b3dc0*/  LDL.LU R2, [R1+0x1c48] ;  /* 0x001c480001027983 */ /* 0x002f280000300800 */
[----:B------:R-:W4:Y:S04]  /*b3dd0*/  LDL.LU R43, [R1+0x1c4c] ;  /* 0x001c4c00012b7983 */ /* 0x000f280000300800 */
[----:B0-----:R-:W4:Y:S04]  /*b3de0*/  LDL.LU R0, [R1+0x1c30] ;  /* 0x001c300001007983 */ /* 0x001f280000300800 */
[----:B------:R-:W4:Y:S04]  /*b3df0*/  LDL.LU R9, [R1+0x1c34] ;  /* 0x001c340001097983 */ /* 0x000f280000300800 */
[----:B------:R0:W-:Y:S04]  /*b3e00*/  STL.64 [R1+0x1ca0], R28 ;  /* 0x001ca01c01007387 */ /* 0x0001e80000100a00 */
[----:B0-----:R-:W4:Y:S01]  /*b3e10*/  LDL.LU.64 R28, [R1+0x59b0] ;  /* 0x0059b000011c7983 */ /* 0x001f220000300a00 */
[----:B--2---:R-:W-:-:S02]  /*b3e20*/  F2FP.SATFINITE.E5M2.F32.PACK_AB_MERGE_C R46, R47, R46, RZ ;  /* 0x0000002e2f2e723e */ /* 0x004fc400048060ff */
[----:B------:R-:W-:Y:S02]  /*b3e30*/  F2FP.SATFINITE.E5M2.F32.PACK_AB_MERGE_C R45, R8, R39, RZ ;  /* 0x00000027082d723e */ /* 0x000fe400048060ff */
[----:B------:R-:W2:Y:S04]  /*b3e40*/  LDL.LU R39, [R1+0x1c38] ;  /* 0x001c380001277983 */ /* 0x000ea80000300800 */
[----:B------:R0:W-:Y:S04]  /*b3e50*/  STL [R1+0x54a8], R46 ;  /* 0x0054a82e01007387 */ /* 0x0001e80000100800 */
[----:B------:R-:W2:Y:S01]  /*b3e60*/  LDL.LU R8, [R1+0x1c3c] ;  /* 0x001c3c0001087983 */ /* 0x000ea20000300800 */
[----:B0-----:R-:W-:-:S03]  /*b3e70*/  IADD3 R46, P1, PT, R3, R30, RZ ;  /* 0x0000001e032e7210 */ /* 0x001fc60007f3e0ff */
[----:B------:R3:W-:Y:S01]  /*b3e80*/  STL [R1+0x5478], R45 ;  /* 0x0054782d01007387 */ /* 0x0007e20000100800 */
[----:B------:R-:W-:Y:S02]  /*b3e90*/  F2FP.SATFINITE.E5M2.F32.PACK_AB_MERGE_C R48, R49, R48, RZ ;  /* 0x000000303130723e */ /* 0x000fe400048060ff */
[----:B---3--:R-:W-:Y:S02]  /*b3ea0*/  F2FP.SATFINITE.E5M2.F32.PACK_AB_MERGE_C R45, R51, R50, RZ ;  /* 0x00000032332d723e */ /* 0x008fe400048060ff */
[----:B------:R-:W-:Y:S01]  /*b3eb0*/  F2FP.SATFINITE.E5M2.F32.PACK_AB_MERGE_C R40, R44, R40, RZ ;  /* 0x000000282c28723e */ /* 0x000fe200048060ff */
[----:B----4-:R-:W-:-:S05]  /*b3ec0*/  IMAD.X R47, R4, 0x1, R29, P1 ;  /* 0x00000001042f7824 */ /* 0x010fca00008e061d */
[----:B------:R0:W-:Y:S04]  /*b3ed0*/  STL.64 [R1+0x1c90], R46 ;  /* 0x001c902e01007387 */ /* 0x0001e80000100a00 */
[----:B------:R1:W-:Y:S04]  /*b3ee0*/  STL [R1+0x547c], R48 ;  /* 0x00547c3001007387 */ /* 0x0003e80000100800 */
[----:B------:R3:W-:Y:S01]  /*b3ef0*/  STL [R1+0x5434], R45 ;  /* 0x0054342d01007387 */ /* 0x0007e20000100800 */
[----:B0-----:R-:W-:-:S05]  /*b3f00*/  IADD3 R46, P1, PT, R3, R28, RZ ;  /* 0x0000001c032e7210 */ /* 0x001fca0007f3e0ff */
[----:B------:R-:W-:Y:S01]  /*b3f10*/  IMAD.X R47, R4, 0x1, R27, P1 ;  /* 0x00000001042f7824 */ /* 0x000fe200008e061b */
[----:B-1----:R-:W-:Y:S02]  /*b3f20*/  F2FP.SATFINITE.E5M2.F32.PACK_AB_MERGE_C R48, R54, R53, RZ ;  /* 0x000000353630723e */ /* 0x002fe400048060ff */
[----:B---3--:R-:W-:Y:S02]  /*b3f30*/  F2FP.SATFINITE.E5M2.F32.PACK_AB_MERGE_C R45, R58, R57, RZ ;  /* 0x000000393a2d723e */ /* 0x008fe400048060ff */
[----:B------:R0:W-:Y:S04]  /*b3f40*/  STL.64 [R1+0x1c80], R46 ;  /* 0x001c802e01007387 */ /* 0x0001e80000100a00 */
[----:B------:R-:W-:Y:S04]  /*b3f50*/  STL [R1+0x5430], R48 ;  /* 0x0054303001007387 */ /* 0x000fe80000100800 */
[----:B------:R-:W-:Y:S04]  /*b3f60*/  STL [R1+0x53e8], R45 ;  /* 0x0053e82d01007387 */ /* 0x000fe80000100800 */
[----:B------:R-:W3:Y:S04]  /*b3f70*/  LDL.LU R57, [R1+0x1c20] ;  /* 0x001c200001397983 */ /* 0x000ee80000300800 */
[----:B------:R-:W3:Y:S01]  /*b3f80*/  LDL.LU R58, [R1+0x1c24] ;  /* 0x001c2400013a7983 */ /* 0x000ee20000300800 */
[----:B0-----:R-:W-:-:S05]  /*b3f90*/  IADD3 R46, P1, PT, R3, R26, RZ ;  /* 0x0000001a032e7210 */ /* 0x001fca0007f3e0ff */
[----:B------:R-:W-:-:S05]  /*b3fa0*/  IMAD.X R47, R4, 0x1, R25, P1 ;  /* 0x00000001042f7824 */ /* 0x000fca00008e0619 */
[----:B------:R-:W-:Y:S04]  /*b3fb0*/  STL.64 [R1+0x1c70], R46 ;  /* 0x001c702e01007387 */ /* 0x000fe80000100a00 */
[----:B------:R0:W-:Y:S04]  /*b3fc0*/  STL [R1+0x53ec], R40 ;  /* 0x0053ec2801007387 */ /* 0x0001e80000100800 */
[----:B0-----:R-:W4:Y:S04]  /*b3fd0*/  LDL.LU R40, [R1+0x1c28] ;  /* 0x001c280001287983 */ /* 0x001f280000300800 */
[----:B------:R-:W4:Y:S01]  /*b3fe0*/  LDL.LU R44, [R1+0x1c2c] ;  /* 0x001c2c00012c7983 */ /* 0x000f220000300800 */
[----:B------:R-:W-:-:S03]  /*b3ff0*/  F2FP.SATFINITE.E5M2.F32.PACK_AB_MERGE_C R45, R41, R42, RZ ;  /* 0x0000002a292d723e */ /* 0x000fc600048060ff */
[----:B------:R-:W4:Y:S04]  /*b4000*/  LDL.LU R42, [R1+0x1c10] ;  /* 0x001c1000012a7983 */ /* 0x000f280000300800 */
[----:B------:R-:W4:Y:S01]  /*b4010*/  LDL.LU R41, [R1+0x1c14] ;  /* 0x001c140001297983 */ /* 0x000f220000300800 */
[----:B------:R-:W-:-:S03]  /*b4020*/  IADD3 R46, P1, PT, R3, R24, RZ ;  /* 0x00000018032e7210 */ /* 0x000fc60007f3e0ff */
[----:B------:R0:W-:Y:S02]  /*b4030*/  STL [R1+0x539c], R45 ;  /* 0x00539c2d01007387 */ /* 0x0001e40000100800 */
[----:B------:R-:W-:Y:S01]  /*b4040*/  IMAD.X R47, R4, 0x1, R23, P1 ;  /* 0x00000001042f7824 */ /* 0x000fe200008e0617 */
[----:B------:R-:W-:-:S04]  /*b4050*/  F2FP.SATFINITE.E5M2.F32.PACK_AB_MERGE_C R48, R56, R55, RZ ;  /* 0x000000373830723e */ /* 0x000fc800048060ff */
[----:B------:R1:W-:Y:S01]  /*b4060*/  STL.64 [R1+0x1c68], R46 ;  /* 0x001c682e01007387 */ /* 0x0003e20000100a00 */
[----:B0-----:R-:W-:Y:S02]  /*b4070*/  F2FP.SATFINITE.E5M2.F32.PACK_AB_MERGE_C R45, R61, R59, RZ ;  /* 0x0000003b3d2d723e */ /* 0x001fe400048060ff */
[----:B------:R-:W-:Y:S01]  /*b4080*/  F2FP.SATFINITE.E5M2.F32.PACK_AB_MERGE_C R43, R43, R2, RZ ;  /* 0x000000022b2b723e */ /* 0x000fe200048060ff */
[----:B------:R0:W-:Y:S01]  /*b4090*/  STL [R1+0x5398], R48 ;  /* 0x0053983001007387 */ /* 0x0001e20000100800 */
[----:B------:R-:W-:Y:S02]  /*b40a0*/  F2FP.SATFINITE.E5M2.F32.PACK_AB_MERGE_C R2, R9, R0, RZ ;  /* 0x000000000902723e */ /* 0x000fe400048060ff */
[----:B-1----:R-:W-:Y:S01]  /*b40b0*/  IADD3 R46, P1, PT, R3, R22, RZ ;  /* 0x00000016032e7210 */ /* 0x002fe20007f3e0ff */
[----:B------:R-:W-:Y:S04]  /*b40c0*/  STL [R1+0x5308], R45 ;  /* 0x0053082d01007387 */ /* 0x000fe80000100800 */
[----:B------:R-:W4:Y:S01]  /*b40d0*/  LDL.LU R0, [R1+0x1c18] ;  /* 0x001c180001007983 */ /* 0x000f220000300800 */
[----:B------:R-:W-:-:S05]  /*b40e0*/  IMAD.X R47, R4, 0x1, R21, P1 ;  /* 0x00000001042f7824 */ /* 0x000fca00008e0615 */
[----:B------:R1:W-:Y:S04]  /*b40f0*/  STL.64 [R1+0x1c60], R46 ;  /* 0x001c602e01007387 */ /* 0x0003e80000100a00 */
[----:B------:R-:W-:Y:S04]  /*b4100*/  STL [R1+0x5314], R43 ;  /* 0x0053142b01007387 */ /* 0x000fe80000100800 */
[----:B------:R-:W4:Y:S04]  /*b4110*/  LDL.LU R9, [R1+0x1c1c] ;  /* 0x001c1c0001097983 */ /* 0x000f280000300800 */
[----:B------:R2:W-:Y:S04]  /*b4120*/  STL [R1+0x5264], R2 ;  /* 0x0052640201007387 */ /* 0x0005e80000100800 */
[----:B0-----:R-:W4:Y:S04]  /*b4130*/  LDL.LU R48, [R1+0x650] ;  /* 0x0006500001307983 */ /* 0x001f280000300800 */
[----:B------:R-:W4:Y:S01]  /*b4140*/  LDL.LU R49, [R1+0x654] ;  /* 0x0006540001317983 */ /* 0x000f220000300800 */
[----:B-1----:R-:W-:-:S05]  /*b4150*/  IADD3 R46, P1, PT, R3, R20, RZ ;  /* 0x00000014032e7210 */ /* 0x002fca0007f3e0ff */
[----:B------:R-:W-:-:S05]  /*b4160*/  IMAD.X R47, R4, 0x1, R19, P1 ;  /* 0x00000001042f7824 */ /* 0x000fca00008e0613 */
[----:B------:R0:W-:Y:S01]  /*b4170*/  STL.64 [R1+0x1c58], R46 ;  /* 0x001c582e01007387 */ /* 0x0001e20000100a00 */
[----:B--2---:R-:W-:-:S05]  /*b4180*/  F2FP.SATFINITE.E5M2.F32.PACK_AB_MERGE_C R2, R8, R39, RZ ;  /* 0x000000270802723e */ /* 0x004fca00048060ff */
[----:B------:R1:W-:Y:S04]  /*b4190*/  STL [R1+0x5268], R2 ;  /* 0x0052680201007387 */ /* 0x0003e80000100800 */
[----:B------:R-:W2:Y:S04]  /*b41a0*/  LDL.LU R50, [R1+0x658] ;  /* 0x0006580001327983 */ /* 0x000ea80000300800 */
[----:B------:R-:W2:Y:S01]  /*b41b0*/  LDL.LU R51, [R1+0x65c] ;  /* 0x00065c0001337983 */ /* 0x000ea20000300800 */
[----:B0-----:R-:W-:-:S03]  /*b41c0*/  IADD3 R46, P1, PT, R3, R18, RZ ;  /* 0x00000012032e7210 */ /* 0x001fc60007f3e0ff */
[----:B-1----:R-:W2:Y:S04]  /*b41d0*/  LDL.LU R2, [R1+0x1c00] ;  /* 0x001c000001027983 */ /* 0x002ea80000300800 */
[----:B------:R-:W2:Y:S01]  /*b41e0*/  LDL.LU R43, [R1+0x1c04] ;  /* 0x001c0400012b7983 */ /* 0x000ea20000300800 */
[----:B------:R-:W-:-:S03]  /*b41f0*/  IMAD.X R47, R4, 0x1, R17, P1 ;  /* 0x00000001042f7824 */ /* 0x000fc600008e0611 */
[----:B------:R-:W2:Y:S04]  /*b4200*/  LDL.LU R59, [R1+0x1c08] ;  /* 0x001c0800013b7983 */ /* 0x000ea80000300800 */
[----:B------:R-:W2:Y:S04]  /*b4210*/  LDL.LU R61, [R1+0x1c0c] ;  /* 0x001c0c00013d7983 */ /* 0x000ea80000300800 */
[----:B------:R-:W2:Y:S04]  /*b4220*/  LDL.LU R39, [R1+0x1bf0] ;  /* 0x001bf00001277983 */ /* 0x000ea80000300800 */
[----:B------:R0:W-:Y:S04]  /*b4230*/  STL.64 [R1+0x1c50], R46 ;  /* 0x001c502e01007387 */ /* 0x0001e80000100a00 */
[----:B------:R-:W2:Y:S01]  /*b4240*/  LDL.LU R8, [R1+0x1bf4] ;  /* 0x001bf40001087983 */ /* 0x000ea20000300800 */
[----:B------:R-:W-:Y:S01]  /*b4250*/  VIADD R3, R3, UR6 ;  /* 0x0000000603037c36 */ /* 0x000fe20008000000 */
[----:B------:R-:W1:Y:S04]  /*b4260*/  LDCU UR6, c[0x0][0x3b8] ;  /* 0x00007700ff0677ac */ /* 0x000e680008000800 */
[----:B0-----:R-:W-:-:S02]  /*b4270*/  IADD3 R46, P1, PT, R3, R16, RZ ;  /* 0x00000010032e7210 */ /* 0x001fc40007f3e0ff */
[----:B---3--:R-:W-:Y:S02]  /*b4280*/  F2FP.SATFINITE.E5M2.F32.PACK_AB_MERGE_C R45, R58, R57, RZ ;  /* 0x000000393a2d723e */ /* 0x008fe400048060ff */
[----:B----4-:R-:W-:Y:S02]  /*b4290*/  F2FP.SATFINITE.E5M2.F32.PACK_AB_MERGE_C R4, R44, R40, RZ ;  /* 0x000000282c04723e */ /* 0x010fe400048060ff */
[----:B------:R-:W3:Y:S04]  /*b42a0*/  LDL.LU R40, [R1+0x1bf8] ;  /* 0x001bf80001287983 */ /* 0x000ee80000300800 */
[----:B------:R-:W-:Y:S04]  /*b42b0*/  STL [R1+0x5218], R45 ;  /* 0x0052182d01007387 */ /* 0x000fe80000100800 */
[----:B------:R-:W3:Y:S04]  /*b42c0*/  LDL.LU R44, [R1+0x1bfc] ;  /* 0x001bfc00012c7983 */ /* 0x000ee80000300800 */
[----:B------:R0:W-:Y:S04]  /*b42d0*/  STL [R1+0x5220], R4 ;  /* 0x0052200401007387 */ /* 0x0001e80000100800 */
[----:B------:R-:W4:Y:S04]  /*b42e0*/  LDL.LU R53, [R1+0x1be0] ;  /* 0x001be00001357983 */ /* 0x000f280000300800 */
[----:B------:R-:W4:Y:S01]  /*b42f0*/  LDL.LU R54, [R1+0x1be4] ;  /* 0x001be40001367983 */ /* 0x000f220000300800 */
[----:B0-----:R-:W-:-:S05]  /*b4300*/  F2FP.SATFINITE.E5M2.F32.PACK_AB_MERGE_C R4, R41, R42, RZ ;  /* 0x0000002a2904723e */ /* 0x001fca00048060ff */
[----:B------:R0:W-:Y:S04]  /*b4310*/  STL [R1+0x51dc], R4 ;  /* 0x0051dc0401007387 */ /* 0x0001e80000100800 */
[----:B------:R-:W4:Y:S04]  /*b4320*/  LDL.LU R55, [R1+0x1be8] ;  /* 0x001be80001377983 */ /* 0x000f280000300800 */
[----:B------:R-:W4:Y:S04]  /*b4330*/  LDL.LU R56, [R1+0x1bec] ;  /* 0x001bec0001387983 */ /* 0x000f280000300800 */
[----:B------:R-:W4:Y:S04]  /*b4340*/  LDL.LU R42, [R1+0x1bd0] ;  /* 0x001bd000012a7983 */ /* 0x000f280000300800 */
[----:B------:R-:W4:Y:S04]  /*b4350*/  LDL.LU R41, [R1+0x1bd4] ;  /* 0x001bd40001297983 */ /* 0x000f280000300800 */
[----:B------:R-:W4:Y:S04]  /*b4360*/  LDL.LU R57, [R1+0x1bd8] ;  /* 0x001bd80001397983 */ /* 0x000f280000300800 */
[----:B------:R-:W4:Y:S01]  /*b4370*/  LDL.LU R58, [R1+0x1bdc] ;  /* 0x001bdc00013a7983 */ /* 0x000f220000300800 */
[----:B0-----:R-:W-:-:S05]  /*b4380*/  SHF.R.S32.HI R4, RZ, 0x1f, R3 ;  /* 0x0000001fff047819 */ /* 0x001fca0000011403 */
[----:B------:R-:W-:Y:S01]  /*b4390*/  IMAD.X R47, R4, 0x1, R38, P1 ;  /* 0x00000001042f7824 */ /* 0x000fe200008e0626 */
[----:B------:R-:W-:-:S04]  /*b43a0*/  F2FP.SATFINITE.E5M2.F32.PACK_AB_MERGE_C R0, R9, R0, RZ ;  /* 0x000000000900723e */ /* 0x000fc800048060ff */
[----:B------:R-:W-:Y:S04]  /*b43b0*/  STL.64 [R1+0x1c48], R46 ;  /* 0x001c482e01007387 */ /* 0x000fe80000100a00 */
[----:B------:R0:W-:Y:S04]  /*b43c0*/  STL [R1+0x51d8], R0 ;  /* 0x0051d80001007387 */ /* 0x0001e80000100800 */
[----:B0-----:R-:W4:Y:S04]  /*b43d0*/  LDL.LU R0, [R1+0x1bc0] ;  /* 0x001bc00001007983 */ /* 0x001f280000300800 */
[----:B------:R-:W4:Y:S01]  /*b43e0*/  LDL.LU R9, [R1+0x1bc4] ;  /* 0x001bc40001097983 */ /* 0x000f220000300800 */
[----:B------:R-:W-:-:S02]  /*b43f0*/  IADD3 R46, P1, PT, R3, R15, RZ ;  /* 0x0000000f032e7210 */ /* 0x000fc40007f3e0ff */
[----:B------:R-:W-:-:S03]  /*b4400*/  F2FP.SATFINITE.E5M2.F32.PACK_AB_MERGE_C R45, R49, R48, RZ ;  /* 0x00000030312d723e */ /* 0x000fc600048060ff */
[----:B------:R-:W-:Y:S02]  /*b4410*/  IMAD.X R47, R4, 0x1, R37, P1 ;  /* 0x00000001042f7824 */ /* 0x000fe400008e0625 */
[----:B------:R2:W-:Y:S04]  /*b4420*/  STL [R1+0x5180], R45 ;  /* 0x0051802d01007387 */ /* 0x0005e80000100800 */
[----:B------:R0:W-:Y:S01]  /*b4430*/  STL.64 [R1+0x1c40], R46 ;  /* 0x001c402e01007387 */ /* 0x0001e20000100a00 */
[----:B--2---:R-:W-:Y:S02]  /*b4440*/  F2FP.SATFINITE.E5M2.F32.PACK_AB_MERGE_C R45, R51, R50, RZ ;  /* 0x00000032332d723e */ /* 0x004fe400048060ff */
[----:B0-----:R-:W-:-:S03]  /*b4450*/  IADD3 R46, P1, PT, R3, R14, RZ ;  /* 0x0000000e032e7210 */ /* 0x001fc60007f3e0ff */
[----:B------:R0:W-:Y:S01]  /*b4460*/  STL [R1+0x517c], R45 ;  /* 0x00517c2d01007387 */ /* 0x0001e20000100800 */
[----:B------:R-:W-:Y:S01]  /*b4470*/  F2FP.SATFINITE.E5M2.F32.PACK_AB_MERGE_C R2, R43, R2, RZ ;  /* 0x000000022b02723e */ /* 0x000fe200048060ff */
[----:B------:R-:W-:-:S04]  /*b4480*/  IMAD.X R47, R4, 0x1, R13, P1 ;  /* 0x00000001042f7824 */ /* 0x000fc800008e060d */
[----:B------:R2:W-:Y:S01]  /*b4490*/  STL [R1+0x54d8], R2 ;  /* 0x0054d80201007387 */ /* 0x0005e20000100800 */
[----:B0-----:R-:W-:-:S03]  /*b44a0*/  F2FP.SATFINITE.E5M2.F32.PACK_AB_MERGE_C R45, R8, R39, RZ ;  /* 0x00000027082d723e */ /* 0x001fc600048060ff */
[----:B--2---:R-:W2:Y:S04]  /*b44b0*/  LDL.LU R2, [R1+0x1bc8] ;  /* 0x001bc80001027983 */ /* 0x004ea80000300800 */
[----:B------:R-:W2:Y:S04]  /*b44c0*/  LDL.LU R43, [R1+0x1bcc] ;  /* 0x001bcc00012b7983 */ /* 0x000ea80000300800 */
[----:B------:R0:W-:Y:S04]  /*b44d0*/  STL.64 [R1+0x1c38], R46 ;  /* 0x001c382e01007387 */ /* 0x0001e80000100a00 */
[----:B------:R-:W2:Y:S01]  /*b44e0*/  LDL.LU R39, [R1+0x1bb0] ;  /* 0x001bb00001277983 */ /* 0x000ea20000300800 */
[----:B0-----:R-:W-:-:S05]  /*b44f0*/  F2FP.SATFINITE.E5M2.F32.PACK_AB_MERGE_C R46, R61, R59, RZ ;  /* 0x0000003b3d2e723e */ /* 0x001fca00048060ff */
[----:B------:R0:W-:Y:S04]  /*b4500*/  STL [R1+0x54d0], R46 ;  /* 0x0054d02e01007387 */ /* 0x0001e80000100800 */
[----:B------:R-:W2:Y:S04]  /*b4510*/  LDL.LU R8, [R1+0x1bb4] ;  /* 0x001bb40001087983 */ /* 0x000ea80000300800 */
[----:B------:R-:W-:Y:S04]  /*b4520*/  STL [R1+0x54ec], R45 ;  /* 0x0054ec2d01007387 */ /* 0x000fe80000100800 */
[----:B------:R-:W2:Y:S04]  /*b4530*/  LDL.LU R59, [R1+0x1bb8] ;  /* 0x001bb800013b7983 */ /* 0x000ea80000300800 */
[----:B------:R-:W2:Y:S01]  /*b4540*/  LDL.LU R61, [R1+0x1bbc] ;  /* 0x001bbc00013d7983 */ /* 0x000ea20000300800 */
[----:B0-----:R-:W-:-:S05]  /*b4550*/  IADD3 R46, P1, PT, R3, R12, RZ ;  /* 0x0000000c032e7210 */ /* 0x001fca0007f3e0ff */
[----:B------:R-:W-:-:S05]  /*b4560*/  IMAD.X R47, R4, 0x1, R11, P1 ;  /* 0x00000001042f7824 */ /* 0x000fca00008e060b */
[----:B------:R0:W-:Y:S02]  /*b4570*/  STL.64 [R1+0x1c30], R46 ;  /* 0x001c302e01007387 */ /* 0x0001e40000100a00 */
[----:B0-----:R-:W-:-:S05]  /*b4580*/  IADD3 R46, P1, PT, R3, R10, RZ ;  /* 0x0000000a032e7210 */ /* 0x001fca0007f3e0ff */
[----:B------:R-:W-:Y:S01]  /*b4590*/  IMAD.X R47, R4, 0x1, R7, P1 ;  /* 0x00000001042f7824 */ /* 0x000fe200008e0607 */
[----:B---3--:R-:W-:-:S05]  /*b45a0*/  F2FP.SATFINITE.E5M2.F32.PACK_AB_MERGE_C R40, R44, R40, RZ ;  /* 0x000000282c28723e */ /* 0x008fca00048060ff */
[----:B------:R0:W-:Y:S01]  /*b45b0*/  STL [R1+0x54e8], R40 ;  /* 0x0054e82801007387 */ /* 0x0001e20000100800 */
[----:B----4-:R-:W-:-:S03]  /*b45c0*/  F2FP.SATFINITE.E5M2.F32.PACK_AB_MERGE_C R45, R54, R53, RZ ;  /* 0x00000035362d723e */ /* 0x010fc600048060ff */
[----:B0-----:R-:W3:Y:S04]  /*b45d0*/  LDL.LU R40, [R1+0x1ba0] ;  /* 0x001ba00001287983 */ /* 0x001ee80000300800 */
[----:B------:R-:W3:Y:S04]  /*b45e0*/  LDL.LU R44, [R1+0x1ba4] ;  /* 0x001ba400012c7983 */ /* 0x000ee80000300800 */
[----:B------:R0:W-:Y:S04]  /*b45f0*/  STL [R1+0x5504], R45 ;  /* 0x0055042d01007387 */ /* 0x0001e80000100800 */
[----:B------:R4:W-:Y:S01]  /*b4600*/  STL.64 [R1+0x1c28], R46 ;  /* 0x001c282e01007387 */ /* 0x0009e20000100a00 */
[----:B0-----:R-:W-:-:S03]  /*b4610*/  F2FP.SATFINITE.E5M2.F32.PACK_AB_MERGE_C R45, R41, R42, RZ ;  /* 0x0000002a292d723e */ /* 0x001fc600048060ff */
[----:B------:R-:W3:Y:S01]  /*b4620*/  LDL.LU R42, [R1+0x1ba8] ;  /* 0x001ba800012a7983 */ /* 0x000ee20000300800 */
[----:B----4-:R-:W-:-:S05]  /*b4630*/  F2FP.SATFINITE.E5M2.F32.PACK_AB_MERGE_C R46, R56, R55, RZ ;  /* 0x00000037382e723e */ /* 0x010fca00048060ff */
[----:B------:R0:W-:Y:S04]  /*b4640*/  STL [R1+0x54fc], R46 ;  /* 0x0054fc2e01007387 */ /* 0x0001e80000100800 */
[----:B------:R-:W4:Y:S04]  /*b4650*/  LDL.LU R41, [R1+0x1bac] ;  /* 0x001bac0001297983 */ /* 0x000f280000300800 */
[----:B------:R1:W-:Y:S04]  /*b4660*/  STL [R1+0x551c], R45 ;  /* 0x00551c2d01007387 */ /* 0x0003e80000100800 */
[----:B------:R-:W4:Y:S01]  /*b4670*/  LDL.LU R48, [R1+0x1b90] ;  /* 0x001b900001307983 */ /* 0x000f220000300800 */
[----:B0-----:R-:W-:-:S02]  /*b4680*/  IADD3 R46, P1, PT, R3, R6, RZ ;  /* 0x00000006032e7210 */ /* 0x001fc40007f3e0ff */
[----:B-1----:R-:W-:-:S03]  /*b4690*/  F2FP.SATFINITE.E5M2.F32.PACK_AB_MERGE_C R45, R58, R57, RZ ;  /* 0x000000393a2d723e */ /* 0x002fc600048060ff */
[----:B------:R-:W-:Y:S01]  /*b46a0*/  IMAD.X R47, R4, 0x1, R5, P1 ;  /* 0x00000001042f7824 */ /* 0x000fe200008e0605 */
[----:B------:R-:W-:-:S04]  /*b46b0*/  F2FP.SATFINITE.E5M2.F32.PACK_AB_MERGE_C R0, R9, R0, RZ ;  /* 0x000000000900723e */ /* 0x000fc800048060ff */
[----:B------:R-:W-:Y:S04]  /*b46c0*/  STL.64 [R1+0x1c20], R46 ;  /* 0x001c202e01007387 */ /* 0x000fe80000100a00 */
[----:B------:R-:W-:Y:S04]  /*b46d0*/  STL [R1+0x5518], R45 ;  /* 0x0055182d01007387 */ /* 0x000fe80000100800 */
[----:B------:R-:W4:Y:S04]  /*b46e0*/  LDL.LU R49, [R1+0x1b94] ;  /* 0x001b940001317983 */ /* 0x000f280000300800 */
[----:B------:R0:W-:Y:S04]  /*b46f0*/  STL [R1+0x5534], R0 ;  /* 0x0055340001007387 */ /* 0x0001e80000100800 */
[----:B------:R-:W4:Y:S04]  /*b4700*/  LDL.LU R50, [R1+0x1b98] ;  /* 0x001b980001327983 */ /* 0x000f280000300800 */
[----:B------:R-:W4:Y:S04]  /*b4710*/  LDL.LU R51, [R1+0x1b9c] ;  /* 0x001b9c0001337983 */ /* 0x000f280000300800 */
[----:B0-----:R-:W4:Y:S04]  /*b4720*/  LDL.LU R0, [R1+0x1b80] ;  /* 0x001b800001007983 */ /* 0x001f280000300800 */
[----:B------:R-:W4:Y:S01]  /*b4730*/  LDL.LU R9, [R1+0x1b84] ;  /* 0x001b840001097983 */ /* 0x000f220000300800 */
[----:B------:R-:W-:-:S03]  /*b4740*/  IADD3 R46, P1, PT, R3, R36, RZ ;  /* 0x00000024032e7210 */ /* 0x000fc60007f3e0ff */
[----:B------:R-:W4:Y:S04]  /*b4750*/  LDL.LU R53, [R1+0x1b88] ;  /* 0x001b880001357983 */ /* 0x000f280000300800 */
[----:B------:R-:W4:Y:S01]  /*b4760*/  LDL.LU R54, [R1+0x1b8c] ;  /* 0x001b8c0001367983 */ /* 0x000f220000300800 */
[----:B------:R-:W-:-:S05]  /*b4770*/  IMAD.X R47, R4, 0x1, R35, P1 ;  /* 0x00000001042f7824 */ /* 0x000fca00008e0623 */
[----:B------:R-:W-:Y:S01]  /*b4780*/  STL.64 [R1+0x1c18], R46 ;  /* 0x001c182e01007387 */ /* 0x000fe20000100a00 */
[----:B--2---:R-:W-:-:S05]  /*b4790*/  F2FP.SATFINITE.E5M2.F32.PACK_AB_MERGE_C R2, R43, R2, RZ ;  /* 0x000000022b02723e */ /* 0x004fca00048060ff */
[----:B------:R0:W-:Y:S04]  /*b47a0*/  STL [R1+0x5530], R2 ;  /* 0x0055300201007387 */ /* 0x0001e80000100800 */
[----:B0-----:R-:W2:Y:S04]  /*b47b0*/  LDL.LU R2, [R1+0x1b70] ;  /* 0x001b700001027983 */ /* 0x001ea80000300800 */
[----:B------:R-:W2:Y:S01]  /*b47c0*/  LDL.LU R43, [R1+0x1b74] ;  /* 0x001b7400012b7983 */ /* 0x000ea20000300800 */
[----:B------:R-:W-:-:S03]  /*b47d0*/  F2FP.SATFINITE.E5M2.F32.PACK_AB_MERGE_C R45, R8, R39, RZ ;  /* 0x00000027082d723e */ /* 0x000fc600048060ff */
[----:B------:R-:W2:Y:S04]  /*b47e0*/  LDL.LU R39, [R1+0x1b78] ;  /* 0x001b780001277983 */ /* 0x000ea80000300800 */
[----:B------:R-:W2:Y:S01]  /*b47f0*/  LDL.LU R8, [R1+0x1b7c] ;  /* 0x001b7c0001087983 */ /* 0x000ea20000300800 */
[----:B------:R-:W-:-:S03]  /*b4800*/  IADD3 R46, P1, PT, R3, R34, RZ ;  /* 0x00000022032e7210 */ /* 0x000fc60007f3e0ff */
[----:B------:R0:W-:Y:S04]  /*b4810*/  STL [R1+0x5544], R45 ;  /* 0x0055442d01007387 */ /* 0x0001e80000100800 */
[----:B------:R-:W2:Y:S01]  /*b4820*/  LDL.LU R55, [R1+0x1b60] ;  /* 0x001b600001377983 */ /* 0x000ea20000300800 */
[----:B------:R-:W-:Y:S01]  /*b4830*/  IMAD.X R47, R4, 0x1, R33, P1 ;  /* 0x00000001042f7824 */ /* 0x000fe200008e0621 */
[----:B0-----:R-:W-:-:S04]  /*b4840*/  F2FP.SATFINITE.E5M2.F32.PACK_AB_MERGE_C R45, R61, R59, RZ ;  /* 0x0000003b3d2d723e */ /* 0x001fc800048060ff */
[----:B------:R-:W-:Y:S04]  /*b4850*/  STL.64 [R1+0x1c10], R46 ;  /* 0x001c102e01007387 */ /* 0x000fe80000100a00 */
[----:B------:R0:W-:Y:S04]  /*b4860*/  STL [R1+0x5540], R45 ;  /* 0x0055402d01007387 */ /* 0x0001e80000100800 */
[----:B------:R-:W2:Y:S01]  /*b4870*/  LDL.LU R56, [R1+0x1b64] ;  /* 0x001b640001387983 */ /* 0x000ea20000300800 */
[----:B---3--:R-:W-:Y:S02]  /*b4880*/  F2FP.SATFINITE.E5M2.F32.PACK_AB_MERGE_C R40, R44, R40, RZ ;  /* 0x000000282c28723e */ /* 0x008fe400048060ff */
[----:B------:R-:W-:-:S05]  /*b4890*/  IADD3 R44, P1, PT, R3, R32, RZ ;  /* 0x00000020032c7210 */ /* 0x000fca0007f3e0ff */
[----:B0-----:R-:W-:Y:S01]  /*b48a0*/  IMAD.X R45, R4, 0x1, R31, P1 ;  /* 0x00000001042d7824 */ /* 0x001fe200008e061f */
[----:B------:R0:W-:Y:S04]  /*b48b0*/  STL [R1+0x5488], R40 ;  /* 0x0054882801007387 */ /* 0x0001e80000100800 */
[----:B0-----:R-:W3:Y:S04]  /*b48c0*/  LDL.LU R40, [R1+0x1b68] ;  /* 0x001b680001287983 */ /* 0x001ee80000300800 */
[----:B------:R0:W-:Y:S01]  /*b48d0*/  STL.64 [R1+0x1c08], R44 ;  /* 0x001c082c01007387 */ /* 0x0001e20000100a00 */
[----:B----4-:R-:W-:-:S03]  /*b48e0*/  F2FP.SATFINITE.E5M2.F32.PACK_AB_MERGE_C R41, R41, R42, RZ ;  /* 0x0000002a2929723e */ /* 0x010fc600048060ff */
[----:B0-----:R-:W3:Y:S04]  /*b48f0*/  LDL.LU R44, [R1+0x1b6c] ;  /* 0x001b6c00012c7983 */ /* 0x001ee80000300800 */
[----:B------:R-:W4:Y:S04]  /*b4900*/  LDL.LU R57, [R1+0x1b50] ;  /* 0x001b500001397983 */ /* 0x000f280000300800 */
[----:B------:R-:W4:Y:S04]  /*b4910*/  LDL.LU R58, [R1+0x1b54] ;  /* 0x001b5400013a7983 */ /* 0x000f280000300800 */
[----:B------:R0:W-:Y:S04]  /*b4920*/  STL [R1+0x5494], R41 ;  /* 0x0054942901007387 */ /* 0x0001e80000100800 */
[----:B------:R-:W4:Y:S04]  /*b4930*/  LDL.LU R59, [R1+0x1b58] ;  /* 0x001b5800013b7983 */ /* 0x000f280000300800 */
[----:B------:R-:W4:Y:S04]  /*b4940*/  LDL.LU R61, [R1+0x1b5c] ;  /* 0x001b5c00013d7983 */ /* 0x000f280000300800 */
[----:B------:R-:W4:Y:S01]  /*b4950*/  LDL.LU R42, [R1+0x1b40] ;  /* 0x001b4000012a7983 */ /* 0x000f220000300800 */
[----:B------:R-:W-:-:S03]  /*b4960*/  IADD3 R46, P1, PT, R3, R30, RZ ;  /* 0x0000001e032e7210 */ /* 0x000fc60007f3e0ff */
[----:B0-----:R-:W4:Y:S01]  /*b4970*/  LDL.LU R41, [R1+0x1b44] ;  /* 0x001b440001297983 */ /* 0x001f220000300800 */
[----:B------:R-:W-:Y:S01]  /*b4980*/  F2FP.SATFINITE.E5M2.F32.PACK_AB_MERGE_C R45, R49, R48, RZ ;  /* 0x00000030312d723e */ /* 0x000fe200048060ff */
[----:B------:R-:W-:-:S04]  /*b4990*/  IMAD.X R47, R4, 0x1, R29, P1 ;  /* 0x00000001042f7824 */ /* 0x000fc800008e061d */
[----:B------:R0:W-:Y:S04]  /*b49a0*/  STL [R1+0x5454], R45 ;  /* 0x0054542d01007387 */ /* 0x0001e80000100800 */
[----:B------:R1:W-:Y:S01]  /*b49b0*/  STL.64 [R1+0x1c00], R46 ;  /* 0x001c002e01007387 */ /* 0x0003e20000100a00 */
[----:B0-----:R-:W-:-:S03]  /*b49c0*/  F2FP.SATFINITE.E5M2.F32.PACK_AB_MERGE_C R45, R9, R0, RZ ;  /* 0x00000000092d723e */ /* 0x001fc600048060ff */
[----:B------:R-:W4:Y:S01]  /*b49d0*/  LDL.LU R0, [R1+0x1b48] ;  /* 0x001b480001007983 */ /* 0x000f220000300800 */
[----:B-1----:R-:W-:-:S05]  /*b49e0*/  F2FP.SATFINITE.E5M2.F32.PACK_AB_MERGE_C R46, R51, R50, RZ ;  /* 0x00000032332e723e */ /* 0x002fca00048060ff */
        /* <DEDUP_REMOVED lines=8> */
[----:B--2---:R-:W-:Y:S02]  /*b4a70*/  F2FP.SATFINITE.E5M2.F32.PACK_AB_MERGE_C R2, R43, R2, RZ ;  /* 0x000000022b02723e */ /* 0x004fe400048060ff */
[----:B-1----:R-:W-:-:S03]  /*b4a80*/  IADD3 R46, P1, PT, R3, R26, RZ ;  /* 0x0000001a032e7210 */ /* 0x002fc60007f3e0ff */
[----:B------:R0:W-:Y:S04]  /*b4a90*/  STL [R1+0x53b8], R2 ;  /* 0x0053b80201007387 */ /* 0x0001e80000100800 */
[----:B------:R-:W2:Y:S01]  /*b4aa0*/  LDL.LU R53, [R1+0x1b30] ;  /* 0x001b300001357983 */ /* 0x000ea20000300800 */
[----:B------:R-:W-:-:S03]  /*b4ab0*/  IMAD.X R47, R4, 0x1, R25, P1 ;  /* 0x00000001042f7824 */ /* 0x000fc600008e0619 */
[----:B------:R-:W2:Y:S01]  /*b4ac0*/  LDL.LU R54, [R1+0x1b34] ;  /* 0x001b340001367983 */ /* 0x000ea20000300800 */
[----:B0-----:R-:W-:-:S03]  /*b4ad0*/  F2FP.SATFINITE.E5M2.F32.PACK_AB_MERGE_C R2, R8, R39, RZ ;  /* 0x000000270802723e */ /* 0x001fc600048060ff */
[----:B------:R-:W-:Y:S04]  /*b4ae0*/  STL.64 [R1+0x1bf0], R46 ;  /* 0x001bf02e01007387 */ /* 0x000fe80000100a00 */
[----:B------:R0:W-:Y:S04]  /*b4af0*/  STL [R1+0x5554], R2 ;  /* 0x0055540201007387 */ /* 0x0001e80000100800 */
[----:B0-----:R-:W2:Y:S04]  /*b4b00*/  LDL.LU R2, [R1+0x1b38] ;  /* 0x001b380001027983 */ /* 0x001ea80000300800 */
[----:B------:R-:W2:Y:S04]  /*b4b10*/  LDL.LU R43, [R1+0x1b3c] ;  /* 0x001b3c00012b7983 */ /* 0x000ea80000300800 */
[----:B------:R-:W2:Y:S04]  /*b4b20*/  LDL.LU R39, [R1+0x1b20] ;  /* 0x001b200001277983 */ /* 0x000ea80000300800 */
[----:B------:R-:W2:Y:S01]  /*b4b30*/  LDL.LU R8, [R1+0x1b24] ;  /* 0x001b240001087983 */ /* 0x000ea20000300800 */
[----:B------:R-:W-:-:S02]  /*b4b40*/  F2FP.SATFINITE.E5M2.F32.PACK_AB_MERGE_C R45, R56, R55, RZ ;  /* 0x00000037382d723e */ /* 0x000fc400048060ff */
[----:B------:R-:W-:-:S03]  /*b4b50*/  IADD3 R46, P1, PT, R3, R24, RZ ;  /* 0x00000018032e7210 */ /* 0x000fc60007f3e0ff */
[----:B------:R3:W-:Y:S02]  /*b4b60*/  STL [R1+0x5344], R45 ;  /* 0x0053442d01007387 */ /* 0x0007e40000100800 */
[----:B------:R-:W-:Y:S01]  /*b4b70*/  IMAD.X R47, R4, 0x1, R23, P1 ;  /* 0x00000001042f7824 */ /* 0x000fe200008e0617 */
[----:B---3--:R-:W-:Y:S02]  /*b4b80*/  F2FP.SATFINITE.E5M2.F32.PACK_AB_MERGE_C R45, R44, R40, RZ ;  /* 0x000000282c2d723e */ /* 0x008fe400048060ff */
[----:B------:R-:W3:Y:S04]  /*b4b90*/  LDL.LU R40, [R1+0x1b28] ;  /* 0x001b280001287983 */ /* 0x000ee80000300800 */
[----:B------:R-:W3:Y:S04]  /*b4ba0*/  LDL.LU R44, [R1+0x1b2c] ;  /* 0x001b2c00012c7983 */ /* 0x000ee80000300800 */
[----:B------:R-:W-:Y:S04]  /*b4bb0*/  STL.64 [R1+0x1be8], R46 ;  /* 0x001be82e01007387 */ /* 0x000fe80000100a00 */
[----:B------:R4:W-:Y:S02]  /*b4bc0*/  STL [R1+0x533c], R45 ;  /* 0x00533c2d01007387 */ /* 0x0009e40000100800 */
[----:B----4-:R-:W-:-:S02]  /*b4bd0*/  F2FP.SATFINITE.E5M2.F32.PACK_AB_MERGE_C R45, R58, R57, RZ ;  /* 0x000000393a2d723e */ /* 0x010fc400048060ff */
[----:B------:R-:W-:-:S03]  /*b4be0*/  IADD3 R46, P1, PT, R3, R22, RZ ;  /* 0x00000016032e7210 */ /* 0x000fc60007f3e0ff */
[----:B------:R0:W-:Y:S02]  /*b4bf0*/  STL [R1+0x52bc], R45 ;  /* 0x0052bc2d01007387 */ /* 0x0001e40000100800 */
[----:B------:R-:W-:Y:S02]  /*b4c00*/  IMAD.X R47, R4, 0x1, R21, P1 ;  /* 0x00000001042f7824 */ /* 0x000fe400008e0615 */
[----:B------:R-:W4:Y:S01]  /*b4c10*/  LDL.LU R55, [R1+0x640] ;  /* 0x0006400001377983 */ /* 0x000f220000300800 */
[----:B------:R-:W-:-:S03]  /*b4c20*/  F2FP.SATFINITE.E5M2.F32.PACK_AB_MERGE_C R41, R41, R42, RZ ;  /* 0x0000002a2929723e */ /* 0x000fc600048060ff */
[----:B------:R1:W-:Y:S01]  /*b4c30*/  STL.64 [R1+0x1be0], R46 ;  /* 0x001be02e01007387 */ /* 0x0003e20000100a00 */
[----:B0-----:R-:W-:-:S05]  /*b4c40*/  F2FP.SATFINITE.E5M2.F32.PACK_AB_MERGE_C R45, R61, R59, RZ ;  /* 0x0000003b3d2d723e */ /* 0x001fca00048060ff */
[----:B------:R-:W-:Y:S04]  /*b4c50*/  STL [R1+0x5558], R45 ;  /* 0x0055582d01007387 */ /* 0x000fe80000100800 */
[----:B------:R-:W4:Y:S04]  /*b4c60*/  LDL.LU R56, [R1+0x644] ;  /* 0x0006440001387983 */ /* 0x000f280000300800 */
[----:B------:R0:W-:Y:S04]  /*b4c70*/  STL [R1+0x524c], R41 ;  /* 0x00524c2901007387 */ /* 0x0001e80000100800 */
[----:B------:R-:W4:Y:S04]  /*b4c80*/  LDL.LU R57, [R1+0x648] ;  /* 0x0006480001397983 */ /* 0x000f280000300800 */
[----:B------:R-:W4:Y:S01]  /*b4c90*/  LDL.LU R58, [R1+0x64c] ;  /* 0x00064c00013a7983 */ /* 0x000f220000300800 */
[----:B-1----:R-:W-:-:S03]  /*b4ca0*/  IADD3 R46, P1, PT, R3, R20, RZ ;  /* 0x00000014032e7210 */ /* 0x002fc60007f3e0ff */
[----:B------:R-:W4:Y:S04]  /*b4cb0*/  LDL.LU R59, [R1+0x1b10] ;  /* 0x001b1000013b7983 */ /* 0x000f280000300800 */
[----:B------:R-:W4:Y:S01]  /*b4cc0*/  LDL.LU R61, [R1+0x1b14] ;  /* 0x001b1400013d7983 */ /* 0x000f220000300800 */
[----:B------:R-:W-:Y:S01]  /*b4cd0*/  IMAD.X R47, R4, 0x1, R19, P1 ;  /* 0x00000001042f7824 */ /* 0x000fe200008e0613 */
[----:B------:R-:W-:-:S04]  /*b4ce0*/  F2FP.SATFINITE.E5M2.F32.PACK_AB_MERGE_C R0, R9, R0, RZ ;  /* 0x000000000900723e */ /* 0x000fc800048060ff */
[----:B------:R-:W-:Y:S04]  /*b4cf0*/  STL.64 [R1+0x1bd8], R46 ;  /* 0x001bd82e01007387 */ /* 0x000fe80000100a00 */
[----:B------:R1:W-:Y:S04]  /*b4d00*/  STL [R1+0x5248], R0 ;  /* 0x0052480001007387 */ /* 0x0003e80000100800 */
[----:B------:R-:W4:Y:S04]  /*b4d10*/  LDL.LU R42, [R1+0x1b18] ;  /* 0x001b1800012a7983 */ /* 0x000f280000300800 */
[----:B0-----:R-:W4:Y:S04]  /*b4d20*/  LDL.LU R41, [R1+0x1b1c] ;  /* 0x001b1c0001297983 */ /* 0x001f280000300800 */
[----:B-1----:R-:W4:Y:S01]  /*b4d30*/  LDL.LU R0, [R1+0x1b00] ;  /* 0x001b000001007983 */ /* 0x002f220000300800 */
[----:B------:R-:W-:-:S05]  /*b4d40*/  IADD3 R46, P1, PT, R3, R18, RZ ;  /* 0x00000012032e7210 */ /* 0x000fca0007f3e0ff */
[----:B------:R-:W-:-:S05]  /*b4d50*/  IMAD.X R47, R4, 0x1, R17, P1 ;  /* 0x00000001042f7824 */ /* 0x000fca00008e0611 */
[----:B------:R0:W-:Y:S04]  /*b4d60*/  STL.64 [R1+0x1bd0], R46 ;  /* 0x001bd02e01007387 */ /* 0x0001e80000100a00 */
[----:B------:R-:W4:Y:S01]  /*b4d70*/  LDL.LU R9, [R1+0x1b04] ;  /* 0x001b040001097983 */ /* 0x000f220000300800 */
[----:B--2---:R-:W-:-:S05]  /*b4d80*/  F2FP.SATFINITE.E5M2.F32.PACK_AB_MERGE_C R45, R54, R53, RZ ;  /* 0x00000035362d723e */ /* 0x004fca00048060ff */
[----:B------:R-:W-:Y:S01]  /*b4d90*/  STL [R1+0x51e4], R45 ;  /* 0x0051e42d01007387 */ /* 0x000fe20000100800 */
[----:B------:R-:W-:Y:S02]  /*b4da0*/  F2FP.SATFINITE.E5M2.F32.PACK_AB_MERGE_C R4, R43, R2, RZ ;  /* 0x000000022b04723e */ /* 0x000fe400048060ff */
[----:B------:R-:W-:-:S03]  /*b4db0*/  F2FP.SATFINITE.E5M2.F32.PACK_AB_MERGE_C R2, R8, R39, RZ ;  /* 0x000000270802723e */ /* 0x000fc600048060ff */
[----:B------:R1:W-:Y:S04]  /*b4dc0*/  STL [R1+0x51f8], R4 ;  /* 0x0051f80401007387 */ /* 0x0003e80000100800 */
[----:B------:R-:W2:Y:S04]  /*b4dd0*/  LDL.LU R39, [R1+0x1b08] ;  /* 0x001b080001277983 */ /* 0x000ea80000300800 */
[----:B------:R-:W2:Y:S01]  /*b4de0*/  LDL.LU R8, [R1+0x1b0c] ;  /* 0x001b0c0001087983 */ /* 0x000ea20000300800 */
[----:B------:R-:W-:-:S03]  /*b4df0*/  VIADD R3, R3, UR6 ;  /* 0x0000000603037c36 */ /* 0x000fc60008000000 */
[----:B------:R-:W-:Y:S04]  /*b4e00*/  STL [R1+0x51a8], R2 ;  /* 0x0051a80201007387 */ /* 0x000fe80000100800 */
[----:B------:R-:W2:Y:S04]  /*b4e10*/  LDL.LU R50, [R1+0x1af0] ;  /* 0x001af00001327983 */ /* 0x000ea80000300800 */
[----:B------:R-:W2:Y:S01]  /*b4e20*/  LDL.LU R51, [R1+0x1af4] ;  /* 0x001af40001337983 */ /* 0x000ea20000300800 */
[----:B------:R-:W2:Y:S01]  /*b4e30*/  LDCU UR6, c[0x0][0x3b8] ;  /* 0x00007700ff0677ac */ /* 0x000ea20008000800 */
[----:B0-----:R-:W-:-:S02]  /*b4e40*/  IADD3 R46, P1, PT, R3, R16, RZ ;  /* 0x00000010032e7210 */ /* 0x001fc40007f3e0ff */
[----:B-1----:R-:W-:-:S05]  /*b4e50*/  SHF.R.S32.HI R4, RZ, 0x1f, R3 ;  /* 0x0000001fff047819 */ /* 0x002fca0000011403 */
[----:B------:R-:W-:-:S05]  /*b4e60*/  IMAD.X R47, R4, 0x1, R38, P1 ;  /* 0x00000001042f7824 */ /* 0x000fca00008e0626 */
[----:B------:R0:W-:Y:S02]  /*b4e70*/  STL.64 [R1+0x1bc8], R46 ;  /* 0x001bc82e01007387 */ /* 0x0001e40000100a00 */
[----:B0-----:R-:W-:-:S05]  /*b4e80*/  IADD3 R46, P1, PT, R3, R15, RZ ;  /* 0x0000000f032e7210 */ /* 0x001fca0007f3e0ff */
[----:B------:R-:W-:Y:S01]  /*b4e90*/  IMAD.X R47, R4, 0x1, R37, P1 ;  /* 0x00000001042f7824 */ /* 0x000fe200008e0625 */
[----:B---3--:R-:W-:-:S05]  /*b4ea0*/  F2FP.SATFINITE.E5M2.F32.PACK_AB_MERGE_C R2, R44, R40, RZ ;  /* 0x000000282c02723e */ /* 0x008fca00048060ff */
[----:B------:R0:W-:Y:S04]  /*b4eb0*/  STL [R1+0x5560], R2 ;  /* 0x0055600201007387 */ /* 0x0001e80000100800 */
[----:B0-----:R-:W3:Y:S04]  /*b4ec0*/  LDL.LU R2, [R1+0x1af8] ;  /* 0x001af80001027983 */ /* 0x001ee80000300800 */
[----:B------:R-:W3:Y:S04]  /*b4ed0*/  LDL.LU R43, [R1+0x1afc] ;  /* 0x001afc00012b7983 */ /* 0x000ee80000300800 */
[----:B------:R-:W3:Y:S04]  /*b4ee0*/  LDL.LU R40, [R1+0x1ae0] ;  /* 0x001ae00001287983 */ /* 0x000ee80000300800 */
[----:B------:R-:W3:Y:S01]  /*b4ef0*/  LDL.LU R44, [R1+0x1ae4] ;  /* 0x001ae400012c7983 */ /* 0x000ee20000300800 */
[----:B----4-:R-:W-:-:S05]  /*b4f00*/  F2FP.SATFINITE.E5M2.F32.PACK_AB_MERGE_C R45, R56, R55, RZ ;  /* 0x00000037382d723e */ /* 0x010fca00048060ff */
[----:B------:R0:W-:Y:S04]  /*b4f10*/  STL [R1+0x5164], R45 ;  /* 0x0051642d01007387 */ /* 0x0001e80000100800 */
[----:B------:R-:W4:Y:S04]  /*b4f20*/  LDL.LU R53, [R1+0x1ae8] ;  /* 0x001ae80001357983 */ /* 0x000f280000300800 */
[----:B------:R-:W4:Y:S04]  /*b4f30*/  LDL.LU R54, [R1+0x1aec] ;  /* 0x001aec0001367983 */ /* 0x000f280000300800 */
[----:B------:R1:W-:Y:S01]  /*b4f40*/  STL.64 [R1+0x1bc0], R46 ;  /* 0x001bc02e01007387 */ /* 0x0003e20000100a00 */
[----:B0-----:R-:W-:-:S05]  /*b4f50*/  F2FP.SATFINITE.E5M2.F32.PACK_AB_MERGE_C R45, R58, R57, RZ ;  /* 0x000000393a2d723e */ /* 0x001fca00048060ff */
[----:B------:R0:W-:Y:S04]  /*b4f60*/  STL [R1+0x5160], R45 ;  /* 0x0051602d01007387 */ /* 0x0001e80000100800 */
[----:B------:R-:W4:Y:S04]  /*b4f70*/  LDL.LU R55, [R1+0x1ad0] ;  /* 0x001ad00001377983 */ /* 0x000f280000300800 */
[----:B------:R-:W4:Y:S01]  /*b4f80*/  LDL.LU R57, [R1+0x1ad4] ;  /* 0x001ad40001397983 */ /* 0x000f220000300800 */
[----:B-1----:R-:W-:Y:S02]  /*b4f90*/  IADD3 R46, P1, PT, R3, R14, RZ ;  /* 0x0000000e032e7210 */ /* 0x002fe40007f3e0ff */
[----:B0-----:R-:W-:-:S02]  /*b4fa0*/  F2FP.SATFINITE.E5M2.F32.PACK_AB_MERGE_C R45, R61, R59, RZ ;  /* 0x0000003b3d2d723e */ /* 0x001fc400048060ff */
[----:B------:R-:W4:Y:S04]  /*b4fb0*/  LDL.LU R59, [R1+0x1ad8] ;  /* 0x001ad800013b7983 */ /* 0x000f280000300800 */
[----:B------:R-:W4:Y:S01]  /*b4fc0*/  LDL.LU R61, [R1+0x1adc] ;  /* 0x001adc00013d7983 */ /* 0x000f220000300800 */
[----:B------:R-:W-:Y:S01]  /*b4fd0*/  IMAD.X R47, R4, 0x1, R13, P1 ;  /* 0x00000001042f7824 */ /* 0x000fe200008e060d */
[----:B------:R-:W-:Y:S02]  /*b4fe0*/  F2FP.SATFINITE.E5M2.F32.PACK_AB_MERGE_C R58, R9, R0, RZ ;  /* 0x00000000093a723e */ /* 0x000fe400048060ff */
[----:B------:R-:W-:Y:S01]  /*b4ff0*/  F2FP.SATFINITE.E5M2.F32.PACK_AB_MERGE_C R41, R41, R42, RZ ;  /* 0x0000002a2929723e */ /* 0x000fe200048060ff */
[----:B------:R-:W-:Y:S04]  /*b5000*/  STL [R1+0x52a4], R45 ;  /* 0x0052a42d01007387 */ /* 0x000fe80000100800 */
[----:B------:R-:W-:Y:S04]  /*b5010*/  STL [R1+0x574c], R58 ;  /* 0x00574c3a01007387 */ /* 0x000fe80000100800 */
[----:B------:R0:W-:Y:S04]  /*b5020*/  STL.64 [R1+0x1bb8], R46 ;  /* 0x001bb82e01007387 */ /* 0x0001e80000100a00 */
[----:B------:R1:W-:Y:S04]  /*b5030*/  STL [R1+0x52dc], R41 ;  /* 0x0052dc2901007387 */ /* 0x0003e80000100800 */
[----:B------:R-:W4:Y:S04]  /*b5040*/  LDL.LU R0, [R1+0x1ac0] ;  /* 0x001ac00001007983 */ /* 0x000f280000300800 */
[----:B------:R-:W4:Y:S01]  /*b5050*/  LDL.LU R9, [R1+0x1ac4] ;  /* 0x001ac40001097983 */ /* 0x000f220000300800 */
[----:B0-----:R-:W-:-:S05]  /*b5060*/  IADD3 R46, P1, PT, R3, R12, RZ ;  /* 0x0000000c032e7210 */ /* 0x001fca0007f3e0ff */
[----:B------:R-:W-:-:S05]  /*b5070*/  IMAD.X R47, R4, 0x1, R11, P1 ;  /* 0x00000001042f7824 */ /* 0x000fca00008e060b */
[----:B------:R0:W-:Y:S04]  /*b5080*/  STL.64 [R1+0x1bb0], R46 ;  /* 0x001bb02e01007387 */ /* 0x0001e80000100a00 */
[----:B------:R-:W4:Y:S04]  /*b5090*/  LDL.LU R42, [R1+0x1ac8] ;  /* 0x001ac800012a7983 */ /* 0x000f280000300800 */
[----:B-1----:R-:W4:Y:S01]  /*b50a0*/  LDL.LU R41, [R1+0x1acc] ;  /* 0x001acc0001297983 */ /* 0x002f220000300800 */
[----:B--2---:R-:W-:-:S03]  /*b50b0*/  F2FP.SATFINITE.E5M2.F32.PACK_AB_MERGE_C R56, R8, R39, RZ ;  /* 0x000000270838723e */ /* 0x004fc600048060ff */
[----:B------:R-:W2:Y:S04]  /*b50c0*/  LDL.LU R39, [R1+0x1ab0] ;  /* 0x001ab00001277983 */ /* 0x000ea80000300800 */
[----:B------:R-:W2:Y:S01]  /*b50d0*/  LDL.LU R8, [R1+0x1ab4] ;  /* 0x001ab40001087983 */ /* 0x000ea20000300800 */
[----:B0-----:R-:W-:Y:S02]  /*b50e0*/  IADD3 R46, P1, PT, R3, R10, RZ ;  /* 0x0000000a032e7210 */ /* 0x001fe40007f3e0ff */
[----:B------:R-:W-:Y:S01]  /*b50f0*/  F2FP.SATFINITE.E5M2.F32.PACK_AB_MERGE_C R45, R51, R50, RZ ;  /* 0x00000032332d723e */ /* 0x000fe200048060ff */
[----:B------:R-:W-:Y:S02]  /*b5100*/  STL [R1+0x5724], R56 ;  /* 0x0057243801007387 */ /* 0x000fe40000100800 */
[----:B------:R-:W-:-:S02]  /*b5110*/  IMAD.X R47, R4, 0x1, R7, P1 ;  /* 0x00000001042f7824 */ /* 0x000fc400008e0607 */
[----:B------:R-:W-:Y:S01]  /*b5120*/  STL [R1+0x50c4], R45 ;  /* 0x0050c42d01007387 */ /* 0x000fe20000100800 */
[----:B---3--:R-:W-:-:S03]  /*b5130*/  F2FP.SATFINITE.E5M2.F32.PACK_AB_MERGE_C R43, R43, R2, RZ ;  /* 0x000000022b2b723e */ /* 0x008fc600048060ff */
[----:B------:R-:W3:Y:S01]  /*b5140*/  LDL.LU R2, [R1+0x1ab8] ;  /* 0x001ab80001027983 */ /* 0x000ee20000300800 */
[----:B------:R-:W-:-:S03]  /*b5150*/  F2FP.SATFINITE.E5M2.F32.PACK_AB_MERGE_C R40, R44, R40, RZ ;  /* 0x000000282c28723e */ /* 0x000fc600048060ff */
[----:B------:R-:W-:Y:S04]  /*b5160*/  STL.64 [R1+0x1ba8], R46 ;  /* 0x001ba82e01007387 */ /* 0x000fe80000100a00 */
[----:B------:R0:W-:Y:S04]  /*b5170*/  STL [R1+0x50d8], R43 ;  /* 0x0050d82b01007387 */ /* 0x0001e80000100800 */
[----:B0-----:R-:W3:Y:S01]  /*b5180*/  LDL.LU R43, [R1+0x1abc] ;  /* 0x001abc00012b7983 */ /* 0x001ee20000300800 */
[----:B------:R-:W-:-:S03]  /*b5190*/  IADD3 R46, P1, PT, R3, R6, RZ ;  /* 0x00000006032e7210 */ /* 0x000fc60007f3e0ff */
[----:B------:R0:W-:Y:S02]  /*b51a0*/  STL [R1+0x5034], R40 ;  /* 0x0050342801007387 */ /* 0x0001e40000100800 */
[----:B------:R-:W-:Y:S02]  /*b51b0*/  IMAD.X R47, R4, 0x1, R5, P1 ;  /* 0x00000001042f7824 */ /* 0x000fe400008e0605 */
[----:B0-----:R-:W3:Y:S04]  /*b51c0*/  LDL.LU R40, [R1+0x1aa0] ;  /* 0x001aa00001287983 */ /* 0x001ee80000300800 */
[----:B------:R-:W3:Y:S04]  /*b51d0*/  LDL.LU R44, [R1+0x1aa4] ;  /* 0x001aa400012c7983 */ /* 0x000ee80000300800 */
[----:B------:R0:W-:Y:S01]  /*b51e0*/  STL.64 [R1+0x1ba0], R46 ;  /* 0x001ba02e01007387 */ /* 0x0001e20000100a00 */
[----:B----4-:R-:W-:-:S02]  /*b51f0*/  F2FP.SATFINITE.E5M2.F32.PACK_AB_MERGE_C R48, R54, R53, RZ ;  /* 0x000000353630723e */ /* 0x010fc400048060ff */
[----:B0-----:R-:W-:Y:S02]  /*b5200*/  IADD3 R46, P1, PT, R3, R36, RZ ;  /* 0x00000024032e7210 */ /* 0x001fe40007f3e0ff */
[----:B------:R-:W-:Y:S01]  /*b5210*/  F2FP.SATFINITE.E5M2.F32.PACK_AB_MERGE_C R45, R57, R55, RZ ;  /* 0x00000037392d723e */ /* 0x000fe200048060ff */
[----:B------:R-:W-:Y:S02]  /*b5220*/  STL [R1+0x501c], R48 ;  /* 0x00501c3001007387 */ /* 0x000fe40000100800 */
[----:B------:R-:W-:Y:S02]  /*b5230*/  IMAD.X R47, R4, 0x1, R35, P1 ;  /* 0x00000001042f7824 */ /* 0x000fe400008e0623 */
[----:B------:R0:W-:Y:S04]  /*b5240*/  STL [R1+0x4ef8], R45 ;  /* 0x004ef82d01007387 */ /* 0x0001e80000100800 */
[----:B------:R1:W-:Y:S01]  /*b5250*/  STL.64 [R1+0x1b98], R46 ;  /* 0x001b982e01007387 */ /* 0x0003e20000100a00 */
[----:B0-----:R-:W-:-:S03]  /*b5260*/  F2FP.SATFINITE.E5M2.F32.PACK_AB_MERGE_C R45, R61, R59, RZ ;  /* 0x0000003b3d2d723e */ /* 0x001fc600048060ff */
[----:B-1----:R-:W4:Y:S04]  /*b5270*/  LDL.LU R46, [R1+0x1aa8] ;  /* 0x001aa800012e7983 */ /* 0x002f280000300800 */
        /* <DEDUP_REMOVED lines=8> */
[----:B0-----:R-:W-:-:S03]  /*b5300*/  F2FP.SATFINITE.E5M2.F32.PACK_AB_MERGE_C R45, R9, R0, RZ ;  /* 0x00000000092d723e */ /* 0x001fc600048060ff */
[----:B------:R-:W4:Y:S04]  /*b5310*/  LDL.LU R0, [R1+0x1a88] ;  /* 0x001a880001007983 */ /* 0x000f280000300800 */
[----:B------:R-:W4:Y:S01]  /*b5320*/  LDL.LU R9, [R1+0x1a8c] ;  /* 0x001a8c0001097983 */ /* 0x000f220000300800 */
[----:B------:R-:W-:Y:S02]  /*b5330*/  IADD3 R50, P1, PT, R3, R34, RZ ;  /* 0x0000002203327210 */ /* 0x000fe40007f3e0ff */
[----:B------:R-:W-:-:S03]  /*b5340*/  F2FP.SATFINITE.E5M2.F32.PACK_AB_MERGE_C R41, R41, R42, RZ ;  /* 0x0000002a2929723e */ /* 0x000fc600048060ff */
[----:B------:R-:W-:Y:S01]  /*b5350*/  IMAD.X R51, R4, 0x1, R33, P1 ;  /* 0x0000000104337824 */ /* 0x000fe200008e0621 */
[----:B------:R-:W-:Y:S01]  /*b5360*/  STL [R1+0x4e4c], R45 ;  /* 0x004e4c2d01007387 */ /* 0x000fe20000100800 */
[----:B--2---:R-:W-:-:S03]  /*b5370*/  F2FP.SATFINITE.E5M2.F32.PACK_AB_MERGE_C R8, R8, R39, RZ ;  /* 0x000000270808723e */ /* 0x004fc600048060ff */
[----:B------:R0:W-:Y:S04]  /*b5380*/  STL.64 [R1+0x1b90], R50 ;  /* 0x001b903201007387 */ /* 0x0001e80000100a00 */
[----:B0-----:R-:W2:Y:S04]  /*b5390*/  LDL.LU R50, [R1+0x1a70] ;  /* 0x001a700001327983 */ /* 0x001ea80000300800 */
[----:B------:R0:W-:Y:S04]  /*b53a0*/  STL [R1+0x4e70], R41 ;  /* 0x004e702901007387 */ /* 0x0001e80000100800 */
[----:B------:R-:W2:Y:S04]  /*b53b0*/  LDL.LU R51, [R1+0x1a74] ;  /* 0x001a740001337983 */ /* 0x000ea80000300800 */
[----:B------:R1:W-:Y:S04]  /*b53c0*/  STL [R1+0x4dc8], R8 ;  /* 0x004dc80801007387 */ /* 0x0003e80000100800 */
[----:B------:R-:W2:Y:S04]  /*b53d0*/  LDL.LU R42, [R1+0x1a78] ;  /* 0x001a7800012a7983 */ /* 0x000ea80000300800 */
[----:B0-----:R-:W2:Y:S04]  /*b53e0*/  LDL.LU R41, [R1+0x1a7c] ;  /* 0x001a7c0001297983 */ /* 0x001ea80000300800 */
[----:B------:R-:W2:Y:S04]  /*b53f0*/  LDL.LU R39, [R1+0x1a60] ;  /* 0x001a600001277983 */ /* 0x000ea80000300800 */
[----:B-1----:R-:W2:Y:S01]  /*b5400*/  LDL.LU R8, [R1+0x1a64] ;  /* 0x001a640001087983 */ /* 0x002ea20000300800 */
[----:B------:R-:W-:-:S05]  /*b5410*/  IADD3 R58, P1, PT, R3, R32, RZ ;  /* 0x00000020033a7210 */ /* 0x000fca0007f3e0ff */
[----:B------:R-:W-:-:S05]  /*b5420*/  IMAD.X R59, R4, 0x1, R31, P1 ;  /* 0x00000001043b7824 */ /* 0x000fca00008e061f */
[----:B------:R0:W-:Y:S04]  /*b5430*/  STL.64 [R1+0x1b88], R58 ;  /* 0x001b883a01007387 */ /* 0x0001e80000100a00 */
[----:B0-----:R-:W2:Y:S01]  /*b5440*/  LDL.LU R59, [R1+0x1a68] ;  /* 0x001a6800013b7983 */ /* 0x001ea20000300800 */
[----:B---3--:R-:W-:-:S05]  /*b5450*/  F2FP.SATFINITE.E5M2.F32.PACK_AB_MERGE_C R43, R43, R2, RZ ;  /* 0x000000022b2b723e */ /* 0x008fca00048060ff */
[----:B------:R-:W-:Y:S04]  /*b5460*/  STL [R1+0x4dcc], R43 ;  /* 0x004dcc2b01007387 */ /* 0x000fe80000100800 */
[----:B------:R-:W3:Y:S01]  /*b5470*/  LDL.LU R61, [R1+0x1a6c] ;  /* 0x001a6c00013d7983 */ /* 0x000ee20000300800 */
[----:B------:R-:W-:Y:S02]  /*b5480*/  F2FP.SATFINITE.E5M2.F32.PACK_AB_MERGE_C R2, R44, R40, RZ ;  /* 0x000000282c02723e */ /* 0x000fe400048060ff */
[----:B------:R-:W-:-:S03]  /*b5490*/  IADD3 R44, P1, PT, R3, R30, RZ ;  /* 0x0000001e032c7210 */ /* 0x000fc60007f3e0ff */
[----:B------:R0:W-:Y:S02]  /*b54a0*/  STL [R1+0x4d40], R2 ;  /* 0x004d400201007387 */ /* 0x0001e40000100800 */
[----:B------:R-:W-:Y:S02]  /*b54b0*/  IMAD.X R45, R4, 0x1, R29, P1 ;  /* 0x00000001042d7824 */ /* 0x000fe400008e061d */
[----:B0-----:R-:W3:Y:S04]  /*b54c0*/  LDL.LU R2, [R1+0x1a50] ;  /* 0x001a500001027983 */ /* 0x001ee80000300800 */
[----:B------:R-:W3:Y:S04]  /*b54d0*/  LDL.LU R43, [R1+0x1a54] ;  /* 0x001a5400012b7983 */ /* 0x000ee80000300800 */
[----:B------:R-:W3:Y:S04]  /*b54e0*/  LDL.LU R40, [R1+0x1a58] ;  /* 0x001a580001287983 */ /* 0x000ee80000300800 */
[----:B------:R0:W-:Y:S04]  /*b54f0*/  STL.64 [R1+0x1b80], R44 ;  /* 0x001b802c01007387 */ /* 0x0001e80000100a00 */
[----:B0-----:R-:W3:Y:S01]  /*b5500*/  LDL.LU R44, [R1+0x1a5c] ;  /* 0x001a5c00012c7983 */ /* 0x001ee20000300800 */
[----:B----4-:R-:W-:-:S02]  /*b5510*/  F2FP.SATFINITE.E5M2.F32.PACK_AB_MERGE_C R52, R47, R46, RZ ;  /* 0x0000002e2f34723e */ /* 0x010fc400048060ff */
[----:B------:R-:W-:Y:S02]  /*b5520*/  IADD3 R46, P1, PT, R3, R28, RZ ;  /* 0x0000001c032e7210 */ /* 0x000fe40007f3e0ff */
[----:B------:R-:W-:-:S03]  /*b5530*/  F2FP.SATFINITE.E5M2.F32.PACK_AB_MERGE_C R45, R49, R48, RZ ;  /* 0x00000030312d723e */ /* 0x000fc600048060ff */
[----:B------:R-:W-:Y:S01]  /*b5540*/  IMAD.X R47, R4, 0x1, R27, P1 ;  /* 0x00000001042f7824 */ /* 0x000fe200008e061b */
[----:B------:R-:W-:Y:S04]  /*b5550*/  STL [R1+0x4d4c], R52 ;  /* 0x004d4c3401007387 */ /* 0x000fe80000100800 */
[----:B------:R0:W-:Y:S01]  /*b5560*/  STL [R1+0x4cc0], R45 ;  /* 0x004cc02d01007387 */ /* 0x0001e20000100800 */
[----:B------:R-:W-:-:S03]  /*b5570*/  F2FP.SATFINITE.E5M2.F32.PACK_AB_MERGE_C R48, R54, R53, RZ ;  /* 0x000000353630723e */ /* 0x000fc600048060ff */
[----:B------:R1:W-:Y:S04]  /*b5580*/  STL.64 [R1+0x1b78], R46 ;  /* 0x001b782e01007387 */ /* 0x0003e80000100a00 */
[----:B------:R-:W-:Y:S01]  /*b5590*/  STL [R1+0x4cc4], R48 ;  /* 0x004cc43001007387 */ /* 0x000fe20000100800 */
[----:B------:R-:W-:Y:S02]  /*b55a0*/  F2FP.SATFINITE.E5M2.F32.PACK_AB_MERGE_C R0, R9, R0, RZ ;  /* 0x000000000900723e */ /* 0x000fe400048060ff */
[----:B0-----:R-:W-:Y:S02]  /*b55b0*/  F2FP.SATFINITE.E5M2.F32.PACK_AB_MERGE_C R45, R57, R55, RZ ;  /* 0x00000037392d723e */ /* 0x001fe400048060ff */
[----:B-1----:R-:W-:-:S03]  /*b55c0*/  IADD3 R46, P1, PT, R3, R26, RZ ;  /* 0x0000001a032e7210 */ /* 0x002fc60007f3e0ff */
[----:B------:R-:W-:Y:S04]  /*b55d0*/  STL [R1+0x1e68], R45 ;  /* 0x001e682d01007387 */ /* 0x000fe80000100800 */
[----:B------:R-:W4:Y:S01]  /*b55e0*/  LDL.LU R53, [R1+0x1a40] ;  /* 0x001a400001357983 */ /* 0x000f220000300800 */
[----:B------:R-:W-:-:S03]  /*b55f0*/  IMAD.X R47, R4, 0x1, R25, P1 ;  /* 0x00000001042f7824 */ /* 0x000fc600008e0619 */
[----:B------:R-:W4:Y:S04]  /*b5600*/  LDL.LU R54, [R1+0x1a44] ;  /* 0x001a440001367983 */ /* 0x000f280000300800 */
[----:B------:R-:W-:Y:S04]  /*b5610*/  STL.64 [R1+0x1b70], R46 ;  /* 0x001b702e01007387 */ /* 0x000fe80000100a00 */
[----:B------:R0:W-:Y:S04]  /*b5620*/  STL [R1+0x1e6c], R0 ;  /* 0x001e6c0001007387 */ /* 0x0001e80000100800 */
[----:B------:R-:W4:Y:S04]  /*b5630*/  LDL.LU R55, [R1+0x1a48] ;  /* 0x001a480001377983 */ /* 0x000f280000300800 */
[----:B------:R-:W4:Y:S04]  /*b5640*/  LDL.LU R57, [R1+0x1a4c] ;  /* 0x001a4c0001397983 */ /* 0x000f280000300800 */
[----:B0-----:R-:W4:Y:S04]  /*b5650*/  LDL.LU R0, [R1+0x1a30] ;  /* 0x001a300001007983 */ /* 0x001f280000300800 */
[----:B------:R-:W4:Y:S01]  /*b5660*/  LDL.LU R9, [R1+0x1a34] ;  /* 0x001a340001097983 */ /* 0x000f220000300800 */
[----:B------:R-:W-:-:S02]  /*b5670*/  IADD3 R46, P1, PT, R3, R24, RZ ;  /* 0x00000018032e7210 */ /* 0x000fc40007f3e0ff */
[----:B--2---:R-:W-:-:S03]  /*b5680*/  F2FP.SATFINITE.E5M2.F32.PACK_AB_MERGE_C R45, R51, R50, RZ ;  /* 0x00000032332d723e */ /* 0x004fc600048060ff */
[----:B------:R-:W-:Y:S01]  /*b5690*/  IMAD.X R47, R4, 0x1, R23, P1 ;  /* 0x00000001042f7824 */ /* 0x000fe200008e0617 */
[----:B------:R-:W-:Y:S01]  /*b56a0*/  F2FP.SATFINITE.E5M2.F32.PACK_AB_MERGE_C R41, R41, R42, RZ ;  /* 0x0000002a2929723e */ /* 0x000fe200048060ff */
[----:B------:R-:W-:Y:S01]  /*b56b0*/  STL [R1+0x1e2c], R45 ;  /* 0x001e2c2d01007387 */ /* 0x000fe20000100800 */
[----:B------:R-:W-:-:S03]  /*b56c0*/  F2FP.SATFINITE.E5M2.F32.PACK_AB_MERGE_C R8, R8, R39, RZ ;  /* 0x000000270808723e */ /* 0x000fc600048060ff */
[----:B------:R-:W2:Y:S04]  /*b56d0*/  LDL.LU R42, [R1+0x1a38] ;  /* 0x001a3800012a7983 */ /* 0x000ea80000300800 */
[----:B------:R-:W-:Y:S04]  /*b56e0*/  STL.64 [R1+0x1b68], R46 ;  /* 0x001b682e01007387 */ /* 0x000fe80000100a00 */
[----:B------:R0:W-:Y:S04]  /*b56f0*/  STL [R1+0x1e38], R41 ;  /* 0x001e382901007387 */ /* 0x0001e80000100800 */
[----:B0-----:R-:W2:Y:S04]  /*b5700*/  LDL.LU R41, [R1+0x1a3c] ;  /* 0x001a3c0001297983 */ /* 0x001ea80000300800 */
[----:B------:R0:W-:Y:S04]  /*b5710*/  STL [R1+0x1ddc], R8 ;  /* 0x001ddc0801007387 */ /* 0x0001e80000100800 */
[----:B------:R-:W2:Y:S04]  /*b5720*/  LDL.LU R39, [R1+0x630] ;  /* 0x0006300001277983 */ /* 0x000ea80000300800 */
[----:B0-----:R-:W2:Y:S01]  /*b5730*/  LDL.LU R8, [R1+0x634] ;  /* 0x0006340001087983 */ /* 0x001ea20000300800 */
[----:B------:R-:W-:-:S05]  /*b5740*/  IADD3 R46, P1, PT, R3, R22, RZ ;  /* 0x00000016032e7210 */ /* 0x000fca0007f3e0ff */
[----:B------:R-:W-:-:S05]  /*b5750*/  IMAD.X R47, R4, 0x1, R21, P1 ;  /* 0x00000001042f7824 */ /* 0x000fca00008e0615 */
[----:B------:R0:W-:Y:S02]  /*b5760*/  STL.64 [R1+0x1b60], R46 ;  /* 0x001b602e01007387 */ /* 0x0001e40000100a00 */
[----:B0-----:R-:W-:-:S05]  /*b5770*/  IADD3 R46, P1, PT, R3, R20, RZ ;  /* 0x00000014032e7210 */ /* 0x001fca0007f3e0ff */
[----:B------:R-:W-:Y:S01]  /*b5780*/  IMAD.X R47, R4, 0x1, R19, P1 ;  /* 0x00000001042f7824 */ /* 0x000fe200008e0613 */
[----:B---3--:R-:W-:-:S05]  /*b5790*/  F2FP.SATFINITE.E5M2.F32.PACK_AB_MERGE_C R45, R61, R59, RZ ;  /* 0x0000003b3d2d723e */ /* 0x008fca00048060ff */
[----:B------:R-:W-:Y:S01]  /*b57a0*/  STL [R1+0x1dc8], R45 ;  /* 0x001dc82d01007387 */ /* 0x000fe20000100800 */
[----:B------:R-:W-:-:S05]  /*b57b0*/  F2FP.SATFINITE.E5M2.F32.PACK_AB_MERGE_C R2, R43, R2, RZ ;  /* 0x000000022b02723e */ /* 0x000fca00048060ff */
[----:B------:R0:W-:Y:S04]  /*b57c0*/  STL [R1+0x1d7c], R2 ;  /* 0x001d7c0201007387 */ /* 0x0001e80000100800 */
[----:B------:R-:W3:Y:S04]  /*b57d0*/  LDL.LU R50, [R1+0x638] ;  /* 0x0006380001327983 */ /* 0x000ee80000300800 */
[----:B------:R-:W3:Y:S04]  /*b57e0*/  LDL.LU R51, [R1+0x63c] ;  /* 0x00063c0001337983 */ /* 0x000ee80000300800 */
[----:B------:R-:W-:Y:S01]  /*b57f0*/  STL.64 [R1+0x1b58], R46 ;  /* 0x001b582e01007387 */ /* 0x000fe20000100a00 */
[----:B0-----:R-:W-:-:S05]  /*b5800*/  F2FP.SATFINITE.E5M2.F32.PACK_AB_MERGE_C R2, R44, R40, RZ ;  /* 0x000000282c02723e */ /* 0x001fca00048060ff */
[----:B------:R0:W-:Y:S04]  /*b5810*/  STL [R1+0x1d9c], R2 ;  /* 0x001d9c0201007387 */ /* 0x0001e80000100800 */
[----:B------:R-:W3:Y:S04]  /*b5820*/  LDL.LU R59, [R1+0x1a20] ;  /* 0x001a2000013b7983 */ /* 0x000ee80000300800 */
[----:B------:R-:W3:Y:S04]  /*b5830*/  LDL.LU R61, [R1+0x1a24] ;  /* 0x001a2400013d7983 */ /* 0x000ee80000300800 */
[----:B0-----:R-:W3:Y:S04]  /*b5840*/  LDL.LU R2, [R1+0x1a28] ;  /* 0x001a280001027983 */ /* 0x001ee80000300800 */
[----:B------:R-:W3:Y:S04]  /*b5850*/  LDL.LU R43, [R1+0x1a2c] ;  /* 0x001a2c00012b7983 */ /* 0x000ee80000300800 */
[----:B------:R-:W3:Y:S04]  /*b5860*/  LDL.LU R40, [R1+0x1a10] ;  /* 0x001a100001287983 */ /* 0x000ee80000300800 */
[----:B------:R-:W3:Y:S01]  /*b5870*/  LDL.LU R44, [R1+0x1a14] ;  /* 0x001a1400012c7983 */ /* 0x000ee20000300800 */
[----:B------:R-:W-:-:S05]  /*b5880*/  IADD3 R46, P1, PT, R3, R18, RZ ;  /* 0x00000012032e7210 */ /* 0x000fca0007f3e0ff */
[----:B------:R-:W-:Y:S01]  /*b5890*/  IMAD.X R47, R4, 0x1, R17, P1 ;  /* 0x00000001042f7824 */ /* 0x000fe200008e0611 */
[----:B----4-:R-:W-:-:S04]  /*b58a0*/  F2FP.SATFINITE.E5M2.F32.PACK_AB_MERGE_C R45, R54, R53, RZ ;  /* 0x00000035362d723e */ /* 0x010fc800048060ff */
[----:B------:R-:W-:Y:S01]  /*b58b0*/  STL.64 [R1+0x1b50], R46 ;  /* 0x001b502e01007387 */ /* 0x000fe20000100a00 */
[----:B------:R-:W-:-:S03]  /*b58c0*/  F2FP.SATFINITE.E5M2.F32.PACK_AB_MERGE_C R4, R57, R55, RZ ;  /* 0x000000373904723e */ /* 0x000fc600048060ff */
[----:B------:R-:W-:Y:S04]  /*b58d0*/  STL [R1+0x1d3c], R45 ;  /* 0x001d3c2d01007387 */ /* 0x000fe80000100800 */
[----:B------:R-:W-:Y:S04]  /*b58e0*/  STL [R1+0x1d4c], R4 ;  /* 0x001d4c0401007387 */ /* 0x000fe80000100800 */
[----:B------:R-:W4:Y:S04]  /*b58f0*/  LDL.LU R48, [R1+0x1a18] ;  /* 0x001a180001307983 */ /* 0x000f280000300800 */
[----:B------:R-:W4:Y:S01]  /*b5900*/  LDL.LU R49, [R1+0x1a1c] ;  /* 0x001a1c0001317983 */ /* 0x000f220000300800 */
[----:B------:R-:W-:-:S05]  /*b5910*/  F2FP.SATFINITE.E5M2.F32.PACK_AB_MERGE_C R0, R9, R0, RZ ;  /* 0x000000000900723e */ /* 0x000fca00048060ff */
[----:B------:R0:W-:Y:S01]  /*b5920*/  STL [R1+0x1cf8], R0 ;  /* 0x001cf80001007387 */ /* 0x0001e20000100800 */
[----:B------:R-:W-:Y:S01]  /*b5930*/  VIADD R3, R3, UR6 ;  /* 0x0000000603037c36 */ /* 0x000fe20008000000 */
[----:B------:R-:W1:Y:S02]  /*b5940*/  LDCU UR6, c[0x0][0x3b8] ;  /* 0x00007700ff0677ac */ /* 0x000e640008000800 */
[----:B0-----:R-:W4:Y:S04]  /*b5950*/  LDL.LU R0, [R1+0x1a00] ;  /* 0x001a000001007983 */ /* 0x001f280000300800 */
[----:B------:R-:W4:Y:S01]  /*b5960*/  LDL.LU R9, [R1+0x1a04] ;  /* 0x001a040001097983 */ /* 0x000f220000300800 */
[----:B------:R-:W-:Y:S02]  /*b5970*/  SHF.R.S32.HI R4, RZ, 0x1f, R3 ;  /* 0x0000001fff047819 */ /* 0x000fe40000011403 */
[----:B------:R-:W-:-:S02]  /*b5980*/  IADD3 R46, P1, PT, R3, R16, RZ ;  /* 0x00000010032e7210 */ /* 0x000fc40007f3e0ff */
[----:B--2---:R-:W-:-:S03]  /*b5990*/  F2FP.SATFINITE.E5M2.F32.PACK_AB_MERGE_C R42, R41, R42, RZ ;  /* 0x0000002a292a723e */ /* 0x004fc600048060ff */
[----:B------:R-:W-:Y:S01]  /*b59a0*/  IMAD.X R47, R4, 0x1, R38, P1 ;  /* 0x00000001042f7824 */ /* 0x000fe200008e0626 */
[----:B------:R-:W-:Y:S02]  /*b59b0*/  F2FP.SATFINITE.E5M2.F32.PACK_AB_MERGE_C R41, R8, R39, RZ ;  /* 0x000000270829723e */ /* 0x000fe400048060ff */
[----:B------:R-:W2:Y:S04]  /*b59c0*/  LDL.LU R39, [R1+0x1a08] ;  /* 0x001a080001277983 */ /* 0x000ea80000300800 */
[----:B------:R-:W-:Y:S04]  /*b59d0*/  STL.64 [R1+0x1b48], R46 ;  /* 0x001b482e01007387 */ /* 0x000fe80000100a00 */
[----:B------:R0:W-:Y:S04]  /*b59e0*/  STL [R1+0x1cec], R42 ;  /* 0x001cec2a01007387 */ /* 0x0001e80000100800 */
[----:B------:R-:W2:Y:S04]  /*b59f0*/  LDL.LU R8, [R1+0x1a0c] ;  /* 0x001a0c0001087983 */ /* 0x000ea80000300800 */
[----:B------:R0:W-:Y:S04]  /*b5a00*/  STL [R1+0x1c8c], R41 ;  /* 0x001c8c2901007387 */ /* 0x0001e80000100800 */
[----:B------:R-:W2:Y:S04]  /*b5a10*/  LDL.LU R53, [R1+0x19f0] ;  /* 0x0019f00001357983 */ /* 0x000ea80000300800 */
[----:B------:R-:W2:Y:S04]  /*b5a20*/  LDL.LU R54, [R1+0x19f4] ;  /* 0x0019f40001367983 */ /* 0x000ea80000300800 */
[----:B------:R-:W2:Y:S04]  /*b5a30*/  LDL.LU R55, [R1+0x19f8] ;  /* 0x0019f80001377983 */ /* 0x000ea80000300800 */
[----:B------:R-:W2:Y:S04]  /*b5a40*/  LDL.LU R57, [R1+0x19fc] ;  /* 0x0019fc0001397983 */ /* 0x000ea80000300800 */
[----:B0-----:R-:W2:Y:S01]  /*b5a50*/  LDL.LU R42, [R1+0x19e0] ;  /* 0x0019e000012a7983 */ /* 0x001ea20000300800 */
[----:B------:R-:W-:-:S03]  /*b5a60*/  IADD3 R46, P1, PT, R3, R15, RZ ;  /* 0x0000000f032e7210 */ /* 0x000fc60007f3e0ff */
[----:B------:R-:W2:Y:S02]  /*b5a70*/  LDL.LU R41, [R1+0x19e4] ;  /* 0x0019e40001297983 */ /* 0x000ea40000300800 */
[----:B------:R-:W-:-:S05]  /*b5a80*/  IMAD.X R47, R4, 0x1, R37, P1 ;  /* 0x00000001042f7824 */ /* 0x000fca00008e0625 */
[----:B------:R0:W-:Y:S02]  /*b5a90*/  STL.64 [R1+0x1b40], R46 ;  /* 0x001b402e01007387 */ /* 0x0001e40000100a00 */
[----:B0-----:R-:W-:-:S05]  /*b5aa0*/  IADD3 R46, P1, PT, R3, R14, RZ ;  /* 0x0000000e032e7210 */ /* 0x001fca0007f3e0ff */
[----:B------:R-:W-:Y:S01]  /*b5ab0*/  IMAD.X R47, R4, 0x1, R13, P1 ;  /* 0x00000001042f7824 */ /* 0x000fe200008e060d */
[----:B---3--:R-:W-:-:S05]  /*b5ac0*/  F2FP.SATFINITE.E5M2.F32.PACK_AB_MERGE_C R50, R51, R50, RZ ;  /* 0x000000323332723e */ /* 0x008fca00048060ff */
[----:B------:R0:W-:Y:S01]  /*b5ad0*/  STL [R1+0x1c88], R50 ;  /* 0x001c883201007387 */ /* 0x0001e20000100800 */
[----:B------:R-:W-:-:S05]  /*b5ae0*/  F2FP.SATFINITE.E5M2.F32.PACK_AB_MERGE_C R45, R61, R59, RZ ;  /* 0x0000003b3d2d723e */ /* 0x000fca00048060ff */
[----:B------:R-:W-:Y:S04]  /*b5af0*/  STL [R1+0x5280], R45 ;  /* 0x0052802d01007387 */ /* 0x000fe80000100800 */
[----:B------:R-:W3:Y:S01]  /*b5b00*/  LDL.LU R59, [R1+0x19e8] ;  /* 0x0019e800013b7983 */ /* 0x000ee20000300800 */
[----:B------:R-:W-:-:S03]  /*b5b10*/  F2FP.SATFINITE.E5M2.F32.PACK_AB_MERGE_C R43, R43, R2, RZ ;  /* 0x000000022b2b723e */ /* 0x000fc600048060ff */
[----:B------:R0:W-:Y:S04]  /*b5b20*/  STL.64 [R1+0x1b38], R46 ;  /* 0x001b382e01007387 */ /* 0x0001e80000100a00 */
[----:B------:R-:W-:Y:S04]  /*b5b30*/  STL [R1+0x5330], R43 ;  /* 0x0053302b01007387 */ /* 0x000fe80000100800 */
[----:B------:R-:W3:Y:S01]  /*b5b40*/  LDL.LU R61, [R1+0x19ec] ;  /* 0x0019ec00013d7983 */ /* 0x000ee20000300800 */
[----:B------:R-:W-:-:S05]  /*b5b50*/  F2FP.SATFINITE.E5M2.F32.PACK_AB_MERGE_C R2, R44, R40, RZ ;  /* 0x000000282c02723e */ /* 0x000fca00048060ff */
[----:B------:R1:W-:Y:S04]  /*b5b60*/  STL [R1+0x5188], R2 ;  /* 0x0051880201007387 */ /* 0x0003e80000100800 */
[----:B0-----:R-:W3:Y:S04]  /*b5b70*/  LDL.LU R50, [R1+0x19d0] ;  /* 0x0019d00001327983 */ /* 0x001ee80000300800 */
[----:B------:R-:W3:Y:S01]  /*b5b80*/  LDL.LU R51, [R1+0x19d4] ;  /* 0x0019d40001337983 */ /* 0x000ee20000300800 */
[----:B------:R-:W-:-:S03]  /*b5b90*/  IADD3 R46, P1, PT, R3, R12, RZ ;  /* 0x0000000c032e7210 */ /* 0x000fc60007f3e0ff */
[----:B-1----:R-:W3:Y:S04]  /*b5ba0*/  LDL.LU R2, [R1+0x19d8] ;  /* 0x0019d80001027983 */ /* 0x002ee80000300800 */
[----:B------:R-:W3:Y:S04]  /*b5bb0*/  LDL.LU R43, [R1+0x19dc] ;  /* 0x0019dc00012b7983 */ /* 0x000ee80000300800 */
[----:B------:R-:W3:Y:S04]  /*b5bc0*/  LDL.LU R40, [R1+0x19c0] ;  /* 0x0019c00001287983 */ /* 0x000ee80000300800 */
[----:B------:R-:W3:Y:S01]  /*b5bd0*/  LDL.LU R44, [R1+0x19c4] ;  /* 0x0019c400012c7983 */ /* 0x000ee20000300800 */
[----:B------:R-:W-:Y:S01]  /*b5be0*/  IMAD.X R47, R4, 0x1, R11, P1 ;  /* 0x00000001042f7824 */ /* 0x000fe200008e060b */
[----:B----4-:R-:W-:-:S04]  /*b5bf0*/  F2FP.SATFINITE.E5M2.F32.PACK_AB_MERGE_C R45, R49, R48, RZ ;  /* 0x00000030312d723e */ /* 0x010fc800048060ff */
[----:B------:R0:W-:Y:S04]  /*b5c00*/  STL.64 [R1+0x1b30], R46 ;  /* 0x001b302e01007387 */ /* 0x0001e80000100a00 */
[----:B------:R-:W-:Y:S01]  /*b5c10*/  STL [R1+0x5388], R45 ;  /* 0x0053882d01007387 */ /* 0x000fe20000100800 */
[----:B------:R-:W-:-:S05]  /*b5c20*/  F2FP.SATFINITE.E5M2.F32.PACK_AB_MERGE_C R0, R9, R0, RZ ;  /* 0x000000000900723e */ /* 0x000fca00048060ff */
[----:B------:R1:W-:Y:S01]  /*b5c30*/  STL [R1+0x50bc], R0 ;  /* 0x0050bc0001007387 */ /* 0x0003e20000100800 */
[----:B0-----:R-:W-:-:S03]  /*b5c40*/  IADD3 R46, P1, PT, R3, R10, RZ ;  /* 0x0000000a032e7210 */ /* 0x001fc60007f3e0ff */
[----:B-1----:R-:W4:Y:S04]  /*b5c50*/  LDL.LU R0, [R1+0x19c8] ;  /* 0x0019c80001007983 */ /* 0x002f280000300800 */
[----:B------:R-:W4:Y:S01]  /*b5c60*/  LDL.LU R9, [R1+0x19cc] ;  /* 0x0019cc0001097983 */ /* 0x000f220000300800 */
[----:B------:R-:W-:Y:S01]  /*b5c70*/  IMAD.X R47, R4, 0x1, R7, P1 ;  /* 0x00000001042f7824 */ /* 0x000fe200008e0607 */
[----:B--2---:R-:W-:-:S04]  /*b5c80*/  F2FP.SATFINITE.E5M2.F32.PACK_AB_MERGE_C R45, R8, R39, RZ ;  /* 0x00000027082d723e */ /* 0x004fc800048060ff */
[----:B------:R0:W-:Y:S04]  /*b5c90*/  STL.64 [R1+0x1b28], R46 ;  /* 0x001b282e01007387 */ /* 0x0001e80000100a00 */
[----:B------:R-:W2:Y:S04]  /*b5ca0*/  LDL.LU R39, [R1+0x19b0] ;  /* 0x0019b00001277983 */ /* 0x000ea80000300800 */
[----:B------:R-:W2:Y:S04]  /*b5cb0*/  LDL.LU R8, [R1+0x19b4] ;  /* 0x0019b40001087983 */ /* 0x000ea80000300800 */
[----:B------:R1:W-:Y:S01]  /*b5cc0*/  STL [R1+0x5100], R45 ;  /* 0x0051002d01007387 */ /* 0x0003e20000100800 */
[----:B0-----:R-:W-:-:S02]  /*b5cd0*/  IADD3 R46, P1, PT, R3, R6, RZ ;  /* 0x00000006032e7210 */ /* 0x001fc40007f3e0ff */
[----:B-1----:R-:W-:-:S03]  /*b5ce0*/  F2FP.SATFINITE.E5M2.F32.PACK_AB_MERGE_C R45, R54, R53, RZ ;  /* 0x00000035362d723e */ /* 0x002fc600048060ff */
[----:B------:R-:W-:Y:S02]  /*b5cf0*/  IMAD.X R47, R4, 0x1, R5, P1 ;  /* 0x00000001042f7824 */ /* 0x000fe400008e0605 */
[----:B------:R0:W-:Y:S01]  /*b5d00*/  STL [R1+0x500c], R45 ;  /* 0x00500c2d01007387 */ /* 0x0001e20000100800 */
[----:B------:R-:W-:-:S03]  /*b5d10*/  F2FP.SATFINITE.E5M2.F32.PACK_AB_MERGE_C R41, R41, R42, RZ ;  /* 0x0000002a2929723e */ /* 0x000fc600048060ff */
[----:B------:R-:W2:Y:S04]  /*b5d20*/  LDL.LU R53, [R1+0x19b8] ;  /* 0x0019b80001357983 */ /* 0x000ea80000300800 */
[----:B------:R1:W-:Y:S01]  /*b5d30*/  STL.64 [R1+0x1b20], R46 ;  /* 0x001b202e01007387 */ /* 0x0003e20000100a00 */
[----:B0-----:R-:W-:-:S05]  /*b5d40*/  F2FP.SATFINITE.E5M2.F32.PACK_AB_MERGE_C R45, R57, R55, RZ ;  /* 0x00000037392d723e */ /* 0x001fca00048060ff */
[----:B------:R-:W-:Y:S04]  /*b5d50*/  STL [R1+0x53a4], R45 ;  /* 0x0053a42d01007387 */ /* 0x000fe80000100800 */
[----:B------:R-:W2:Y:S04]  /*b5d60*/  LDL.LU R54, [R1+0x19bc] ;  /* 0x0019bc0001367983 */ /* 0x000ea80000300800 */
[----:B------:R0:W-:Y:S04]  /*b5d70*/  STL [R1+0x4f00], R41 ;  /* 0x004f002901007387 */ /* 0x0001e80000100800 */
[----:B------:R-:W2:Y:S04]  /*b5d80*/  LDL.LU R55, [R1+0x19a0] ;  /* 0x0019a00001377983 */ /* 0x000ea80000300800 */
[----:B------:R-:W2:Y:S01]  /*b5d90*/  LDL.LU R57, [R1+0x19a4] ;  /* 0x0019a40001397983 */ /* 0x000ea20000300800 */
[----:B-1----:R-:W-:-:S03]  /*b5da0*/  IADD3 R46, P1, PT, R3, R36, RZ ;  /* 0x00000024032e7210 */ /* 0x002fc60007f3e0ff */
[----:B------:R-:W2:Y:S02]  /*b5db0*/  LDL.LU R42, [R1+0x19a8] ;  /* 0x0019a800012a7983 */ /* 0x000ea40000300800 */
[----:B------:R-:W-:Y:S02]  /*b5dc0*/  IMAD.X R47, R4, 0x1, R35, P1 ;  /* 0x00000001042f7824 */ /* 0x000fe400008e0623 */
[----:B0-----:R-:W2:Y:S04]  /*b5dd0*/  LDL.LU R41, [R1+0x19ac] ;  /* 0x0019ac0001297983 */ /* 0x001ea80000300800 */
[----:B------:R0:W-:Y:S02]  /*b5de0*/  STL.64 [R1+0x1b18], R46 ;  /* 0x001b182e01007387 */ /* 0x0001e40000100a00 */
[----:B0-----:R-:W-:-:S05]  /*b5df0*/  IADD3 R46, P1, PT, R3, R34, RZ ;  /* 0x00000022032e7210 */ /* 0x001fca0007f3e0ff */
[----:B------:R-:W-:Y:S01]  /*b5e00*/  IMAD.X R47, R4, 0x1, R33, P1 ;  /* 0x00000001042f7824 */ /* 0x000fe200008e0621 */
[----:B---3--:R-:W-:Y:S02]  /*b5e10*/  F2FP.SATFINITE.E5M2.F32.PACK_AB_MERGE_C R45, R61, R59, RZ ;  /* 0x0000003b3d2d723e */ /* 0x008fe400048060ff */
[----:B------:R-:W3:Y:S04]  /*b5e20*/  LDL.LU R59, [R1+0x1990] ;  /* 0x00199000013b7983 */ /* 0x000ee80000300800 */
[----:B------:R-:W3:Y:S04]  /*b5e30*/  LDL.LU R61, [R1+0x1994] ;  /* 0x00199400013d7983 */ /* 0x000ee80000300800 */
[----:B------:R0:W-:Y:S02]  /*b5e40*/  STL [R1+0x4ee4], R45 ;  /* 0x004ee42d01007387 */ /* 0x0001e40000100800 */
[----:B0-----:R-:W-:-:S02]  /*b5e50*/  F2FP.SATFINITE.E5M2.F32.PACK_AB_MERGE_C R45, R51, R50, RZ ;  /* 0x00000032332d723e */ /* 0x001fc400048060ff */
[----:B------:R-:W-:-:S03]  /*b5e60*/  F2FP.SATFINITE.E5M2.F32.PACK_AB_MERGE_C R43, R43, R2, RZ ;  /* 0x000000022b2b723e */ /* 0x000fc600048060ff */
[----:B------:R0:W-:Y:S01]  /*b5e70*/  STL [R1+0x4e34], R45 ;  /* 0x004e342d01007387 */ /* 0x0001e20000100800 */
[----:B------:R-:W-:-:S03]  /*b5e80*/  F2FP.SATFINITE.E5M2.F32.PACK_AB_MERGE_C R2, R44, R40, RZ ;  /* 0x000000282c02723e */ /* 0x000fc600048060ff */
[----:B------:R-:W3:Y:S01]  /*b5e90*/  LDL.LU R48, [R1+0x1998] ;  /* 0x0019980001307983 */ /* 0x000ee20000300800 */
[----:B------:R-:W-:-:S03]  /*b5ea0*/  IADD3 R44, P1, PT, R3, R32, RZ ;  /* 0x00000020032c7210 */ /* 0x000fc60007f3e0ff */
[----:B------:R-:W-:Y:S04]  /*b5eb0*/  STL.64 [R1+0x1b10], R46 ;  /* 0x001b102e01007387 */ /* 0x000fe80000100a00 */
[----:B------:R-:W-:Y:S04]  /*b5ec0*/  STL [R1+0x53e0], R43 ;  /* 0x0053e02b01007387 */ /* 0x000fe80000100800 */
[----:B------:R-:W3:Y:S04]  /*b5ed0*/  LDL.LU R49, [R1+0x199c] ;  /* 0x00199c0001317983 */ /* 0x000ee80000300800 */
[----:B------:R-:W-:Y:S04]  /*b5ee0*/  STL [R1+0x4dc0], R2 ;  /* 0x004dc00201007387 */ /* 0x000fe80000100800 */
[----:B------:R-:W3:Y:S01]  /*b5ef0*/  LDL.LU R50, [R1+0x1980] ;  /* 0x0019800001327983 */ /* 0x000ee20000300800 */
[----:B0-----:R-:W-:-:S03]  /*b5f00*/  IMAD.X R45, R4, 0x1, R31, P1 ;  /* 0x00000001042d7824 */ /* 0x001fc600008e061f */
[----:B------:R-:W3:Y:S04]  /*b5f10*/  LDL.LU R51, [R1+0x1984] ;  /* 0x0019840001337983 */ /* 0x000ee80000300800 */
[----:B------:R-:W3:Y:S04]  /*b5f20*/  LDL.LU R40, [R1+0x1988] ;  /* 0x0019880001287983 */ /* 0x000ee80000300800 */
[----:B------:R0:W-:Y:S04]  /*b5f30*/  STL.64 [R1+0x1b08], R44 ;  /* 0x001b082c01007387 */ /* 0x0001e80000100a00 */
[----:B0-----:R-:W3:Y:S01]  /*b5f40*/  LDL.LU R44, [R1+0x198c] ;  /* 0x00198c00012c7983 */ /* 0x001ee20000300800 */
[----:B----4-:R-:W-:-:S05]  /*b5f50*/  F2FP.SATFINITE.E5M2.F32.PACK_AB_MERGE_C R0, R9, R0, RZ ;  /* 0x000000000900723e */ /* 0x010fca00048060ff */
[----:B------:R0:W-:Y:S04]  /*b5f60*/  STL [R1+0x53d0], R0 ;  /* 0x0053d00001007387 */ /* 0x0001e80000100800 */
[----:B0-----:R-:W4:Y:S04]  /*b5f70*/  LDL.LU R0, [R1+0x1970] ;  /* 0x0019700001007983 */ /* 0x001f280000300800 */
[----:B------:R-:W4:Y:S01]  /*b5f80*/  LDL.LU R9, [R1+0x1974] ;  /* 0x0019740001097983 */ /* 0x000f220000300800 */
[----:B------:R-:W-:Y:S02]  /*b5f90*/  IADD3 R46, P1, PT, R3, R30, RZ ;  /* 0x0000001e032e7210 */ /* 0x000fe40007f3e0ff */
[----:B--2---:R-:W-:-:S03]  /*b5fa0*/  F2FP.SATFINITE.E5M2.F32.PACK_AB_MERGE_C R2, R8, R39, RZ ;  /* 0x000000270802723e */ /* 0x004fc600048060ff */
[----:B------:R-:W-:Y:S02]  /*b5fb0*/  IMAD.X R47, R4, 0x1, R29, P1 ;  /* 0x00000001042f7824 */ /* 0x000fe400008e061d */
[----:B------:R0:W-:Y:S04]  /*b5fc0*/  STL [R1+0x4d3c], R2 ;  /* 0x004d3c0201007387 */ /* 0x0001e80000100800 */
[----:B0-----:R-:W2:Y:S04]  /*b5fd0*/  LDL.LU R2, [R1+0x1978] ;  /* 0x0019780001027983 */ /* 0x001ea80000300800 */
[----:B------:R-:W2:Y:S04]  /*b5fe0*/  LDL.LU R43, [R1+0x197c] ;  /* 0x00197c00012b7983 */ /* 0x000ea80000300800 */
[----:B------:R-:W2:Y:S04]  /*b5ff0*/  LDL.LU R39, [R1+0x1960] ;  /* 0x0019600001277983 */ /* 0x000ea80000300800 */
[----:B------:R0:W-:Y:S04]  /*b6000*/  STL.64 [R1+0x1b00], R46 ;  /* 0x001b002e01007387 */ /* 0x0001e80000100a00 */
[----:B------:R-:W2:Y:S01]  /*b6010*/  LDL.LU R8, [R1+0x1964] ;  /* 0x0019640001087983 */ /* 0x000ea20000300800 */
[----:B------:R-:W-:-:S02]  /*b6020*/  F2FP.SATFINITE.E5M2.F32.PACK_AB_MERGE_C R52, R54, R53, RZ ;  /* 0x000000353634723e */ /* 0x000fc400048060ff */
[----:B------:R-:W-:Y:S02]  /*b6030*/  F2FP.SATFINITE.E5M2.F32.PACK_AB_MERGE_C R45, R57, R55, RZ ;  /* 0x00000037392d723e */ /* 0x000fe400048060ff */
[----:B0-----:R-:W-:Y:S01]  /*b6040*/  IADD3 R46, P1, PT, R3, R28, RZ ;  /* 0x0000001c032e7210 */ /* 0x001fe20007f3e0ff */
[----:B------:R-:W-:Y:S04]  /*b6050*/  STL [R1+0x53bc], R52 ;  /* 0x0053bc3401007387 */ /* 0x000fe80000100800 */
[----:B------:R0:W-:Y:S01]  /*b6060*/  STL [R1+0x4c3c], R45 ;  /* 0x004c3c2d01007387 */ /* 0x0001e20000100800 */
[----:B------:R-:W-:Y:S01]  /*b6070*/  IMAD.X R47, R4, 0x1, R27, P1 ;  /* 0x00000001042f7824 */ /* 0x000fe200008e061b */
[----:B0-----:R-:W-:Y:S02]  /*b6080*/  F2FP.SATFINITE.E5M2.F32.PACK_AB_MERGE_C R45, R41, R42, RZ ;  /* 0x0000002a292d723e */ /* 0x001fe400048060ff */
[----:B------:R-:W2:Y:S04]  /*b6090*/  LDL.LU R42, [R1+0x1968] ;  /* 0x00196800012a7983 */ /* 0x000ea80000300800 */
[----:B------:R-:W2:Y:S04]  /*b60a0*/  LDL.LU R41, [R1+0x196c] ;  /* 0x00196c0001297983 */ /* 0x000ea80000300800 */
[----:B------:R0:W-:Y:S04]  /*b60b0*/  STL.64 [R1+0x1af8], R46 ;  /* 0x001af82e01007387 */ /* 0x0001e80000100a00 */
[----:B------:R3:W-:Y:S01]  /*b60c0*/  STL [R1+0x53dc], R45 ;  /* 0x0053dc2d01007387 */ /* 0x0007e20000100800 */
[----:B0-----:R-:W-:-:S05]  /*b60d0*/  IADD3 R46, P1, PT, R3, R26, RZ ;  /* 0x0000001a032e7210 */ /* 0x001fca0007f3e0ff */
[----:B------:R-:W-:Y:S01]  /*b60e0*/  IMAD.X R47, R4, 0x1, R25, P1 ;  /* 0x00000001042f7824 */ /* 0x000fe200008e0619 */
[----:B---3--:R-:W-:-:S05]  /*b60f0*/  F2FP.SATFINITE.E5M2.F32.PACK_AB_MERGE_C R45, R61, R59, RZ ;  /* 0x0000003b3d2d723e */ /* 0x008fca00048060ff */
[----:B------:R-:W-:Y:S04]  /*b6100*/  STL [R1+0x1e1c], R45 ;  /* 0x001e1c2d01007387 */ /* 0x000fe80000100800 */
[----:B------:R-:W3:Y:S04]  /*b6110*/  LDL.LU R53, [R1+0x1950] ;  /* 0x0019500001357983 */ /* 0x000ee80000300800 */
[----:B------:R-:W3:Y:S04]  /*b6120*/  LDL.LU R54, [R1+0x1954] ;  /* 0x0019540001367983 */ /* 0x000ee80000300800 */
[----:B------:R-:W3:Y:S04]  /*b6130*/  LDL.LU R55, [R1+0x1958] ;  /* 0x0019580001377983 */ /* 0x000ee80000300800 */
[----:B------:R0:W-:Y:S04]  /*b6140*/  STL.64 [R1+0x1af0], R46 ;  /* 0x001af02e01007387 */ /* 0x0001e80000100a00 */
[----:B------:R-:W3:Y:S04]  /*b6150*/  LDL.LU R57, [R1+0x195c] ;  /* 0x00195c0001397983 */ /* 0x000ee80000300800 */
[----:B------:R-:W3:Y:S04]  /*b6160*/  LDL.LU R59, [R1+0x1940] ;  /* 0x00194000013b7983 */ /* 0x000ee80000300800 */
[----:B------:R-:W3:Y:S01]  /*b6170*/  LDL.LU R61, [R1+0x1944] ;  /* 0x00194400013d7983 */ /* 0x000ee20000300800 */
[----:B------:R-:W-:-:S02]  /*b6180*/  F2FP.SATFINITE.E5M2.F32.PACK_AB_MERGE_C R48, R49, R48, RZ ;  /* 0x000000303130723e */ /* 0x000fc400048060ff */
[----:B0-----:R-:W-:Y:S02]  /*b6190*/  IADD3 R46, P1, PT, R3, R24, RZ ;  /* 0x00000018032e7210 */ /* 0x001fe40007f3e0ff */
[----:B------:R-:W-:Y:S01]  /*b61a0*/  F2FP.SATFINITE.E5M2.F32.PACK_AB_MERGE_C R45, R51, R50, RZ ;  /* 0x00000032332d723e */ /* 0x000fe200048060ff */
[----:B------:R-:W-:Y:S04]  /*b61b0*/  STL [R1+0x1e3c], R48 ;  /* 0x001e3c3001007387 */ /* 0x000fe80000100800 */
[----:B------:R0:W-:Y:S01]  /*b61c0*/  STL.64 [R1+0x59a8], R24 ;  /* 0x0059a81801007387 */ /* 0x0001e20000100a00 */
[----:B------:R-:W-:-:S03]  /*b61d0*/  IMAD.X R47, R4, 0x1, R23, P1 ;  /* 0x00000001042f7824 */ /* 0x000fc600008e0617 */
[----:B------:R-:W-:Y:S01]  /*b61e0*/  STL [R1+0x1dd8], R45 ;  /* 0x001dd82d01007387 */ /* 0x000fe20000100800 */
[----:B0-----:R-:W-:-:S03]  /*b61f0*/  F2FP.SATFINITE.E5M2.F32.PACK_AB_MERGE_C R24, R44, R40, RZ ;  /* 0x000000282c18723e */ /* 0x001fc600048060ff */
[----:B------:R-:W3:Y:S04]  /*b6200*/  LDL.LU R40, [R1+0x1948] ;  /* 0x0019480001287983 */ /* 0x000ee80000300800 */
[----:B------:R-:W3:Y:S04]  /*b6210*/  LDL.LU R44, [R1+0x194c] ;  /* 0x00194c00012c7983 */ /* 0x000ee80000300800 */
[----:B------:R-:W-:Y:S04]  /*b6220*/  STL.64 [R1+0x1ae8], R46 ;  /* 0x001ae82e01007387 */ /* 0x000fe80000100a00 */
[----:B------:R4:W-:Y:S02]  /*b6230*/  STL [R1+0x53c0], R24 ;  /* 0x0053c01801007387 */ /* 0x0009e40000100800 */
[----:B----4-:R-:W-:-:S02]  /*b6240*/  F2FP.SATFINITE.E5M2.F32.PACK_AB_MERGE_C R24, R9, R0, RZ ;  /* 0x000000000918723e */ /* 0x010fc400048060ff */
[----:B------:R-:W4:Y:S04]  /*b6250*/  LDL.LU R0, [R1+0x620] ;  /* 0x0006200001007983 */ /* 0x000f280000300800 */
[----:B------:R-:W4:Y:S04]  /*b6260*/  LDL.LU R9, [R1+0x624] ;  /* 0x0006240001097983 */ /* 0x000f280000300800 */
[----:B------:R0:W-:Y:S02]  /*b6270*/  STL [R1+0x1d98], R24 ;  /* 0x001d981801007387 */ /* 0x0001e40000100800 */
[----:B0-----:R-:W-:-:S05]  /*b6280*/  IADD3 R24, P1, PT, R3, R22, RZ ;  /* 0x0000001603187210 */ /* 0x001fca0007f3e0ff */
[----:B------:R-:W-:-:S05]  /*b6290*/  IMAD.X R25, R4, 0x1, R21, P1 ;  /* 0x0000000104197824 */ /* 0x000fca00008e0615 */
[----:B------:R0:W-:Y:S01]  /*b62a0*/  STL.64 [R1+0x1ae0], R24 ;  /* 0x001ae01801007387 */ /* 0x0001e20000100a00 */
[----:B--2---:R-:W-:Y:S02]  /*b62b0*/  F2FP.SATFINITE.E5M2.F32.PACK_AB_MERGE_C R8, R8, R39, RZ ;  /* 0x000000270808723e */ /* 0x004fe400048060ff */
[----:B0-----:R-:W-:Y:S02]  /*b62c0*/  F2FP.SATFINITE.E5M2.F32.PACK_AB_MERGE_C R24, R43, R2, RZ ;  /* 0x000000022b18723e */ /* 0x001fe400048060ff */
[----:B------:R-:W2:Y:S04]  /*b62d0*/  LDL.LU R2, [R1+0x628] ;  /* 0x0006280001027983 */ /* 0x000ea80000300800 */
[----:B------:R-:W-:Y:S04]  /*b62e0*/  STL [R1+0x1d88], R24 ;  /* 0x001d881801007387 */ /* 0x000fe80000100800 */
[----:B------:R-:W2:Y:S04]  /*b62f0*/  LDL.LU R43, [R1+0x62c] ;  /* 0x00062c00012b7983 */ /* 0x000ea80000300800 */
[----:B------:R0:W-:Y:S04]  /*b6300*/  STL [R1+0x1d48], R8 ;  /* 0x001d480801007387 */ /* 0x0001e80000100800 */
[----:B------:R-:W2:Y:S04]  /*b6310*/  LDL.LU R39, [R1+0x1930] ;  /* 0x0019300001277983 */ /* 0x000ea80000300800 */
[----:B0-----:R-:W2:Y:S01]  /*b6320*/  LDL.LU R8, [R1+0x1934] ;  /* 0x0019340001087983 */ /* 0x001ea20000300800 */
[----:B------:R-:W-:-:S05]  /*b6330*/  IADD3 R24, P1, PT, R3, R20, RZ ;  /* 0x0000001403187210 */ /* 0x000fca0007f3e0ff */
[----:B------:R-:W-:Y:S01]  /*b6340*/  IMAD.X R25, R4, 0x1, R19, P1 ;  /* 0x0000000104197824 */ /* 0x000fe200008e0613 */
[----:B------:R-:W-:-:S04]  /*b6350*/  F2FP.SATFINITE.E5M2.F32.PACK_AB_MERGE_C R41, R41, R42, RZ ;  /* 0x0000002a2929723e */ /* 0x000fc800048060ff */
[----:B------:R-:W-:Y:S04]  /*b6360*/  STL.64 [R1+0x1ad8], R24 ;  /* 0x001ad81801007387 */ /* 0x000fe80000100a00 */
[----:B------:R0:W-:Y:S04]  /*b6370*/  STL [R1+0x53cc], R41 ;  /* 0x0053cc2901007387 */ /* 0x0001e80000100800 */
[----:B------:R-:W2:Y:S04]  /*b6380*/  LDL.LU R42, [R1+0x1938] ;  /* 0x00193800012a7983 */ /* 0x000ea80000300800 */
[----:B0-----:R-:W2:Y:S01]  /*b6390*/  LDL.LU R41, [R1+0x193c] ;  /* 0x00193c0001297983 */ /* 0x001ea20000300800 */
[----:B------:R-:W-:-:S05]  /*b63a0*/  IADD3 R24, P1, PT, R3, R18, RZ ;  /* 0x0000001203187210 */ /* 0x000fca0007f3e0ff */
[----:B------:R-:W-:-:S05]  /*b63b0*/  IMAD.X R25, R4, 0x1, R17, P1 ;  /* 0x0000000104197824 */ /* 0x000fca00008e0611 */
[----:B------:R0:W-:Y:S01]  /*b63c0*/  STL.64 [R1+0x1ad0], R24 ;  /* 0x001ad01801007387 */ /* 0x0001e20000100a00 */
[----:B------:R-:W-:Y:S01]  /*b63d0*/  VIADD R3, R3, UR6 ;  /* 0x0000000603037c36 */ /* 0x000fe20008000000 */
[----:B------:R-:W1:Y:S01]  /*b63e0*/  LDCU UR6, c[0x0][0x3b8] ;  /* 0x00007700ff0677ac */ /* 0x000e620008000800 */
[----:B---3--:R-:W-:Y:S02]  /*b63f0*/  F2FP.SATFINITE.E5M2.F32.PACK_AB_MERGE_C R4, R54, R53, RZ ;  /* 0x000000353604723e */ /* 0x008fe400048060ff */
[----:B0-----:R-:W-:-:S03]  /*b6400*/  F2FP.SATFINITE.E5M2.F32.PACK_AB_MERGE_C R24, R57, R55, RZ ;  /* 0x000000373918723e */ /* 0x001fc600048060ff */
[----:B------:R0:W-:Y:S04]  /*b6410*/  STL [R1+0x1ce8], R4 ;  /* 0x001ce80401007387 */ /* 0x0001e80000100800 */
[----:B------:R3:W-:Y:S04]  /*b6420*/  STL [R1+0x53e4], R24 ;  /* 0x0053e41801007387 */ /* 0x0007e80000100800 */
[----:B------:R-:W2:Y:S01]  /*b6430*/  LDL.LU R54, [R1+0x1920] ;  /* 0x0019200001367983 */ /* 0x000ea20000300800 */
[----:B0-----:R-:W-:-:S03]  /*b6440*/  F2FP.SATFINITE.E5M2.F32.PACK_AB_MERGE_C R4, R61, R59, RZ ;  /* 0x0000003b3d04723e */ /* 0x001fc600048060ff */
[----:B------:R-:W2:Y:S04]  /*b6450*/  LDL.LU R61, [R1+0x1924] ;  /* 0x00192400013d7983 */ /* 0x000ea80000300800 */
[----:B------:R0:W-:Y:S01]  /*b6460*/  STL [R1+0x1c7c], R4 ;  /* 0x001c7c0401007387 */ /* 0x0001e20000100800 */
[----:B---3--:R-:W-:-:S03]  /*b6470*/  IADD3 R24, P1, PT, R3, R16, RZ ;  /* 0x0000001003187210 */ /* 0x008fc60007f3e0ff */
[----:B------:R-:W3:Y:S04]  /*b6480*/  LDL.LU R57, [R1+0x1928] ;  /* 0x0019280001397983 */ /* 0x000ee80000300800 */
[----:B------:R-:W3:Y:S01]  /*b6490*/  LDL.LU R59, [R1+0x192c] ;  /* 0x00192c00013b7983 */ /* 0x000ee20000300800 */
[----:B0-----:R-:W-:-:S05]  /*b64a0*/  SHF.R.S32.HI R4, RZ, 0x1f, R3 ;  /* 0x0000001fff047819 */ /* 0x001fca0000011403 */
[----:B------:R-:W-:-:S05]  /*b64b0*/  IMAD.X R25, R4, 0x1, R38, P1 ;  /* 0x0000000104197824 */ /* 0x000fca00008e0626 */
[----:B------:R0:W-:Y:S02]  /*b64c0*/  STL.64 [R1+0x1ac8], R24 ;  /* 0x001ac81801007387 */ /* 0x0001e40000100a00 */
[----:B0-----:R-:W-:Y:S02]  /*b64d0*/  F2FP.SATFINITE.E5M2.F32.PACK_AB_MERGE_C R24, R44, R40, RZ ;  /* 0x000000282c18723e */ /* 0x001fe400048060ff */
[----:B------:R-:W3:Y:S04]  /*b64e0*/  LDL.LU R40, [R1+0x1910] ;  /* 0x0019100001287983 */ /* 0x000ee80000300800 */
[----:B------:R-:W3:Y:S04]  /*b64f0*/  LDL.LU R44, [R1+0x1914] ;  /* 0x00191400012c7983 */ /* 0x000ee80000300800 */
[----:B------:R0:W-:Y:S02]  /*b6500*/  STL [R1+0x53b0], R24 ;  /* 0x0053b01801007387 */ /* 0x0001e40000100800 */
[----:B0-----:R-:W-:-:S02]  /*b6510*/  IADD3 R24, P1, PT, R3, R15, RZ ;  /* 0x0000000f03187210 */ /* 0x001fc40007f3e0ff */
[----:B----4-:R-:W-:-:S03]  /*b6520*/  F2FP.SATFINITE.E5M2.F32.PACK_AB_MERGE_C R0, R9, R0, RZ ;  /* 0x000000000900723e */ /* 0x010fc600048060ff */
[----:B------:R-:W-:Y:S02]  /*b6530*/  IMAD.X R25, R4, 0x1, R37, P1 ;  /* 0x0000000104197824 */ /* 0x000fe400008e0625 */
[----:B------:R0:W-:Y:S04]  /*b6540*/  STL [R1+0x66c], R0 ;  /* 0x00066c0001007387 */ /* 0x0001e80000100800 */
[----:B------:R-:W4:Y:S04]  /*b6550*/  LDL.LU R48, [R1+0x1918] ;  /* 0x0019180001307983 */ /* 0x000f280000300800 */
[----:B------:R-:W4:Y:S04]  /*b6560*/  LDL.LU R49, [R1+0x191c] ;  /* 0x00191c0001317983 */ /* 0x000f280000300800 */
[----:B0-----:R-:W4:Y:S04]  /*b6570*/  LDL.LU R0, [R1+0x1900] ;  /* 0x0019000001007983 */ /* 0x001f280000300800 */
[----:B------:R2:W-:Y:S04]  /*b6580*/  STL.64 [R1+0x1ac0], R24 ;  /* 0x001ac01801007387 */ /* 0x0005e80000100a00 */
[----:B------:R-:W4:Y:S01]  /*b6590*/  LDL.LU R9, [R1+0x1904] ;  /* 0x0019040001097983 */ /* 0x000f220000300800 */
[----:B--2---:R-:W-:-:S03]  /*b65a0*/  F2FP.SATFINITE.E5M2.F32.PACK_AB_MERGE_C R24, R43, R2, RZ ;  /* 0x000000022b18723e */ /* 0x004fc600048060ff */
[----:B------:R-:W2:Y:S04]  /*b65b0*/  LDL.LU R2, [R1+0x1908] ;  /* 0x0019080001027983 */ /* 0x000ea80000300800 */
[----:B------:R-:W-:Y:S04]  /*b65c0*/  STL [R1+0x53c8], R24 ;  /* 0x0053c81801007387 */ /* 0x000fe80000100800 */
[----:B------:R-:W2:Y:S01]  /*b65d0*/  LDL.LU R43, [R1+0x190c] ;  /* 0x00190c00012b7983 */ /* 0x000ea20000300800 */
[----:B------:R-:W-:-:S05]  /*b65e0*/  F2FP.SATFINITE.E5M2.F32.PACK_AB_MERGE_C R8, R8, R39, RZ ;  /* 0x000000270808723e */ /* 0x000fca00048060ff */
[----:B------:R0:W-:Y:S04]  /*b65f0*/  STL [R1+0x5228], R8 ;  /* 0x0052280801007387 */ /* 0x0001e80000100800 */
[----:B------:R-:W2:Y:S04]  /*b6600*/  LDL.LU R39, [R1+0x18f0] ;  /* 0x0018f00001277983 */ /* 0x000ea80000300800 */
[----:B0-----:R-:W2:Y:S01]  /*b6610*/  LDL.LU R8, [R1+0x18f4] ;  /* 0x0018f40001087983 */ /* 0x001ea20000300800 */
[----:B------:R-:W-:-:S05]  /*b6620*/  IADD3 R24, P1, PT, R3, R14, RZ ;  /* 0x0000000e03187210 */ /* 0x000fca0007f3e0ff */
[----:B------:R-:W-:-:S05]  /*b6630*/  IMAD.X R25, R4, 0x1, R13, P1 ;  /* 0x0000000104197824 */ /* 0x000fca00008e060d */
[----:B------:R0:W-:Y:S04]  /*b6640*/  STL.64 [R1+0x1ab8], R24 ;  /* 0x001ab81801007387 */ /* 0x0001e80000100a00 */
[----:B------:R-:W2:Y:S04]  /*b6650*/  LDL.LU R50, [R1+0x18f8] ;  /* 0x0018f80001327983 */ /* 0x000ea80000300800 */
[----:B------:R-:W2:Y:S01]  /*b6660*/  LDL.LU R51, [R1+0x18fc] ;  /* 0x0018fc0001337983 */ /* 0x000ea20000300800 */
[----:B0-----:R-:W-:-:S05]  /*b6670*/  F2FP.SATFINITE.E5M2.F32.PACK_AB_MERGE_C R24, R41, R42, RZ ;  /* 0x0000002a2918723e */ /* 0x001fca00048060ff */
[----:B------:R0:W-:Y:S04]  /*b6680*/  STL [R1+0x5250], R24 ;  /* 0x0052501801007387 */ /* 0x0001e80000100800 */
[----:B------:R-:W2:Y:S04]  /*b6690*/  LDL.LU R53, [R1+0x18e0] ;  /* 0x0018e00001357983 */ /* 0x000ea80000300800 */
[----:B------:R-:W2:Y:S04]  /*b66a0*/  LDL.LU R55, [R1+0x18e4] ;  /* 0x0018e40001377983 */ /* 0x000ea80000300800 */
[----:B------:R-:W2:Y:S04]  /*b66b0*/  LDL.LU R42, [R1+0x18e8] ;  /* 0x0018e800012a7983 */ /* 0x000ea80000300800 */
[----:B------:R-:W2:Y:S01]  /*b66c0*/  LDL.LU R41, [R1+0x18ec] ;  /* 0x0018ec0001297983 */ /* 0x000ea20000300800 */
[----:B0-----:R-:W-:-:S05]  /*b66d0*/  IADD3 R24, P1, PT, R3, R12, RZ ;  /* 0x0000000c03187210 */ /* 0x001fca0007f3e0ff */
[----:B------:R-:W-:Y:S01]  /*b66e0*/  IMAD.X R25, R4, 0x1, R11, P1 ;  /* 0x0000000104197824 */ /* 0x000fe200008e060b */
[----:B------:R-:W-:Y:S02]  /*b66f0*/  F2FP.SATFINITE.E5M2.F32.PACK_AB_MERGE_C R61, R61, R54, RZ ;  /* 0x000000363d3d723e */ /* 0x000fe400048060ff */
[----:B---3--:R-:W-:-:S03]  /*b6700*/  F2FP.SATFINITE.E5M2.F32.PACK_AB_MERGE_C R54, R59, R57, RZ ;  /* 0x000000393b36723e */ /* 0x008fc600048060ff */
[----:B------:R-:W-:Y:S04]  /*b6710*/  STL [R1+0x5748], R61 ;  /* 0x0057483d01007387 */ /* 0x000fe80000100800 */
[----:B------:R-:W3:Y:S04]  /*b6720*/  LDL.LU R57, [R1+0x18d0] ;  /* 0x0018d00001397983 */ /* 0x000ee80000300800 */
[----:B------:R-:W3:Y:S04]  /*b6730*/  LDL.LU R59, [R1+0x18d4] ;  /* 0x0018d400013b7983 */ /* 0x000ee80000300800 */
[----:B------:R0:W-:Y:S04]  /*b6740*/  STL.64 [R1+0x1ab0], R24 ;  /* 0x001ab01801007387 */ /* 0x0001e80000100a00 */
[----:B------:R-:W-:Y:S01]  /*b6750*/  STL [R1+0x5720], R54 ;  /* 0x0057203601007387 */ /* 0x000fe20000100800 */
[----:B0-----:R-:W-:-:S05]  /*b6760*/  IADD3 R24, P1, PT, R3, R10, RZ ;  /* 0x0000000a03187210 */ /* 0x001fca0007f3e0ff */
[----:B------:R-:W-:Y:S01]  /*b6770*/  IMAD.X R25, R4, 0x1, R7, P1 ;  /* 0x0000000104197824 */ /* 0x000fe200008e0607 */
[----:B------:R-:W-:-:S05]  /*b6780*/  F2FP.SATFINITE.E5M2.F32.PACK_AB_MERGE_C R46, R44, R40, RZ ;  /* 0x000000282c2e723e */ /* 0x000fca00048060ff */
[----:B------:R-:W-:Y:S04]  /*b6790*/  STL [R1+0x57a4], R46 ;  /* 0x0057a42e01007387 */ /* 0x000fe80000100800 */
[----:B------:R-:W3:Y:S04]  /*b67a0*/  LDL.LU R40, [R1+0x18d8] ;  /* 0x0018d80001287983 */ /* 0x000ee80000300800 */
[----:B------:R-:W3:Y:S04]  /*b67b0*/  LDL.LU R44, [R1+0x18dc] ;  /* 0x0018dc00012c7983 */ /* 0x000ee80000300800 */
[----:B------:R4:W-:Y:S02]  /*b67c0*/  STL.64 [R1+0x1aa8], R24 ;  /* 0x001aa81801007387 */ /* 0x0009e40000100a00 */
[----:B----4-:R-:W-:-:S02]  /*b67d0*/  F2FP.SATFINITE.E5M2.F32.PACK_AB_MERGE_C R25, R49, R48, RZ ;  /* 0x000000303119723e */ /* 0x010fc400048060ff */
[----:B------:R-:W-:Y:S02]  /*b67e0*/  F2FP.SATFINITE.E5M2.F32.PACK_AB_MERGE_C R24, R9, R0, RZ ;  /* 0x000000000918723e */ /* 0x000fe400048060ff */
[----:B------:R-:W4:Y:S04]  /*b67f0*/  LDL.LU R0, [R1+0x18c0] ;  /* 0x0018c00001007983 */ /* 0x000f280000300800 */
[----:B------:R-:W-:Y:S04]  /*b6800*/  STL [R1+0x5084], R25 ;  /* 0x0050841901007387 */ /* 0x000fe80000100800 */
[----:B------:R-:W4:Y:S04]  /*b6810*/  LDL.LU R9, [R1+0x18c4] ;  /* 0x0018c40001097983 */ /* 0x000f280000300800 */
[----:B------:R0:W-:Y:S02]  /*b6820*/  STL [R1+0x4fe4], R24 ;  /* 0x004fe41801007387 */ /* 0x0001e40000100800 */
[----:B0-----:R-:W-:-:S05]  /*b6830*/  IADD3 R24, P1, PT, R3, R6, RZ ;  /* 0x0000000603187210 */ /* 0x001fca0007f3e0ff */
[----:B------:R-:W-:-:S05]  /*b6840*/  IMAD.X R25, R4, 0x1, R5, P1 ;  /* 0x0000000104197824 */ /* 0x000fca00008e0605 */
[----:B------:R2:W-:Y:S02]  /*b6850*/  STL.64 [R1+0x1aa0], R24 ;  /* 0x001aa01801007387 */ /* 0x0005e40000100a00 */
[----:B--2---:R-:W-:Y:S02]  /*b6860*/  F2FP.SATFINITE.E5M2.F32.PACK_AB_MERGE_C R24, R43, R2, RZ ;  /* 0x000000022b18723e */ /* 0x004fe400048060ff */
        /* <DEDUP_REMOVED lines=8> */
[----:B------:R-:W-:Y:S01]  /*b68f0*/  IMAD.X R25, R4, 0x1, R35, P1 ;  /* 0x0000000104197824 */ /* 0x000fe200008e0623 */
[----:B------:R-:W-:-:S04]  /*b6900*/  F2FP.SATFINITE.E5M2.F32.PACK_AB_MERGE_C R46, R51, R50, RZ ;  /* 0x00000032332e723e */ /* 0x000fc800048060ff */
[----:B------:R0:W-:Y:S01]  /*b6910*/  STL.64 [R1+0x1a98], R24 ;  /* 0x001a981801007387 */ /* 0x0001e20000100a00 */
[----:B------:R-:W-:Y:S02]  /*b6920*/  F2FP.SATFINITE.E5M2.F32.PACK_AB_MERGE_C R45, R55, R53, RZ ;  /* 0x00000035372d723e */ /* 0x000fe400048060ff */
[----:B0-----:R-:W-:Y:S01]  /*b6930*/  IADD3 R24, P1, PT, R3, R34, RZ ;  /* 0x0000002203187210 */ /* 0x001fe20007f3e0ff */
[----:B------:R-:W-:Y:S04]  /*b6940*/  STL [R1+0x4ec0], R46 ;  /* 0x004ec02e01007387 */ /* 0x000fe80000100800 */
[----:B------:R-:W-:Y:S01]  /*b6950*/  IMAD.X R25, R4, 0x1, R33, P1 ;  /* 0x0000000104197824 */ /* 0x000fe200008e0621 */
[----:B------:R-:W-:Y:S04]  /*b6960*/  STL [R1+0x4e00], R45 ;  /* 0x004e002d01007387 */ /* 0x000fe80000100800 */
[----:B------:R0:W-:Y:S04]  /*b6970*/  STL.64 [R1+0x1a90], R24 ;  /* 0x001a901801007387 */ /* 0x0001e80000100a00 */
[----:B------:R-:W2:Y:S04]  /*b6980*/  LDL.LU R60, [R1+0x18b8] ;  /* 0x0018b800013c7983 */ /* 0x000ea80000300800 */
[----:B------:R-:W2:Y:S01]  /*b6990*/  LDL.LU R52, [R1+0x18bc] ;  /* 0x0018bc0001347983 */ /* 0x000ea20000300800 */
[----:B0-----:R-:W-:-:S05]  /*b69a0*/  F2FP.SATFINITE.E5M2.F32.PACK_AB_MERGE_C R24, R41, R42, RZ ;  /* 0x0000002a2918723e */ /* 0x001fca00048060ff */
[----:B------:R0:W-:Y:S04]  /*b69b0*/  STL [R1+0x4e18], R24 ;  /* 0x004e181801007387 */ /* 0x0001e80000100800 */
[----:B------:R-:W2:Y:S04]  /*b69c0*/  LDL.LU R42, [R1+0x18a0] ;  /* 0x0018a000012a7983 */ /* 0x000ea80000300800 */
[----:B------:R-:W2:Y:S01]  /*b69d0*/  LDL.LU R41, [R1+0x18a4] ;  /* 0x0018a40001297983 */ /* 0x000ea20000300800 */
[----:B0-----:R-:W-:-:S05]  /*b69e0*/  IADD3 R24, P1, PT, R3, R32, RZ ;  /* 0x0000002003187210 */ /* 0x001fca0007f3e0ff */
[----:B------:R-:W-:Y:S01]  /*b69f0*/  IMAD.X R25, R4, 0x1, R31, P1 ;  /* 0x0000000104197824 */ /* 0x000fe200008e061f */
[----:B---3--:R-:W-:-:S05]  /*b6a00*/  F2FP.SATFINITE.E5M2.F32.PACK_AB_MERGE_C R45, R59, R57, RZ ;  /* 0x000000393b2d723e */ /* 0x008fca00048060ff */
[----:B------:R0:W-:Y:S04]  /*b6a10*/  STL [R1+0x4d84], R45 ;  /* 0x004d842d01007387 */ /* 0x0001e80000100800 */
[----:B0-----:R-:W3:Y:S04]  /*b6a20*/  LDL.LU R45, [R1+0x18a8] ;  /* 0x0018a800012d7983 */ /* 0x001ee80000300800 */
[----:B------:R-:W3:Y:S04]  /*b6a30*/  LDL.LU R47, [R1+0x18ac] ;  /* 0x0018ac00012f7983 */ /* 0x000ee80000300800 */
[----:B------:R-:W3:Y:S04]  /*b6a40*/  LDL.LU R48, [R1+0x1890] ;  /* 0x0018900001307983 */ /* 0x000ee80000300800 */
[----:B------:R0:W-:Y:S04]  /*b6a50*/  STL.64 [R1+0x1a88], R24 ;  /* 0x001a881801007387 */ /* 0x0001e80000100a00 */
[----:B------:R-:W3:Y:S04]  /*b6a60*/  LDL.LU R49, [R1+0x1894] ;  /* 0x0018940001317983 */ /* 0x000ee80000300800 */
[----:B------:R-:W3:Y:S04]  /*b6a70*/  LDL.LU R50, [R1+0x1898] ;  /* 0x0018980001327983 */ /* 0x000ee80000300800 */
[----:B------:R-:W3:Y:S01]  /*b6a80*/  LDL.LU R51, [R1+0x189c] ;  /* 0x00189c0001337983 */ /* 0x000ee20000300800 */
[----:B0-----:R-:W-:-:S05]  /*b6a90*/  F2FP.SATFINITE.E5M2.F32.PACK_AB_MERGE_C R24, R44, R40, RZ ;  /* 0x000000282c18723e */ /* 0x001fca00048060ff */
[----:B------:R4:W-:Y:S04]  /*b6aa0*/  STL [R1+0x4d8c], R24 ;  /* 0x004d8c1801007387 */ /* 0x0009e80000100800 */
[----:B------:R-:W3:Y:S04]  /*b6ab0*/  LDL.LU R40, [R1+0x1880] ;  /* 0x0018800001287983 */ /* 0x000ee80000300800 */
[----:B------:R-:W3:Y:S01]  /*b6ac0*/  LDL.LU R44, [R1+0x1884] ;  /* 0x00188400012c7983 */ /* 0x000ee20000300800 */
[----:B----4-:R-:W-:-:S03]  /*b6ad0*/  F2FP.SATFINITE.E5M2.F32.PACK_AB_MERGE_C R24, R9, R0, RZ ;  /* 0x000000000918723e */ /* 0x010fc600048060ff */
[----:B------:R-:W4:Y:S04]  /*b6ae0*/  LDL.LU R0, [R1+0x1888] ;  /* 0x0018880001007983 */ /* 0x000f280000300800 */
[----:B------:R-:W4:Y:S04]  /*b6af0*/  LDL.LU R9, [R1+0x188c] ;  /* 0x00188c0001097983 */ /* 0x000f280000300800 */
[----:B------:R0:W-:Y:S04]  /*b6b00*/  STL [R1+0x4cfc], R24 ;  /* 0x004cfc1801007387 */ /* 0x0001e80000100800 */
[----:B------:R-:W4:Y:S04]  /*b6b10*/  LDL.LU R53, [R1+0x1870] ;  /* 0x0018700001357983 */ /* 0x000f280000300800 */
[----:B------:R-:W4:Y:S01]  /*b6b20*/  LDL.LU R55, [R1+0x1874] ;  /* 0x0018740001377983 */ /* 0x000f220000300800 */
[----:B0-----:R-:W-:-:S05]  /*b6b30*/  IADD3 R24, P1, PT, R3, R30, RZ ;  /* 0x0000001e03187210 */ /* 0x001fca0007f3e0ff */
[----:B------:R-:W-:-:S05]  /*b6b40*/  IMAD.X R25, R4, 0x1, R29, P1 ;  /* 0x0000000104197824 */ /* 0x000fca00008e061d */
[----:B------:R0:W-:Y:S01]  /*b6b50*/  STL.64 [R1+0x1a80], R24 ;  /* 0x001a801801007387 */ /* 0x0001e20000100a00 */
[----:B--2---:R-:W-:Y:S02]  /*b6b60*/  F2FP.SATFINITE.E5M2.F32.PACK_AB_MERGE_C R2, R43, R2, RZ ;  /* 0x000000022b02723e */ /* 0x004fe400048060ff */
[----:B0-----:R-:W-:-:S03]  /*b6b70*/  IADD3 R24, P1, PT, R3, R28, RZ ;  /* 0x0000001c03187210 */ /* 0x001fc60007f3e0ff */
[----:B------:R0:W-:Y:S02]  /*b6b80*/  STL [R1+0x4d0c], R2 ;  /* 0x004d0c0201007387 */ /* 0x0001e40000100800 */
[----:B------:R-:W-:Y:S02]  /*b6b90*/  IMAD.X R25, R4, 0x1, R27, P1 ;  /* 0x0000000104197824 */ /* 0x000fe400008e061b */
[----:B------:R-:W2:Y:S04]  /*b6ba0*/  LDL.LU R57, [R1+0x1878] ;  /* 0x0018780001397983 */ /* 0x000ea80000300800 */
[----:B------:R-:W2:Y:S01]  /*b6bb0*/  LDL.LU R59, [R1+0x187c] ;  /* 0x00187c00013b7983 */ /* 0x000ea20000300800 */
[----:B0-----:R-:W-:-:S05]  /*b6bc0*/  F2FP.SATFINITE.E5M2.F32.PACK_AB_MERGE_C R2, R8, R39, RZ ;  /* 0x000000270802723e */ /* 0x001fca00048060ff */
[----:B------:R-:W-:Y:S04]  /*b6bd0*/  STL [R1+0x1e18], R2 ;  /* 0x001e180201007387 */ /* 0x000fe80000100800 */
[----:B------:R0:W-:Y:S04]  /*b6be0*/  STL.64 [R1+0x1a78], R24 ;  /* 0x001a781801007387 */ /* 0x0001e80000100a00 */
[----:B0-----:R-:W2:Y:S04]  /*b6bf0*/  LDL.LU.64 R24, [R1+0x59a8] ;  /* 0x0059a80001187983 */ /* 0x001ea80000300a00 */
[----:B------:R-:W2:Y:S04]  /*b6c00*/  LDL.LU R2, [R1+0x1860] ;  /* 0x0018600001027983 */ /* 0x000ea80000300800 */
[----:B------:R-:W2:Y:S04]  /*b6c10*/  LDL.LU R43, [R1+0x1864] ;  /* 0x00186400012b7983 */ /* 0x000ea80000300800 */
[----:B------:R-:W2:Y:S04]  /*b6c20*/  LDL.LU R39, [R1+0x1868] ;  /* 0x0018680001277983 */ /* 0x000ea80000300800 */
[----:B------:R-:W2:Y:S01]  /*b6c30*/  LDL.LU R8, [R1+0x186c] ;  /* 0x00186c0001087983 */ /* 0x000ea20000300800 */
[----:B------:R-:W-:-:S02]  /*b6c40*/  F2FP.SATFINITE.E5M2.F32.PACK_AB_MERGE_C R52, R52, R60, RZ ;  /* 0x0000003c3434723e */ /* 0x000fc400048060ff */
[----:B------:R-:W-:Y:S02]  /*b6c50*/  IADD3 R60, P1, PT, R3, R26, RZ ;  /* 0x0000001a033c7210 */ /* 0x000fe40007f3e0ff */
[----:B------:R-:W-:Y:S02]  /*b6c60*/  F2FP.SATFINITE.E5M2.F32.PACK_AB_MERGE_C R46, R41, R42, RZ ;  /* 0x0000002a292e723e */ /* 0x000fe400048060ff */
[----:B------:R-:W2:Y:S04]  /*b6c70*/  LDL.LU R42, [R1+0x1850] ;  /* 0x00185000012a7983 */ /* 0x000ea80000300800 */
[----:B------:R-:W-:Y:S04]  /*b6c80*/  STL [R1+0x1e28], R52 ;  /* 0x001e283401007387 */ /* 0x000fe80000100800 */
[----:B------:R-:W2:Y:S04]  /*b6c90*/  LDL.LU R41, [R1+0x1854] ;  /* 0x0018540001297983 */ /* 0x000ea80000300800 */
[----:B------:R3:W-:Y:S04]  /*b6ca0*/  STL [R1+0x1db8], R46 ;  /* 0x001db82e01007387 */ /* 0x0007e80000100800 */
[----:B------:R0:W-:Y:S01]  /*b6cb0*/  STL.64 [R1+0x59a0], R26 ;  /* 0x0059a01a01007387 */ /* 0x0001e20000100a00 */
[----:B---3--:R-:W-:-:S02]  /*b6cc0*/  F2FP.SATFINITE.E5M2.F32.PACK_AB_MERGE_C R46, R47, R45, RZ ;  /* 0x0000002d2f2e723e */ /* 0x008fc400048060ff */
[----:B------:R-:W-:Y:S02]  /*b6cd0*/  F2FP.SATFINITE.E5M2.F32.PACK_AB_MERGE_C R45, R49, R48, RZ ;  /* 0x00000030312d723e */ /* 0x000fe400048060ff */
[----:B----4-:R-:W-:Y:S01]  /*b6ce0*/  F2FP.SATFINITE.E5M2.F32.PACK_AB_MERGE_C R0, R9, R0, RZ ;  /* 0x000000000900723e */ /* 0x010fe200048060ff */
[----:B--2---:R-:W-:Y:S01]  /*b6cf0*/  IMAD.X R61, R4, 0x1, R25, P1 ;  /* 0x00000001043d7824 */ /* 0x004fe200008e0619 */
[----:B0-----:R-:W-:-:S04]  /*b6d00*/  IADD3 R26, P1, PT, R3, R24, RZ ;  /* 0x00000018031a7210 */ /* 0x001fc80007f3e0ff */
[----:B------:R-:W-:Y:S01]  /*b6d10*/  STL.64 [R1+0x1a70], R60 ;  /* 0x001a703c01007387 */ /* 0x000fe20000100a00 */
[----:B------:R-:W-:-:S03]  /*b6d20*/  IMAD.X R27, R4, 0x1, R23, P1 ;  /* 0x00000001041b7824 */ /* 0x000fc600008e0617 */
[----:B------:R-:W-:Y:S04]  /*b6d30*/  STL [R1+0x1dbc], R46 ;  /* 0x001dbc2e01007387 */ /* 0x000fe80000100800 */
[----:B------:R0:W-:Y:S04]  /*b6d40*/  STL.64 [R1+0x5998], R24 ;  /* 0x0059981801007387 */ /* 0x0001e80000100a00 */
[----:B------:R-:W-:Y:S04]  /*b6d50*/  STL [R1+0x1d6c], R45 ;  /* 0x001d6c2d01007387 */ /* 0x000fe80000100800 */
[----:B------:R2:W-:Y:S01]  /*b6d60*/  STL.64 [R1+0x1a68], R26 ;  /* 0x001a681a01007387 */ /* 0x0005e20000100a00 */
[----:B0-----:R-:W-:-:S02]  /*b6d70*/  IADD3 R24, P1, PT, R3, R22, RZ ;  /* 0x0000001603187210 */ /* 0x001fc40007f3e0ff */
[----:B--2---:R-:W-:Y:S02]  /*b6d80*/  F2FP.SATFINITE.E5M2.F32.PACK_AB_MERGE_C R27, R51, R50, RZ ;  /* 0x00000032331b723e */ /* 0x004fe400048060ff */
[----:B------:R-:W-:Y:S01]  /*b6d90*/  F2FP.SATFINITE.E5M2.F32.PACK_AB_MERGE_C R26, R44, R40, RZ ;  /* 0x000000282c1a723e */ /* 0x000fe200048060ff */
[----:B------:R-:W-:Y:S02]  /*b6da0*/  IMAD.X R25, R4, 0x1, R21, P1 ;  /* 0x0000000104197824 */ /* 0x000fe400008e0615 */
[----:B------:R-:W-:Y:S04]  /*b6db0*/  STL [R1+0x1d78], R27 ;  /* 0x001d781b01007387 */ /* 0x000fe80000100800 */
[----:B------:R-:W-:Y:S04]  /*b6dc0*/  STL [R1+0x1d38], R26 ;  /* 0x001d381a01007387 */ /* 0x000fe80000100800 */
[----:B------:R-:W2:Y:S04]  /*b6dd0*/  LDL.LU R40, [R1+0x1858] ;  /* 0x0018580001287983 */ /* 0x000ea80000300800 */
[----:B------:R-:W2:Y:S04]  /*b6de0*/  LDL.LU R44, [R1+0x185c] ;  /* 0x00185c00012c7983 */ /* 0x000ea80000300800 */
[----:B------:R-:W-:Y:S04]  /*b6df0*/  STL.64 [R1+0x1a60], R24 ;  /* 0x001a601801007387 */ /* 0x000fe80000100a00 */
[----:B------:R0:W-:Y:S04]  /*b6e00*/  STL [R1+0x1d28], R0 ;  /* 0x001d280001007387 */ /* 0x0001e80000100800 */
[----:B0-----:R-:W3:Y:S04]  /*b6e10*/  LDL.LU R0, [R1+0x610] ;  /* 0x0006100001007983 */ /* 0x001ee80000300800 */
[----:B------:R-:W3:Y:S01]  /*b6e20*/  LDL.LU R9, [R1+0x614] ;  /* 0x0006140001097983 */ /* 0x000ee20000300800 */
[----:B------:R-:W-:-:S02]  /*b6e30*/  IADD3 R24, P1, PT, R3, R20, RZ ;  /* 0x0000001403187210 */ /* 0x000fc40007f3e0ff */
[----:B------:R-:W-:-:S03]  /*b6e40*/  F2FP.SATFINITE.E5M2.F32.PACK_AB_MERGE_C R26, R55, R53, RZ ;  /* 0x00000035371a723e */ /* 0x000fc600048060ff */
[----:B------:R-:W-:Y:S02]  /*b6e50*/  IMAD.X R25, R4, 0x1, R19, P1 ;  /* 0x0000000104197824 */ /* 0x000fe400008e0613 */
[----:B------:R0:W-:Y:S04]  /*b6e60*/  STL [R1+0x1cbc], R26 ;  /* 0x001cbc1a01007387 */ /* 0x0001e80000100800 */
[----:B------:R4:W-:Y:S01]  /*b6e70*/  STL.64 [R1+0x1a58], R24 ;  /* 0x001a581801007387 */ /* 0x0009e20000100a00 */
[----:B------:R-:W-:Y:S02]  /*b6e80*/  F2FP.SATFINITE.E5M2.F32.PACK_AB_MERGE_C R53, R43, R2, RZ ;  /* 0x000000022b35723e */ /* 0x000fe400048060ff */
[----:B0-----:R-:W-:Y:S02]  /*b6e90*/  F2FP.SATFINITE.E5M2.F32.PACK_AB_MERGE_C R26, R59, R57, RZ ;  /* 0x000000393b1a723e */ /* 0x001fe400048060ff */
[----:B----4-:R-:W-:-:S03]  /*b6ea0*/  IADD3 R24, P1, PT, R3, R18, RZ ;  /* 0x0000001203187210 */ /* 0x010fc60007f3e0ff */
[----:B------:R-:W-:Y:S02]  /*b6eb0*/  STL [R1+0x1cdc], R26 ;  /* 0x001cdc1a01007387 */ /* 0x000fe40000100800 */
[----:B------:R-:W-:Y:S02]  /*b6ec0*/  IMAD.X R25, R4, 0x1, R17, P1 ;  /* 0x0000000104197824 */ /* 0x000fe400008e0611 */
[----:B------:R-:W-:Y:S01]  /*b6ed0*/  STL [R1+0x5860], R53 ;  /* 0x0058603501007387 */ /* 0x000fe20000100800 */
[----:B------:R-:W-:-:S03]  /*b6ee0*/  F2FP.SATFINITE.E5M2.F32.PACK_AB_MERGE_C R4, R8, R39, RZ ;  /* 0x000000270804723e */ /* 0x000fc600048060ff */
[----:B------:R0:W-:Y:S04]  /*b6ef0*/  STL.64 [R1+0x1a50], R24 ;  /* 0x001a501801007387 */ /* 0x0001e80000100a00 */
[----:B------:R-:W4:Y:S04]  /*b6f00*/  LDL.LU R2, [R1+0x618] ;  /* 0x0006180001027983 */ /* 0x000f280000300800 */
[----:B------:R-:W4:Y:S01]  /*b6f10*/  LDL.LU R43, [R1+0x61c] ;  /* 0x00061c00012b7983 */ /* 0x000f220000300800 */
[----:B-1----:R-:W-:-:S03]  /*b6f20*/  VIADD R3, R3, UR6 ;  /* 0x0000000603037c36 */ /* 0x002fc60008000000 */
[----:B------:R1:W-:Y:S04]  /*b6f30*/  STL [R1+0x1c78], R4 ;  /* 0x001c780401007387 */ /* 0x0003e80000100800 */
[----:B------:R-:W4:Y:S04]  /*b6f40*/  LDL.LU R39, [R1+0x1840] ;  /* 0x0018400001277983 */ /* 0x000f280000300800 */
[----:B------:R-:W4:Y:S01]  /*b6f50*/  LDL.LU R8, [R1+0x1844] ;  /* 0x0018440001087983 */ /* 0x000f220000300800 */
[----:B------:R-:W-:Y:S01]  /*b6f60*/  F2FP.SATFINITE.E5M2.F32.PACK_AB_MERGE_C R61, R41, R42, RZ ;  /* 0x0000002a293d723e */ /* 0x000fe200048060ff */
[----:B------:R-:W2:Y:S01]  /*b6f70*/  LDCU UR6, c[0x0][0x3b8] ;  /* 0x00007700ff0677ac */ /* 0x000ea20008000800 */
[----:B0-----:R-:W-:-:S02]  /*b6f80*/  IADD3 R24, P1, PT, R3, R16, RZ ;  /* 0x0000001003187210 */ /* 0x001fc40007f3e0ff */
[----:B-1----:R-:W-:Y:S01]  /*b6f90*/  SHF.R.S32.HI R4, RZ, 0x1f, R3 ;  /* 0x0000001fff047819 */ /* 0x002fe20000011403 */
[----:B------:R-:W-:Y:S04]  /*b6fa0*/  STL [R1+0x5898], R61 ;  /* 0x0058983d01007387 */ /* 0x000fe80000100800 */
[----:B------:R-:W4:Y:S01]  /*b6fb0*/  LDL.LU R46, [R1+0x1848] ;  /* 0x00184800012e7983 */ /* 0x000f220000300800 */
[----:B------:R-:W-:-:S03]  /*b6fc0*/  IMAD.X R25, R4, 0x1, R38, P1 ;  /* 0x0000000104197824 */ /* 0x000fc600008e0626 */
[----:B------:R-:W4:Y:S04]  /*b6fd0*/  LDL.LU R56, [R1+0x184c] ;  /* 0x00184c0001387983 */ /* 0x000f280000300800 */
[----:B------:R-:W4:Y:S04]  /*b6fe0*/  LDL.LU R58, [R1+0x1830] ;  /* 0x00183000013a7983 */ /* 0x000f280000300800 */
[----:B------:R0:W-:Y:S04]  /*b6ff0*/  STL.64 [R1+0x1a48], R24 ;  /* 0x001a481801007387 */ /* 0x0001e80000100a00 */
[----:B------:R-:W4:Y:S04]  /*b7000*/  LDL.LU R60, [R1+0x1834] ;  /* 0x00183400013c7983 */ /* 0x000f280000300800 */
[----:B------:R-:W4:Y:S04]  /*b7010*/  LDL.LU R52, [R1+0x1838] ;  /* 0x0018380001347983 */ /* 0x000f280000300800 */
[----:B------:R-:W4:Y:S04]  /*b7020*/  LDL.LU R45, [R1+0x183c] ;  /* 0x00183c00012d7983 */ /* 0x000f280000300800 */
[----:B------:R-:W4:Y:S04]  /*b7030*/  LDL.LU R42, [R1+0x1820] ;  /* 0x00182000012a7983 */ /* 0x000f280000300800 */
[----:B------:R-:W4:Y:S01]  /*b7040*/  LDL.LU R41, [R1+0x1824] ;  /* 0x0018240001297983 */ /* 0x000f220000300800 */
[----:B--2---:R-:W-:-:S05]  /*b7050*/  F2FP.SATFINITE.E5M2.F32.PACK_AB_MERGE_C R54, R44, R40, RZ ;  /* 0x000000282c36723e */ /* 0x004fca00048060ff */
[----:B------:R-:W-:Y:S04]  /*b7060*/  STL [R1+0x5890], R54 ;  /* 0x0058903601007387 */ /* 0x000fe80000100800 */
[----:B------:R-:W2:Y:S04]  /*b7070*/  LDL.LU R47, [R1+0x1828] ;  /* 0x00182800012f7983 */ /* 0x000ea80000300800 */
[----:B------:R-:W2:Y:S01]  /*b7080*/  LDL.LU R48, [R1+0x182c] ;  /* 0x00182c0001307983 */ /* 0x000ea20000300800 */
        /* <DEDUP_REMOVED lines=8> */
[----:B0-----:R-:W-:-:S03]  /*b7110*/  IADD3 R24, P1, PT, R3, R15, RZ ;  /* 0x0000000f03187210 */ /* 0x001fc60007f3e0ff */
[----:B------:R-:W3:Y:S04]  /*b7120*/  LDL.LU R57, [R1+0x1808] ;  /* 0x0018080001397983 */ /* 0x000ee80000300800 */
[----:B------:R-:W3:Y:S01]  /*b7130*/  LDL.LU R59, [R1+0x180c] ;  /* 0x00180c00013b7983 */ /* 0x000ee20000300800 */
[----:B------:R-:W-:-:S03]  /*b7140*/  IMAD.X R25, R4, 0x1, R37, P1 ;  /* 0x0000000104197824 */ /* 0x000fc600008e0625 */
[----:B-1----:R-:W3:Y:S04]  /*b7150*/  LDL.LU R0, [R1+0x17f0] ;  /* 0x0017f00001007983 */ /* 0x002ee80000300800 */
[----:B------:R4:W-:Y:S04]  /*b7160*/  STL.64 [R1+0x1a40], R24 ;  /* 0x001a401801007387 */ /* 0x0009e80000100a00 */
[----:B------:R-:W3:Y:S01]  /*b7170*/  LDL.LU R9, [R1+0x17f4] ;  /* 0x0017f40001097983 */ /* 0x000ee20000300800 */
[----:B----4-:R-:W-:-:S03]  /*b7180*/  F2FP.SATFINITE.E5M2.F32.PACK_AB_MERGE_C R24, R43, R2, RZ ;  /* 0x000000022b18723e */ /* 0x010fc600048060ff */
[----:B------:R-:W4:Y:S04]  /*b7190*/  LDL.LU R2, [R1+0x17f8] ;  /* 0x0017f80001027983 */ /* 0x000f280000300800 */
[----:B------:R0:W-:Y:S01]  /*b71a0*/  STL [R1+0x630], R24 ;  /* 0x0006301801007387 */ /* 0x0001e20000100800 */
[----:B------:R-:W-:-:S03]  /*b71b0*/  F2FP.SATFINITE.E5M2.F32.PACK_AB_MERGE_C R8, R8, R39, RZ ;  /* 0x000000270808723e */ /* 0x000fc600048060ff */
[----:B------:R-:W4:Y:S01]  /*b71c0*/  LDL.LU R43, [R1+0x17fc] ;  /* 0x0017fc00012b7983 */ /* 0x000f220000300800 */
[----:B0-----:R-:W-:-:S03]  /*b71d0*/  IADD3 R24, P1, PT, R3, R14, RZ ;  /* 0x0000000e03187210 */ /* 0x001fc60007f3e0ff */
[----:B------:R0:W-:Y:S04]  /*b71e0*/  STL [R1+0x5224], R8 ;  /* 0x0052240801007387 */ /* 0x0001e80000100800 */
[----:B------:R-:W4:Y:S01]  /*b71f0*/  LDL.LU R39, [R1+0x17e0] ;  /* 0x0017e00001277983 */ /* 0x000f220000300800 */
[----:B------:R-:W-:Y:S01]  /*b7200*/  IMAD.X R25, R4, 0x1, R13, P1 ;  /* 0x0000000104197824 */ /* 0x000fe200008e060d */
[----:B------:R-:W-:Y:S02]  /*b7210*/  F2FP.SATFINITE.E5M2.F32.PACK_AB_MERGE_C R27, R56, R46, RZ ;  /* 0x0000002e381b723e */ /* 0x000fe400048060ff */
[----:B0-----:R-:W4:Y:S04]  /*b7220*/  LDL.LU R8, [R1+0x17e4] ;  /* 0x0017e40001087983 */ /* 0x001f280000300800 */
[----:B------:R0:W-:Y:S01]  /*b7230*/  STL.64 [R1+0x1a38], R24 ;  /* 0x001a381801007387 */ /* 0x0001e20000100a00 */
[----:B------:R-:W-:-:S03]  /*b7240*/  F2FP.SATFINITE.E5M2.F32.PACK_AB_MERGE_C R26, R60, R58, RZ ;  /* 0x0000003a3c1a723e */ /* 0x000fc600048060ff */
[----:B------:R-:W-:Y:S01]  /*b7250*/  STL [R1+0x5278], R27 ;  /* 0x0052781b01007387 */ /* 0x000fe20000100800 */
[----:B0-----:R-:W-:-:S03]  /*b7260*/  IADD3 R24, P1, PT, R3, R12, RZ ;  /* 0x0000000c03187210 */ /* 0x001fc60007f3e0ff */
[----:B------:R-:W-:Y:S02]  /*b7270*/  STL [R1+0x5144], R26 ;  /* 0x0051441a01007387 */ /* 0x000fe40000100800 */
[----:B------:R-:W-:-:S05]  /*b7280*/  IMAD.X R25, R4, 0x1, R11, P1 ;  /* 0x0000000104197824 */ /* 0x000fca00008e060b */
[----:B------:R0:W-:Y:S02]  /*b7290*/  STL.64 [R1+0x1a30], R24 ;  /* 0x001a301801007387 */ /* 0x0001e40000100a00 */
[----:B0-----:R-:W-:Y:S02]  /*b72a0*/  F2FP.SATFINITE.E5M2.F32.PACK_AB_MERGE_C R24, R45, R52, RZ ;  /* 0x000000342d18723e */ /* 0x001fe400048060ff */
[----:B------:R-:W-:-:S05]  /*b72b0*/  F2FP.SATFINITE.E5M2.F32.PACK_AB_MERGE_C R45, R41, R42, RZ ;  /* 0x0000002a292d723e */ /* 0x000fca00048060ff */
[----:B------:R-:W-:Y:S04]  /*b72c0*/  STL [R1+0x57a0], R45 ;  /* 0x0057a02d01007387 */ /* 0x000fe80000100800 */
[----:B------:R0:W-:Y:S04]  /*b72d0*/  STL [R1+0x52b4], R24 ;  /* 0x0052b41801007387 */ /* 0x0001e80000100800 */
[----:B------:R-:W4:Y:S04]  /*b72e0*/  LDL.LU R42, [R1+0x17e8] ;  /* 0x0017e800012a7983 */ /* 0x000f280000300800 */
[----:B------:R-:W4:Y:S01]  /*b72f0*/  LDL.LU R41, [R1+0x17ec] ;  /* 0x0017ec0001297983 */ /* 0x000f220000300800 */
[----:B0-----:R-:W-:-:S05]  /*b7300*/  IADD3 R24, P1, PT, R3, R10, RZ ;  /* 0x0000000a03187210 */ /* 0x001fca0007f3e0ff */
[----:B------:R-:W-:-:S05]  /*b7310*/  IMAD.X R25, R4, 0x1, R7, P1 ;  /* 0x0000000104197824 */ /* 0x000fca00008e0607 */
[----:B------:R0:W-:Y:S02]  /*b7320*/  STL.64 [R1+0x1a28], R24 ;  /* 0x001a281801007387 */ /* 0x0001e40000100a00 */
[----:B0-----:R-:W-:-:S05]  /*b7330*/  IADD3 R24, P1, PT, R3, R6, RZ ;  /* 0x0000000603187210 */ /* 0x001fca0007f3e0ff */
[----:B------:R-:W-:Y:S01]  /*b7340*/  IMAD.X R25, R4, 0x1, R5, P1 ;  /* 0x0000000104197824 */ /* 0x000fe200008e0605 */
[----:B--2---:R-:W-:-:S05]  /*b7350*/  F2FP.SATFINITE.E5M2.F32.PACK_AB_MERGE_C R27, R48, R47, RZ ;  /* 0x0000002f301b723e */ /* 0x004fca00048060ff */
[----:B------:R-:W-:Y:S01]  /*b7360*/  STL [R1+0x50a4], R27 ;  /* 0x0050a41b01007387 */ /* 0x000fe20000100800 */
[----:B---3--:R-:W-:-:S05]  /*b7370*/  F2FP.SATFINITE.E5M2.F32.PACK_AB_MERGE_C R26, R50, R49, RZ ;  /* 0x00000031321a723e */ /* 0x008fca00048060ff */
[----:B------:R-:W-:Y:S04]  /*b7380*/  STL [R1+0x4fc8], R26 ;  /* 0x004fc81a01007387 */ /* 0x000fe80000100800 */
[----:B------:R0:W-:Y:S02]  /*b7390*/  STL.64 [R1+0x1a20], R24 ;  /* 0x001a201801007387 */ /* 0x0001e40000100a00 */
[----:B0-----:R-:W-:Y:S02]  /*b73a0*/  F2FP.SATFINITE.E5M2.F32.PACK_AB_MERGE_C R25, R55, R51, RZ ;  /* 0x000000333719723e */ /* 0x001fe400048060ff */
[----:B------:R-:W-:Y:S02]  /*b73b0*/  F2FP.SATFINITE.E5M2.F32.PACK_AB_MERGE_C R24, R44, R40, RZ ;  /* 0x000000282c18723e */ /* 0x000fe400048060ff */
[----:B------:R-:W2:Y:S04]  /*b73c0*/  LDL.LU R40, [R1+0x17d0] ;  /* 0x0017d00001287983 */ /* 0x000ea80000300800 */
[----:B------:R-:W-:Y:S04]  /*b73d0*/  STL [R1+0x52f8], R25 ;  /* 0x0052f81901007387 */ /* 0x000fe80000100800 */
[----:B------:R-:W2:Y:S04]  /*b73e0*/  LDL.LU R44, [R1+0x17d4] ;  /* 0x0017d400012c7983 */ /* 0x000ea80000300800 */
[----:B------:R0:W-:Y:S02]  /*b73f0*/  STL [R1+0x4ea8], R24 ;  /* 0x004ea81801007387 */ /* 0x0001e40000100800 */
        /* <DEDUP_REMOVED lines=8> */
[----:B------:R0:W-:Y:S01]  /*b7480*/  STL [R1+0x4de0], R24 ;  /* 0x004de01801007387 */ /* 0x0001e20000100800 */
[----:B----4-:R-:W-:-:S02]  /*b7490*/  F2FP.SATFINITE.E5M2.F32.PACK_AB_MERGE_C R2, R43, R2, RZ ;  /* 0x000000022b02723e */ /* 0x010fc400048060ff */
[----:B0-----:R-:W-:-:S05]  /*b74a0*/  IADD3 R24, P1, PT, R3, R34, RZ ;  /* 0x0000002203187210 */ /* 0x001fca0007f3e0ff */
[----:B------:R-:W-:-:S05]  /*b74b0*/  IMAD.X R25, R4, 0x1, R33, P1 ;  /* 0x0000000104197824 */ /* 0x000fca00008e0621 */
[----:B------:R0:W-:Y:S01]  /*b74c0*/  STL.64 [R1+0x1a10], R24 ;  /* 0x001a101801007387 */ /* 0x0001e20000100a00 */
[----:B------:R-:W-:-:S03]  /*b74d0*/  IADD3 R26, P1, PT, R3, R32, RZ ;  /* 0x00000020031a7210 */ /* 0x000fc60007f3e0ff */
[----:B0-----:R-:W4:Y:S04]  /*b74e0*/  LDL.LU R25, [R1+0x17c0] ;  /* 0x0017c00001197983 */ /* 0x001f280000300800 */
[----:B------:R-:W4:Y:S04]  /*b74f0*/  LDL.LU R46, [R1+0x17c4] ;  /* 0x0017c400012e7983 */ /* 0x000f280000300800 */
[----:B------:R0:W-:Y:S04]  /*b7500*/  STL [R1+0x5378], R2 ;  /* 0x0053780201007387 */ /* 0x0001e80000100800 */
[----:B------:R-:W4:Y:S04]  /*b7510*/  LDL.LU R56, [R1+0x17c8] ;  /* 0x0017c80001387983 */ /* 0x000f280000300800 */
[----:B------:R-:W4:Y:S01]  /*b7520*/  LDL.LU R58, [R1+0x17cc] ;  /* 0x0017cc00013a7983 */ /* 0x000f220000300800 */
[----:B0-----:R-:W-:Y:S01]  /*b7530*/  F2FP.SATFINITE.E5M2.F32.PACK_AB_MERGE_C R2, R8, R39, RZ ;  /* 0x000000270802723e */ /* 0x001fe200048060ff */
[----:B------:R-:W-:-:S04]  /*b7540*/  IMAD.X R27, R4, 0x1, R31, P1 ;  /* 0x00000001041b7824 */ /* 0x000fc800008e061f */
        /* <DEDUP_REMOVED lines=9> */
[----:B0-----:R-:W-:-:S03]  /*b75e0*/  F2FP.SATFINITE.E5M2.F32.PACK_AB_MERGE_C R2, R41, R42, RZ ;  /* 0x0000002a2902723e */ /* 0x001fc600048060ff */
[----:B------:R0:W-:Y:S04]  /*b75f0*/  STL.64 [R1+0x1a08], R26 ;  /* 0x001a081a01007387 */ /* 0x0001e80000100a00 */
[----:B------:R2:W-:Y:S04]  /*b7600*/  STL [R1+0x5370], R2 ;  /* 0x0053700201007387 */ /* 0x0005e80000100800 */
[----:B------:R-:W4:Y:S04]  /*b7610*/  LDL.LU R51, [R1+0x1790] ;  /* 0x0017900001337983 */ /* 0x000f280000300800 */
[----:B------:R-:W4:Y:S04]  /*b7620*/  LDL.LU R55, [R1+0x1794] ;  /* 0x0017940001377983 */ /* 0x000f280000300800 */
[----:B------:R-:W4:Y:S04]  /*b7630*/  LDL.LU R57, [R1+0x1798] ;  /* 0x0017980001397983 */ /* 0x000f280000300800 */
[----:B------:R-:W4:Y:S04]  /*b7640*/  LDL.LU R59, [R1+0x179c] ;  /* 0x00179c00013b7983 */ /* 0x000f280000300800 */
[----:B------:R-:W4:Y:S04]  /*b7650*/  LDL.LU R42, [R1+0x1780] ;  /* 0x00178000012a7983 */ /* 0x000f280000300800 */
[----:B------:R-:W4:Y:S01]  /*b7660*/  LDL.LU R41, [R1+0x1784] ;  /* 0x0017840001297983 */ /* 0x000f220000300800 */
[----:B0-----:R-:W-:-:S05]  /*b7670*/  IADD3 R26, P1, PT, R3, R30, RZ ;  /* 0x0000001e031a7210 */ /* 0x001fca0007f3e0ff */
[----:B------:R-:W-:Y:S01]  /*b7680*/  IMAD.X R27, R4, 0x1, R29, P1 ;  /* 0x00000001041b7824 */ /* 0x000fe200008e061d */
[----:B--2---:R-:W-:Y:S02]  /*b7690*/  F2FP.SATFINITE.E5M2.F32.PACK_AB_MERGE_C R2, R44, R40, RZ ;  /* 0x000000282c02723e */ /* 0x004fe400048060ff */
[----:B------:R-:W2:Y:S04]  /*b76a0*/  LDL.LU R40, [R1+0x1788] ;  /* 0x0017880001287983 */ /* 0x000ea80000300800 */
[----:B------:R-:W2:Y:S04]  /*b76b0*/  LDL.LU R44, [R1+0x178c] ;  /* 0x00178c00012c7983 */ /* 0x000ea80000300800 */
[----:B------:R-:W-:Y:S04]  /*b76c0*/  STL [R1+0x4ce8], R2 ;  /* 0x004ce80201007387 */ /* 0x000fe80000100800 */
[----:B------:R0:W-:Y:S04]  /*b76d0*/  STL.64 [R1+0x1a00], R26 ;  /* 0x001a001a01007387 */ /* 0x0001e80000100a00 */
[----:B0-----:R-:W2:Y:S01]  /*b76e0*/  LDL.LU.64 R26, [R1+0x59a0] ;  /* 0x0059a000011a7983 */ /* 0x001ea20000300a00 */
[----:B------:R-:W-:-:S03]  /*b76f0*/  IADD3 R24, P1, PT, R3, R28, RZ ;  /* 0x0000001c03187210 */ /* 0x000fc60007f3e0ff */
[----:B------:R-:W2:Y:S04]  /*b7700*/  LDL.LU R2, [R1+0x1770] ;  /* 0x0017700001027983 */ /* 0x000ea80000300800 */
[----:B------:R-:W2:Y:S01]  /*b7710*/  LDL.LU R43, [R1+0x1774] ;  /* 0x00177400012b7983 */ /* 0x000ea20000300800 */
[----:B---3--:R-:W-:-:S05]  /*b7720*/  F2FP.SATFINITE.E5M2.F32.PACK_AB_MERGE_C R0, R9, R0, RZ ;  /* 0x000000000900723e */ /* 0x008fca00048060ff */
[----:B------:R0:W-:Y:S04]  /*b7730*/  STL [R1+0x534c], R0 ;  /* 0x00534c0001007387 */ /* 0x0001e80000100800 */
[----:B0-----:R-:W3:Y:S04]  /*b7740*/  LDL.LU R0, [R1+0x1778] ;  /* 0x0017780001007983 */ /* 0x001ee80000300800 */
[----:B------:R-:W3:Y:S01]  /*b7750*/  LDL.LU R9, [R1+0x177c] ;  /* 0x00177c0001097983 */ /* 0x000ee20000300800 */
[----:B----4-:R-:W-:-:S05]  /*b7760*/  F2FP.SATFINITE.E5M2.F32.PACK_AB_MERGE_C R46, R46, R25, RZ ;  /* 0x000000192e2e723e */ /* 0x010fca00048060ff */
[----:B------:R-:W-:Y:S01]  /*b7770*/  STL [R1+0x5808], R46 ;  /* 0x0058082e01007387 */ /* 0x000fe20000100800 */
[----:B--2---:R-:W-:-:S05]  /*b7780*/  IMAD.X R25, R4, 0x1, R27, P1 ;  /* 0x0000000104197824 */ /* 0x004fca00008e061b */
[----:B------:R0:W-:Y:S04]  /*b7790*/  STL.64 [R1+0x19f8], R24 ;  /* 0x0019f81801007387 */ /* 0x0001e80000100a00 */
[----:B0-----:R-:W2:Y:S01]  /*b77a0*/  LDL.LU.64 R24, [R1+0x5998] ;  /* 0x0059980001187983 */ /* 0x001ea20000300a00 */
[----:B------:R-:W-:Y:S02]  /*b77b0*/  F2FP.SATFINITE.E5M2.F32.PACK_AB_MERGE_C R46, R58, R56, RZ ;  /* 0x000000383a2e723e */ /* 0x000fe400048060ff */
[----:B------:R-:W-:Y:S02]  /*b77c0*/  F2FP.SATFINITE.E5M2.F32.PACK_AB_MERGE_C R45, R52, R60, RZ ;  /* 0x0000003c342d723e */ /* 0x000fe400048060ff */
[----:B------:R-:W-:Y:S01]  /*b77d0*/  IADD3 R52, P1, PT, R3, R26, RZ ;  /* 0x0000001a03347210 */ /* 0x000fe20007f3e0ff */
[----:B------:R-:W-:Y:S04]  /*b77e0*/  STL [R1+0x5374], R46 ;  /* 0x0053742e01007387 */ /* 0x000fe80000100800 */
[----:B------:R0:W-:Y:S01]  /*b77f0*/  STL [R1+0x1d5c], R45 ;  /* 0x001d5c2d01007387 */ /* 0x0001e20000100800 */
[----:B------:R-:W-:-:S02]  /*b7800*/  F2FP.SATFINITE.E5M2.F32.PACK_AB_MERGE_C R8, R8, R39, RZ ;  /* 0x000000270808723e */ /* 0x000fc400048060ff */
[----:B0-----:R-:W-:Y:S02]  /*b7810*/  F2FP.SATFINITE.E5M2.F32.PACK_AB_MERGE_C R45, R48, R47, RZ ;  /* 0x0000002f302d723e */ /* 0x001fe400048060ff */
[----:B------:R-:W-:Y:S02]  /*b7820*/  F2FP.SATFINITE.E5M2.F32.PACK_AB_MERGE_C R41, R41, R42, RZ ;  /* 0x0000002a2929723e */ /* 0x000fe400048060ff */
[----:B------:R-:W-:Y:S01]  /*b7830*/  F2FP.SATFINITE.E5M2.F32.PACK_AB_MERGE_C R40, R44, R40, RZ ;  /* 0x000000282c28723e */ /* 0x000fe200048060ff */
[----:B--2---:R-:W-:-:S05]  /*b7840*/  IMAD.X R53, R4, 0x1, R25, P1 ;  /* 0x0000000104357824 */ /* 0x004fca00008e0619 */
[----:B------:R-:W-:Y:S04]  /*b7850*/  STL.64 [R1+0x19f0], R52 ;  /* 0x0019f03401007387 */ /* 0x000fe80000100a00 */
[----:B------:R-:W-:Y:S04]  /*b7860*/  STL [R1+0x1d8c], R45 ;  /* 0x001d8c2d01007387 */ /* 0x000fe80000100800 */
[----:B------:R-:W-:Y:S04]  /*b7870*/  STL.64 [R1+0x5990], R24 ;  /* 0x0059901801007387 */ /* 0x000fe80000100a00 */
[----:B------:R0:W-:Y:S04]  /*b7880*/  STL [R1+0x1d2c], R8 ;  /* 0x001d2c0801007387 */ /* 0x0001e80000100800 */
[----:B------:R-:W2:Y:S01]  /*b7890*/  LDL.LU R39, [R1+0x1760] ;  /* 0x0017600001277983 */ /* 0x000ea20000300800 */
[----:B------:R-:W-:-:S03]  /*b78a0*/  IADD3 R46, P1, PT, R3, R24, RZ ;  /* 0x00000018032e7210 */ /* 0x000fc60007f3e0ff */
[----:B0-----:R-:W2:Y:S02]  /*b78b0*/  LDL.LU R8, [R1+0x1764] ;  /* 0x0017640001087983 */ /* 0x001ea40000300800 */
[C---:B------:R-:W-:Y:S01]  /*b78c0*/  IMAD.X R47, R4.reuse, 0x1, R23, P1 ;  /* 0x00000001042f7824 */ /* 0x040fe200008e0617 */
[----:B------:R-:W-:Y:S02]  /*b78d0*/  IADD3 R24, P1, PT, R3, R22, RZ ;  /* 0x0000001603187210 */ /* 0x000fe40007f3e0ff */
[----:B------:R-:W-:Y:S02]  /*b78e0*/  F2FP.SATFINITE.E5M2.F32.PACK_AB_MERGE_C R45, R55, R51, RZ ;  /* 0x00000033372d723e */ /* 0x000fe400048060ff */
[----:B------:R0:W-:Y:S01]  /*b78f0*/  STL.64 [R1+0x19e8], R46 ;  /* 0x0019e82e01007387 */ /* 0x0001e20000100a00 */
[----:B------:R-:W-:Y:S01]  /*b7900*/  IMAD.X R25, R4, 0x1, R21, P1 ;  /* 0x0000000104197824 */ /* 0x000fe200008e0615 */
[----:B0-----:R-:W-:-:S05]  /*b7910*/  F2FP.SATFINITE.E5M2.F32.PACK_AB_MERGE_C R46, R50, R49, RZ ;  /* 0x00000031322e723e */ /* 0x001fca00048060ff */
[----:B------:R-:W-:Y:S04]  /*b7920*/  STL [R1+0x535c], R46 ;  /* 0x00535c2e01007387 */ /* 0x000fe80000100800 */
[----:B------:R0:W-:Y:S04]  /*b7930*/  STL [R1+0x1cd8], R45 ;  /* 0x001cd82d01007387 */ /* 0x0001e80000100800 */
[----:B------:R1:W-:Y:S01]  /*b7940*/  STL.64 [R1+0x19e0], R24 ;  /* 0x0019e01801007387 */ /* 0x0003e20000100a00 */
[----:B0-----:R-:W-:Y:S02]  /*b7950*/  F2FP.SATFINITE.E5M2.F32.PACK_AB_MERGE_C R45, R59, R57, RZ ;  /* 0x000000393b2d723e */ /* 0x001fe400048060ff */
[----:B-1----:R-:W-:-:S03]  /*b7960*/  IADD3 R24, P1, PT, R3, R20, RZ ;  /* 0x0000001403187210 */ /* 0x002fc60007f3e0ff */
[----:B------:R-:W-:Y:S02]  /*b7970*/  STL [R1+0x1ccc], R45 ;  /* 0x001ccc2d01007387 */ /* 0x000fe40000100800 */
[----:B------:R-:W-:Y:S02]  /*b7980*/  IMAD.X R25, R4, 0x1, R19, P1 ;  /* 0x0000000104197824 */ /* 0x000fe400008e0613 */
[----:B------:R0:W-:Y:S04]  /*b7990*/  STL [R1+0x68c], R41 ;  /* 0x00068c2901007387 */ /* 0x0001e80000100800 */
[----:B------:R-:W-:Y:S04]  /*b79a0*/  STL.64 [R1+0x19d8], R24 ;  /* 0x0019d81801007387 */ /* 0x000fe80000100a00 */
[----:B------:R1:W-:Y:S04]  /*b79b0*/  STL [R1+0x536c], R40 ;  /* 0x00536c2801007387 */ /* 0x0003e80000100800 */
[----:B------:R-:W4:Y:S04]  /*b79c0*/  LDL.LU R42, [R1+0x1768] ;  /* 0x00176800012a7983 */ /* 0x000f280000300800 */
[----:B0-----:R-:W4:Y:S04]  /*b79d0*/  LDL.LU R41, [R1+0x176c] ;  /* 0x00176c0001297983 */ /* 0x001f280000300800 */
[----:B-1----:R-:W4:Y:S01]  /*b79e0*/  LDL.LU R40, [R1+0x600] ;  /* 0x0006000001287983 */ /* 0x002f220000300800 */
[----:B------:R-:W-:-:S05]  /*b79f0*/  IADD3 R24, P1, PT, R3, R18, RZ ;  /* 0x0000001203187210 */ /* 0x000fca0007f3e0ff */
[----:B------:R-:W-:-:S05]  /*b7a00*/  IMAD.X R25, R4, 0x1, R17, P1 ;  /* 0x0000000104197824 */ /* 0x000fca00008e0611 */
[----:B------:R-:W-:Y:S04]  /*b7a10*/  STL.64 [R1+0x19d0], R24 ;  /* 0x0019d01801007387 */ /* 0x000fe80000100a00 */
[----:B------:R-:W4:Y:S01]  /*b7a20*/  LDL.LU R44, [R1+0x604] ;  /* 0x00060400012c7983 */ /* 0x000f220000300800 */
[----:B------:R-:W-:Y:S02]  /*b7a30*/  F2FP.SATFINITE.E5M2.F32.PACK_AB_MERGE_C R51, R43, R2, RZ ;  /* 0x000000022b33723e */ /* 0x000fe400048060ff */
[----:B---3--:R-:W-:-:S03]  /*b7a40*/  F2FP.SATFINITE.E5M2.F32.PACK_AB_MERGE_C R0, R9, R0, RZ ;  /* 0x000000000900723e */ /* 0x008fc600048060ff */
[----:B------:R-:W-:Y:S04]  /*b7a50*/  STL [R1+0x5850], R51 ;  /* 0x0058503301007387 */ /* 0x000fe80000100800 */
        /* <DEDUP_REMOVED lines=8> */
[----:B------:R-:W3:Y:S01]  /*b7ae0*/  LDL.LU R43, [R1+0x1744] ;  /* 0x00174400012b7983 */ /* 0x000ee20000300800 */
[----:B------:R-:W-:Y:S01]  /*b7af0*/  VIADD R3, R3, UR6 ;  /* 0x0000000603037c36 */ /* 0x000fe20008000000 */
[----:B------:R-:W1:Y:S02]  /*b7b00*/  LDCU UR6, c[0x0][0x3b8] ;  /* 0x00007700ff0677ac */ /* 0x000e640008000800 */
[----:B0-----:R-:W3:Y:S04]  /*b7b10*/  LDL.LU R0, [R1+0x1748] ;  /* 0x0017480001007983 */ /* 0x001ee80000300800 */
[----:B------:R-:W3:Y:S01]  /*b7b20*/  LDL.LU R9, [R1+0x174c] ;  /* 0x00174c0001097983 */ /* 0x000ee20000300800 */
[----:B------:R-:W-:-:S02]  /*b7b30*/  SHF.R.S32.HI R4, RZ, 0x1f, R3 ;  /* 0x0000001fff047819 */ /* 0x000fc40000011403 */
[----:B------:R-:W-:-:S05]  /*b7b40*/  IADD3 R24, P1, PT, R3, R16, RZ ;  /* 0x0000001003187210 */ /* 0x000fca0007f3e0ff */
[----:B------:R-:W-:Y:S01]  /*b7b50*/  IMAD.X R25, R4, 0x1, R38, P1 ;  /* 0x0000000104197824 */ /* 0x000fe200008e0626 */
[----:B--2---:R-:W-:-:S05]  /*b7b60*/  F2FP.SATFINITE.E5M2.F32.PACK_AB_MERGE_C R59, R8, R39, RZ ;  /* 0x00000027083b723e */ /* 0x004fca00048060ff */
[----:B------:R-:W-:Y:S04]  /*b7b70*/  STL [R1+0x588c], R59 ;  /* 0x00588c3b01007387 */ /* 0x000fe80000100800 */
[----:B------:R-:W2:Y:S04]  /*b7b80*/  LDL.LU R58, [R1+0x1730] ;  /* 0x00173000013a7983 */ /* 0x000ea80000300800 */
[----:B------:R-:W2:Y:S04]  /*b7b90*/  LDL.LU R60, [R1+0x1734] ;  /* 0x00173400013c7983 */ /* 0x000ea80000300800 */
[----:B------:R-:W2:Y:S04]  /*b7ba0*/  LDL.LU R52, [R1+0x1738] ;  /* 0x0017380001347983 */ /* 0x000ea80000300800 */
[----:B------:R4:W-:Y:S04]  /*b7bb0*/  STL.64 [R1+0x19c8], R24 ;  /* 0x0019c81801007387 */ /* 0x0009e80000100a00 */
[----:B------:R-:W2:Y:S04]  /*b7bc0*/  LDL.LU R47, [R1+0x173c] ;  /* 0x00173c00012f7983 */ /* 0x000ea80000300800 */
[----:B------:R-:W2:Y:S04]  /*b7bd0*/  LDL.LU R48, [R1+0x1720] ;  /* 0x0017200001307983 */ /* 0x000ea80000300800 */
[----:B------:R-:W2:Y:S04]  /*b7be0*/  LDL.LU R49, [R1+0x1724] ;  /* 0x0017240001317983 */ /* 0x000ea80000300800 */
[----:B------:R-:W2:Y:S04]  /*b7bf0*/  LDL.LU R50, [R1+0x1728] ;  /* 0x0017280001327983 */ /* 0x000ea80000300800 */
[----:B------:R-:W2:Y:S04]  /*b7c00*/  LDL.LU R55, [R1+0x172c] ;  /* 0x00172c0001377983 */ /* 0x000ea80000300800 */
[----:B------:R-:W2:Y:S04]  /*b7c10*/  LDL.LU R39, [R1+0x1710] ;  /* 0x0017100001277983 */ /* 0x000ea80000300800 */
[----:B------:R-:W2:Y:S01]  /*b7c20*/  LDL.LU R8, [R1+0x1714] ;  /* 0x0017140001087983 */ /* 0x000ea20000300800 */
[----:B----4-:R-:W-:-:S03]  /*b7c30*/  F2FP.SATFINITE.E5M2.F32.PACK_AB_MERGE_C R25, R41, R42, RZ ;  /* 0x0000002a2919723e */ /* 0x010fc600048060ff */
[----:B------:R-:W4:Y:S04]  /*b7c40*/  LDL.LU R42, [R1+0x1718] ;  /* 0x00171800012a7983 */ /* 0x000f280000300800 */
[----:B------:R-:W-:Y:S04]  /*b7c50*/  STL [R1+0x5318], R25 ;  /* 0x0053181901007387 */ /* 0x000fe80000100800 */
[----:B------:R-:W4:Y:S01]  /*b7c60*/  LDL.LU R41, [R1+0x171c] ;  /* 0x00171c0001297983 */ /* 0x000f220000300800 */
[----:B------:R-:W-:-:S05]  /*b7c70*/  F2FP.SATFINITE.E5M2.F32.PACK_AB_MERGE_C R24, R44, R40, RZ ;  /* 0x000000282c18723e */ /* 0x000fca00048060ff */
[----:B------:R0:W-:Y:S04]  /*b7c80*/  STL [R1+0x610], R24 ;  /* 0x0006101801007387 */ /* 0x0001e80000100800 */
[----:B------:R-:W4:Y:S04]  /*b7c90*/  LDL.LU R40, [R1+0x1700] ;  /* 0x0017000001287983 */ /* 0x000f280000300800 */
[----:B------:R-:W4:Y:S01]  /*b7ca0*/  LDL.LU R44, [R1+0x1704] ;  /* 0x00170400012c7983 */ /* 0x000f220000300800 */
[----:B0-----:R-:W-:-:S05]  /*b7cb0*/  IADD3 R24, P1, PT, R3, R15, RZ ;  /* 0x0000000f03187210 */ /* 0x001fca0007f3e0ff */
[----:B------:R-:W-:Y:S01]  /*b7cc0*/  IMAD.X R25, R4, 0x1, R37, P1 ;  /* 0x0000000104197824 */ /* 0x000fe200008e0625 */
[----:B---3--:R-:W-:-:S04]  /*b7cd0*/  F2FP.SATFINITE.E5M2.F32.PACK_AB_MERGE_C R46, R54, R45, RZ ;  /* 0x0000002d362e723e */ /* 0x008fc800048060ff */
[----:B------:R0:W-:Y:S01]  /*b7ce0*/  STL.64 [R1+0x19c0], R24 ;  /* 0x0019c01801007387 */ /* 0x0001e20000100a00 */
[----:B------:R-:W-:-:S03]  /*b7cf0*/  F2FP.SATFINITE.E5M2.F32.PACK_AB_MERGE_C R45, R53, R61, RZ ;  /* 0x0000003d352d723e */ /* 0x000fc600048060ff */
[----:B------:R-:W-:Y:S01]  /*b7d00*/  STL [R1+0x5360], R46 ;  /* 0x0053602e01007387 */ /* 0x000fe20000100800 */
[----:B0-----:R-:W-:-:S03]  /*b7d10*/  IADD3 R24, P1, PT, R3, R14, RZ ;  /* 0x0000000e03187210 */ /* 0x001fc60007f3e0ff */
[----:B------:R0:W-:Y:S02]  /*b7d20*/  STL [R1+0x51c8], R45 ;  /* 0x0051c82d01007387 */ /* 0x0001e40000100800 */
[----:B------:R-:W-:Y:S01]  /*b7d30*/  IMAD.X R25, R4, 0x1, R13, P1 ;  /* 0x0000000104197824 */ /* 0x000fe200008e060d */
[----:B------:R-:W-:-:S04]  /*b7d40*/  F2FP.SATFINITE.E5M2.F32.PACK_AB_MERGE_C R2, R43, R2, RZ ;  /* 0x000000022b02723e */ /* 0x000fc800048060ff */
[----:B------:R3:W-:Y:S01]  /*b7d50*/  STL.64 [R1+0x19b8], R24 ;  /* 0x0019b81801007387 */ /* 0x0007e20000100a00 */
[----:B0-----:R-:W-:Y:S02]  /*b7d60*/  F2FP.SATFINITE.E5M2.F32.PACK_AB_MERGE_C R45, R57, R56, RZ ;  /* 0x00000038392d723e */ /* 0x001fe400048060ff */
[----:B------:R-:W-:-:S03]  /*b7d70*/  F2FP.SATFINITE.E5M2.F32.PACK_AB_MERGE_C R57, R9, R0, RZ ;  /* 0x000000000939723e */ /* 0x000fc600048060ff */
[----:B------:R-:W-:Y:S01]  /*b7d80*/  STL [R1+0x51e0], R45 ;  /* 0x0051e02d01007387 */ /* 0x000fe20000100800 */
[----:B---3--:R-:W-:-:S03]  /*b7d90*/  IADD3 R24, P1, PT, R3, R12, RZ ;  /* 0x0000000c03187210 */ /* 0x008fc60007f3e0ff */
[----:B------:R0:W-:Y:S04]  /*b7da0*/  STL [R1+0x50d4], R2 ;  /* 0x0050d40201007387 */ /* 0x0001e80000100800 */
[----:B------:R-:W3:Y:S01]  /*b7db0*/  LDL.LU R0, [R1+0x1708] ;  /* 0x0017080001007983 */ /* 0x000ee20000300800 */
[----:B------:R-:W-:-:S03]  /*b7dc0*/  IMAD.X R25, R4, 0x1, R11, P1 ;  /* 0x0000000104197824 */ /* 0x000fc600008e060b */
[----:B------:R-:W3:Y:S04]  /*b7dd0*/  LDL.LU R9, [R1+0x170c] ;  /* 0x00170c0001097983 */ /* 0x000ee80000300800 */
[----:B------:R1:W-:Y:S04]  /*b7de0*/  STL.64 [R1+0x19b0], R24 ;  /* 0x0019b01801007387 */ /* 0x0003e80000100a00 */
[----:B0-----:R-:W3:Y:S04]  /*b7df0*/  LDL.LU R2, [R1+0x16f0] ;  /* 0x0016f00001027983 */ /* 0x001ee80000300800 */
[----:B------:R-:W3:Y:S04]  /*b7e00*/  LDL.LU R43, [R1+0x16f4] ;  /* 0x0016f400012b7983 */ /* 0x000ee80000300800 */
[----:B------:R-:W-:Y:S01]  /*b7e10*/  STL [R1+0x5728], R57 ;  /* 0x0057283901007387 */ /* 0x000fe20000100800 */
[----:B-1----:R-:W-:-:S05]  /*b7e20*/  IADD3 R24, P1, PT, R3, R10, RZ ;  /* 0x0000000a03187210 */ /* 0x002fca0007f3e0ff */
[----:B------:R-:W-:Y:S01]  /*b7e30*/  IMAD.X R25, R4, 0x1, R7, P1 ;  /* 0x0000000104197824 */ /* 0x000fe200008e0607 */
[----:B--2---:R-:W-:Y:S02]  /*b7e40*/  F2FP.SATFINITE.E5M2.F32.PACK_AB_MERGE_C R45, R60, R58, RZ ;  /* 0x0000003a3c2d723e */ /* 0x004fe400048060ff */
[----:B------:R-:W-:-:S03]  /*b7e50*/  F2FP.SATFINITE.E5M2.F32.PACK_AB_MERGE_C R46, R47, R52, RZ ;  /* 0x000000342f2e723e */ /* 0x000fc600048060ff */
[----:B------:R0:W-:Y:S04]  /*b7e60*/  STL [R1+0x5008], R45 ;  /* 0x0050082d01007387 */ /* 0x0001e80000100800 */
[----:B------:R1:W-:Y:S04]  /*b7e70*/  STL.64 [R1+0x19a8], R24 ;  /* 0x0019a81801007387 */ /* 0x0003e80000100a00 */
[----:B------:R-:W-:Y:S01]  /*b7e80*/  STL [R1+0x5024], R46 ;  /* 0x0050242e01007387 */ /* 0x000fe20000100800 */
[----:B0-----:R-:W-:Y:S02]  /*b7e90*/  F2FP.SATFINITE.E5M2.F32.PACK_AB_MERGE_C R45, R49, R48, RZ ;  /* 0x00000030312d723e */ /* 0x001fe400048060ff */
[----:B-1----:R-:W-:-:S03]  /*b7ea0*/  IADD3 R24, P1, PT, R3, R6, RZ ;  /* 0x0000000603187210 */ /* 0x002fc60007f3e0ff */
[----:B------:R0:W-:Y:S01]  /*b7eb0*/  STL [R1+0x4f60], R45 ;  /* 0x004f602d01007387 */ /* 0x0001e20000100800 */
[----:B------:R-:W-:Y:S01]  /*b7ec0*/  F2FP.SATFINITE.E5M2.F32.PACK_AB_MERGE_C R8, R8, R39, RZ ;  /* 0x000000270808723e */ /* 0x000fe200048060ff */
[----:B------:R-:W-:Y:S01]  /*b7ed0*/  IMAD.X R25, R4, 0x1, R5, P1 ;  /* 0x0000000104197824 */ /* 0x000fe200008e0605 */
[----:B0-----:R-:W-:-:S04]  /*b7ee0*/  F2FP.SATFINITE.E5M2.F32.PACK_AB_MERGE_C R45, R55, R50, RZ ;  /* 0x00000032372d723e */ /* 0x001fc800048060ff */
[----:B------:R0:W-:Y:S04]  /*b7ef0*/  STL.64 [R1+0x19a0], R24 ;  /* 0x0019a01801007387 */ /* 0x0001e80000100a00 */
[----:B------:R-:W-:Y:S04]  /*b7f00*/  STL [R1+0x4f50], R45 ;  /* 0x004f502d01007387 */ /* 0x000fe80000100800 */
[----:B------:R1:W-:Y:S04]  /*b7f10*/  STL [R1+0x4e44], R8 ;  /* 0x004e440801007387 */ /* 0x0003e80000100800 */
[----:B------:R-:W2:Y:S01]  /*b7f20*/  LDL.LU R39, [R1+0x16f8] ;  /* 0x0016f80001277983 */ /* 0x000ea20000300800 */
[----:B0-----:R-:W-:-:S03]  /*b7f30*/  IADD3 R24, P1, PT, R3, R36, RZ ;  /* 0x0000002403187210 */ /* 0x001fc60007f3e0ff */
[----:B-1----:R-:W2:Y:S02]  /*b7f40*/  LDL.LU R8, [R1+0x16fc] ;  /* 0x0016fc0001087983 */ /* 0x002ea40000300800 */
[----:B------:R-:W-:-:S05]  /*b7f50*/  IMAD.X R25, R4, 0x1, R35, P1 ;  /* 0x0000000104197824 */ /* 0x000fca00008e0623 */
[----:B------:R4:W-:Y:S04]  /*b7f60*/  STL.64 [R1+0x1998], R24 ;  /* 0x0019981801007387 */ /* 0x0009e80000100a00 */
[----:B------:R-:W2:Y:S04]  /*b7f70*/  LDL.LU R46, [R1+0x16e0] ;  /* 0x0016e000012e7983 */ /* 0x000ea80000300800 */
[----:B------:R-:W2:Y:S01]  /*b7f80*/  LDL.LU R45, [R1+0x16e4] ;  /* 0x0016e400012d7983 */ /* 0x000ea20000300800 */
[----:B----4-:R-:W-:-:S05]  /*b7f90*/  F2FP.SATFINITE.E5M2.F32.PACK_AB_MERGE_C R24, R41, R42, RZ ;  /* 0x0000002a2918723e */ /* 0x010fca00048060ff */
        /* <DEDUP_REMOVED lines=12> */
[----:B------:R-:W-:-:S05]  /*b8060*/  IMAD.X R25, R4, 0x1, R33, P1 ;  /* 0x0000000104197824 */ /* 0x000fca00008e0621 */
[----:B------:R3:W-:Y:S02]  /*b8070*/  STL.64 [R1+0x1990], R24 ;  /* 0x0019901801007387 */ /* 0x0007e40000100a00 */
[----:B---3--:R-:W-:Y:S02]  /*b8080*/  F2FP.SATFINITE.E5M2.F32.PACK_AB_MERGE_C R24, R9, R0, RZ ;  /* 0x000000000918723e */ /* 0x008fe400048060ff */
[----:B------:R-:W3:Y:S04]  /*b8090*/  LDL.LU R0, [R1+0x16c8] ;  /* 0x0016c80001007983 */ /* 0x000ee80000300800 */
[----:B------:R-:W3:Y:S04]  /*b80a0*/  LDL.LU R9, [R1+0x16cc] ;  /* 0x0016cc0001097983 */ /* 0x000ee80000300800 */
[----:B------:R0:W-:Y:S01]  /*b80b0*/  STL [R1+0x4dc4], R24 ;  /* 0x004dc41801007387 */ /* 0x0001e20000100800 */
[----:B------:R-:W-:-:S02]  /*b80c0*/  F2FP.SATFINITE.E5M2.F32.PACK_AB_MERGE_C R2, R43, R2, RZ ;  /* 0x000000022b02723e */ /* 0x000fc400048060ff */
[----:B0-----:R-:W-:-:S03]  /*b80d0*/  IADD3 R24, P1, PT, R3, R32, RZ ;  /* 0x0000002003187210 */ /* 0x001fc60007f3e0ff */
[----:B------:R0:W-:Y:S04]  /*b80e0*/  STL [R1+0x4d2c], R2 ;  /* 0x004d2c0201007387 */ /* 0x0001e80000100800 */
[----:B------:R-:W3:Y:S01]  /*b80f0*/  LDL.LU R58, [R1+0x16b0] ;  /* 0x0016b000013a7983 */ /* 0x000ee20000300800 */
[----:B------:R-:W-:-:S03]  /*b8100*/  IMAD.X R25, R4, 0x1, R31, P1 ;  /* 0x0000000104197824 */ /* 0x000fc600008e061f */
[----:B------:R-:W3:Y:S04]  /*b8110*/  LDL.LU R60, [R1+0x16b4] ;  /* 0x0016b400013c7983 */ /* 0x000ee80000300800 */
[----:B------:R-:W3:Y:S04]  /*b8120*/  LDL.LU R52, [R1+0x16b8] ;  /* 0x0016b80001347983 */ /* 0x000ee80000300800 */
[----:B------:R2:W-:Y:S04]  /*b8130*/  STL.64 [R1+0x1988], R24 ;  /* 0x0019881801007387 */ /* 0x0005e80000100a00 */
[----:B------:R-:W3:Y:S04]  /*b8140*/  LDL.LU R47, [R1+0x16bc] ;  /* 0x0016bc00012f7983 */ /* 0x000ee80000300800 */
[----:B------:R-:W3:Y:S04]  /*b8150*/  LDL.LU R48, [R1+0x16a0] ;  /* 0x0016a00001307983 */ /* 0x000ee80000300800 */
[----:B------:R-:W3:Y:S04]  /*b8160*/  LDL.LU R49, [R1+0x16a4] ;  /* 0x0016a40001317983 */ /* 0x000ee80000300800 */
[----:B------:R-:W3:Y:S04]  /*b8170*/  LDL.LU R50, [R1+0x16a8] ;  /* 0x0016a80001327983 */ /* 0x000ee80000300800 */
[----:B------:R-:W3:Y:S04]  /*b8180*/  LDL.LU R55, [R1+0x16ac] ;  /* 0x0016ac0001377983 */ /* 0x000ee80000300800 */
[----:B0-----:R-:W3:Y:S04]  /*b8190*/  LDL.LU R2, [R1+0x1690] ;  /* 0x0016900001027983 */ /* 0x001ee80000300800 */
[----:B------:R-:W3:Y:S01]  /*b81a0*/  LDL.LU R43, [R1+0x1694] ;  /* 0x00169400012b7983 */ /* 0x000ee20000300800 */
[----:B--2---:R-:W-:-:S03]  /*b81b0*/  F2FP.SATFINITE.E5M2.F32.PACK_AB_MERGE_C R24, R8, R39, RZ ;  /* 0x000000270818723e */ /* 0x004fc600048060ff */
[----:B------:R-:W2:Y:S04]  /*b81c0*/  LDL.LU R39, [R1+0x1698] ;  /* 0x0016980001277983 */ /* 0x000ea80000300800 */
[----:B------:R-:W2:Y:S04]  /*b81d0*/  LDL.LU R8, [R1+0x169c] ;  /* 0x00169c0001087983 */ /* 0x000ea80000300800 */
[----:B------:R0:W-:Y:S01]  /*b81e0*/  STL [R1+0x4d38], R24 ;  /* 0x004d381801007387 */ /* 0x0001e20000100800 */
[----:B------:R-:W-:Y:S02]  /*b81f0*/  F2FP.SATFINITE.E5M2.F32.PACK_AB_MERGE_C R45, R45, R46, RZ ;  /* 0x0000002e2d2d723e */ /* 0x000fe400048060ff */
[----:B0-----:R-:W-:-:S03]  /*b8200*/  IADD3 R24, P1, PT, R3, R30, RZ ;  /* 0x0000001e03187210 */ /* 0x001fc60007f3e0ff */
[----:B------:R-:W-:Y:S02]  /*b8210*/  STL [R1+0x4c38], R45 ;  /* 0x004c382d01007387 */ /* 0x000fe40000100800 */
[----:B------:R-:W-:-:S05]  /*b8220*/  IMAD.X R25, R4, 0x1, R29, P1 ;  /* 0x0000000104197824 */ /* 0x000fca00008e061d */
[----:B------:R4:W-:Y:S02]  /*b8230*/  STL.64 [R1+0x1980], R24 ;  /* 0x0019801801007387 */ /* 0x0009e40000100a00 */
[----:B----4-:R-:W-:Y:S02]  /*b8240*/  F2FP.SATFINITE.E5M2.F32.PACK_AB_MERGE_C R24, R41, R42, RZ ;  /* 0x0000002a2918723e */ /* 0x010fe400048060ff */
[----:B------:R-:W4:Y:S04]  /*b8250*/  LDL.LU R42, [R1+0x1680] ;  /* 0x00168000012a7983 */ /* 0x000f280000300800 */
[----:B------:R-:W4:Y:S04]  /*b8260*/  LDL.LU R41, [R1+0x1684] ;  /* 0x0016840001297983 */ /* 0x000f280000300800 */
[----:B------:R0:W-:Y:S01]  /*b8270*/  STL [R1+0x4cbc], R24 ;  /* 0x004cbc1801007387 */ /* 0x0001e20000100800 */
[----:B------:R-:W-:-:S02]  /*b8280*/  F2FP.SATFINITE.E5M2.F32.PACK_AB_MERGE_C R45, R61, R54, RZ ;  /* 0x000000363d2d723e */ /* 0x000fc400048060ff */
[----:B0-----:R-:W-:-:S03]  /*b8290*/  IADD3 R24, P1, PT, R3, R28, RZ ;  /* 0x0000001c03187210 */ /* 0x001fc60007f3e0ff */
[----:B------:R-:W-:Y:S02]  /*b82a0*/  STL [R1+0x1d58], R45 ;  /* 0x001d582d01007387 */ /* 0x000fe40000100800 */
[----:B------:R-:W-:-:S05]  /*b82b0*/  IMAD.X R25, R4, 0x1, R27, P1 ;  /* 0x0000000104197824 */ /* 0x000fca00008e061b */
[----:B------:R0:W-:Y:S04]  /*b82c0*/  STL.64 [R1+0x1978], R24 ;  /* 0x0019781801007387 */ /* 0x0001e80000100a00 */
[----:B0-----:R-:W2:Y:S01]  /*b82d0*/  LDL.LU.64 R24, [R1+0x5990] ;  /* 0x0059900001187983 */ /* 0x001ea20000300a00 */
[----:B------:R-:W-:Y:S02]  /*b82e0*/  F2FP.SATFINITE.E5M2.F32.PACK_AB_MERGE_C R40, R44, R40, RZ ;  /* 0x000000282c28723e */ /* 0x000fe400048060ff */
[----:B------:R-:W-:Y:S02]  /*b82f0*/  IADD3 R44, P1, PT, R3, R26, RZ ;  /* 0x0000001a032c7210 */ /* 0x000fe40007f3e0ff */
[----:B------:R-:W-:-:S05]  /*b8300*/  F2FP.SATFINITE.E5M2.F32.PACK_AB_MERGE_C R46, R56, R53, RZ ;  /* 0x00000035382e723e */ /* 0x000fca00048060ff */
[----:B------:R-:W-:Y:S04]  /*b8310*/  STL [R1+0x1d68], R46 ;  /* 0x001d682e01007387 */ /* 0x000fe80000100800 */
[----:B------:R-:W-:Y:S04]  /*b8320*/  STL.64 [R1+0x5988], R26 ;  /* 0x0059881a01007387 */ /* 0x000fe80000100a00 */
[----:B------:R0:W-:Y:S01]  /*b8330*/  STL [R1+0x1cfc], R40 ;  /* 0x001cfc2801007387 */ /* 0x0001e20000100800 */
[----:B---3--:R-:W-:-:S03]  /*b8340*/  F2FP.SATFINITE.E5M2.F32.PACK_AB_MERGE_C R0, R9, R0, RZ ;  /* 0x000000000900723e */ /* 0x008fc600048060ff */
[----:B0-----:R-:W3:Y:S01]  /*b8350*/  LDL.LU R40, [R1+0x1688] ;  /* 0x0016880001287983 */ /* 0x001ee20000300800 */
[----:B------:R-:W-:Y:S02]  /*b8360*/  F2FP.SATFINITE.E5M2.F32.PACK_AB_MERGE_C R46, R47, R52, RZ ;  /* 0x000000342f2e723e */ /* 0x000fe400048060ff */
[----:B------:R-:W-:Y:S01]  /*b8370*/  F2FP.SATFINITE.E5M2.F32.PACK_AB_MERGE_C R2, R43, R2, RZ ;  /* 0x000000022b02723e */ /* 0x000fe200048060ff */
[----:B--2---:R-:W-:-:S05]  /*b8380*/  IMAD.X R45, R4, 0x1, R25, P1 ;  /* 0x00000001042d7824 */ /* 0x004fca00008e0619 */
[----:B------:R0:W-:Y:S01]  /*b8390*/  STL.64 [R1+0x1970], R44 ;  /* 0x0019702c01007387 */ /* 0x0001e20000100a00 */
[----:B------:R-:W-:-:S03]  /*b83a0*/  IADD3 R26, P1, PT, R3, R24, RZ ;  /* 0x00000018031a7210 */ /* 0x000fc60007f3e0ff */
[----:B0-----:R-:W3:Y:S04]  /*b83b0*/  LDL.LU R44, [R1+0x168c] ;  /* 0x00168c00012c7983 */ /* 0x001ee80000300800 */
[----:B------:R0:W-:Y:S01]  /*b83c0*/  STL [R1+0x1d1c], R0 ;  /* 0x001d1c0001007387 */ /* 0x0001e20000100800 */
[----:B------:R-:W-:-:S03]  /*b83d0*/  F2FP.SATFINITE.E5M2.F32.PACK_AB_MERGE_C R45, R60, R58, RZ ;  /* 0x0000003a3c2d723e */ /* 0x000fc600048060ff */
[----:B0-----:R-:W2:Y:S04]  /*b83e0*/  LDL.LU R0, [R1+0x1670] ;  /* 0x0016700001007983 */ /* 0x001ea80000300800 */
[----:B------:R-:W2:Y:S01]  /*b83f0*/  LDL.LU R9, [R1+0x1674] ;  /* 0x0016740001097983 */ /* 0x000ea20000300800 */
[----:B------:R-:W-:-:S03]  /*b8400*/  IMAD.X R27, R4, 0x1, R23, P1 ;  /* 0x00000001041b7824 */ /* 0x000fc600008e0617 */
[----:B------:R0:W-:Y:S04]  /*b8410*/  STL [R1+0x1ca8], R45 ;  /* 0x001ca82d01007387 */ /* 0x0001e80000100800 */
[----:B------:R1:W-:Y:S04]  /*b8420*/  STL.64 [R1+0x1968], R26 ;  /* 0x0019681a01007387 */ /* 0x0003e80000100a00 */
[----:B------:R-:W-:Y:S01]  /*b8430*/  STL [R1+0x1cb8], R46 ;  /* 0x001cb82e01007387 */ /* 0x000fe20000100800 */
[----:B0-----:R-:W-:Y:S02]  /*b8440*/  F2FP.SATFINITE.E5M2.F32.PACK_AB_MERGE_C R45, R49, R48, RZ ;  /* 0x00000030312d723e */ /* 0x001fe400048060ff */
[----:B-1----:R-:W-:-:S03]  /*b8450*/  IADD3 R26, P1, PT, R3, R22, RZ ;  /* 0x00000016031a7210 */ /* 0x002fc60007f3e0ff */
[----:B------:R0:W-:Y:S02]  /*b8460*/  STL [R1+0x680], R45 ;  /* 0x0006802d01007387 */ /* 0x0001e40000100800 */
[----:B------:R-:W-:-:S05]  /*b8470*/  IMAD.X R27, R4, 0x1, R21, P1 ;  /* 0x00000001041b7824 */ /* 0x000fca00008e0615 */
[----:B------:R1:W-:Y:S01]  /*b8480*/  STL.64 [R1+0x1960], R26 ;  /* 0x0019601a01007387 */ /* 0x0003e20000100a00 */
[----:B0-----:R-:W-:-:S05]  /*b8490*/  F2FP.SATFINITE.E5M2.F32.PACK_AB_MERGE_C R45, R55, R50, RZ ;  /* 0x00000032372d723e */ /* 0x001fca00048060ff */
[----:B------:R-:W-:Y:S04]  /*b84a0*/  STL [R1+0x678], R45 ;  /* 0x0006782d01007387 */ /* 0x000fe80000100800 */
[----:B------:R0:W-:Y:S01]  /*b84b0*/  STL [R1+0x64c], R2 ;  /* 0x00064c0201007387 */ /* 0x0001e20000100800 */
[----:B-1----:R-:W-:-:S05]  /*b84c0*/  IADD3 R26, P1, PT, R3, R20, RZ ;  /* 0x00000014031a7210 */ /* 0x002fca0007f3e0ff */
[----:B------:R-:W-:Y:S01]  /*b84d0*/  IMAD.X R27, R4, 0x1, R19, P1 ;  /* 0x00000001041b7824 */ /* 0x000fe200008e0613 */
[----:B0-----:R-:W-:-:S04]  /*b84e0*/  F2FP.SATFINITE.E5M2.F32.PACK_AB_MERGE_C R2, R8, R39, RZ ;  /* 0x000000270802723e */ /* 0x001fc800048060ff */
[----:B------:R0:W-:Y:S04]  /*b84f0*/  STL.64 [R1+0x1958], R26 ;  /* 0x0019581a01007387 */ /* 0x0001e80000100a00 */
[----:B------:R4:W-:Y:S04]  /*b8500*/  STL [R1+0x658], R2 ;  /* 0x0006580201007387 */ /* 0x0009e80000100800 */
[----:B------:R-:W2:Y:S04]  /*b8510*/  LDL.LU R39, [R1+0x1678] ;  /* 0x0016780001277983 */ /* 0x000ea80000300800 */
[----:B------:R-:W2:Y:S01]  /*b8520*/  LDL.LU R8, [R1+0x167c] ;  /* 0x00167c0001087983 */ /* 0x000ea20000300800 */
[----:B0-----:R-:W-:-:S05]  /*b8530*/  IADD3 R26, P1, PT, R3, R18, RZ ;  /* 0x00000012031a7210 */ /* 0x001fca0007f3e0ff */
[----:B------:R-:W-:Y:S01]  /*b8540*/  IMAD.X R27, R4, 0x1, R17, P1 ;  /* 0x00000001041b7824 */ /* 0x000fe200008e0611 */
[----:B----4-:R-:W-:-:S04]  /*b8550*/  F2FP.SATFINITE.E5M2.F32.PACK_AB_MERGE_C R2, R41, R42, RZ ;  /* 0x0000002a2902723e */ /* 0x010fc800048060ff */
[----:B------:R-:W-:Y:S04]  /*b8560*/  STL.64 [R1+0x1950], R26 ;  /* 0x0019501a01007387 */ /* 0x000fe80000100a00 */
[----:B------:R-:W4:Y:S04]  /*b8570*/  LDL.LU R46, [R1+0x5f0] ;  /* 0x0005f000012e7983 */ /* 0x000f280000300800 */
[----:B------:R-:W4:Y:S04]  /*b8580*/  LDL.LU R45, [R1+0x5f4] ;  /* 0x0005f400012d7983 */ /* 0x000f280000300800 */
[----:B------:R0:W-:Y:S04]  /*b8590*/  STL [R1+0x61c], R2 ;  /* 0x00061c0201007387 */ /* 0x0001e80000100800 */
[----:B------:R-:W4:Y:S04]  /*b85a0*/  LDL.LU R54, [R1+0x5f8] ;  /* 0x0005f80001367983 */ /* 0x000f280000300800 */
[----:B------:R-:W4:Y:S04]  /*b85b0*/  LDL.LU R61, [R1+0x5fc] ;  /* 0x0005fc00013d7983 */ /* 0x000f280000300800 */
[----:B------:R-:W4:Y:S04]  /*b85c0*/  LDL.LU R53, [R1+0x1660] ;  /* 0x0016600001357983 */ /* 0x000f280000300800 */
[----:B------:R-:W4:Y:S04]  /*b85d0*/  LDL.LU R56, [R1+0x1664] ;  /* 0x0016640001387983 */ /* 0x000f280000300800 */
[----:B0-----:R-:W4:Y:S04]  /*b85e0*/  LDL.LU R2, [R1+0x1668] ;  /* 0x0016680001027983 */ /* 0x001f280000300800 */
[----:B------:R-:W4:Y:S04]  /*b85f0*/  LDL.LU R43, [R1+0x166c] ;  /* 0x00166c00012b7983 */ /* 0x000f280000300800 */
[----:B------:R-:W4:Y:S04]  /*b8600*/  LDL.LU R42, [R1+0x1650] ;  /* 0x00165000012a7983 */ /* 0x000f280000300800 */
[----:B------:R-:W4:Y:S01]  /*b8610*/  LDL.LU R41, [R1+0x1654] ;  /* 0x0016540001297983 */ /* 0x000f220000300800 */
[----:B------:R-:W-:Y:S01]  /*b8620*/  VIADD R3, R3, UR6 ;  /* 0x0000000603037c36 */ /* 0x000fe20008000000 */
[----:B------:R-:W0:Y:S04]  /*b8630*/  LDCU UR6, c[0x0][0x3b8] ;  /* 0x00007700ff0677ac */ /* 0x000e280008000800 */
[----:B------:R-:W-:-:S02]  /*b8640*/  IADD3 R26, P1, PT, R3, R16, RZ ;  /* 0x00000010031a7210 */ /* 0x000fc40007f3e0ff */
[----:B---3--:R-:W-:-:S05]  /*b8650*/  F2FP.SATFINITE.E5M2.F32.PACK_AB_MERGE_C R4, R44, R40, RZ ;  /* 0x000000282c04723e */ /* 0x008fca00048060ff */
[----:B------:R-:W-:Y:S04]  /*b8660*/  STL [R1+0x624], R4 ;  /* 0x0006240401007387 */ /* 0x000fe80000100800 */
[----:B------:R-:W3:Y:S04]  /*b8670*/  LDL.LU R58, [R1+0x1658] ;  /* 0x00165800013a7983 */ /* 0x000ee80000300800 */
[----:B------:R-:W3:Y:S01]  /*b8680*/  LDL.LU R60, [R1+0x165c] ;  /* 0x00165c00013c7983 */ /* 0x000ee20000300800 */
[----:B--2---:R-:W-:-:S05]  /*b8690*/  F2FP.SATFINITE.E5M2.F32.PACK_AB_MERGE_C R0, R9, R0, RZ ;  /* 0x000000000900723e */ /* 0x004fca00048060ff */
[----:B------:R1:W-:Y:S04]  /*b86a0*/  STL [R1+0x608], R0 ;  /* 0x0006080001007387 */ /* 0x0003e80000100800 */
[----:B-1----:R-:W2:Y:S04]  /*b86b0*/  LDL.LU R0, [R1+0x1640] ;  /* 0x0016400001007983 */ /* 0x002ea80000300800 */
[----:B------:R-:W2:Y:S01]  /*b86c0*/  LDL.LU R9, [R1+0x1644] ;  /* 0x0016440001097983 */ /* 0x000ea20000300800 */
[----:B------:R-:W-:-:S03]  /*b86d0*/  SHF.R.S32.HI R4, RZ, 0x1f, R3 ;  /* 0x0000001fff047819 */ /* 0x000fc60000011403 */
[----:B------:R-:W2:Y:S04]  /*b86e0*/  LDL.LU R52, [R1+0x1648] ;  /* 0x0016480001347983 */ /* 0x000ea80000300800 */
[----:B------:R-:W2:Y:S04]  /*b86f0*/  LDL.LU R47, [R1+0x164c] ;  /* 0x00164c00012f7983 */ /* 0x000ea80000300800 */
[----:B------:R-:W2:Y:S01]  /*b8700*/  LDL.LU R48, [R1+0x1630] ;  /* 0x0016300001307983 */ /* 0x000ea20000300800 */
[----:B------:R-:W-:-:S05]  /*b8710*/  IMAD.X R27, R4, 0x1, R38, P1 ;  /* 0x00000001041b7824 */ /* 0x000fca00008e0626 */
[----:B------:R1:W-:Y:S04]  /*b8720*/  STL.64 [R1+0x1948], R26 ;  /* 0x0019481a01007387 */ /* 0x0003e80000100a00 */
[----:B------:R-:W2:Y:S04]  /*b8730*/  LDL.LU R49, [R1+0x1634] ;  /* 0x0016340001317983 */ /* 0x000ea80000300800 */
[----:B------:R-:W2:Y:S04]  /*b8740*/  LDL.LU R50, [R1+0x1638] ;  /* 0x0016380001327983 */ /* 0x000ea80000300800 */
[----:B------:R-:W2:Y:S04]  /*b8750*/  LDL.LU R55, [R1+0x163c] ;  /* 0x00163c0001377983 */ /* 0x000ea80000300800 */
[----:B------:R-:W2:Y:S04]  /*b8760*/  LDL.LU R40, [R1+0x1620] ;  /* 0x0016200001287983 */ /* 0x000ea80000300800 */
[----:B------:R-:W2:Y:S01]  /*b8770*/  LDL.LU R44, [R1+0x1624] ;  /* 0x00162400012c7983 */ /* 0x000ea20000300800 */
[----:B------:R-:W-:-:S03]  /*b8780*/  F2FP.SATFINITE.E5M2.F32.PACK_AB_MERGE_C R59, R8, R39, RZ ;  /* 0x00000027083b723e */ /* 0x000fc600048060ff */
[----:B------:R-:W2:Y:S04]  /*b8790*/  LDL.LU R39, [R1+0x1628] ;  /* 0x0016280001277983 */ /* 0x000ea80000300800 */
[----:B------:R-:W2:Y:S01]  /*b87a0*/  LDL.LU R8, [R1+0x162c] ;  /* 0x00162c0001087983 */ /* 0x000ea20000300800 */
[----:B-1----:R-:W-:-:S03]  /*b87b0*/  IADD3 R26, P1, PT, R3, R15, RZ ;  /* 0x0000000f031a7210 */ /* 0x002fc60007f3e0ff */
[----:B------:R-:W-:Y:S02]  /*b87c0*/  STL [R1+0x5894], R59 ;  /* 0x0058943b01007387 */ /* 0x000fe40000100800 */
[----:B------:R-:W-:Y:S01]  /*b87d0*/  IMAD.X R27, R4, 0x1, R37, P1 ;  /* 0x00000001041b7824 */ /* 0x000fe200008e0625 */
[----:B----4-:R-:W-:-:S05]  /*b87e0*/  F2FP.SATFINITE.E5M2.F32.PACK_AB_MERGE_C R45, R45, R46, RZ ;  /* 0x0000002e2d2d723e */ /* 0x010fca00048060ff */
[----:B------:R-:W-:Y:S04]  /*b87f0*/  STL [R1+0x600], R45 ;  /* 0x0006002d01007387 */ /* 0x000fe80000100800 */
[----:B------:R1:W-:Y:S01]  /*b8800*/  STL.64 [R1+0x1940], R26 ;  /* 0x0019401a01007387 */ /* 0x0003e20000100a00 */
[----:B------:R-:W-:Y:S02]  /*b8810*/  F2FP.SATFINITE.E5M2.F32.PACK_AB_MERGE_C R46, R61, R54, RZ ;  /* 0x000000363d2e723e */ /* 0x000fe400048060ff */
[----:B-1----:R-:W-:Y:S02]  /*b8820*/  IADD3 R26, P1, PT, R3, R14, RZ ;  /* 0x0000000e031a7210 */ /* 0x002fe40007f3e0ff */
[----:B------:R-:W-:Y:S01]  /*b8830*/  F2FP.SATFINITE.E5M2.F32.PACK_AB_MERGE_C R45, R56, R53, RZ ;  /* 0x00000035382d723e */ /* 0x000fe200048060ff */
[----:B------:R-:W-:Y:S02]  /*b8840*/  STL [R1+0x5f4], R46 ;  /* 0x0005f42e01007387 */ /* 0x000fe40000100800 */
[----:B------:R-:W-:-:S02]  /*b8850*/  IMAD.X R27, R4, 0x1, R13, P1 ;  /* 0x00000001041b7824 */ /* 0x000fc400008e060d */
[----:B------:R-:W-:Y:S04]  /*b8860*/  STL [R1+0x51b4], R45 ;  /* 0x0051b42d01007387 */ /* 0x000fe80000100800 */
[----:B------:R1:W-:Y:S02]  /*b8870*/  STL.64 [R1+0x1938], R26 ;  /* 0x0019381a01007387 */ /* 0x0003e40000100a00 */
[----:B-1----:R-:W-:Y:S02]  /*b8880*/  F2FP.SATFINITE.E5M2.F32.PACK_AB_MERGE_C R27, R43, R2, RZ ;  /* 0x000000022b1b723e */ /* 0x002fe400048060ff */
[----:B------:R-:W-:Y:S01]  /*b8890*/  F2FP.SATFINITE.E5M2.F32.PACK_AB_MERGE_C R26, R41, R42, RZ ;  /* 0x0000002a291a723e */ /* 0x000fe200048060ff */
[----:B------:R-:W4:Y:S04]  /*b88a0*/  LDL.LU R2, [R1+0x1610] ;  /* 0x0016100001027983 */ /* 0x000f280000300800 */
[----:B------:R-:W-:Y:S04]  /*b88b0*/  STL [R1+0x5214], R27 ;  /* 0x0052141b01007387 */ /* 0x000fe80000100800 */
[----:B------:R-:W4:Y:S04]  /*b88c0*/  LDL.LU R43, [R1+0x1614] ;  /* 0x00161400012b7983 */ /* 0x000f280000300800 */
[----:B------:R1:W-:Y:S04]  /*b88d0*/  STL [R1+0x50e0], R26 ;  /* 0x0050e01a01007387 */ /* 0x0003e80000100800 */
[----:B------:R-:W4:Y:S04]  /*b88e0*/  LDL.LU R42, [R1+0x1618] ;  /* 0x00161800012a7983 */ /* 0x000f280000300800 */
[----:B------:R-:W4:Y:S01]  /*b88f0*/  LDL.LU R41, [R1+0x161c] ;  /* 0x00161c0001297983 */ /* 0x000f220000300800 */
[----:B-1----:R-:W-:-:S05]  /*b8900*/  IADD3 R26, P1, PT, R3, R12, RZ ;  /* 0x0000000c031a7210 */ /* 0x002fca0007f3e0ff */
[----:B------:R-:W-:-:S05]  /*b8910*/  IMAD.X R27, R4, 0x1, R11, P1 ;  /* 0x00000001041b7824 */ /* 0x000fca00008e060b */
[----:B------:R3:W-:Y:S02]  /*b8920*/  STL.64 [R1+0x1930], R26 ;  /* 0x0019301a01007387 */ /* 0x0007e40000100a00 */
[----:B---3--:R-:W-:Y:S02]  /*b8930*/  F2FP.SATFINITE.E5M2.F32.PACK_AB_MERGE_C R27, R60, R58, RZ ;  /* 0x0000003a3c1b723e */ /* 0x008fe400048060ff */
[----:B--2---:R-:W-:Y:S02]  /*b8940*/  F2FP.SATFINITE.E5M2.F32.PACK_AB_MERGE_C R26, R9, R0, RZ ;  /* 0x00000000091a723e */ /* 0x004fe400048060ff */
[----:B------:R-:W2:Y:S04]  /*b8950*/  LDL.LU R0, [R1+0x1600] ;  /* 0x0016000001007983 */ /* 0x000ea80000300800 */
[----:B------:R-:W-:Y:S04]  /*b8960*/  STL [R1+0x522c], R27 ;  /* 0x00522c1b01007387 */ /* 0x000fe80000100800 */
[----:B------:R-:W2:Y:S04]  /*b8970*/  LDL.LU R9, [R1+0x1604] ;  /* 0x0016040001097983 */ /* 0x000ea80000300800 */
[----:B------:R1:W-:Y:S02]  /*b8980*/  STL [R1+0x4ffc], R26 ;  /* 0x004ffc1a01007387 */ /* 0x0003e40000100800 */
[----:B-1----:R-:W-:-:S05]  /*b8990*/  IADD3 R26, P1, PT, R3, R10, RZ ;  /* 0x0000000a031a7210 */ /* 0x002fca0007f3e0ff */
[----:B------:R-:W-:Y:S01]  /*b89a0*/  IMAD.X R27, R4, 0x1, R7, P1 ;  /* 0x00000001041b7824 */ /* 0x000fe200008e0607 */
[----:B------:R-:W-:-:S04]  /*b89b0*/  F2FP.SATFINITE.E5M2.F32.PACK_AB_MERGE_C R46, R47, R52, RZ ;  /* 0x000000342f2e723e */ /* 0x000fc800048060ff */
[----:B------:R1:W-:Y:S01]  /*b89c0*/  STL.64 [R1+0x1928], R26 ;  /* 0x0019281a01007387 */ /* 0x0003e20000100a00 */
[----:B------:R-:W-:-:S03]  /*b89d0*/  F2FP.SATFINITE.E5M2.F32.PACK_AB_MERGE_C R45, R49, R48, RZ ;  /* 0x00000030312d723e */ /* 0x000fc600048060ff */
[----:B------:R-:W-:Y:S01]  /*b89e0*/  STL [R1+0x5054], R46 ;  /* 0x0050542e01007387 */ /* 0x000fe20000100800 */
[----:B-1----:R-:W-:-:S03]  /*b89f0*/  IADD3 R26, P1, PT, R3, R6, RZ ;  /* 0x00000006031a7210 */ /* 0x002fc60007f3e0ff */
[----:B------:R1:W-:Y:S02]  /*b8a00*/  STL [R1+0x4f44], R45 ;  /* 0x004f442d01007387 */ /* 0x0003e40000100800 */
[----:B------:R-:W-:Y:S01]  /*b8a10*/  IMAD.X R27, R4, 0x1, R5, P1 ;  /* 0x00000001041b7824 */ /* 0x000fe200008e0605 */
[----:B------:R-:W-:-:S04]  /*b8a20*/  F2FP.SATFINITE.E5M2.F32.PACK_AB_MERGE_C R40, R44, R40, RZ ;  /* 0x000000282c28723e */ /* 0x000fc800048060ff */
[----:B------:R3:W-:Y:S01]  /*b8a30*/  STL.64 [R1+0x1920], R26 ;  /* 0x0019201a01007387 */ /* 0x0007e20000100a00 */
[----:B-1----:R-:W-:Y:S02]  /*b8a40*/  F2FP.SATFINITE.E5M2.F32.PACK_AB_MERGE_C R45, R55, R50, RZ ;  /* 0x00000032372d723e */ /* 0x002fe400048060ff */
[----:B------:R-:W-:-:S03]  /*b8a50*/  F2FP.SATFINITE.E5M2.F32.PACK_AB_MERGE_C R8, R8, R39, RZ ;  /* 0x000000270808723e */ /* 0x000fc600048060ff */
[----:B------:R1:W-:Y:S01]  /*b8a60*/  STL [R1+0x5254], R45 ;  /* 0x0052542d01007387 */ /* 0x0003e20000100800 */
[----:B---3--:R-:W-:-:S03]  /*b8a70*/  IADD3 R26, P1, PT, R3, R36, RZ ;  /* 0x00000024031a7210 */ /* 0x008fc60007f3e0ff */
[----:B------:R3:W-:Y:S04]  /*b8a80*/  STL [R1+0x4e48], R40 ;  /* 0x004e482801007387 */ /* 0x0007e80000100800 */
[----:B------:R-:W2:Y:S01]  /*b8a90*/  LDL.LU R57, [R1+0x1608] ;  /* 0x0016080001397983 */ /* 0x000ea20000300800 */
[----:B------:R-:W-:-:S03]  /*b8aa0*/  IMAD.X R27, R4, 0x1, R35, P1 ;  /* 0x00000001041b7824 */ /* 0x000fc600008e0623 */
[----:B------:R-:W2:Y:S04]  /*b8ab0*/  LDL.LU R51, [R1+0x160c] ;  /* 0x00160c0001337983 */ /* 0x000ea80000300800 */
[----:B------:R-:W-:Y:S04]  /*b8ac0*/  STL.64 [R1+0x1918], R26 ;  /* 0x0019181a01007387 */ /* 0x000fe80000100a00 */
[----:B------:R0:W-:Y:S04]  /*b8ad0*/  STL [R1+0x4e38], R8 ;  /* 0x004e380801007387 */ /* 0x0001e80000100800 */
[----:B------:R-:W2:Y:S04]  /*b8ae0*/  LDL.LU R46, [R1+0x15f0] ;  /* 0x0015f000012e7983 */ /* 0x000ea80000300800 */
[----:B-1----:R-:W2:Y:S04]  /*b8af0*/  LDL.LU R45, [R1+0x15f4] ;  /* 0x0015f400012d7983 */ /* 0x002ea80000300800 */
[----:B------:R-:W2:Y:S04]  /*b8b00*/  LDL.LU R54, [R1+0x15f8] ;  /* 0x0015f80001367983 */ /* 0x000ea80000300800 */
[----:B------:R-:W2:Y:S04]  /*b8b10*/  LDL.LU R61, [R1+0x15fc] ;  /* 0x0015fc00013d7983 */ /* 0x000ea80000300800 */
[----:B------:R-:W2:Y:S04]  /*b8b20*/  LDL.LU R53, [R1+0x15e0] ;  /* 0x0015e00001357983 */ /* 0x000ea80000300800 */
[----:B------:R-:W2:Y:S04]  /*b8b30*/  LDL.LU R56, [R1+0x15e4] ;  /* 0x0015e40001387983 */ /* 0x000ea80000300800 */
[----:B---3--:R-:W3:Y:S04]  /*b8b40*/  LDL.LU R40, [R1+0x15e8] ;  /* 0x0015e80001287983 */ /* 0x008ee80000300800 */
[----:B------:R-:W3:Y:S04]  /*b8b50*/  LDL.LU R44, [R1+0x15ec] ;  /* 0x0015ec00012c7983 */ /* 0x000ee80000300800 */
[----:B------:R-:W3:Y:S04]  /*b8b60*/  LDL.LU R39, [R1+0x15d0] ;  /* 0x0015d00001277983 */ /* 0x000ee80000300800 */
[----:B0-----:R-:W3:Y:S01]  /*b8b70*/  LDL.LU R8, [R1+0x15d4] ;  /* 0x0015d40001087983 */ /* 0x001ee20000300800 */
[----:B------:R-:W-:-:S05]  /*b8b80*/  IADD3 R26, P1, PT, R3, R34, RZ ;  /* 0x00000022031a7210 */ /* 0x000fca0007f3e0ff */
[----:B------:R-:W-:Y:S01]  /*b8b90*/  IMAD.X R27, R4, 0x1, R33, P1 ;  /* 0x00000001041b7824 */ /* 0x000fe200008e0621 */
        /* <DEDUP_REMOVED lines=8> */
[----:B------:R-:W4:Y:S04]  /*b8c20*/  LDL.LU R47, [R1+0x15c4] ;  /* 0x0015c400012f7983 */ /* 0x000f280000300800 */
[----:B------:R-:W4:Y:S04]  /*b8c30*/  LDL.LU R48, [R1+0x15c8] ;  /* 0x0015c80001307983 */ /* 0x000f280000300800 */
[----:B------:R-:W4:Y:S01]  /*b8c40*/  LDL.LU R49, [R1+0x15cc] ;  /* 0x0015cc0001317983 */ /* 0x000f220000300800 */
[----:B-1----:R-:W-:-:S05]  /*b8c50*/  IADD3 R26, P1, PT, R3, R32, RZ ;  /* 0x00000020031a7210 */ /* 0x002fca0007f3e0ff */
[----:B------:R-:W-:Y:S01]  /*b8c60*/  IMAD.X R27, R4, 0x1, R31, P1 ;  /* 0x00000001041b7824 */ /* 0x000fe200008e061f */
[----:B--2---:R-:W-:-:S05]  /*b8c70*/  F2FP.SATFINITE.E5M2.F32.PACK_AB_MERGE_C R0, R9, R0, RZ ;  /* 0x000000000900723e */ /* 0x004fca00048060ff */
[----:B------:R1:W-:Y:S04]  /*b8c80*/  STL [R1+0x4d1c], R0 ;  /* 0x004d1c0001007387 */ /* 0x0003e80000100800 */
[----:B------:R-:W2:Y:S04]  /*b8c90*/  LDL.LU R50, [R1+0x15b0] ;  /* 0x0015b00001327983 */ /* 0x000ea80000300800 */
[----:B------:R-:W2:Y:S04]  /*b8ca0*/  LDL.LU R55, [R1+0x15b4] ;  /* 0x0015b40001377983 */ /* 0x000ea80000300800 */
[----:B0-----:R-:W2:Y:S04]  /*b8cb0*/  LDL.LU R2, [R1+0x15b8] ;  /* 0x0015b80001027983 */ /* 0x001ea80000300800 */
[----:B------:R-:W2:Y:S04]  /*b8cc0*/  LDL.LU R43, [R1+0x15bc] ;  /* 0x0015bc00012b7983 */ /* 0x000ea80000300800 */
[----:B------:R-:W2:Y:S04]  /*b8cd0*/  LDL.LU R42, [R1+0x15a0] ;  /* 0x0015a000012a7983 */ /* 0x000ea80000300800 */
[----:B------:R-:W2:Y:S04]  /*b8ce0*/  LDL.LU R41, [R1+0x15a4] ;  /* 0x0015a40001297983 */ /* 0x000ea80000300800 */
[----:B-1----:R-:W2:Y:S04]  /*b8cf0*/  LDL.LU R0, [R1+0x15a8] ;  /* 0x0015a80001007983 */ /* 0x002ea80000300800 */
[----:B------:R-:W2:Y:S04]  /*b8d00*/  LDL.LU R9, [R1+0x15ac] ;  /* 0x0015ac0001097983 */ /* 0x000ea80000300800 */
[----:B------:R0:W-:Y:S02]  /*b8d10*/  STL.64 [R1+0x1908], R26 ;  /* 0x0019081a01007387 */ /* 0x0001e40000100a00 */
[----:B0-----:R-:W-:-:S05]  /*b8d20*/  IADD3 R26, P1, PT, R3, R30, RZ ;  /* 0x0000001e031a7210 */ /* 0x001fca0007f3e0ff */
[----:B------:R-:W-:Y:S01]  /*b8d30*/  IMAD.X R27, R4, 0x1, R29, P1 ;  /* 0x00000001041b7824 */ /* 0x000fe200008e061d */
[----:B------:R-:W-:Y:S02]  /*b8d40*/  F2FP.SATFINITE.E5M2.F32.PACK_AB_MERGE_C R51, R51, R57, RZ ;  /* 0x000000393333723e */ /* 0x000fe400048060ff */
[----:B------:R-:W-:-:S03]  /*b8d50*/  F2FP.SATFINITE.E5M2.F32.PACK_AB_MERGE_C R45, R45, R46, RZ ;  /* 0x0000002e2d2d723e */ /* 0x000fc600048060ff */
[----:B------:R-:W-:Y:S04]  /*b8d60*/  STL [R1+0x5294], R51 ;  /* 0x0052943301007387 */ /* 0x000fe80000100800 */
[----:B------:R-:W-:Y:S04]  /*b8d70*/  STL [R1+0x4c34], R45 ;  /* 0x004c342d01007387 */ /* 0x000fe80000100800 */
[----:B------:R0:W-:Y:S04]  /*b8d80*/  STL.64 [R1+0x1900], R26 ;  /* 0x0019001a01007387 */ /* 0x0001e80000100a00 */
[----:B0-----:R-:W2:Y:S01]  /*b8d90*/  LDL.LU.64 R26, [R1+0x5988] ;  /* 0x00598800011a7983 */ /* 0x001ea20000300a00 */
[----:B------:R-:W-:-:S02]  /*b8da0*/  F2FP.SATFINITE.E5M2.F32.PACK_AB_MERGE_C R45, R56, R53, RZ ;  /* 0x00000035382d723e */ /* 0x000fc400048060ff */
[----:B------:R-:W-:Y:S02]  /*b8db0*/  IADD3 R56, P1, PT, R3, R28, RZ ;  /* 0x0000001c03387210 */ /* 0x000fe40007f3e0ff */
[----:B------:R-:W-:Y:S02]  /*b8dc0*/  F2FP.SATFINITE.E5M2.F32.PACK_AB_MERGE_C R46, R61, R54, RZ ;  /* 0x000000363d2e723e */ /* 0x000fe400048060ff */
[----:B---3--:R-:W-:Y:S02]  /*b8dd0*/  F2FP.SATFINITE.E5M2.F32.PACK_AB_MERGE_C R44, R44, R40, RZ ;  /* 0x000000282c2c723e */ /* 0x008fe400048060ff */
[----:B------:R-:W-:Y:S01]  /*b8de0*/  F2FP.SATFINITE.E5M2.F32.PACK_AB_MERGE_C R8, R8, R39, RZ ;  /* 0x000000270808723e */ /* 0x000fe200048060ff */
[----:B------:R-:W-:Y:S04]  /*b8df0*/  STL [R1+0x5274], R46 ;  /* 0x0052742e01007387 */ /* 0x000fe80000100800 */
[----:B------:R0:W-:Y:S04]  /*b8e00*/  STL [R1+0x1d18], R45 ;  /* 0x001d182d01007387 */ /* 0x0001e80000100800 */
[----:B------:R-:W3:Y:S01]  /*b8e10*/  LDL.LU R40, [R1+0x1590] ;  /* 0x0015900001287983 */ /* 0x000ee20000300800 */
[----:B----4-:R-:W-:-:S02]  /*b8e20*/  F2FP.SATFINITE.E5M2.F32.PACK_AB_MERGE_C R51, R60, R58, RZ ;  /* 0x0000003a3c33723e */ /* 0x010fc400048060ff */
[----:B0-----:R-:W-:Y:S02]  /*b8e30*/  F2FP.SATFINITE.E5M2.F32.PACK_AB_MERGE_C R45, R47, R52, RZ ;  /* 0x000000342f2d723e */ /* 0x001fe400048060ff */
[----:B--2---:R-:W-:Y:S02]  /*b8e40*/  F2FP.SATFINITE.E5M2.F32.PACK_AB_MERGE_C R43, R43, R2, RZ ;  /* 0x000000022b2b723e */ /* 0x004fe400048060ff */
[----:B------:R-:W-:Y:S02]  /*b8e50*/  F2FP.SATFINITE.E5M2.F32.PACK_AB_MERGE_C R2, R41, R42, RZ ;  /* 0x0000002a2902723e */ /* 0x000fe400048060ff */
[----:B------:R-:W-:Y:S01]  /*b8e60*/  F2FP.SATFINITE.E5M2.F32.PACK_AB_MERGE_C R0, R9, R0, RZ ;  /* 0x000000000900723e */ /* 0x000fe200048060ff */
[----:B------:R-:W-:-:S05]  /*b8e70*/  IMAD.X R57, R4, 0x1, R27, P1 ;  /* 0x0000000104397824 */ /* 0x000fca00008e061b */
[----:B------:R-:W-:Y:S04]  /*b8e80*/  STL.64 [R1+0x18f8], R56 ;  /* 0x0018f83801007387 */ /* 0x000fe80000100a00 */
[----:B------:R0:W-:Y:S04]  /*b8e90*/  STL [R1+0x529c], R44 ;  /* 0x00529c2c01007387 */ /* 0x0001e80000100800 */
[----:B0-----:R-:W3:Y:S04]  /*b8ea0*/  LDL.LU R44, [R1+0x1594] ;  /* 0x00159400012c7983 */ /* 0x001ee80000300800 */
[----:B------:R0:W-:Y:S04]  /*b8eb0*/  STL [R1+0x1c9c], R8 ;  /* 0x001c9c0801007387 */ /* 0x0001e80000100800 */
[----:B------:R-:W2:Y:S01]  /*b8ec0*/  LDL.LU R39, [R1+0x1598] ;  /* 0x0015980001277983 */ /* 0x000ea20000300800 */
[----:B------:R-:W-:-:S03]  /*b8ed0*/  IADD3 R56, P1, PT, R3, R26, RZ ;  /* 0x0000001a03387210 */ /* 0x000fc60007f3e0ff */
[----:B0-----:R-:W2:Y:S02]  /*b8ee0*/  LDL.LU R8, [R1+0x159c] ;  /* 0x00159c0001087983 */ /* 0x001ea40000300800 */
[----:B------:R-:W-:Y:S01]  /*b8ef0*/  IMAD.X R57, R4, 0x1, R25, P1 ;  /* 0x0000000104397824 */ /* 0x000fe200008e0619 */
[----:B------:R-:W-:-:S04]  /*b8f00*/  IADD3 R46, P1, PT, R3, R24, RZ ;  /* 0x00000018032e7210 */ /* 0x000fc80007f3e0ff */
[----:B------:R-:W-:Y:S01]  /*b8f10*/  STL.64 [R1+0x18f0], R56 ;  /* 0x0018f03801007387 */ /* 0x000fe20000100a00 */
[----:B------:R-:W-:-:S03]  /*b8f20*/  IMAD.X R47, R4, 0x1, R23, P1 ;  /* 0x00000001042f7824 */ /* 0x000fc600008e0617 */
[----:B------:R-:W-:Y:S04]  /*b8f30*/  STL [R1+0x1cc8], R51 ;  /* 0x001cc83301007387 */ /* 0x000fe80000100800 */
[----:B------:R0:W-:Y:S04]  /*b8f40*/  STL.64 [R1+0x5980], R24 ;  /* 0x0059801801007387 */ /* 0x0001e80000100a00 */
[----:B------:R1:W-:Y:S04]  /*b8f50*/  STL [R1+0x67c], R45 ;  /* 0x00067c2d01007387 */ /* 0x0003e80000100800 */
[----:B------:R4:W-:Y:S01]  /*b8f60*/  STL.64 [R1+0x18e8], R46 ;  /* 0x0018e82e01007387 */ /* 0x0009e20000100a00 */
[----:B0-----:R-:W-:-:S02]  /*b8f70*/  IADD3 R24, P1, PT, R3, R22, RZ ;  /* 0x0000001603187210 */ /* 0x001fc40007f3e0ff */
[----:B-1----:R-:W-:Y:S02]  /*b8f80*/  F2FP.SATFINITE.E5M2.F32.PACK_AB_MERGE_C R45, R55, R50, RZ ;  /* 0x00000032372d723e */ /* 0x002fe400048060ff */
[----:B----4-:R-:W-:Y:S01]  /*b8f90*/  F2FP.SATFINITE.E5M2.F32.PACK_AB_MERGE_C R46, R49, R48, RZ ;  /* 0x00000030312e723e */ /* 0x010fe200048060ff */
[----:B------:R-:W-:-:S04]  /*b8fa0*/  IMAD.X R25, R4, 0x1, R21, P1 ;  /* 0x0000000104197824 */ /* 0x000fc800008e0615 */
[----:B------:R-:W-:Y:S04]  /*b8fb0*/  STL [R1+0x5284], R46 ;  /* 0x0052842e01007387 */ /* 0x000fe80000100800 */
[----:B------:R-:W-:Y:S04]  /*b8fc0*/  STL [R1+0x654], R45 ;  /* 0x0006542d01007387 */ /* 0x000fe80000100800 */
[----:B------:R0:W-:Y:S04]  /*b8fd0*/  STL.64 [R1+0x18e0], R24 ;  /* 0x0018e01801007387 */ /* 0x0001e80000100a00 */
[----:B------:R-:W-:Y:S04]  /*b8fe0*/  STL [R1+0x650], R43 ;  /* 0x0006502b01007387 */ /* 0x000fe80000100800 */
[----:B------:R-:W-:Y:S04]  /*b8ff0*/  STL [R1+0x620], R2 ;  /* 0x0006200201007387 */ /* 0x000fe80000100800 */
[----:B------:R-:W4:Y:S04]  /*b9000*/  LDL.LU R57, [R1+0x1580] ;  /* 0x0015800001397983 */ /* 0x000f280000300800 */
[----:B------:R-:W4:Y:S01]  /*b9010*/  LDL.LU R60, [R1+0x1584] ;  /* 0x00158400013c7983 */ /* 0x000f220000300800 */
[----:B0-----:R-:W-:-:S05]  /*b9020*/  IADD3 R24, P1, PT, R3, R20, RZ ;  /* 0x0000001403187210 */ /* 0x001fca0007f3e0ff */
[----:B------:R-:W-:-:S05]  /*b9030*/  IMAD.X R25, R4, 0x1, R19, P1 ;  /* 0x0000000104197824 */ /* 0x000fca00008e0613 */
[----:B------:R0:W-:Y:S04]  /*b9040*/  STL.64 [R1+0x18d8], R24 ;  /* 0x0018d81801007387 */ /* 0x0001e80000100a00 */
[----:B------:R1:W-:Y:S04]  /*b9050*/  STL [R1+0x528c], R0 ;  /* 0x00528c0001007387 */ /* 0x0003e80000100800 */
[----:B------:R-:W4:Y:S04]  /*b9060*/  LDL.LU R51, [R1+0x1588] ;  /* 0x0015880001337983 */ /* 0x000f280000300800 */
[----:B------:R-:W4:Y:S04]  /*b9070*/  LDL.LU R46, [R1+0x158c] ;  /* 0x00158c00012e7983 */ /* 0x000f280000300800 */
[----:B------:R-:W4:Y:S01]  /*b9080*/  LDL.LU R45, [R1+0x5e0] ;  /* 0x0005e000012d7983 */ /* 0x000f220000300800 */
[----:B0-----:R-:W-:-:S05]  /*b9090*/  IADD3 R24, P1, PT, R3, R18, RZ ;  /* 0x0000001203187210 */ /* 0x001fca0007f3e0ff */
[----:B------:R-:W-:-:S05]  /*b90a0*/  IMAD.X R25, R4, 0x1, R17, P1 ;  /* 0x0000000104197824 */ /* 0x000fca00008e0611 */
[----:B------:R3:W-:Y:S04]  /*b90b0*/  STL.64 [R1+0x18d0], R24 ;  /* 0x0018d01801007387 */ /* 0x0007e80000100a00 */
[----:B------:R-:W4:Y:S04]  /*b90c0*/  LDL.LU R54, [R1+0x5e4] ;  /* 0x0005e40001367983 */ /* 0x000f280000300800 */
[----:B------:R-:W4:Y:S04]  /*b90d0*/  LDL.LU R2, [R1+0x5e8] ;  /* 0x0005e80001027983 */ /* 0x000f280000300800 */
[----:B------:R-:W4:Y:S04]  /*b90e0*/  LDL.LU R43, [R1+0x5ec] ;  /* 0x0005ec00012b7983 */ /* 0x000f280000300800 */
[----:B-1----:R-:W4:Y:S04]  /*b90f0*/  LDL.LU R0, [R1+0x1570] ;  /* 0x0015700001007983 */ /* 0x002f280000300800 */
[----:B------:R-:W4:Y:S04]  /*b9100*/  LDL.LU R9, [R1+0x1574] ;  /* 0x0015740001097983 */ /* 0x000f280000300800 */
[----:B------:R-:W4:Y:S01]  /*b9110*/  LDL.LU R61, [R1+0x1578] ;  /* 0x00157800013d7983 */ /* 0x000f220000300800 */
[----:B------:R-:W-:Y:S01]  /*b9120*/  VIADD R3, R3, UR6 ;  /* 0x0000000603037c36 */ /* 0x000fe20008000000 */
[----:B------:R-:W0:Y:S01]  /*b9130*/  LDCU UR6, c[0x0][0x3b8] ;  /* 0x00007700ff0677ac */ /* 0x000e220008000800 */
[----:B---3--:R-:W-:-:S05]  /*b9140*/  F2FP.SATFINITE.E5M2.F32.PACK_AB_MERGE_C R24, R44, R40, RZ ;  /* 0x000000282c18723e */ /* 0x008fca00048060ff */
[----:B------:R-:W-:Y:S04]  /*b9150*/  STL [R1+0x5f8], R24 ;  /* 0x0005f81801007387 */ /* 0x000fe80000100800 */
[----:B------:R-:W3:Y:S01]  /*b9160*/  LDL.LU R53, [R1+0x157c] ;  /* 0x00157c0001357983 */ /* 0x000ee20000300800 */
        /* <DEDUP_REMOVED lines=11> */
[----:B-1----:R-:W-:-:S02]  /*b9220*/  SHF.R.S32.HI R4, RZ, 0x1f, R3 ;  /* 0x0000001fff047819 */ /* 0x002fc40000011403 */
[----:B------:R-:W-:Y:S01]  /*b9230*/  IADD3 R24, P1, PT, R3, R16, RZ ;  /* 0x0000001003187210 */ /* 0x000fe20007f3e0ff */
[----:B------:R-:W2:Y:S04]  /*b9240*/  LDL.LU R49, [R1+0x1544] ;  /* 0x0015440001317983 */ /* 0x000ea80000300800 */
[----:B------:R-:W2:Y:S01]  /*b9250*/  LDL.LU R50, [R1+0x1548] ;  /* 0x0015480001327983 */ /* 0x000ea20000300800 */
[----:B------:R-:W-:-:S03]  /*b9260*/  IMAD.X R25, R4, 0x1, R38, P1 ;  /* 0x0000000104197824 */ /* 0x000fc600008e0626 */
[----:B------:R-:W2:Y:S04]  /*b9270*/  LDL.LU R55, [R1+0x154c] ;  /* 0x00154c0001377983 */ /* 0x000ea80000300800 */
[----:B------:R-:W2:Y:S04]  /*b9280*/  LDL.LU R40, [R1+0x1530] ;  /* 0x0015300001287983 */ /* 0x000ea80000300800 */
[----:B------:R-:W2:Y:S01]  /*b9290*/  LDL.LU R44, [R1+0x1534] ;  /* 0x00153400012c7983 */ /* 0x000ea20000300800 */
[----:B----4-:R-:W-:-:S05]  /*b92a0*/  F2FP.SATFINITE.E5M2.F32.PACK_AB_MERGE_C R60, R60, R57, RZ ;  /* 0x000000393c3c723e */ /* 0x010fca00048060ff */
[----:B------:R-:W-:Y:S04]  /*b92b0*/  STL [R1+0x589c], R60 ;  /* 0x00589c3c01007387 */ /* 0x000fe80000100800 */
[----:B------:R1:W-:Y:S02]  /*b92c0*/  STL.64 [R1+0x18c8], R24 ;  /* 0x0018c81801007387 */ /* 0x0003e40000100a00 */
[----:B-1----:R-:W-:Y:S02]  /*b92d0*/  IADD3 R24, P1, PT, R3, R15, RZ ;  /* 0x0000000f03187210 */ /* 0x002fe40007f3e0ff */
[----:B------:R-:W-:-:S03]  /*b92e0*/  F2FP.SATFINITE.E5M2.F32.PACK_AB_MERGE_C R46, R46, R51, RZ ;  /* 0x000000332e2e723e */ /* 0x000fc600048060ff */
[----:B------:R-:W-:Y:S02]  /*b92f0*/  IMAD.X R25, R4, 0x1, R37, P1 ;  /* 0x0000000104197824 */ /* 0x000fe400008e0625 */
[----:B------:R-:W-:Y:S01]  /*b9300*/  STL [R1+0x5258], R46 ;  /* 0x0052582e01007387 */ /* 0x000fe20000100800 */
[----:B------:R-:W-:-:S05]  /*b9310*/  F2FP.SATFINITE.E5M2.F32.PACK_AB_MERGE_C R45, R54, R45, RZ ;  /* 0x0000002d362d723e */ /* 0x000fca00048060ff */
[----:B------:R-:W-:Y:S04]  /*b9320*/  STL [R1+0x234], R45 ;  /* 0x0002342d01007387 */ /* 0x000fe80000100800 */
[----:B------:R1:W-:Y:S02]  /*b9330*/  STL.64 [R1+0x18c0], R24 ;  /* 0x0018c01801007387 */ /* 0x0003e40000100a00 */
[----:B-1----:R-:W-:Y:S02]  /*b9340*/  F2FP.SATFINITE.E5M2.F32.PACK_AB_MERGE_C R24, R43, R2, RZ ;  /* 0x000000022b18723e */ /* 0x002fe400048060ff */
[----:B------:R-:W-:Y:S02]  /*b9350*/  F2FP.SATFINITE.E5M2.F32.PACK_AB_MERGE_C R2, R9, R0, RZ ;  /* 0x000000000902723e */ /* 0x000fe400048060ff */
[----:B------:R-:W4:Y:S04]  /*b9360*/  LDL.LU R0, [R1+0x1538] ;  /* 0x0015380001007983 */ /* 0x000f280000300800 */
[----:B------:R1:W-:Y:S04]  /*b9370*/  STL [R1+0x5290], R24 ;  /* 0x0052901801007387 */ /* 0x0003e80000100800 */
[----:B------:R-:W4:Y:S04]  /*b9380*/  LDL.LU R9, [R1+0x153c] ;  /* 0x00153c0001097983 */ /* 0x000f280000300800 */
[----:B------:R0:W-:Y:S01]  /*b9390*/  STL [R1+0x5400], R2 ;  /* 0x0054000201007387 */ /* 0x0001e20000100800 */
[----:B-1----:R-:W-:-:S03]  /*b93a0*/  IADD3 R24, P1, PT, R3, R14, RZ ;  /* 0x0000000e03187210 */ /* 0x002fc60007f3e0ff */
[----:B0-----:R-:W4:Y:S04]  /*b93b0*/  LDL.LU R2, [R1+0x1520] ;  /* 0x0015200001027983 */ /* 0x001f280000300800 */
[----:B------:R-:W4:Y:S01]  /*b93c0*/  LDL.LU R43, [R1+0x1524] ;  /* 0x00152400012b7983 */ /* 0x000f220000300800 */
[----:B------:R-:W-:-:S05]  /*b93d0*/  IMAD.X R25, R4, 0x1, R13, P1 ;  /* 0x0000000104197824 */ /* 0x000fca00008e060d */
[----:B------:R0:W-:Y:S02]  /*b93e0*/  STL.64 [R1+0x18b8], R24 ;  /* 0x0018b81801007387 */ /* 0x0001e40000100a00 */
[----:B0-----:R-:W-:-:S05]  /*b93f0*/  IADD3 R24, P1, PT, R3, R12, RZ ;  /* 0x0000000c03187210 */ /* 0x001fca0007f3e0ff */
[----:B------:R-:W-:Y:S01]  /*b9400*/  IMAD.X R25, R4, 0x1, R11, P1 ;  /* 0x0000000104197824 */ /* 0x000fe200008e060b */
[----:B---3--:R-:W-:-:S05]  /*b9410*/  F2FP.SATFINITE.E5M2.F32.PACK_AB_MERGE_C R45, R53, R61, RZ ;  /* 0x0000003d352d723e */ /* 0x008fca00048060ff */
[----:B------:R-:W-:Y:S01]  /*b9420*/  STL [R1+0x53fc], R45 ;  /* 0x0053fc2d01007387 */ /* 0x000fe20000100800 */
[----:B--2---:R-:W-:-:S05]  /*b9430*/  F2FP.SATFINITE.E5M2.F32.PACK_AB_MERGE_C R41, R41, R42, RZ ;  /* 0x0000002a2929723e */ /* 0x004fca00048060ff */
[----:B------:R0:W-:Y:S04]  /*b9440*/  STL [R1+0x5440], R41 ;  /* 0x0054402901007387 */ /* 0x0001e80000100800 */
[----:B------:R-:W2:Y:S04]  /*b9450*/  LDL.LU R42, [R1+0x1528] ;  /* 0x00152800012a7983 */ /* 0x000ea80000300800 */
[----:B0-----:R-:W2:Y:S04]  /*b9460*/  LDL.LU R41, [R1+0x152c] ;  /* 0x00152c0001297983 */ /* 0x001ea80000300800 */
[----:B------:R0:W-:Y:S01]  /*b9470*/  STL.64 [R1+0x18b0], R24 ;  /* 0x0018b01801007387 */ /* 0x0001e20000100a00 */
[----:B------:R-:W-:-:S02]  /*b9480*/  F2FP.SATFINITE.E5M2.F32.PACK_AB_MERGE_C R45, R58, R56, RZ ;  /* 0x000000383a2d723e */ /* 0x000fc400048060ff */
[----:B0-----:R-:W-:Y:S02]  /*b9490*/  F2FP.SATFINITE.E5M2.F32.PACK_AB_MERGE_C R24, R8, R39, RZ ;  /* 0x000000270818723e */ /* 0x001fe400048060ff */
[----:B------:R-:W3:Y:S04]  /*b94a0*/  LDL.LU R39, [R1+0x1510] ;  /* 0x0015100001277983 */ /* 0x000ee80000300800 */
[----:B------:R-:W3:Y:S04]  /*b94b0*/  LDL.LU R8, [R1+0x1514] ;  /* 0x0015140001087983 */ /* 0x000ee80000300800 */
[----:B------:R0:W-:Y:S04]  /*b94c0*/  STL [R1+0x543c], R24 ;  /* 0x00543c1801007387 */ /* 0x0001e80000100800 */
[----:B------:R1:W-:Y:S01]  /*b94d0*/  STL [R1+0x5468], R45 ;  /* 0x0054682d01007387 */ /* 0x0003e20000100800 */
[----:B0-----:R-:W-:-:S05]  /*b94e0*/  IADD3 R24, P1, PT, R3, R10, RZ ;  /* 0x0000000a03187210 */ /* 0x001fca0007f3e0ff */
[----:B------:R-:W-:Y:S01]  /*b94f0*/  IMAD.X R25, R4, 0x1, R7, P1 ;  /* 0x0000000104197824 */ /* 0x000fe200008e0607 */
[----:B------:R-:W-:-:S04]  /*b9500*/  F2FP.SATFINITE.E5M2.F32.PACK_AB_MERGE_C R46, R47, R52, RZ ;  /* 0x000000342f2e723e */ /* 0x000fc800048060ff */
[----:B------:R0:W-:Y:S01]  /*b9510*/  STL.64 [R1+0x18a8], R24 ;  /* 0x0018a81801007387 */ /* 0x0001e20000100a00 */
[----:B-1----:R-:W-:-:S03]  /*b9520*/  F2FP.SATFINITE.E5M2.F32.PACK_AB_MERGE_C R45, R49, R48, RZ ;  /* 0x00000030312d723e */ /* 0x002fc600048060ff */
[----:B------:R-:W-:Y:S01]  /*b9530*/  STL [R1+0x5464], R46 ;  /* 0x0054642e01007387 */ /* 0x000fe20000100800 */
[----:B0-----:R-:W-:-:S03]  /*b9540*/  IADD3 R24, P1, PT, R3, R6, RZ ;  /* 0x0000000603187210 */ /* 0x001fc60007f3e0ff */
[----:B------:R-:W-:Y:S02]  /*b9550*/  STL [R1+0x5490], R45 ;  /* 0x0054902d01007387 */ /* 0x000fe40000100800 */
[----:B------:R-:W-:-:S05]  /*b9560*/  IMAD.X R25, R4, 0x1, R5, P1 ;  /* 0x0000000104197824 */ /* 0x000fca00008e0605 */
[----:B------:R0:W-:Y:S04]  /*b9570*/  STL.64 [R1+0x18a0], R24 ;  /* 0x0018a01801007387 */ /* 0x0001e80000100a00 */
[----:B------:R-:W3:Y:S01]  /*b9580*/  LDL.LU R51, [R1+0x1518] ;  /* 0x0015180001337983 */ /* 0x000ee20000300800 */
[----:B0-----:R-:W-:Y:S02]  /*b9590*/  F2FP.SATFINITE.E5M2.F32.PACK_AB_MERGE_C R25, R55, R50, RZ ;  /* 0x000000323719723e */ /* 0x001fe400048060ff */
[----:B------:R-:W-:-:S03]  /*b95a0*/  F2FP.SATFINITE.E5M2.F32.PACK_AB_MERGE_C R24, R44, R40, RZ ;  /* 0x000000282c18723e */ /* 0x000fc600048060ff */
[----:B------:R-:W-:Y:S04]  /*b95b0*/  STL [R1+0x548c], R25 ;  /* 0x00548c1901007387 */ /* 0x000fe80000100800 */
[----:B------:R-:W3:Y:S04]  /*b95c0*/  LDL.LU R46, [R1+0x151c] ;  /* 0x00151c00012e7983 */ /* 0x000ee80000300800 */
[----:B------:R0:W-:Y:S04]  /*b95d0*/  STL [R1+0x54b4], R24 ;  /* 0x0054b41801007387 */ /* 0x0001e80000100800 */
[----:B------:R-:W3:Y:S04]  /*b95e0*/  LDL.LU R45, [R1+0x1500] ;  /* 0x00150000012d7983 */ /* 0x000ee80000300800 */
[----:B------:R-:W3:Y:S04]  /*b95f0*/  LDL.LU R54, [R1+0x1504] ;  /* 0x0015040001367983 */ /* 0x000ee80000300800 */
[----:B------:R-:W3:Y:S04]  /*b9600*/  LDL.LU R40, [R1+0x1508] ;  /* 0x0015080001287983 */ /* 0x000ee80000300800 */
[----:B------:R-:W3:Y:S01]  /*b9610*/  LDL.LU R44, [R1+0x150c] ;  /* 0x00150c00012c7983 */ /* 0x000ee20000300800 */
[----:B0-----:R-:W-:-:S05]  /*b9620*/  IADD3 R24, P1, PT, R3, R36, RZ ;  /* 0x0000002403187210 */ /* 0x001fca0007f3e0ff */
[----:B------:R-:W-:-:S05]  /*b9630*/  IMAD.X R25, R4, 0x1, R35, P1 ;  /* 0x0000000104197824 */ /* 0x000fca00008e0623 */
[----:B------:R4:W-:Y:S02]  /*b9640*/  STL.64 [R1+0x1898], R24 ;  /* 0x0018981801007387 */ /* 0x0009e40000100a00 */
[----:B----4-:R-:W-:Y:S02]  /*b9650*/  F2FP.SATFINITE.E5M2.F32.PACK_AB_MERGE_C R24, R9, R0, RZ ;  /* 0x000000000918723e */ /* 0x010fe400048060ff */
[----:B------:R-:W4:Y:S04]  /*b9660*/  LDL.LU R0, [R1+0x14f0] ;  /* 0x0014f00001007983 */ /* 0x000f280000300800 */
[----:B------:R-:W4:Y:S04]  /*b9670*/  LDL.LU R9, [R1+0x14f4] ;  /* 0x0014f40001097983 */ /* 0x000f280000300800 */
[----:B------:R0:W-:Y:S01]  /*b9680*/  STL [R1+0x54b0], R24 ;  /* 0x0054b01801007387 */ /* 0x0001e20000100800 */
[----:B------:R-:W-:-:S03]  /*b9690*/  F2FP.SATFINITE.E5M2.F32.PACK_AB_MERGE_C R2, R43, R2, RZ ;  /* 0x000000022b02723e */ /* 0x000fc600048060ff */
[----:B------:R-:W4:Y:S04]  /*b96a0*/  LDL.LU R61, [R1+0x14f8] ;  /* 0x0014f800013d7983 */ /* 0x000f280000300800 */
[----:B------:R-:W4:Y:S01]  /*b96b0*/  LDL.LU R53, [R1+0x14fc] ;  /* 0x0014fc0001357983 */ /* 0x000f220000300800 */
[----:B0-----:R-:W-:-:S03]  /*b96c0*/  IADD3 R24, P1, PT, R3, R34, RZ ;  /* 0x0000002203187210 */ /* 0x001fc60007f3e0ff */
[----:B------:R0:W-:Y:S04]  /*b96d0*/  STL [R1+0x54c8], R2 ;  /* 0x0054c80201007387 */ /* 0x0001e80000100800 */
[----:B------:R-:W4:Y:S01]  /*b96e0*/  LDL.LU R56, [R1+0x14e0] ;  /* 0x0014e00001387983 */ /* 0x000f220000300800 */
[----:B------:R-:W-:-:S03]  /*b96f0*/  IMAD.X R25, R4, 0x1, R33, P1 ;  /* 0x0000000104197824 */ /* 0x000fc600008e0621 */
[----:B------:R-:W4:Y:S04]  /*b9700*/  LDL.LU R58, [R1+0x14e4] ;  /* 0x0014e400013a7983 */ /* 0x000f280000300800 */
[----:B------:R2:W-:Y:S04]  /*b9710*/  STL.64 [R1+0x1890], R24 ;  /* 0x0018901801007387 */ /* 0x0005e80000100a00 */
[----:B0-----:R-:W4:Y:S01]  /*b9720*/  LDL.LU R2, [R1+0x14e8] ;  /* 0x0014e80001027983 */ /* 0x001f220000300800 */
[----:B--2---:R-:W-:-:S03]  /*b9730*/  F2FP.SATFINITE.E5M2.F32.PACK_AB_MERGE_C R24, R41, R42, RZ ;  /* 0x0000002a2918723e */ /* 0x004fc600048060ff */
[----:B------:R-:W2:Y:S04]  /*b9740*/  LDL.LU R41, [R1+0x14ec] ;  /* 0x0014ec0001297983 */ /* 0x000ea80000300800 */
[----:B------:R3:W-:Y:S02]  /*b9750*/  STL [R1+0x54c4], R24 ;  /* 0x0054c41801007387 */ /* 0x0007e40000100800 */
[----:B---3--:R-:W-:Y:S02]  /*b9760*/  F2FP.SATFINITE.E5M2.F32.PACK_AB_MERGE_C R24, R8, R39, RZ ;  /* 0x000000270818723e */ /* 0x008fe400048060ff */
[----:B------:R-:W3:Y:S04]  /*b9770*/  LDL.LU R39, [R1+0x14d0] ;  /* 0x0014d00001277983 */ /* 0x000ee80000300800 */
[----:B------:R-:W3:Y:S04]  /*b9780*/  LDL.LU R8, [R1+0x14d4] ;  /* 0x0014d40001087983 */ /* 0x000ee80000300800 */
[----:B------:R0:W-:Y:S04]  /*b9790*/  STL [R1+0x52f0], R24 ;  /* 0x0052f01801007387 */ /* 0x0001e80000100800 */
[----:B------:R-:W3:Y:S04]  /*b97a0*/  LDL.LU R52, [R1+0x14d8] ;  /* 0x0014d80001347983 */ /* 0x000ee80000300800 */
[----:B------:R-:W3:Y:S04]  /*b97b0*/  LDL.LU R47, [R1+0x14dc] ;  /* 0x0014dc00012f7983 */ /* 0x000ee80000300800 */
[----:B------:R-:W3:Y:S01]  /*b97c0*/  LDL.LU R48, [R1+0x14c0] ;  /* 0x0014c00001307983 */ /* 0x000ee20000300800 */
[----:B0-----:R-:W-:-:S05]  /*b97d0*/  IADD3 R24, P1, PT, R3, R32, RZ ;  /* 0x0000002003187210 */ /* 0x001fca0007f3e0ff */
[----:B------:R-:W-:-:S05]  /*b97e0*/  IMAD.X R25, R4, 0x1, R31, P1 ;  /* 0x0000000104197824 */ /* 0x000fca00008e061f */
[----:B------:R0:W-:Y:S04]  /*b97f0*/  STL.64 [R1+0x1888], R24 ;  /* 0x0018881801007387 */ /* 0x0001e80000100a00 */
[----:B------:R-:W3:Y:S04]  /*b9800*/  LDL.LU R49, [R1+0x14c4] ;  /* 0x0014c40001317983 */ /* 0x000ee80000300800 */
[----:B------:R-:W3:Y:S04]  /*b9810*/  LDL.LU R50, [R1+0x14c8] ;  /* 0x0014c80001327983 */ /* 0x000ee80000300800 */
[----:B------:R-:W3:Y:S04]  /*b9820*/  LDL.LU R55, [R1+0x14cc] ;  /* 0x0014cc0001377983 */ /* 0x000ee80000300800 */
[----:B------:R-:W3:Y:S04]  /*b9830*/  LDL.LU R43, [R1+0x14b0] ;  /* 0x0014b000012b7983 */ /* 0x000ee80000300800 */
[----:B------:R-:W3:Y:S01]  /*b9840*/  LDL.LU R42, [R1+0x14b4] ;  /* 0x0014b400012a7983 */ /* 0x000ee20000300800 */
[----:B0-----:R-:W-:-:S05]  /*b9850*/  IADD3 R24, P1, PT, R3, R30, RZ ;  /* 0x0000001e03187210 */ /* 0x001fca0007f3e0ff */
[----:B------:R-:W-:Y:S01]  /*b9860*/  IMAD.X R25, R4, 0x1, R29, P1 ;  /* 0x0000000104197824 */ /* 0x000fe200008e061d */
[----:B------:R-:W-:Y:S02]  /*b9870*/  F2FP.SATFINITE.E5M2.F32.PACK_AB_MERGE_C R46, R46, R51, RZ ;  /* 0x000000332e2e723e */ /* 0x000fe400048060ff */
[----:B------:R-:W-:-:S03]  /*b9880*/  F2FP.SATFINITE.E5M2.F32.PACK_AB_MERGE_C R45, R54, R45, RZ ;  /* 0x0000002d362d723e */ /* 0x000fc600048060ff */
[----:B------:R-:W-:Y:S04]  /*b9890*/  STL [R1+0x5300], R46 ;  /* 0x0053002e01007387 */ /* 0x000fe80000100800 */
[----:B------:R-:W-:Y:S04]  /*b98a0*/  STL [R1+0x5240], R45 ;  /* 0x0052402d01007387 */ /* 0x000fe80000100800 */
[----:B------:R0:W-:Y:S02]  /*b98b0*/  STL.64 [R1+0x1880], R24 ;  /* 0x0018801801007387 */ /* 0x0001e40000100a00 */
[----:B0-----:R-:W-:-:S02]  /*b98c0*/  F2FP.SATFINITE.E5M2.F32.PACK_AB_MERGE_C R24, R44, R40, RZ ;  /* 0x000000282c18723e */ /* 0x001fc400048060ff */
[----:B------:R-:W3:Y:S04]  /*b98d0*/  LDL.LU R40, [R1+0x14b8] ;  /* 0x0014b80001287983 */ /* 0x000ee80000300800 */
[----:B------:R-:W3:Y:S04]  /*b98e0*/  LDL.LU R44, [R1+0x14bc] ;  /* 0x0014bc00012c7983 */ /* 0x000ee80000300800 */
[----:B------:R4:W-:Y:S02]  /*b98f0*/  STL [R1+0x5244], R24 ;  /* 0x0052441801007387 */ /* 0x0009e40000100800 */
[----:B----4-:R-:W-:-:S02]  /*b9900*/  F2FP.SATFINITE.E5M2.F32.PACK_AB_MERGE_C R24, R9, R0, RZ ;  /* 0x000000000918723e */ /* 0x010fc400048060ff */
[----:B------:R-:W4:Y:S04]  /*b9910*/  LDL.LU R0, [R1+0x14a0] ;  /* 0x0014a00001007983 */ /* 0x000f280000300800 */
[----:B------:R-:W4:Y:S04]  /*b9920*/  LDL.LU R9, [R1+0x14a4] ;  /* 0x0014a40001097983 */ /* 0x000f280000300800 */
[----:B------:R0:W-:Y:S02]  /*b9930*/  STL [R1+0x51f4], R24 ;  /* 0x0051f41801007387 */ /* 0x0001e40000100800 */
[----:B0-----:R-:W-:-:S05]  /*b9940*/  IADD3 R24, P1, PT, R3, R28, RZ ;  /* 0x0000001c03187210 */ /* 0x001fca0007f3e0ff */
[----:B------:R-:W-:-:S05]  /*b9950*/  IMAD.X R25, R4, 0x1, R27, P1 ;  /* 0x0000000104197824 */ /* 0x000fca00008e061b */
[----:B------:R0:W-:Y:S04]  /*b9960*/  STL.64 [R1+0x1878], R24 ;  /* 0x0018781801007387 */ /* 0x0001e80000100a00 */
[----:B0-----:R-:W3:Y:S01]  /*b9970*/  LDL.LU.64 R24, [R1+0x5980] ;  /* 0x0059800001187983 */ /* 0x001ee20000300a00 */
[----:B------:R-:W-:Y:S02]  /*b9980*/  F2FP.SATFINITE.E5M2.F32.PACK_AB_MERGE_C R46, R53, R61, RZ ;  /* 0x0000003d352e723e */ /* 0x000fe400048060ff */
[----:B------:R-:W-:Y:S02]  /*b9990*/  F2FP.SATFINITE.E5M2.F32.PACK_AB_MERGE_C R45, R58, R56, RZ ;  /* 0x000000383a2d723e */ /* 0x000fe400048060ff */
[----:B------:R-:W-:Y:S01]  /*b99a0*/  IADD3 R56, P1, PT, R3, R26, RZ ;  /* 0x0000001a03387210 */ /* 0x000fe20007f3e0ff */
[----:B------:R-:W-:Y:S04]  /*b99b0*/  STL [R1+0x51fc], R46 ;  /* 0x0051fc2e01007387 */ /* 0x000fe80000100800 */
[----:B------:R2:W-:Y:S04]  /*b99c0*/  STL.64 [R1+0x5978], R26 ;  /* 0x0059781a01007387 */ /* 0x0005e80000100a00 */
[----:B------:R-:W-:Y:S01]  /*b99d0*/  STL [R1+0x51bc], R45 ;  /* 0x0051bc2d01007387 */ /* 0x000fe20000100800 */
[----:B--2---:R-:W-:-:S03]  /*b99e0*/  F2FP.SATFINITE.E5M2.F32.PACK_AB_MERGE_C R26, R41, R2, RZ ;  /* 0x00000002291a723e */ /* 0x004fc600048060ff */
[----:B------:R-:W2:Y:S04]  /*b99f0*/  LDL.LU R2, [R1+0x14a8] ;  /* 0x0014a80001027983 */ /* 0x000ea80000300800 */
[----:B------:R-:W2:Y:S01]  /*b9a00*/  LDL.LU R41, [R1+0x14ac] ;  /* 0x0014ac0001297983 */ /* 0x000ea20000300800 */
[----:B---3--:R-:W-:-:S05]  /*b9a10*/  IMAD.X R57, R4, 0x1, R25, P1 ;  /* 0x0000000104397824 */ /* 0x008fca00008e0619 */
[----:B------:R-:W-:Y:S04]  /*b9a20*/  STL.64 [R1+0x1870], R56 ;  /* 0x0018703801007387 */ /* 0x000fe80000100a00 */
[----:B------:R0:W-:Y:S02]  /*b9a30*/  STL [R1+0x51b8], R26 ;  /* 0x0051b81a01007387 */ /* 0x0001e40000100800 */
[----:B0-----:R-:W-:Y:S02]  /*b9a40*/  F2FP.SATFINITE.E5M2.F32.PACK_AB_MERGE_C R26, R8, R39, RZ ;  /* 0x00000027081a723e */ /* 0x001fe400048060ff */
[----:B------:R-:W3:Y:S04]  /*b9a50*/  LDL.LU R39, [R1+0x1490] ;  /* 0x0014900001277983 */ /* 0x000ee80000300800 */
[----:B------:R-:W3:Y:S04]  /*b9a60*/  LDL.LU R8, [R1+0x1494] ;  /* 0x0014940001087983 */ /* 0x000ee80000300800 */
[----:B------:R0:W-:Y:S02]  /*b9a70*/  STL [R1+0x516c], R26 ;  /* 0x00516c1a01007387 */ /* 0x0001e40000100800 */
[----:B0-----:R-:W-:-:S05]  /*b9a80*/  IADD3 R26, P1, PT, R3, R24, RZ ;  /* 0x00000018031a7210 */ /* 0x001fca0007f3e0ff */
[----:B------:R-:W-:Y:S01]  /*b9a90*/  IMAD.X R27, R4, 0x1, R23, P1 ;  /* 0x00000001041b7824 */ /* 0x000fe200008e0617 */
[----:B------:R-:W-:-:S04]  /*b9aa0*/  F2FP.SATFINITE.E5M2.F32.PACK_AB_MERGE_C R46, R47, R52, RZ ;  /* 0x000000342f2e723e */ /* 0x000fc800048060ff */
[----:B------:R0:W-:Y:S01]  /*b9ab0*/  STL.64 [R1+0x1868], R26 ;  /* 0x0018681a01007387 */ /* 0x0001e20000100a00 */
[----:B------:R-:W-:-:S03]  /*b9ac0*/  F2FP.SATFINITE.E5M2.F32.PACK_AB_MERGE_C R45, R49, R48, RZ ;  /* 0x00000030312d723e */ /* 0x000fc600048060ff */
        /* <DEDUP_REMOVED lines=12> */
[----:B------:R-:W3:Y:S01]  /*b9b90*/  LDL.LU R42, [R1+0x5d4] ;  /* 0x0005d400012a7983 */ /* 0x000ee20000300800 */
[----:B0-----:R-:W-:-:S05]  /*b9ba0*/  IADD3 R26, P1, PT, R3, R20, RZ ;  /* 0x00000014031a7210 */ /* 0x001fca0007f3e0ff */
[----:B------:R-:W-:Y:S01]  /*b9bb0*/  IMAD.X R27, R4, 0x1, R19, P1 ;  /* 0x00000001041b7824 */ /* 0x000fe200008e0613 */
[----:B------:R-:W-:-:S04]  /*b9bc0*/  F2FP.SATFINITE.E5M2.F32.PACK_AB_MERGE_C R40, R44, R40, RZ ;  /* 0x000000282c28723e */ /* 0x000fc800048060ff */
[----:B------:R0:W-:Y:S01]  /*b9bd0*/  STL.64 [R1+0x1858], R26 ;  /* 0x0018581a01007387 */ /* 0x0001e20000100a00 */
[----:B----4-:R-:W-:-:S03]  /*b9be0*/  F2FP.SATFINITE.E5M2.F32.PACK_AB_MERGE_C R0, R9, R0, RZ ;  /* 0x000000000900723e */ /* 0x010fc600048060ff */
[----:B------:R1:W-:Y:S04]  /*b9bf0*/  STL [R1+0x50e4], R40 ;  /* 0x0050e42801007387 */ /* 0x0003e80000100800 */
[----:B------:R-:W4:Y:S01]  /*b9c00*/  LDL.LU R46, [R1+0x5d8] ;  /* 0x0005d800012e7983 */ /* 0x000f220000300800 */
[----:B0-----:R-:W-:-:S05]  /*b9c10*/  IADD3 R26, P1, PT, R3, R18, RZ ;  /* 0x00000012031a7210 */ /* 0x001fca0007f3e0ff */
[----:B------:R-:W-:-:S05]  /*b9c20*/  IMAD.X R27, R4, 0x1, R17, P1 ;  /* 0x00000001041b7824 */ /* 0x000fca00008e0611 */
[----:B------:R-:W-:Y:S04]  /*b9c30*/  STL.64 [R1+0x1850], R26 ;  /* 0x0018501a01007387 */ /* 0x000fe80000100a00 */
[----:B------:R-:W4:Y:S04]  /*b9c40*/  LDL.LU R45, [R1+0x5dc] ;  /* 0x0005dc00012d7983 */ /* 0x000f280000300800 */
[----:B------:R0:W-:Y:S04]  /*b9c50*/  STL [R1+0x50b0], R0 ;  /* 0x0050b00001007387 */ /* 0x0001e80000100800 */
[----:B------:R-:W4:Y:S04]  /*b9c60*/  LDL.LU R47, [R1+0x1480] ;  /* 0x00148000012f7983 */ /* 0x000f280000300800 */
[----:B------:R-:W4:Y:S04]  /*b9c70*/  LDL.LU R48, [R1+0x1484] ;  /* 0x0014840001307983 */ /* 0x000f280000300800 */
[----:B-1----:R-:W4:Y:S04]  /*b9c80*/  LDL.LU R40, [R1+0x1488] ;  /* 0x0014880001287983 */ /* 0x002f280000300800 */
[----:B------:R-:W4:Y:S04]  /*b9c90*/  LDL.LU R44, [R1+0x148c] ;  /* 0x00148c00012c7983 */ /* 0x000f280000300800 */
[----:B0-----:R-:W4:Y:S04]  /*b9ca0*/  LDL.LU R0, [R1+0x1470] ;  /* 0x0014700001007983 */ /* 0x001f280000300800 */
        /* <DEDUP_REMOVED lines=9> */
[----:B0-----:R-:W3:Y:S04]  /*b9d40*/  LDL.LU R2, [R1+0x1468] ;  /* 0x0014680001027983 */ /* 0x001ee80000300800 */
[----:B------:R-:W3:Y:S04]  /*b9d50*/  LDL.LU R41, [R1+0x146c] ;  /* 0x00146c0001297983 */ /* 0x000ee80000300800 */
[----:B------:R-:W3:Y:S04]  /*b9d60*/  LDL.LU R39, [R1+0x1450] ;  /* 0x0014500001277983 */ /* 0x000ee80000300800 */
[----:B------:R-:W3:Y:S01]  /*b9d70*/  LDL.LU R8, [R1+0x1454] ;  /* 0x0014540001087983 */ /* 0x000ee20000300800 */
[----:B------:R-:W-:Y:S01]  /*b9d80*/  VIADD R3, R3, UR6 ;  /* 0x0000000603037c36 */ /* 0x000fe20008000000 */
[----:B------:R-:W0:Y:S04]  /*b9d90*/  LDCU UR6, c[0x0][0x3b8] ;  /* 0x00007700ff0677ac */ /* 0x000e280008000800 */
[----:B------:R-:W-:-:S02]  /*b9da0*/  SHF.R.S32.HI R4, RZ, 0x1f, R3 ;  /* 0x0000001fff047819 */ /* 0x000fc40000011403 */
[----:B------:R-:W-:-:S05]  /*b9db0*/  IADD3 R26, P1, PT, R3, R16, RZ ;  /* 0x00000010031a7210 */ /* 0x000fca0007f3e0ff */
[----:B------:R-:W-:-:S05]  /*b9dc0*/  IMAD.X R27, R4, 0x1, R38, P1 ;  /* 0x00000001041b7824 */ /* 0x000fca00008e0626 */
[----:B------:R1:W-:Y:S04]  /*b9dd0*/  STL.64 [R1+0x1848], R26 ;  /* 0x0018481a01007387 */ /* 0x0003e80000100a00 */
[----:B------:R-:W3:Y:S01]  /*b9de0*/  LDL.LU R58, [R1+0x1458] ;  /* 0x00145800013a7983 */ /* 0x000ee20000300800 */
[----:B-1----:R-:W-:Y:S02]  /*b9df0*/  F2FP.SATFINITE.E5M2.F32.PACK_AB_MERGE_C R27, R50, R49, RZ ;  /* 0x00000031321b723e */ /* 0x002fe400048060ff */
        /* <DEDUP_REMOVED lines=8> */
[----:B-1----:R-:W-:-:S05]  /*b9e80*/  IADD3 R26, P1, PT, R3, R15, RZ ;  /* 0x0000000f031a7210 */ /* 0x002fca0007f3e0ff */
[----:B------:R-:W-:-:S05]  /*b9e90*/  IMAD.X R27, R4, 0x1, R37, P1 ;  /* 0x00000001041b7824 */ /* 0x000fca00008e0625 */
[----:B------:R1:W-:Y:S02]  /*b9ea0*/  STL.64 [R1+0x1840], R26 ;  /* 0x0018401a01007387 */ /* 0x0003e40000100a00 */
[----:B-1----:R-:W-:Y:S02]  /*b9eb0*/  IADD3 R26, P1, PT, R3, R14, RZ ;  /* 0x0000000e031a7210 */ /* 0x002fe40007f3e0ff */
[----:B----4-:R-:W-:-:S03]  /*b9ec0*/  F2FP.SATFINITE.E5M2.F32.PACK_AB_MERGE_C R46, R45, R46, RZ ;  /* 0x0000002e2d2e723e */ /* 0x010fc600048060ff */
[----:B------:R-:W-:Y:S01]  /*b9ed0*/  IMAD.X R27, R4, 0x1, R13, P1 ;  /* 0x00000001041b7824 */ /* 0x000fe200008e060d */
[----:B------:R-:W-:Y:S01]  /*b9ee0*/  F2FP.SATFINITE.E5M2.F32.PACK_AB_MERGE_C R45, R48, R47, RZ ;  /* 0x0000002f302d723e */ /* 0x000fe200048060ff */
[----:B------:R-:W-:Y:S04]  /*b9ef0*/  STL [R1+0x5010], R46 ;  /* 0x0050102e01007387 */ /* 0x000fe80000100800 */
[----:B------:R-:W-:Y:S04]  /*b9f00*/  STL [R1+0x53d8], R45 ;  /* 0x0053d82d01007387 */ /* 0x000fe80000100800 */
[----:B------:R1:W-:Y:S04]  /*b9f10*/  STL.64 [R1+0x1838], R26 ;  /* 0x0018381a01007387 */ /* 0x0003e80000100a00 */
[----:B------:R-:W4:Y:S01]  /*b9f20*/  LDL.LU R47, [R1+0x1430] ;  /* 0x00143000012f7983 */ /* 0x000f220000300800 */
[----:B------:R-:W-:-:S02]  /*b9f30*/  F2FP.SATFINITE.E5M2.F32.PACK_AB_MERGE_C R0, R9, R0, RZ ;  /* 0x000000000900723e */ /* 0x000fc400048060ff */
[----:B-1----:R-:W-:-:S05]  /*b9f40*/  F2FP.SATFINITE.E5M2.F32.PACK_AB_MERGE_C R26, R44, R40, RZ ;  /* 0x000000282c1a723e */ /* 0x002fca00048060ff */
[----:B------:R1:W-:Y:S04]  /*b9f50*/  STL [R1+0x53d4], R26 ;  /* 0x0053d41a01007387 */ /* 0x0003e80000100800 */
[----:B------:R-:W4:Y:S04]  /*b9f60*/  LDL.LU R48, [R1+0x1434] ;  /* 0x0014340001307983 */ /* 0x000f280000300800 */
[----:B------:R0:W-:Y:S04]  /*b9f70*/  STL [R1+0x5414], R0 ;  /* 0x0054140001007387 */ /* 0x0001e80000100800 */
[----:B------:R-:W4:Y:S04]  /*b9f80*/  LDL.LU R40, [R1+0x1438] ;  /* 0x0014380001287983 */ /* 0x000f280000300800 */
[----:B------:R-:W4:Y:S01]  /*b9f90*/  LDL.LU R44, [R1+0x143c] ;  /* 0x00143c00012c7983 */ /* 0x000f220000300800 */
[----:B-1----:R-:W-:-:S03]  /*b9fa0*/  IADD3 R26, P1, PT, R3, R12, RZ ;  /* 0x0000000c031a7210 */ /* 0x002fc60007f3e0ff */
[----:B0-----:R-:W4:Y:S04]  /*b9fb0*/  LDL.LU R0, [R1+0x1420] ;  /* 0x0014200001007983 */ /* 0x001f280000300800 */
[----:B------:R-:W4:Y:S01]  /*b9fc0*/  LDL.LU R9, [R1+0x1424] ;  /* 0x0014240001097983 */ /* 0x000f220000300800 */
[----:B------:R-:W-:Y:S01]  /*b9fd0*/  IMAD.X R27, R4, 0x1, R11, P1 ;  /* 0x00000001041b7824 */ /* 0x000fe200008e060b */
[----:B--2---:R-:W-:-:S04]  /*b9fe0*/  F2FP.SATFINITE.E5M2.F32.PACK_AB_MERGE_C R46, R61, R54, RZ ;  /* 0x000000363d2e723e */ /* 0x004fc800048060ff */
[----:B------:R0:W-:Y:S04]  /*b9ff0*/  STL.64 [R1+0x1830], R26 ;  /* 0x0018301a01007387 */ /* 0x0001e80000100a00 */
[----:B------:R-:W-:Y:S01]  /*ba000*/  STL [R1+0x540c], R46 ;  /* 0x00540c2e01007387 */ /* 0x000fe20000100800 */
[----:B0-----:R-:W-:-:S05]  /*ba010*/  IADD3 R26, P1, PT, R3, R10, RZ ;  /* 0x0000000a031a7210 */ /* 0x001fca0007f3e0ff */
[----:B------:R-:W-:Y:S01]  /*ba020*/  IMAD.X R27, R4, 0x1, R7, P1 ;  /* 0x00000001041b7824 */ /* 0x000fe200008e0607 */
[----:B---3--:R-:W-:-:S05]  /*ba030*/  F2FP.SATFINITE.E5M2.F32.PACK_AB_MERGE_C R45, R56, R53, RZ ;  /* 0x00000035382d723e */ /* 0x008fca00048060ff */
[----:B------:R-:W-:Y:S04]  /*ba040*/  STL [R1+0x544c], R45 ;  /* 0x00544c2d01007387 */ /* 0x000fe80000100800 */
[----:B------:R0:W-:Y:S01]  /*ba050*/  STL.64 [R1+0x1828], R26 ;  /* 0x0018281a01007387 */ /* 0x0001e20000100a00 */
[----:B------:R-:W-:Y:S02]  /*ba060*/  F2FP.SATFINITE.E5M2.F32.PACK_AB_MERGE_C R8, R8, R39, RZ ;  /* 0x000000270808723e */ /* 0x000fe400048060ff */
[----:B0-----:R-:W-:Y:S02]  /*ba070*/  F2FP.SATFINITE.E5M2.F32.PACK_AB_MERGE_C R26, R41, R2, RZ ;  /* 0x00000002291a723e */ /* 0x001fe400048060ff */
[----:B------:R-:W2:Y:S04]  /*ba080*/  LDL.LU R2, [R1+0x1428] ;  /* 0x0014280001027983 */ /* 0x000ea80000300800 */
[----:B------:R-:W-:Y:S04]  /*ba090*/  STL [R1+0x5448], R26 ;  /* 0x0054481a01007387 */ /* 0x000fe80000100800 */
[----:B------:R-:W2:Y:S04]  /*ba0a0*/  LDL.LU R41, [R1+0x142c] ;  /* 0x00142c0001297983 */ /* 0x000ea80000300800 */
[----:B------:R0:W-:Y:S04]  /*ba0b0*/  STL [R1+0x5474], R8 ;  /* 0x0054740801007387 */ /* 0x0001e80000100800 */
[----:B------:R-:W3:Y:S04]  /*ba0c0*/  LDL.LU R39, [R1+0x1410] ;  /* 0x0014100001277983 */ /* 0x000ee80000300800 */
[----:B0-----:R-:W3:Y:S01]  /*ba0d0*/  LDL.LU R8, [R1+0x1414] ;  /* 0x0014140001087983 */ /* 0x001ee20000300800 */
[----:B------:R-:W-:-:S05]  /*ba0e0*/  IADD3 R26, P1, PT, R3, R6, RZ ;  /* 0x00000006031a7210 */ /* 0x000fca0007f3e0ff */
[----:B------:R-:W-:-:S05]  /*ba0f0*/  IMAD.X R27, R4, 0x1, R5, P1 ;  /* 0x00000001041b7824 */ /* 0x000fca00008e0605 */
[----:B------:R0:W-:Y:S02]  /*ba100*/  STL.64 [R1+0x1820], R26 ;  /* 0x0018201a01007387 */ /* 0x0001e40000100a00 */
[----:B0-----:R-:W-:Y:S02]  /*ba110*/  IADD3 R26, P1, PT, R3, R36, RZ ;  /* 0x00000024031a7210 */ /* 0x001fe40007f3e0ff */
[----:B------:R-:W-:-:S03]  /*ba120*/  F2FP.SATFINITE.E5M2.F32.PACK_AB_MERGE_C R46, R52, R58, RZ ;  /* 0x0000003a342e723e */ /* 0x000fc600048060ff */
[----:B------:R-:W-:Y:S01]  /*ba130*/  IMAD.X R27, R4, 0x1, R35, P1 ;  /* 0x00000001041b7824 */ /* 0x000fe200008e0623 */
[----:B------:R-:W-:Y:S01]  /*ba140*/  F2FP.SATFINITE.E5M2.F32.PACK_AB_MERGE_C R45, R50, R49, RZ ;  /* 0x00000031322d723e */ /* 0x000fe200048060ff */
[----:B------:R0:W-:Y:S04]  /*ba150*/  STL [R1+0x5470], R46 ;  /* 0x0054702e01007387 */ /* 0x0001e80000100800 */
[----:B------:R1:W-:Y:S04]  /*ba160*/  STL [R1+0x549c], R45 ;  /* 0x00549c2d01007387 */ /* 0x0003e80000100800 */
[----:B------:R1:W-:Y:S04]  /*ba170*/  STL.64 [R1+0x1818], R26 ;  /* 0x0018181a01007387 */ /* 0x0003e80000100a00 */
[----:B0-----:R-:W3:Y:S04]  /*ba180*/  LDL.LU R46, [R1+0x1418] ;  /* 0x00141800012e7983 */ /* 0x001ee80000300800 */
[----:B-1----:R-:W3:Y:S01]  /*ba190*/  LDL.LU R45, [R1+0x141c] ;  /* 0x00141c00012d7983 */ /* 0x002ee20000300800 */
[----:B------:R-:W-:-:S05]  /*ba1a0*/  F2FP.SATFINITE.E5M2.F32.PACK_AB_MERGE_C R26, R42, R43, RZ ;  /* 0x0000002b2a1a723e */ /* 0x000fca00048060ff */
[----:B------:R0:W-:Y:S04]  /*ba1b0*/  STL [R1+0x5498], R26 ;  /* 0x0054981a01007387 */ /* 0x0001e80000100800 */
[----:B------:R-:W3:Y:S04]  /*ba1c0*/  LDL.LU R54, [R1+0x1400] ;  /* 0x0014000001367983 */ /* 0x000ee80000300800 */
[----:B------:R-:W3:Y:S04]  /*ba1d0*/  LDL.LU R61, [R1+0x1404] ;  /* 0x00140400013d7983 */ /* 0x000ee80000300800 */
[----:B------:R-:W3:Y:S04]  /*ba1e0*/  LDL.LU R49, [R1+0x1408] ;  /* 0x0014080001317983 */ /* 0x000ee80000300800 */
[----:B------:R-:W3:Y:S04]  /*ba1f0*/  LDL.LU R50, [R1+0x140c] ;  /* 0x00140c0001327983 */ /* 0x000ee80000300800 */
[----:B------:R-:W3:Y:S04]  /*ba200*/  LDL.LU R43, [R1+0x13f0] ;  /* 0x0013f000012b7983 */ /* 0x000ee80000300800 */
[----:B------:R-:W3:Y:S01]  /*ba210*/  LDL.LU R42, [R1+0x13f4] ;  /* 0x0013f400012a7983 */ /* 0x000ee20000300800 */
[----:B0-----:R-:W-:-:S05]  /*ba220*/  IADD3 R26, P1, PT, R3, R34, RZ ;  /* 0x00000022031a7210 */ /* 0x001fca0007f3e0ff */
[----:B------:R-:W-:Y:S01]  /*ba230*/  IMAD.X R27, R4, 0x1, R33, P1 ;  /* 0x00000001041b7824 */ /* 0x000fe200008e0621 */
[----:B----4-:R-:W-:-:S05]  /*ba240*/  F2FP.SATFINITE.E5M2.F32.PACK_AB_MERGE_C R47, R48, R47, RZ ;  /* 0x0000002f302f723e */ /* 0x010fca00048060ff */
[----:B------:R-:W-:Y:S04]  /*ba250*/  STL [R1+0x54bc], R47 ;  /* 0x0054bc2f01007387 */ /* 0x000fe80000100800 */
[----:B------:R0:W-:Y:S04]  /*ba260*/  STL.64 [R1+0x1810], R26 ;  /* 0x0018101a01007387 */ /* 0x0001e80000100a00 */
[----:B------:R-:W4:Y:S01]  /*ba270*/  LDL.LU R53, [R1+0x13f8] ;  /* 0x0013f80001357983 */ /* 0x000f220000300800 */
[----:B------:R-:W-:Y:S02]  /*ba280*/  F2FP.SATFINITE.E5M2.F32.PACK_AB_MERGE_C R0, R9, R0, RZ ;  /* 0x000000000900723e */ /* 0x000fe400048060ff */
[----:B0-----:R-:W-:-:S05]  /*ba290*/  F2FP.SATFINITE.E5M2.F32.PACK_AB_MERGE_C R26, R44, R40, RZ ;  /* 0x000000282c1a723e */ /* 0x001fca00048060ff */
[----:B------:R0:W-:Y:S04]  /*ba2a0*/  STL [R1+0x54b8], R26 ;  /* 0x0054b81a01007387 */ /* 0x0001e80000100800 */
[----:B------:R-:W4:Y:S04]  /*ba2b0*/  LDL.LU R56, [R1+0x13fc] ;  /* 0x0013fc0001387983 */ /* 0x000f280000300800 */
[----:B------:R1:W-:Y:S04]  /*ba2c0*/  STL [R1+0x5298], R0 ;  /* 0x0052980001007387 */ /* 0x0003e80000100800 */
[----:B------:R-:W4:Y:S04]  /*ba2d0*/  LDL.LU R40, [R1+0x13e0] ;  /* 0x0013e00001287983 */ /* 0x000f280000300800 */
[----:B------:R-:W4:Y:S04]  /*ba2e0*/  LDL.LU R44, [R1+0x13e4] ;  /* 0x0013e400012c7983 */ /* 0x000f280000300800 */
[----:B------:R-:W4:Y:S04]  /*ba2f0*/  LDL.LU R58, [R1+0x13e8] ;  /* 0x0013e800013a7983 */ /* 0x000f280000300800 */
[----:B------:R-:W4:Y:S01]  /*ba300*/  LDL.LU R52, [R1+0x13ec] ;  /* 0x0013ec0001347983 */ /* 0x000f220000300800 */
[----:B0-----:R-:W-:-:S03]  /*ba310*/  IADD3 R26, P1, PT, R3, R32, RZ ;  /* 0x00000020031a7210 */ /* 0x001fc60007f3e0ff */
[----:B-1----:R-:W4:Y:S02]  /*ba320*/  LDL.LU R0, [R1+0x13d0] ;  /* 0x0013d00001007983 */ /* 0x002f240000300800 */
[----:B------:R-:W-:-:S05]  /*ba330*/  IMAD.X R27, R4, 0x1, R31, P1 ;  /* 0x00000001041b7824 */ /* 0x000fca00008e061f */
[----:B------:R2:W-:Y:S04]  /*ba340*/  STL.64 [R1+0x1808], R26 ;  /* 0x0018081a01007387 */ /* 0x0005e80000100a00 */
[----:B------:R-:W4:Y:S04]  /*ba350*/  LDL.LU R9, [R1+0x13d4] ;  /* 0x0013d40001097983 */ /* 0x000f280000300800 */
[----:B------:R-:W4:Y:S01]  /*ba360*/  LDL.LU R47, [R1+0x13d8] ;  /* 0x0013d800012f7983 */ /* 0x000f220000300800 */
[----:B--2---:R-:W-:-:S05]  /*ba370*/  F2FP.SATFINITE.E5M2.F32.PACK_AB_MERGE_C R26, R41, R2, RZ ;  /* 0x00000002291a723e */ /* 0x004fca00048060ff */
[----:B------:R0:W-:Y:S04]  /*ba380*/  STL [R1+0x54c0], R26 ;  /* 0x0054c01a01007387 */ /* 0x0001e80000100800 */
[----:B------:R-:W2:Y:S01]  /*ba390*/  LDL.LU R48, [R1+0x13dc] ;  /* 0x0013dc0001307983 */ /* 0x000ea20000300800 */
[----:B---3--:R-:W-:Y:S02]  /*ba3a0*/  F2FP.SATFINITE.E5M2.F32.PACK_AB_MERGE_C R2, R8, R39, RZ ;  /* 0x000000270802723e */ /* 0x008fe400048060ff */
[----:B0-----:R-:W-:-:S03]  /*ba3b0*/  IADD3 R26, P1, PT, R3, R30, RZ ;  /* 0x0000001e031a7210 */ /* 0x001fc60007f3e0ff */
[----:B------:R0:W-:Y:S02]  /*ba3c0*/  STL [R1+0x5210], R2 ;  /* 0x0052100201007387 */ /* 0x0001e40000100800 */
[----:B------:R-:W-:Y:S02]  /*ba3d0*/  IMAD.X R27, R4, 0x1, R29, P1 ;  /* 0x00000001041b7824 */ /* 0x000fe400008e061d */
[----:B0-----:R-:W3:Y:S04]  /*ba3e0*/  LDL.LU R2, [R1+0x13c0] ;  /* 0x0013c00001027983 */ /* 0x001ee80000300800 */
[----:B------:R-:W3:Y:S04]  /*ba3f0*/  LDL.LU R41, [R1+0x13c4] ;  /* 0x0013c40001297983 */ /* 0x000ee80000300800 */
[----:B------:R-:W2:Y:S04]  /*ba400*/  LDL.LU R39, [R1+0x13c8] ;  /* 0x0013c80001277983 */ /* 0x000ea80000300800 */
[----:B------:R-:W2:Y:S04]  /*ba410*/  LDL.LU R8, [R1+0x13cc] ;  /* 0x0013cc0001087983 */ /* 0x000ea80000300800 */
[----:B------:R0:W-:Y:S04]  /*ba420*/  STL.64 [R1+0x1800], R26 ;  /* 0x0018001a01007387 */ /* 0x0001e80000100a00 */
[----:B0-----:R-:W2:Y:S01]  /*ba430*/  LDL.LU.64 R26, [R1+0x5978] ;  /* 0x00597800011a7983 */ /* 0x001ea20000300a00 */
[----:B------:R-:W-:-:S05]  /*ba440*/  F2FP.SATFINITE.E5M2.F32.PACK_AB_MERGE_C R46, R45, R46, RZ ;  /* 0x0000002e2d2e723e */ /* 0x000fca00048060ff */
[----:B------:R-:W-:Y:S01]  /*ba450*/  STL [R1+0x54cc], R46 ;  /* 0x0054cc2e01007387 */ /* 0x000fe20000100800 */
[----:B------:R-:W-:Y:S02]  /*ba460*/  F2FP.SATFINITE.E5M2.F32.PACK_AB_MERGE_C R45, R61, R54, RZ ;  /* 0x000000363d2d723e */ /* 0x000fe400048060ff */
[----:B------:R-:W-:-:S03]  /*ba470*/  IADD3 R54, P1, PT, R3, R28, RZ ;  /* 0x0000001c03367210 */ /* 0x000fc60007f3e0ff */
[----:B------:R0:W-:Y:S01]  /*ba480*/  STL [R1+0x51d4], R45 ;  /* 0x0051d42d01007387 */ /* 0x0001e20000100800 */
[----:B------:R-:W-:Y:S02]  /*ba490*/  F2FP.SATFINITE.E5M2.F32.PACK_AB_MERGE_C R42, R42, R43, RZ ;  /* 0x0000002b2a2a723e */ /* 0x000fe400048060ff */
[----:B0-----:R-:W-:Y:S02]  /*ba4a0*/  F2FP.SATFINITE.E5M2.F32.PACK_AB_MERGE_C R45, R50, R49, RZ ;  /* 0x00000031322d723e */ /* 0x001fe400048060ff */
[----:B------:R-:W3:Y:S01]  /*ba4b0*/  LDL.LU R49, [R1+0x13b0] ;  /* 0x0013b00001317983 */ /* 0x000ee20000300800 */
[----:B--2---:R-:W-:-:S05]  /*ba4c0*/  IMAD.X R55, R4, 0x1, R27, P1 ;  /* 0x0000000104377824 */ /* 0x004fca00008e061b */
[----:B------:R-:W-:Y:S04]  /*ba4d0*/  STL.64 [R1+0x17f8], R54 ;  /* 0x0017f83601007387 */ /* 0x000fe80000100a00 */
[----:B------:R-:W-:Y:S04]  /*ba4e0*/  STL [R1+0x54d4], R45 ;  /* 0x0054d42d01007387 */ /* 0x000fe80000100800 */
[----:B------:R-:W2:Y:S04]  /*ba4f0*/  LDL.LU R50, [R1+0x13b4] ;  /* 0x0013b40001327983 */ /* 0x000ea80000300800 */
[----:B------:R0:W-:Y:S04]  /*ba500*/  STL [R1+0x518c], R42 ;  /* 0x00518c2a01007387 */ /* 0x0001e80000100800 */
[----:B------:R-:W2:Y:S04]  /*ba510*/  LDL.LU R43, [R1+0x13b8] ;  /* 0x0013b800012b7983 */ /* 0x000ea80000300800 */
[----:B0-----:R-:W2:Y:S01]  /*ba520*/  LDL.LU R42, [R1+0x13bc] ;  /* 0x0013bc00012a7983 */ /* 0x001ea20000300800 */
[----:B------:R-:W-:-:S03]  /*ba530*/  IADD3 R54, P1, PT, R3, R26, RZ ;  /* 0x0000001a03367210 */ /* 0x000fc60007f3e0ff */
[----:B------:R4:W-:Y:S02]  /*ba540*/  STL.64 [R1+0x5970], R26 ;  /* 0x0059701a01007387 */ /* 0x0009e40000100a00 */
[----:B------:R-:W-:Y:S01]  /*ba550*/  IMAD.X R55, R4, 0x1, R25, P1 ;  /* 0x0000000104377824 */ /* 0x000fe200008e0619 */
[----:B----4-:R-:W-:Y:S02]  /*ba560*/  F2FP.SATFINITE.E5M2.F32.PACK_AB_MERGE_C R27, R56, R53, RZ ;  /* 0x00000035381b723e */ /* 0x010fe400048060ff */
[----:B------:R-:W-:Y:S02]  /*ba570*/  F2FP.SATFINITE.E5M2.F32.PACK_AB_MERGE_C R26, R44, R40, RZ ;  /* 0x000000282c1a723e */ /* 0x000fe400048060ff */
[----:B------:R-:W4:Y:S04]  /*ba580*/  LDL.LU R40, [R1+0x13a0] ;  /* 0x0013a00001287983 */ /* 0x000f280000300800 */
[----:B------:R-:W-:Y:S04]  /*ba590*/  STL.64 [R1+0x17f0], R54 ;  /* 0x0017f03601007387 */ /* 0x000fe80000100a00 */
[----:B------:R-:W-:Y:S04]  /*ba5a0*/  STL [R1+0x54dc], R27 ;  /* 0x0054dc1b01007387 */ /* 0x000fe80000100800 */
[----:B------:R-:W4:Y:S04]  /*ba5b0*/  LDL.LU R44, [R1+0x13a4] ;  /* 0x0013a400012c7983 */ /* 0x000f280000300800 */
[----:B------:R0:W-:Y:S02]  /*ba5c0*/  STL [R1+0x5150], R26 ;  /* 0x0051501a01007387 */ /* 0x0001e40000100800 */
[----:B0-----:R-:W-:-:S05]  /*ba5d0*/  IADD3 R26, P1, PT, R3, R24, RZ ;  /* 0x00000018031a7210 */ /* 0x001fca0007f3e0ff */
[----:B------:R-:W-:-:S05]  /*ba5e0*/  IMAD.X R27, R4, 0x1, R23, P1 ;  /* 0x00000001041b7824 */ /* 0x000fca00008e0617 */
[----:B------:R0:W-:Y:S02]  /*ba5f0*/  STL.64 [R1+0x17e8], R26 ;  /* 0x0017e81a01007387 */ /* 0x0001e40000100a00 */
[----:B0-----:R-:W-:Y:S02]  /*ba600*/  F2FP.SATFINITE.E5M2.F32.PACK_AB_MERGE_C R27, R52, R58, RZ ;  /* 0x0000003a341b723e */ /* 0x001fe400048060ff */
[----:B------:R-:W-:Y:S02]  /*ba610*/  F2FP.SATFINITE.E5M2.F32.PACK_AB_MERGE_C R26, R9, R0, RZ ;  /* 0x00000000091a723e */ /* 0x000fe400048060ff */
[----:B------:R-:W4:Y:S04]  /*ba620*/  LDL.LU R0, [R1+0x13a8] ;  /* 0x0013a80001007983 */ /* 0x000f280000300800 */
[----:B------:R-:W-:Y:S04]  /*ba630*/  STL [R1+0x54f0], R27 ;  /* 0x0054f01b01007387 */ /* 0x000fe80000100800 */
[----:B------:R-:W4:Y:S04]  /*ba640*/  LDL.LU R9, [R1+0x13ac] ;  /* 0x0013ac0001097983 */ /* 0x000f280000300800 */
[----:B------:R0:W-:Y:S01]  /*ba650*/  STL [R1+0x511c], R26 ;  /* 0x00511c1a01007387 */ /* 0x0001e20000100800 */
[----:B------:R-:W-:-:S02]  /*ba660*/  F2FP.SATFINITE.E5M2.F32.PACK_AB_MERGE_C R45, R48, R47, RZ ;  /* 0x0000002f302d723e */ /* 0x000fc400048060ff */
[----:B0-----:R-:W-:-:S05]  /*ba670*/  IADD3 R26, P1, PT, R3, R22, RZ ;  /* 0x00000016031a7210 */ /* 0x001fca0007f3e0ff */
[----:B------:R-:W-:Y:S01]  /*ba680*/  IMAD.X R27, R4, 0x1, R21, P1 ;  /* 0x00000001041b7824 */ /* 0x000fe200008e0615 */
[----:B---3--:R-:W-:-:S04]  /*ba690*/  F2FP.SATFINITE.E5M2.F32.PACK_AB_MERGE_C R2, R41, R2, RZ ;  /* 0x000000022902723e */ /* 0x008fc800048060ff */
[----:B------:R-:W-:Y:S04]  /*ba6a0*/  STL.64 [R1+0x17e0], R26 ;  /* 0x0017e01a01007387 */ /* 0x000fe80000100a00 */
[----:B------:R0:W-:Y:S04]  /*ba6b0*/  STL [R1+0x5120], R45 ;  /* 0x0051202d01007387 */ /* 0x0001e80000100800 */
[----:B------:R1:W-:Y:S04]  /*ba6c0*/  STL [R1+0x50cc], R2 ;  /* 0x0050cc0201007387 */ /* 0x0003e80000100800 */
[----:B------:R-:W3:Y:S04]  /*ba6d0*/  LDL.LU R46, [R1+0x5c0] ;  /* 0x0005c000012e7983 */ /* 0x000ee80000300800 */
[----:B0-----:R-:W3:Y:S01]  /*ba6e0*/  LDL.LU R45, [R1+0x5c4] ;  /* 0x0005c400012d7983 */ /* 0x001ee20000300800 */
[----:B------:R-:W-:-:S02]  /*ba6f0*/  IADD3 R26, P1, PT, R3, R20, RZ ;  /* 0x00000014031a7210 */ /* 0x000fc40007f3e0ff */
[----:B-1----:R-:W-:-:S03]  /*ba700*/  F2FP.SATFINITE.E5M2.F32.PACK_AB_MERGE_C R2, R8, R39, RZ ;  /* 0x000000270802723e */ /* 0x002fc600048060ff */
[----:B------:R-:W-:-:S05]  /*ba710*/  IMAD.X R27, R4, 0x1, R19, P1 ;  /* 0x00000001041b7824 */ /* 0x000fca00008e0613 */
[----:B------:R-:W-:Y:S04]  /*ba720*/  STL.64 [R1+0x17d8], R26 ;  /* 0x0017d81a01007387 */ /* 0x000fe80000100a00 */
[----:B------:R0:W-:Y:S04]  /*ba730*/  STL [R1+0x5500], R2 ;  /* 0x0055000201007387 */ /* 0x0001e80000100800 */
[----:B0-----:R-:W3:Y:S04]  /*ba740*/  LDL.LU R2, [R1+0x5c8] ;  /* 0x0005c80001027983 */ /* 0x001ee80000300800 */
[----:B------:R-:W3:Y:S01]  /*ba750*/  LDL.LU R41, [R1+0x5cc] ;  /* 0x0005cc0001297983 */ /* 0x000ee20000300800 */
[----:B------:R-:W-:-:S03]  /*ba760*/  IADD3 R26, P1, PT, R3, R18, RZ ;  /* 0x00000012031a7210 */ /* 0x000fc60007f3e0ff */
[----:B------:R-:W3:Y:S04]  /*ba770*/  LDL.LU R39, [R1+0x1390] ;  /* 0x0013900001277983 */ /* 0x000ee80000300800 */
[----:B------:R-:W3:Y:S01]  /*ba780*/  LDL.LU R8, [R1+0x1394] ;  /* 0x0013940001087983 */ /* 0x000ee20000300800 */
[----:B------:R-:W-:-:S05]  /*ba790*/  IMAD.X R27, R4, 0x1, R17, P1 ;  /* 0x00000001041b7824 */ /* 0x000fca00008e0611 */
[----:B------:R2:W-:Y:S04]  /*ba7a0*/  STL.64 [R1+0x17d0], R26 ;  /* 0x0017d01a01007387 */ /* 0x0005e80000100a00 */
[----:B------:R-:W3:Y:S01]  /*ba7b0*/  LDL.LU R54, [R1+0x1398] ;  /* 0x0013980001367983 */ /* 0x000ee20000300800 */
[----:B------:R-:W-:Y:S01]  /*ba7c0*/  VIADD R3, R3, UR6 ;  /* 0x0000000603037c36 */ /* 0x000fe20008000000 */
[----:B------:R-:W0:Y:S01]  /*ba7d0*/  LDCU UR6, c[0x0][0x3b8] ;  /* 0x00007700ff0677ac */ /* 0x000e220008000800 */
[----:B--2---:R-:W-:-:S05]  /*ba7e0*/  F2FP.SATFINITE.E5M2.F32.PACK_AB_MERGE_C R26, R50, R49, RZ ;  /* 0x00000031321a723e */ /* 0x004fca00048060ff */
[----:B------:R1:W-:Y:S04]  /*ba7f0*/  STL [R1+0x507c], R26 ;  /* 0x00507c1a01007387 */ /* 0x0003e80000100800 */
[----:B------:R-:W2:Y:S01]  /*ba800*/  LDL.LU R61, [R1+0x139c] ;  /* 0x00139c00013d7983 */ /* 0x000ea20000300800 */
[----:B------:R-:W-:-:S05]  /*ba810*/  F2FP.SATFINITE.E5M2.F32.PACK_AB_MERGE_C R4, R42, R43, RZ ;  /* 0x0000002b2a04723e */ /* 0x000fca00048060ff */
[----:B------:R4:W-:Y:S04]  /*ba820*/  STL [R1+0x5508], R4 ;  /* 0x0055080401007387 */ /* 0x0009e80000100800 */
[----:B------:R-:W2:Y:S04]  /*ba830*/  LDL.LU R52, [R1+0x1380] ;  /* 0x0013800001347983 */ /* 0x000ea80000300800 */
[----:B------:R-:W2:Y:S04]  /*ba840*/  LDL.LU R47, [R1+0x1384] ;  /* 0x00138400012f7983 */ /* 0x000ea80000300800 */
[----:B------:R-:W2:Y:S04]  /*ba850*/  LDL.LU R43, [R1+0x1388] ;  /* 0x00138800012b7983 */ /* 0x000ea80000300800 */
[----:B------:R-:W2:Y:S01]  /*ba860*/  LDL.LU R42, [R1+0x138c] ;  /* 0x00138c00012a7983 */ /* 0x000ea20000300800 */
[----:B-1----:R-:W-:-:S02]  /*ba870*/  IADD3 R26, P1, PT, R3, R16, RZ ;  /* 0x00000010031a7210 */ /* 0x002fc40007f3e0ff */
[----:B----4-:R-:W-:Y:S02]  /*ba880*/  F2FP.SATFINITE.E5M2.F32.PACK_AB_MERGE_C R4, R44, R40, RZ ;  /* 0x000000282c04723e */ /* 0x010fe400048060ff */
[----:B------:R-:W4:Y:S04]  /*ba890*/  LDL.LU R40, [R1+0x1370] ;  /* 0x0013700001287983 */ /* 0x000f280000300800 */
[----:B------:R-:W4:Y:S04]  /*ba8a0*/  LDL.LU R44, [R1+0x1374] ;  /* 0x00137400012c7983 */ /* 0x000f280000300800 */
[----:B------:R1:W-:Y:S04]  /*ba8b0*/  STL [R1+0x503c], R4 ;  /* 0x00503c0401007387 */ /* 0x0003e80000100800 */
[----:B------:R-:W4:Y:S04]  /*ba8c0*/  LDL.LU R53, [R1+0x1378] ;  /* 0x0013780001357983 */ /* 0x000f280000300800 */
[----:B------:R-:W4:Y:S01]  /*ba8d0*/  LDL.LU R56, [R1+0x137c] ;  /* 0x00137c0001387983 */ /* 0x000f220000300800 */
[----:B-1----:R-:W-:-:S05]  /*ba8e0*/  SHF.R.S32.HI R4, RZ, 0x1f, R3 ;  /* 0x0000001fff047819 */ /* 0x002fca0000011403 */
[----:B------:R-:W-:-:S05]  /*ba8f0*/  IMAD.X R27, R4, 0x1, R38, P1 ;  /* 0x00000001041b7824 */ /* 0x000fca00008e0626 */
[----:B------:R1:W-:Y:S01]  /*ba900*/  STL.64 [R1+0x17c8], R26 ;  /* 0x0017c81a01007387 */ /* 0x0003e20000100a00 */
[----:B------:R-:W-:-:S05]  /*ba910*/  F2FP.SATFINITE.E5M2.F32.PACK_AB_MERGE_C R0, R9, R0, RZ ;  /* 0x000000000900723e */ /* 0x000fca00048060ff */
[----:B------:R0:W-:Y:S04]  /*ba920*/  STL [R1+0x5514], R0 ;  /* 0x0055140001007387 */ /* 0x0001e80000100800 */
[----:B------:R-:W4:Y:S04]  /*ba930*/  LDL.LU R58, [R1+0x1360] ;  /* 0x00136000013a7983 */ /* 0x000f280000300800 */
[----:B------:R-:W4:Y:S04]  /*ba940*/  LDL.LU R48, [R1+0x1364] ;  /* 0x0013640001307983 */ /* 0x000f280000300800 */
[----:B------:R-:W4:Y:S04]  /*ba950*/  LDL.LU R49, [R1+0x1368] ;  /* 0x0013680001317983 */ /* 0x000f280000300800 */
[----:B------:R-:W4:Y:S01]  /*ba960*/  LDL.LU R50, [R1+0x136c] ;  /* 0x00136c0001327983 */ /* 0x000f220000300800 */
[----:B-1----:R-:W-:-:S05]  /*ba970*/  IADD3 R26, P1, PT, R3, R15, RZ ;  /* 0x0000000f031a7210 */ /* 0x002fca0007f3e0ff */
[----:B------:R-:W-:Y:S01]  /*ba980*/  IMAD.X R27, R4, 0x1, R37, P1 ;  /* 0x00000001041b7824 */ /* 0x000fe200008e0625 */
[----:B0-----:R-:W4:Y:S04]  /*ba990*/  LDL.LU R0, [R1+0x1350] ;  /* 0x0013500001007983 */ /* 0x001f280000300800 */
[----:B------:R-:W4:Y:S01]  /*ba9a0*/  LDL.LU R9, [R1+0x1354] ;  /* 0x0013540001097983 */ /* 0x000f220000300800 */
[----:B---3--:R-:W-:-:S05]  /*ba9b0*/  F2FP.SATFINITE.E5M2.F32.PACK_AB_MERGE_C R45, R45, R46, RZ ;  /* 0x0000002e2d2d723e */ /* 0x008fca00048060ff */
[----:B------:R-:W-:Y:S04]  /*ba9c0*/  STL [R1+0x5524], R45 ;  /* 0x0055242d01007387 */ /* 0x000fe80000100800 */
[----:B------:R0:W-:Y:S02]  /*ba9d0*/  STL.64 [R1+0x17c0], R26 ;  /* 0x0017c01a01007387 */ /* 0x0001e40000100a00 */
[----:B0-----:R-:W-:Y:S02]  /*ba9e0*/  F2FP.SATFINITE.E5M2.F32.PACK_AB_MERGE_C R26, R41, R2, RZ ;  /* 0x00000002291a723e */ /* 0x001fe400048060ff */
[----:B------:R-:W3:Y:S04]  /*ba9f0*/  LDL.LU R2, [R1+0x1358] ;  /* 0x0013580001027983 */ /* 0x000ee80000300800 */
[----:B------:R0:W-:Y:S01]  /*baa00*/  STL [R1+0x5520], R26 ;  /* 0x0055201a01007387 */ /* 0x0001e20000100800 */
[----:B------:R-:W-:-:S03]  /*baa10*/  F2FP.SATFINITE.E5M2.F32.PACK_AB_MERGE_C R8, R8, R39, RZ ;  /* 0x000000270808723e */ /* 0x000fc600048060ff */
[----:B------:R-:W3:Y:S01]  /*baa20*/  LDL.LU R41, [R1+0x135c] ;  /* 0x00135c0001297983 */ /* 0x000ee20000300800 */
[----:B0-----:R-:W-:-:S03]  /*baa30*/  IADD3 R26, P1, PT, R3, R14, RZ ;  /* 0x0000000e031a7210 */ /* 0x001fc60007f3e0ff */
[----:B------:R0:W-:Y:S04]  /*baa40*/  STL [R1+0x50dc], R8 ;  /* 0x0050dc0801007387 */ /* 0x0001e80000100800 */
[----:B------:R-:W3:Y:S01]  /*baa50*/  LDL.LU R39, [R1+0x1340] ;  /* 0x0013400001277983 */ /* 0x000ee20000300800 */
[----:B------:R-:W-:-:S03]  /*baa60*/  IMAD.X R27, R4, 0x1, R13, P1 ;  /* 0x00000001041b7824 */ /* 0x000fc600008e060d */
[----:B0-----:R-:W3:Y:S04]  /*baa70*/  LDL.LU R8, [R1+0x1344] ;  /* 0x0013440001087983 */ /* 0x001ee80000300800 */
[----:B------:R0:W-:Y:S02]  /*baa80*/  STL.64 [R1+0x17b8], R26 ;  /* 0x0017b81a01007387 */ /* 0x0001e40000100a00 */
[----:B0-----:R-:W-:-:S05]  /*baa90*/  IADD3 R26, P1, PT, R3, R12, RZ ;  /* 0x0000000c031a7210 */ /* 0x001fca0007f3e0ff */
[----:B------:R-:W-:Y:S01]  /*baaa0*/  IMAD.X R27, R4, 0x1, R11, P1 ;  /* 0x00000001041b7824 */ /* 0x000fe200008e060b */
[----:B--2---:R-:W-:-:S05]  /*baab0*/  F2FP.SATFINITE.E5M2.F32.PACK_AB_MERGE_C R46, R61, R54, RZ ;  /* 0x000000363d2e723e */ /* 0x004fca00048060ff */
[----:B------:R-:W-:Y:S01]  /*baac0*/  STL [R1+0x50f0], R46 ;  /* 0x0050f02e01007387 */ /* 0x000fe20000100800 */
[----:B------:R-:W-:-:S05]  /*baad0*/  F2FP.SATFINITE.E5M2.F32.PACK_AB_MERGE_C R45, R47, R52, RZ ;  /* 0x000000342f2d723e */ /* 0x000fca00048060ff */
        /* <DEDUP_REMOVED lines=8> */
[----:B----4-:R-:W-:-:S03]  /*bab60*/  F2FP.SATFINITE.E5M2.F32.PACK_AB_MERGE_C R26, R44, R40, RZ ;  /* 0x000000282c1a723e */ /* 0x010fc600048060ff */
[----:B------:R-:W4:Y:S04]  /*bab70*/  LDL.LU R40, [R1+0x1338] ;  /* 0x0013380001287983 */ /* 0x000f280000300800 */
[----:B------:R-:W4:Y:S04]  /*bab80*/  LDL.LU R44, [R1+0x133c] ;  /* 0x00133c00012c7983 */ /* 0x000f280000300800 */
[----:B------:R0:W-:Y:S02]  /*bab90*/  STL [R1+0x4f0c], R26 ;  /* 0x004f0c1a01007387 */ /* 0x0001e40000100800 */
[----:B0-----:R-:W-:-:S05]  /*baba0*/  IADD3 R26, P1, PT, R3, R10, RZ ;  /* 0x0000000a031a7210 */ /* 0x001fca0007f3e0ff */
[----:B------:R-:W-:Y:S01]  /*babb0*/  IMAD.X R27, R4, 0x1, R7, P1 ;  /* 0x00000001041b7824 */ /* 0x000fe200008e0607 */
[----:B------:R-:W-:-:S04]  /*babc0*/  F2FP.SATFINITE.E5M2.F32.PACK_AB_MERGE_C R46, R56, R53, RZ ;  /* 0x00000035382e723e */ /* 0x000fc800048060ff */
[----:B------:R0:W-:Y:S01]  /*babd0*/  STL.64 [R1+0x17a8], R26 ;  /* 0x0017a81a01007387 */ /* 0x0001e20000100a00 */
[----:B------:R-:W-:-:S03]  /*babe0*/  F2FP.SATFINITE.E5M2.F32.PACK_AB_MERGE_C R45, R48, R58, RZ ;  /* 0x0000003a302d723e */ /* 0x000fc600048060ff */
[----:B------:R1:W-:Y:S01]  /*babf0*/  STL [R1+0x4f14], R46 ;  /* 0x004f142e01007387 */ /* 0x0003e20000100800 */
[----:B0-----:R-:W-:-:S03]  /*bac00*/  IADD3 R26, P1, PT, R3, R6, RZ ;  /* 0x00000006031a7210 */ /* 0x001fc60007f3e0ff */
[----:B------:R-:W-:Y:S02]  /*bac10*/  STL [R1+0x4e64], R45 ;  /* 0x004e642d01007387 */ /* 0x000fe40000100800 */
[----:B------:R-:W-:-:S05]  /*bac20*/  IMAD.X R27, R4, 0x1, R5, P1 ;  /* 0x00000001041b7824 */ /* 0x000fca00008e0605 */
[----:B------:R0:W-:Y:S04]  /*bac30*/  STL.64 [R1+0x17a0], R26 ;  /* 0x0017a01a01007387 */ /* 0x0001e80000100a00 */
[----:B-1----:R-:W4:Y:S01]  /*bac40*/  LDL.LU R46, [R1+0x1320] ;  /* 0x00132000012e7983 */ /* 0x002f220000300800 */
[----:B0-----:R-:W-:-:S05]  /*bac50*/  F2FP.SATFINITE.E5M2.F32.PACK_AB_MERGE_C R26, R50, R49, RZ ;  /* 0x00000031321a723e */ /* 0x001fca00048060ff */
[----:B------:R0:W-:Y:S04]  /*bac60*/  STL [R1+0x4e68], R26 ;  /* 0x004e681a01007387 */ /* 0x0001e80000100800 */
[----:B------:R-:W4:Y:S01]  /*bac70*/  LDL.LU R45, [R1+0x1324] ;  /* 0x00132400012d7983 */ /* 0x000f220000300800 */
[----:B------:R-:W-:Y:S02]  /*bac80*/  F2FP.SATFINITE.E5M2.F32.PACK_AB_MERGE_C R0, R9, R0, RZ ;  /* 0x000000000900723e */ /* 0x000fe400048060ff */
[----:B0-----:R-:W-:-:S03]  /*bac90*/  IADD3 R26, P1, PT, R3, R36, RZ ;  /* 0x00000024031a7210 */ /* 0x001fc60007f3e0ff */
[----:B------:R0:W-:Y:S04]  /*baca0*/  STL [R1+0x4d60], R0 ;  /* 0x004d600001007387 */ /* 0x0001e80000100800 */
[----:B------:R-:W4:Y:S01]  /*bacb0*/  LDL.LU R54, [R1+0x1328] ;  /* 0x0013280001367983 */ /* 0x000f220000300800 */
[----:B------:R-:W-:-:S03]  /*bacc0*/  IMAD.X R27, R4, 0x1, R35, P1 ;  /* 0x00000001041b7824 */ /* 0x000fc600008e0623 */
[----:B------:R-:W4:Y:S01]  /*bacd0*/  LDL.LU R48, [R1+0x132c] ;  /* 0x00132c0001307983 */ /* 0x000f220000300800 */
[----:B---3--:R-:W-:-:S03]  /*bace0*/  F2FP.SATFINITE.E5M2.F32.PACK_AB_MERGE_C R2, R41, R2, RZ ;  /* 0x000000022902723e */ /* 0x008fc600048060ff */
[----:B0-----:R-:W3:Y:S04]  /*bacf0*/  LDL.LU R0, [R1+0x1310] ;  /* 0x0013100001007983 */ /* 0x001ee80000300800 */
[----:B------:R-:W3:Y:S04]  /*bad00*/  LDL.LU R9, [R1+0x1314] ;  /* 0x0013140001097983 */ /* 0x000ee80000300800 */
[----:B------:R-:W3:Y:S04]  /*bad10*/  LDL.LU R49, [R1+0x1318] ;  /* 0x0013180001317983 */ /* 0x000ee80000300800 */
[----:B------:R-:W-:Y:S04]  /*bad20*/  STL.64 [R1+0x1798], R26 ;  /* 0x0017981a01007387 */ /* 0x000fe80000100a00 */
[----:B------:R0:W-:Y:S01]  /*bad30*/  STL [R1+0x4d90], R2 ;  /* 0x004d900201007387 */ /* 0x0001e20000100800 */
[----:B------:R-:W-:-:S03]  /*bad40*/  F2FP.SATFINITE.E5M2.F32.PACK_AB_MERGE_C R8, R8, R39, RZ ;  /* 0x000000270808723e */ /* 0x000fc600048060ff */
[----:B0-----:R-:W3:Y:S01]  /*bad50*/  LDL.LU R2, [R1+0x131c] ;  /* 0x00131c0001027983 */ /* 0x001ee20000300800 */
[----:B------:R-:W-:-:S03]  /*bad60*/  IADD3 R26, P1, PT, R3, R34, RZ ;  /* 0x00000022031a7210 */ /* 0x000fc60007f3e0ff */
[----:B------:R0:W-:Y:S04]  /*bad70*/  STL [R1+0x4d04], R8 ;  /* 0x004d040801007387 */ /* 0x0001e80000100800 */
[----:B------:R-:W3:Y:S01]  /*bad80*/  LDL.LU R50, [R1+0x1300] ;  /* 0x0013000001327983 */ /* 0x000ee20000300800 */
[----:B------:R-:W-:-:S03]  /*bad90*/  IMAD.X R27, R4, 0x1, R33, P1 ;  /* 0x00000001041b7824 */ /* 0x000fc600008e0621 */
[----:B------:R-:W3:Y:S04]  /*bada0*/  LDL.LU R41, [R1+0x1304] ;  /* 0x0013040001297983 */ /* 0x000ee80000300800 */
[----:B------:R-:W3:Y:S04]  /*badb0*/  LDL.LU R39, [R1+0x1308] ;  /* 0x0013080001277983 */ /* 0x000ee80000300800 */
        /* <DEDUP_REMOVED lines=11> */
[----:B----4-:R-:W-:-:S05]  /*bae70*/  F2FP.SATFINITE.E5M2.F32.PACK_AB_MERGE_C R26, R44, R40, RZ ;  /* 0x000000282c1a723e */ /* 0x010fca00048060ff */
[----:B------:R0:W-:Y:S04]  /*bae80*/  STL [R1+0x1cac], R26 ;  /* 0x001cac1a01007387 */ /* 0x0001e80000100800 */
[----:B------:R-:W4:Y:S04]  /*bae90*/  LDL.LU R56, [R1+0x12f8] ;  /* 0x0012f80001387983 */ /* 0x000f280000300800 */
[----:B------:R-:W4:Y:S04]  /*baea0*/  LDL.LU R58, [R1+0x12fc] ;  /* 0x0012fc00013a7983 */ /* 0x000f280000300800 */
[----:B------:R-:W2:Y:S04]  /*baeb0*/  LDL.LU R52, [R1+0x12e0] ;  /* 0x0012e00001347983 */ /* 0x000ea80000300800 */
[----:B------:R-:W2:Y:S04]  /*baec0*/  LDL.LU R47, [R1+0x12e4] ;  /* 0x0012e400012f7983 */ /* 0x000ea80000300800 */
[----:B------:R-:W2:Y:S04]  /*baed0*/  LDL.LU R43, [R1+0x12e8] ;  /* 0x0012e800012b7983 */ /* 0x000ea80000300800 */
[----:B------:R-:W2:Y:S04]  /*baee0*/  LDL.LU R42, [R1+0x12ec] ;  /* 0x0012ec00012a7983 */ /* 0x000ea80000300800 */
[----:B------:R-:W2:Y:S04]  /*baef0*/  LDL.LU R40, [R1+0x12d0] ;  /* 0x0012d00001287983 */ /* 0x000ea80000300800 */
[----:B------:R-:W2:Y:S01]  /*baf00*/  LDL.LU R44, [R1+0x12d4] ;  /* 0x0012d400012c7983 */ /* 0x000ea20000300800 */
[----:B0-----:R-:W-:-:S05]  /*baf10*/  IADD3 R26, P1, PT, R3, R30, RZ ;  /* 0x0000001e031a7210 */ /* 0x001fca0007f3e0ff */
[----:B------:R-:W-:Y:S01]  /*baf20*/  IMAD.X R27, R4, 0x1, R29, P1 ;  /* 0x00000001041b7824 */ /* 0x000fe200008e061d */
[----:B------:R-:W-:-:S05]  /*baf30*/  F2FP.SATFINITE.E5M2.F32.PACK_AB_MERGE_C R45, R45, R46, RZ ;  /* 0x0000002e2d2d723e */ /* 0x000fca00048060ff */
[----:B------:R-:W-:Y:S04]  /*baf40*/  STL [R1+0x65c], R45 ;  /* 0x00065c2d01007387 */ /* 0x000fe80000100800 */
[----:B------:R0:W-:Y:S04]  /*baf50*/  STL.64 [R1+0x1780], R26 ;  /* 0x0017801a01007387 */ /* 0x0001e80000100a00 */
[----:B0-----:R-:W2:Y:S01]  /*baf60*/  LDL.LU.64 R26, [R1+0x5970] ;  /* 0x00597000011a7983 */ /* 0x001ea20000300a00 */
[----:B------:R-:W-:Y:S02]  /*baf70*/  F2FP.SATFINITE.E5M2.F32.PACK_AB_MERGE_C R46, R48, R54, RZ ;  /* 0x00000036302e723e */ /* 0x000fe400048060ff */
[----:B---3--:R-:W-:-:S02]  /*baf80*/  F2FP.SATFINITE.E5M2.F32.PACK_AB_MERGE_C R45, R9, R0, RZ ;  /* 0x00000000092d723e */ /* 0x008fc400048060ff */
[----:B------:R-:W3:Y:S04]  /*baf90*/  LDL.LU R0, [R1+0x12d8] ;  /* 0x0012d80001007983 */ /* 0x000ee80000300800 */
[----:B------:R-:W-:Y:S04]  /*bafa0*/  STL [R1+0x670], R46 ;  /* 0x0006702e01007387 */ /* 0x000fe80000100800 */
[----:B------:R-:W3:Y:S01]  /*bafb0*/  LDL.LU R9, [R1+0x12dc] ;  /* 0x0012dc0001097983 */ /* 0x000ee20000300800 */
[----:B------:R-:W-:-:S03]  /*bafc0*/  IADD3 R54, P1, PT, R3, R28, RZ ;  /* 0x0000001c03367210 */ /* 0x000fc60007f3e0ff */
[----:B------:R-:W-:Y:S01]  /*bafd0*/  STL [R1+0x628], R45 ;  /* 0x0006282d01007387 */ /* 0x000fe20000100800 */
[----:B------:R-:W-:-:S05]  /*bafe0*/  F2FP.SATFINITE.E5M2.F32.PACK_AB_MERGE_C R2, R2, R49, RZ ;  /* 0x000000310202723e */ /* 0x000fca00048060ff */
[----:B------:R0:W-:Y:S02]  /*baff0*/  STL [R1+0x5818], R2 ;  /* 0x0058180201007387 */ /* 0x0001e40000100800 */
[----:B0-----:R-:W-:Y:S01]  /*bb000*/  F2FP.SATFINITE.E5M2.F32.PACK_AB_MERGE_C R2, R41, R50, RZ ;  /* 0x000000322902723e */ /* 0x001fe200048060ff */
[----:B--2---:R-:W-:Y:S01]  /*bb010*/  IMAD.X R55, R4, 0x1, R27, P1 ;  /* 0x0000000104377824 */ /* 0x004fe200008e061b */
[----:B------:R-:W-:-:S04]  /*bb020*/  IADD3 R48, P1, PT, R3, R26, RZ ;  /* 0x0000001a03307210 */ /* 0x000fc80007f3e0ff */
[----:B------:R-:W-:Y:S01]  /*bb030*/  STL.64 [R1+0x1778], R54 ;  /* 0x0017783601007387 */ /* 0x000fe20000100a00 */
[----:B------:R-:W-:-:S03]  /*bb040*/  IMAD.X R49, R4, 0x1, R25, P1 ;  /* 0x0000000104317824 */ /* 0x000fc600008e0619 */
[----:B------:R-:W-:Y:S04]  /*bb050*/  STL.64 [R1+0x5968], R26 ;  /* 0x0059681a01007387 */ /* 0x000fe80000100a00 */
[----:B------:R0:W-:Y:S04]  /*bb060*/  STL [R1+0x5dc], R2 ;  /* 0x0005dc0201007387 */ /* 0x0001e80000100800 */
[----:B------:R1:W-:Y:S01]  /*bb070*/  STL.64 [R1+0x1770], R48 ;  /* 0x0017703001007387 */ /* 0x0003e20000100a00 */
[----:B0-----:R-:W-:-:S03]  /*bb080*/  F2FP.SATFINITE.E5M2.F32.PACK_AB_MERGE_C R2, R8, R39, RZ ;  /* 0x000000270802723e */ /* 0x001fc600048060ff */
[----:B-1----:R-:W2:Y:S04]  /*bb090*/  LDL.LU R48, [R1+0x12c0] ;  /* 0x0012c00001307983 */ /* 0x002ea80000300800 */
[----:B------:R-:W2:Y:S04]  /*bb0a0*/  LDL.LU R49, [R1+0x12c4] ;  /* 0x0012c40001317983 */ /* 0x000ea80000300800 */
[----:B------:R0:W-:Y:S04]  /*bb0b0*/  STL [R1+0x5e8], R2 ;  /* 0x0005e80201007387 */ /* 0x0001e80000100800 */
[----:B------:R-:W2:Y:S04]  /*bb0c0*/  LDL.LU R50, [R1+0x12c8] ;  /* 0x0012c80001327983 */ /* 0x000ea80000300800 */
[----:B------:R-:W2:Y:S04]  /*bb0d0*/  LDL.LU R41, [R1+0x12cc] ;  /* 0x0012cc0001297983 */ /* 0x000ea80000300800 */
[----:B------:R-:W2:Y:S04]  /*bb0e0*/  LDL.LU R39, [R1+0x12b0] ;  /* 0x0012b00001277983 */ /* 0x000ea80000300800 */
[----:B------:R-:W2:Y:S01]  /*bb0f0*/  LDL.LU R8, [R1+0x12b4] ;  /* 0x0012b40001087983 */ /* 0x000ea20000300800 */
[----:B------:R-:W-:-:S02]  /*bb100*/  IADD3 R26, P1, PT, R3, R24, RZ ;  /* 0x00000018031a7210 */ /* 0x000fc40007f3e0ff */
[----:B0-----:R-:W-:-:S03]  /*bb110*/  F2FP.SATFINITE.E5M2.F32.PACK_AB_MERGE_C R2, R53, R61, RZ ;  /* 0x0000003d3502723e */ /* 0x001fc600048060ff */
[----:B------:R-:W-:Y:S01]  /*bb120*/  IMAD.X R27, R4, 0x1, R23, P1 ;  /* 0x00000001041b7824 */ /* 0x000fe200008e0617 */
[----:B----4-:R-:W-:Y:S01]  /*bb130*/  F2FP.SATFINITE.E5M2.F32.PACK_AB_MERGE_C R45, R58, R56, RZ ;  /* 0x000000383a2d723e */ /* 0x010fe200048060ff */
[----:B------:R0:W-:Y:S04]  /*bb140*/  STL [R1+0x5cc], R2 ;  /* 0x0005cc0201007387 */ /* 0x0001e80000100800 */
[----:B------:R1:W-:Y:S04]  /*bb150*/  STL.64 [R1+0x1768], R26 ;  /* 0x0017681a01007387 */ /* 0x0003e80000100a00 */
[----:B------:R-:W-:Y:S01]  /*bb160*/  STL [R1+0x5d0], R45 ;  /* 0x0005d02d01007387 */ /* 0x000fe20000100800 */
[----:B------:R-:W-:-:S02]  /*bb170*/  F2FP.SATFINITE.E5M2.F32.PACK_AB_MERGE_C R42, R42, R43, RZ ;  /* 0x0000002b2a2a723e */ /* 0x000fc400048060ff */
[----:B0-----:R-:W-:Y:S02]  /*bb180*/  F2FP.SATFINITE.E5M2.F32.PACK_AB_MERGE_C R2, R47, R52, RZ ;  /* 0x000000342f02723e */ /* 0x001fe400048060ff */
[----:B-1----:R-:W-:-:S03]  /*bb190*/  IADD3 R26, P1, PT, R3, R22, RZ ;  /* 0x00000016031a7210 */ /* 0x002fc60007f3e0ff */
[----:B------:R0:W-:Y:S02]  /*bb1a0*/  STL [R1+0x5c4], R2 ;  /* 0x0005c40201007387 */ /* 0x0001e40000100800 */
[----:B------:R-:W-:Y:S01]  /*bb1b0*/  IMAD.X R27, R4, 0x1, R21, P1 ;  /* 0x00000001041b7824 */ /* 0x000fe200008e0615 */
[----:B0-----:R-:W-:-:S04]  /*bb1c0*/  F2FP.SATFINITE.E5M2.F32.PACK_AB_MERGE_C R2, R44, R40, RZ ;  /* 0x000000282c02723e */ /* 0x001fc800048060ff */
[----:B------:R-:W-:Y:S04]  /*bb1d0*/  STL.64 [R1+0x1760], R26 ;  /* 0x0017601a01007387 */ /* 0x000fe80000100a00 */
[----:B------:R0:W-:Y:S04]  /*bb1e0*/  STL [R1+0x5c8], R42 ;  /* 0x0005c82a01007387 */ /* 0x0001e80000100800 */
[----:B------:R-:W-:Y:S04]  /*bb1f0*/  STL [R1+0x4d4], R2 ;  /* 0x0004d40201007387 */ /* 0x000fe80000100800 */
[----:B------:R-:W4:Y:S04]  /*bb200*/  LDL.LU R43, [R1+0x12b8] ;  /* 0x0012b800012b7983 */ /* 0x000f280000300800 */
[----:B0-----:R-:W4:Y:S01]  /*bb210*/  LDL.LU R42, [R1+0x12bc] ;  /* 0x0012bc00012a7983 */ /* 0x001f220000300800 */
[----:B------:R-:W-:-:S03]  /*bb220*/  IADD3 R26, P1, PT, R3, R20, RZ ;  /* 0x00000014031a7210 */ /* 0x000fc60007f3e0ff */
[----:B------:R-:W4:Y:S02]  /*bb230*/  LDL.LU R40, [R1+0x5b0] ;  /* 0x0005b00001287983 */ /* 0x000f240000300800 */
[----:B------:R-:W-:Y:S01]  /*bb240*/  IMAD.X R27, R4, 0x1, R19, P1 ;  /* 0x00000001041b7824 */ /* 0x000fe200008e0613 */
[----:B---3--:R-:W-:-:S04]  /*bb250*/  F2FP.SATFINITE.E5M2.F32.PACK_AB_MERGE_C R0, R9, R0, RZ ;  /* 0x000000000900723e */ /* 0x008fc800048060ff */
[----:B------:R0:W-:Y:S04]  /*bb260*/  STL.64 [R1+0x1758], R26 ;  /* 0x0017581a01007387 */ /* 0x0001e80000100a00 */
[----:B------:R-:W3:Y:S04]  /*bb270*/  LDL.LU R44, [R1+0x5b4] ;  /* 0x0005b400012c7983 */ /* 0x000ee80000300800 */
[----:B------:R1:W-:Y:S04]  /*bb280*/  STL [R1+0x5c0], R0 ;  /* 0x0005c00001007387 */ /* 0x0003e80000100800 */
[----:B------:R-:W3:Y:S04]  /*bb290*/  LDL.LU R51, [R1+0x5b8] ;  /* 0x0005b80001337983 */ /* 0x000ee80000300800 */
[----:B------:R-:W3:Y:S04]  /*bb2a0*/  LDL.LU R46, [R1+0x5bc] ;  /* 0x0005bc00012e7983 */ /* 0x000ee80000300800 */
[----:B------:R-:W3:Y:S01]  /*bb2b0*/  LDL.LU R45, [R1+0x12a0] ;  /* 0x0012a000012d7983 */ /* 0x000ee20000300800 */
[----:B0-----:R-:W-:-:S05]  /*bb2c0*/  IADD3 R26, P1, PT, R3, R18, RZ ;  /* 0x00000012031a7210 */ /* 0x001fca0007f3e0ff */
[----:B------:R-:W-:-:S05]  /*bb2d0*/  IMAD.X R27, R4, 0x1, R17, P1 ;  /* 0x00000001041b7824 */ /* 0x000fca00008e0611 */
[----:B------:R-:W-:Y:S04]  /*bb2e0*/  STL.64 [R1+0x1750], R26 ;  /* 0x0017501a01007387 */ /* 0x000fe80000100a00 */
[----:B------:R-:W3:Y:S04]  /*bb2f0*/  LDL.LU R54, [R1+0x12a4] ;  /* 0x0012a40001367983 */ /* 0x000ee80000300800 */
[----:B------:R-:W3:Y:S04]  /*bb300*/  LDL.LU R52, [R1+0x12a8] ;  /* 0x0012a80001347983 */ /* 0x000ee80000300800 */
[----:B------:R-:W3:Y:S04]  /*bb310*/  LDL.LU R47, [R1+0x12ac] ;  /* 0x0012ac00012f7983 */ /* 0x000ee80000300800 */
[----:B-1----:R-:W3:Y:S04]  /*bb320*/  LDL.LU R0, [R1+0x1290] ;  /* 0x0012900001007983 */ /* 0x002ee80000300800 */
[----:B------:R-:W3:Y:S01]  /*bb330*/  LDL.LU R9, [R1+0x1294] ;  /* 0x0012940001097983 */ /* 0x000ee20000300800 */
[----:B--2---:R-:W-:-:S02]  /*bb340*/  F2FP.SATFINITE.E5M2.F32.PACK_AB_MERGE_C R2, R49, R48, RZ ;  /* 0x000000303102723e */ /* 0x004fc400048060ff */
[----:B------:R-:W-:-:S03]  /*bb350*/  F2FP.SATFINITE.E5M2.F32.PACK_AB_MERGE_C R4, R41, R50, RZ ;  /* 0x000000322904723e */ /* 0x000fc600048060ff */
[----:B------:R0:W-:Y:S04]  /*bb360*/  STL [R1+0x484], R2 ;  /* 0x0004840201007387 */ /* 0x0001e80000100800 */
[----:B------:R1:W-:Y:S04]  /*bb370*/  STL [R1+0x488], R4 ;  /* 0x0004880401007387 */ /* 0x0003e80000100800 */
[----:B------:R-:W2:Y:S04]  /*bb380*/  LDL.LU R61, [R1+0x1298] ;  /* 0x00129800013d7983 */ /* 0x000ea80000300800 */
[----:B------:R-:W2:Y:S01]  /*bb390*/  LDL.LU R53, [R1+0x129c] ;  /* 0x00129c0001357983 */ /* 0x000ea20000300800 */
[----:B0-----:R-:W-:-:S05]  /*bb3a0*/  F2FP.SATFINITE.E5M2.F32.PACK_AB_MERGE_C R2, R8, R39, RZ ;  /* 0x000000270802723e */ /* 0x001fca00048060ff */
[----:B------:R-:W-:Y:S04]  /*bb3b0*/  STL [R1+0x444], R2 ;  /* 0x0004440201007387 */ /* 0x000fe80000100800 */
        /* <DEDUP_REMOVED lines=8> */
[----:B------:R-:W-:Y:S01]  /*bb440*/  VIADD R3, R3, UR6 ;  /* 0x0000000603037c36 */ /* 0x000fe20008000000 */
[----:B------:R-:W0:Y:S04]  /*bb450*/  LDCU UR6, c[0x0][0x3b8] ;  /* 0x00007700ff0677ac */ /* 0x000e280008000800 */
[----:B-1----:R-:W-:-:S02]  /*bb460*/  SHF.R.S32.HI R4, RZ, 0x1f, R3 ;  /* 0x0000001fff047819 */ /* 0x002fc40000011403 */
[----:B------:R-:W-:-:S05]  /*bb470*/  IADD3 R26, P1, PT, R3, R16, RZ ;  /* 0x00000010031a7210 */ /* 0x000fca0007f3e0ff */
[----:B------:R-:W-:-:S05]  /*bb480*/  IMAD.X R27, R4, 0x1, R38, P1 ;  /* 0x00000001041b7824 */ /* 0x000fca00008e0626 */
[----:B------:R4:W-:Y:S02]  /*bb490*/  STL.64 [R1+0x1748], R26 ;  /* 0x0017481a01007387 */ /* 0x0009e40000100a00 */
[----:B----4-:R-:W-:Y:S02]  /*bb4a0*/  F2FP.SATFINITE.E5M2.F32.PACK_AB_MERGE_C R26, R42, R43, RZ ;  /* 0x0000002b2a1a723e */ /* 0x010fe400048060ff */
[----:B------:R-:W4:Y:S04]  /*bb4b0*/  LDL.LU R43, [R1+0x1260] ;  /* 0x00126000012b7983 */ /* 0x000f280000300800 */
[----:B------:R1:W-:Y:S04]  /*bb4c0*/  STL [R1+0x450], R26 ;  /* 0x0004501a01007387 */ /* 0x0003e80000100800 */
[----:B------:R-:W4:Y:S01]  /*bb4d0*/  LDL.LU R42, [R1+0x1264] ;  /* 0x00126400012a7983 */ /* 0x000f220000300800 */
[----:B---3--:R-:W-:-:S02]  /*bb4e0*/  F2FP.SATFINITE.E5M2.F32.PACK_AB_MERGE_C R2, R44, R40, RZ ;  /* 0x000000282c02723e */ /* 0x008fc400048060ff */
[----:B-1----:R-:W-:-:S03]  /*bb4f0*/  IADD3 R26, P1, PT, R3, R15, RZ ;  /* 0x0000000f031a7210 */ /* 0x002fc60007f3e0ff */
[----:B------:R1:W-:Y:S04]  /*bb500*/  STL [R1+0x22c], R2 ;  /* 0x00022c0201007387 */ /* 0x0003e80000100800 */
[----:B------:R-:W3:Y:S01]  /*bb510*/  LDL.LU R40, [R1+0x1268] ;  /* 0x0012680001287983 */ /* 0x000ee20000300800 */
[----:B------:R-:W-:-:S03]  /*bb520*/  IMAD.X R27, R4, 0x1, R37, P1 ;  /* 0x00000001041b7824 */ /* 0x000fc600008e0625 */
[----:B------:R-:W3:Y:S01]  /*bb530*/  LDL.LU R44, [R1+0x126c] ;  /* 0x00126c00012c7983 */ /* 0x000ee20000300800 */
[----:B------:R-:W-:-:S03]  /*bb540*/  F2FP.SATFINITE.E5M2.F32.PACK_AB_MERGE_C R46, R46, R51, RZ ;  /* 0x000000332e2e723e */ /* 0x000fc600048060ff */
[----:B------:R0:W-:Y:S04]  /*bb550*/  STL.64 [R1+0x1740], R26 ;  /* 0x0017401a01007387 */ /* 0x0001e80000100a00 */
[----:B------:R-:W-:Y:S01]  /*bb560*/  STL [R1+0x230], R46 ;  /* 0x0002302e01007387 */ /* 0x000fe20000100800 */
[----:B-1----:R-:W-:Y:S02]  /*bb570*/  F2FP.SATFINITE.E5M2.F32.PACK_AB_MERGE_C R2, R54, R45, RZ ;  /* 0x0000002d3602723e */ /* 0x002fe400048060ff */
[----:B0-----:R-:W-:-:S03]  /*bb580*/  IADD3 R26, P1, PT, R3, R14, RZ ;  /* 0x0000000e031a7210 */ /* 0x001fc60007f3e0ff */
[----:B------:R0:W-:Y:S02]  /*bb590*/  STL [R1+0x50d0], R2 ;  /* 0x0050d00201007387 */ /* 0x0001e40000100800 */
[----:B------:R-:W-:Y:S01]  /*bb5a0*/  IMAD.X R27, R4, 0x1, R13, P1 ;  /* 0x00000001041b7824 */ /* 0x000fe200008e060d */
[----:B------:R-:W-:Y:S02]  /*bb5b0*/  F2FP.SATFINITE.E5M2.F32.PACK_AB_MERGE_C R0, R9, R0, RZ ;  /* 0x000000000900723e */ /* 0x000fe400048060ff */
[----:B0-----:R-:W-:Y:S02]  /*bb5c0*/  F2FP.SATFINITE.E5M2.F32.PACK_AB_MERGE_C R2, R47, R52, RZ ;  /* 0x000000342f02723e */ /* 0x001fe400048060ff */
[----:B------:R-:W3:Y:S04]  /*bb5d0*/  LDL.LU R52, [R1+0x1250] ;  /* 0x0012500001347983 */ /* 0x000ee80000300800 */
[----:B------:R0:W-:Y:S04]  /*bb5e0*/  STL.64 [R1+0x1738], R26 ;  /* 0x0017381a01007387 */ /* 0x0001e80000100a00 */
[----:B------:R-:W-:Y:S04]  /*bb5f0*/  STL [R1+0x50f8], R2 ;  /* 0x0050f80201007387 */ /* 0x000fe80000100800 */
[----:B------:R-:W3:Y:S04]  /*bb600*/  LDL.LU R47, [R1+0x1254] ;  /* 0x00125400012f7983 */ /* 0x000ee80000300800 */
[----:B------:R1:W-:Y:S01]  /*bb610*/  STL [R1+0x4ff0], R0 ;  /* 0x004ff00001007387 */ /* 0x0003e20000100800 */
[----:B0-----:R-:W-:-:S03]  /*bb620*/  IADD3 R26, P1, PT, R3, R12, RZ ;  /* 0x0000000c031a7210 */ /* 0x001fc60007f3e0ff */
[----:B-1----:R-:W3:Y:S04]  /*bb630*/  LDL.LU R0, [R1+0x1258] ;  /* 0x0012580001007983 */ /* 0x002ee80000300800 */
[----:B------:R-:W3:Y:S01]  /*bb640*/  LDL.LU R9, [R1+0x125c] ;  /* 0x00125c0001097983 */ /* 0x000ee20000300800 */
[----:B------:R-:W-:-:S05]  /*bb650*/  IMAD.X R27, R4, 0x1, R11, P1 ;  /* 0x00000001041b7824 */ /* 0x000fca00008e060b */
[----:B------:R2:W-:Y:S02]  /*bb660*/  STL.64 [R1+0x1730], R26 ;  /* 0x0017301a01007387 */ /* 0x0005e40000100a00 */
[----:B--2---:R-:W-:Y:S02]  /*bb670*/  F2FP.SATFINITE.E5M2.F32.PACK_AB_MERGE_C R26, R53, R61, RZ ;  /* 0x0000003d351a723e */ /* 0x004fe400048060ff */
[----:B------:R-:W-:Y:S02]  /*bb680*/  F2FP.SATFINITE.E5M2.F32.PACK_AB_MERGE_C R2, R8, R39, RZ ;  /* 0x000000270802723e */ /* 0x000fe400048060ff */
[----:B------:R-:W2:Y:S04]  /*bb690*/  LDL.LU R39, [R1+0x1240] ;  /* 0x0012400001277983 */ /* 0x000ea80000300800 */
[----:B------:R0:W-:Y:S04]  /*bb6a0*/  STL [R1+0x5000], R26 ;  /* 0x0050001a01007387 */ /* 0x0001e80000100800 */
[----:B------:R-:W2:Y:S04]  /*bb6b0*/  LDL.LU R8, [R1+0x1244] ;  /* 0x0012440001087983 */ /* 0x000ea80000300800 */
[----:B------:R1:W-:Y:S01]  /*bb6c0*/  STL [R1+0x4ee8], R2 ;  /* 0x004ee80201007387 */ /* 0x0003e20000100800 */
[----:B------:R-:W-:-:S02]  /*bb6d0*/  F2FP.SATFINITE.E5M2.F32.PACK_AB_MERGE_C R45, R58, R56, RZ ;  /* 0x000000383a2d723e */ /* 0x000fc400048060ff */
[----:B0-----:R-:W-:Y:S02]  /*bb6e0*/  IADD3 R26, P1, PT, R3, R10, RZ ;  /* 0x0000000a031a7210 */ /* 0x001fe40007f3e0ff */
[----:B-1----:R-:W-:-:S03]  /*bb6f0*/  F2FP.SATFINITE.E5M2.F32.PACK_AB_MERGE_C R2, R49, R48, RZ ;  /* 0x000000303102723e */ /* 0x002fc600048060ff */
[----:B------:R-:W-:-:S05]  /*bb700*/  IMAD.X R27, R4, 0x1, R7, P1 ;  /* 0x00000001041b7824 */ /* 0x000fca00008e0607 */
[----:B------:R0:W-:Y:S04]  /*bb710*/  STL.64 [R1+0x1728], R26 ;  /* 0x0017281a01007387 */ /* 0x0001e80000100a00 */
[----:B------:R-:W-:Y:S04]  /*bb720*/  STL [R1+0x4f20], R45 ;  /* 0x004f202d01007387 */ /* 0x000fe80000100800 */
[----:B------:R1:W-:Y:S04]  /*bb730*/  STL [R1+0x4e40], R2 ;  /* 0x004e400201007387 */ /* 0x0003e80000100800 */
[----:B------:R-:W2:Y:S04]  /*bb740*/  LDL.LU R48, [R1+0x1248] ;  /* 0x0012480001307983 */ /* 0x000ea80000300800 */
[----:B------:R-:W2:Y:S01]  /*bb750*/  LDL.LU R49, [R1+0x124c] ;  /* 0x00124c0001317983 */ /* 0x000ea20000300800 */
[----:B0-----:R-:W-:-:S02]  /*bb760*/  IADD3 R26, P1, PT, R3, R6, RZ ;  /* 0x00000006031a7210 */ /* 0x001fc40007f3e0ff */
[----:B-1----:R-:W-:-:S03]  /*bb770*/  F2FP.SATFINITE.E5M2.F32.PACK_AB_MERGE_C R2, R41, R50, RZ ;  /* 0x000000322902723e */ /* 0x002fc600048060ff */
[----:B------:R-:W-:-:S05]  /*bb780*/  IMAD.X R27, R4, 0x1, R5, P1 ;  /* 0x00000001041b7824 */ /* 0x000fca00008e0605 */
[----:B------:R-:W-:Y:S04]  /*bb790*/  STL.64 [R1+0x1720], R26 ;  /* 0x0017201a01007387 */ /* 0x000fe80000100a00 */
[----:B------:R4:W-:Y:S04]  /*bb7a0*/  STL [R1+0x4e54], R2 ;  /* 0x004e540201007387 */ /* 0x0009e80000100800 */
[----:B------:R-:W2:Y:S04]  /*bb7b0*/  LDL.LU R50, [R1+0x1230] ;  /* 0x0012300001327983 */ /* 0x000ea80000300800 */
[----:B------:R-:W2:Y:S01]  /*bb7c0*/  LDL.LU R41, [R1+0x1234] ;  /* 0x0012340001297983 */ /* 0x000ea20000300800 */
[----:B----4-:R-:W-:-:S02]  /*bb7d0*/  F2FP.SATFINITE.E5M2.F32.PACK_AB_MERGE_C R2, R42, R43, RZ ;  /* 0x0000002b2a02723e */ /* 0x010fc400048060ff */
[----:B------:R-:W-:-:S03]  /*bb7e0*/  IADD3 R26, P1, PT, R3, R36, RZ ;  /* 0x00000024031a7210 */ /* 0x000fc60007f3e0ff */
[----:B------:R3:W-:Y:S02]  /*bb7f0*/  STL [R1+0x4d70], R2 ;  /* 0x004d700201007387 */ /* 0x0007e40000100800 */
[----:B------:R-:W-:Y:S02]  /*bb800*/  IMAD.X R27, R4, 0x1, R35, P1 ;  /* 0x00000001041b7824 */ /* 0x000fe400008e0623 */
[----:B------:R-:W4:Y:S04]  /*bb810*/  LDL.LU R51, [R1+0x1238] ;  /* 0x0012380001337983 */ /* 0x000f280000300800 */
[----:B------:R-:W4:Y:S04]  /*bb820*/  LDL.LU R46, [R1+0x123c] ;  /* 0x00123c00012e7983 */ /* 0x000f280000300800 */
[----:B------:R0:W-:Y:S01]  /*bb830*/  STL.64 [R1+0x1718], R26 ;  /* 0x0017181a01007387 */ /* 0x0001e20000100a00 */
[----:B---3--:R-:W-:-:S05]  /*bb840*/  F2FP.SATFINITE.E5M2.F32.PACK_AB_MERGE_C R2, R44, R40, RZ ;  /* 0x000000282c02723e */ /* 0x008fca00048060ff */
[----:B------:R1:W-:Y:S04]  /*bb850*/  STL [R1+0x5198], R2 ;  /* 0x0051980201007387 */ /* 0x0003e80000100800 */
[----:B------:R-:W3:Y:S04]  /*bb860*/  LDL.LU R45, [R1+0x1220] ;  /* 0x00122000012d7983 */ /* 0x000ee80000300800 */
[----:B------:R-:W3:Y:S01]  /*bb870*/  LDL.LU R54, [R1+0x1224] ;  /* 0x0012240001367983 */ /* 0x000ee20000300800 */
[----:B0-----:R-:W-:-:S03]  /*bb880*/  IADD3 R26, P1, PT, R3, R34, RZ ;  /* 0x00000022031a7210 */ /* 0x001fc60007f3e0ff */
[----:B------:R-:W3:Y:S04]  /*bb890*/  LDL.LU R43, [R1+0x1228] ;  /* 0x00122800012b7983 */ /* 0x000ee80000300800 */
[----:B------:R-:W3:Y:S04]  /*bb8a0*/  LDL.LU R42, [R1+0x122c] ;  /* 0x00122c00012a7983 */ /* 0x000ee80000300800 */
[----:B------:R-:W3:Y:S01]  /*bb8b0*/  LDL.LU R40, [R1+0x1210] ;  /* 0x0012100001287983 */ /* 0x000ee20000300800 */
[----:B------:R-:W-:-:S03]  /*bb8c0*/  IMAD.X R27, R4, 0x1, R33, P1 ;  /* 0x00000001041b7824 */ /* 0x000fc600008e0621 */
[----:B------:R-:W3:Y:S01]  /*bb8d0*/  LDL.LU R44, [R1+0x1214] ;  /* 0x00121400012c7983 */ /* 0x000ee20000300800 */
[----:B-1----:R-:W-:-:S05]  /*bb8e0*/  F2FP.SATFINITE.E5M2.F32.PACK_AB_MERGE_C R2, R47, R52, RZ ;  /* 0x000000342f02723e */ /* 0x002fca00048060ff */
[----:B------:R-:W-:Y:S04]  /*bb8f0*/  STL [R1+0x4cd4], R2 ;  /* 0x004cd40201007387 */ /* 0x000fe80000100800 */
[----:B------:R-:W3:Y:S04]  /*bb900*/  LDL.LU R61, [R1+0x1218] ;  /* 0x00121800013d7983 */ /* 0x000ee80000300800 */
[----:B------:R-:W3:Y:S01]  /*bb910*/  LDL.LU R53, [R1+0x121c] ;  /* 0x00121c0001357983 */ /* 0x000ee20000300800 */
[----:B------:R-:W-:-:S03]  /*bb920*/  F2FP.SATFINITE.E5M2.F32.PACK_AB_MERGE_C R0, R9, R0, RZ ;  /* 0x000000000900723e */ /* 0x000fc600048060ff */
[----:B------:R0:W-:Y:S04]  /*bb930*/  STL.64 [R1+0x1710], R26 ;  /* 0x0017101a01007387 */ /* 0x0001e80000100a00 */
[----:B------:R1:W-:Y:S01]  /*bb940*/  STL [R1+0x4cf8], R0 ;  /* 0x004cf80001007387 */ /* 0x0003e20000100800 */
[----:B0-----:R-:W-:-:S03]  /*bb950*/  IADD3 R26, P1, PT, R3, R32, RZ ;  /* 0x00000020031a7210 */ /* 0x001fc60007f3e0ff */
[----:B-1----:R-:W3:Y:S04]  /*bb960*/  LDL.LU R0, [R1+0x1200] ;  /* 0x0012000001007983 */ /* 0x002ee80000300800 */
[----:B------:R-:W3:Y:S04]  /*bb970*/  LDL.LU R9, [R1+0x1204] ;  /* 0x0012040001097983 */ /* 0x000ee80000300800 */
[----:B------:R-:W3:Y:S04]  /*bb980*/  LDL.LU R56, [R1+0x1208] ;  /* 0x0012080001387983 */ /* 0x000ee80000300800 */
[----:B------:R-:W3:Y:S01]  /*bb990*/  LDL.LU R58, [R1+0x120c] ;  /* 0x00120c00013a7983 */ /* 0x000ee20000300800 */
[----:B------:R-:W-:Y:S01]  /*bb9a0*/  IMAD.X R27, R4, 0x1, R31, P1 ;  /* 0x00000001041b7824 */ /* 0x000fe200008e061f */
[----:B--2---:R-:W-:-:S05]  /*bb9b0*/  F2FP.SATFINITE.E5M2.F32.PACK_AB_MERGE_C R2, R8, R39, RZ ;  /* 0x000000270802723e */ /* 0x004fca00048060ff */
[----:B------:R-:W-:Y:S04]  /*bb9c0*/  STL [R1+0x674], R2 ;  /* 0x0006740201007387 */ /* 0x000fe80000100800 */
[----:B------:R-:W2:Y:S04]  /*bb9d0*/  LDL.LU R52, [R1+0x11f0] ;  /* 0x0011f00001347983 */ /* 0x000ea80000300800 */
[----:B------:R-:W2:Y:S04]  /*bb9e0*/  LDL.LU R47, [R1+0x11f4] ;  /* 0x0011f400012f7983 */ /* 0x000ea80000300800 */
[----:B------:R-:W2:Y:S04]  /*bb9f0*/  LDL.LU R39, [R1+0x11f8] ;  /* 0x0011f80001277983 */ /* 0x000ea80000300800 */
[----:B------:R-:W2:Y:S04]  /*bba00*/  LDL.LU R8, [R1+0x11fc] ;  /* 0x0011fc0001087983 */ /* 0x000ea80000300800 */
[----:B------:R0:W-:Y:S02]  /*bba10*/  STL.64 [R1+0x1708], R26 ;  /* 0x0017081a01007387 */ /* 0x0001e40000100a00 */
[----:B0-----:R-:W-:-:S02]  /*bba20*/  F2FP.SATFINITE.E5M2.F32.PACK_AB_MERGE_C R26, R49, R48, RZ ;  /* 0x00000030311a723e */ /* 0x001fc400048060ff */
[----:B------:R-:W2:Y:S04]  /*bba30*/  LDL.LU R48, [R1+0x11e0] ;  /* 0x0011e00001307983 */ /* 0x000ea80000300800 */
[----:B------:R0:W-:Y:S04]  /*bba40*/  STL [R1+0x684], R26 ;  /* 0x0006841a01007387 */ /* 0x0001e80000100800 */
[----:B------:R-:W2:Y:S01]  /*bba50*/  LDL.LU R49, [R1+0x11e4] ;  /* 0x0011e40001317983 */ /* 0x000ea20000300800 */
[----:B0-----:R-:W-:-:S05]  /*bba60*/  IADD3 R26, P1, PT, R3, R30, RZ ;  /* 0x0000001e031a7210 */ /* 0x001fca0007f3e0ff */
[----:B------:R-:W-:Y:S01]  /*bba70*/  IMAD.X R27, R4, 0x1, R29, P1 ;  /* 0x00000001041b7824 */ /* 0x000fe200008e061d */
[----:B------:R-:W-:-:S05]  /*bba80*/  F2FP.SATFINITE.E5M2.F32.PACK_AB_MERGE_C R2, R41, R50, RZ ;  /* 0x000000322902723e */ /* 0x000fca00048060ff */
[----:B------:R-:W-:Y:S04]  /*bba90*/  STL [R1+0x644], R2 ;  /* 0x0006440201007387 */ /* 0x000fe80000100800 */
[----:B------:R0:W-:Y:S04]  /*bbaa0*/  STL.64 [R1+0x1700], R26 ;  /* 0x0017001a01007387 */ /* 0x0001e80000100a00 */
[----:B0-----:R-:W2:Y:S04]  /*bbab0*/  LDL.LU.64 R26, [R1+0x5968] ;  /* 0x00596800011a7983 */ /* 0x001ea80000300a00 */
[----:B------:R-:W2:Y:S04]  /*bbac0*/  LDL.LU R50, [R1+0x11e8] ;  /* 0x0011e80001327983 */ /* 0x000ea80000300800 */
[----:B------:R-:W2:Y:S01]  /*bbad0*/  LDL.LU R41, [R1+0x11ec] ;  /* 0x0011ec0001297983 */ /* 0x000ea20000300800 */
[----:B----4-:R-:W-:-:S02]  /*bbae0*/  F2FP.SATFINITE.E5M2.F32.PACK_AB_MERGE_C R46, R46, R51, RZ ;  /* 0x000000332e2e723e */ /* 0x010fc400048060ff */
[----:B---3--:R-:W-:Y:S02]  /*bbaf0*/  F2FP.SATFINITE.E5M2.F32.PACK_AB_MERGE_C R2, R54, R45, RZ ;  /* 0x0000002d3602723e */ /* 0x008fe400048060ff */
[----:B------:R-:W-:Y:S01]  /*bbb00*/  IADD3 R54, P1, PT, R3, R28, RZ ;  /* 0x0000001c03367210 */ /* 0x000fe20007f3e0ff */
[----:B------:R-:W-:Y:S01]  /*bbb10*/  STL [R1+0x648], R46 ;  /* 0x0006482e01007387 */ /* 0x000fe20000100800 */
[----:B------:R-:W-:-:S03]  /*bbb20*/  F2FP.SATFINITE.E5M2.F32.PACK_AB_MERGE_C R42, R42, R43, RZ ;  /* 0x0000002b2a2a723e */ /* 0x000fc600048060ff */
[----:B------:R0:W-:Y:S04]  /*bbb30*/  STL [R1+0x5e0], R2 ;  /* 0x0005e00201007387 */ /* 0x0001e80000100800 */
[----:B------:R-:W3:Y:S01]  /*bbb40*/  LDL.LU R43, [R1+0x11d0] ;  /* 0x0011d000012b7983 */ /* 0x000ee20000300800 */
[----:B0-----:R-:W-:Y:S02]  /*bbb50*/  F2FP.SATFINITE.E5M2.F32.PACK_AB_MERGE_C R2, R44, R40, RZ ;  /* 0x000000282c02723e */ /* 0x001fe400048060ff */
[----:B------:R-:W-:Y:S01]  /*bbb60*/  F2FP.SATFINITE.E5M2.F32.PACK_AB_MERGE_C R45, R53, R61, RZ ;  /* 0x0000003d352d723e */ /* 0x000fe200048060ff */
[----:B--2---:R-:W-:-:S05]  /*bbb70*/  IMAD.X R55, R4, 0x1, R27, P1 ;  /* 0x0000000104377824 */ /* 0x004fca00008e061b */
[----:B------:R-:W-:Y:S04]  /*bbb80*/  STL.64 [R1+0x16f8], R54 ;  /* 0x0016f83601007387 */ /* 0x000fe80000100a00 */
[----:B------:R0:W-:Y:S04]  /*bbb90*/  STL [R1+0x5fc], R42 ;  /* 0x0005fc2a01007387 */ /* 0x0001e80000100800 */
[----:B0-----:R-:W3:Y:S01]  /*bbba0*/  LDL.LU R42, [R1+0x11d4] ;  /* 0x0011d400012a7983 */ /* 0x001ee20000300800 */
[----:B------:R-:W-:-:S03]  /*bbbb0*/  IADD3 R54, P1, PT, R3, R26, RZ ;  /* 0x0000001a03367210 */ /* 0x000fc60007f3e0ff */
[----:B------:R0:W-:Y:S04]  /*bbbc0*/  STL [R1+0x5b8], R2 ;  /* 0x0005b80201007387 */ /* 0x0001e80000100800 */
[----:B------:R-:W2:Y:S04]  /*bbbd0*/  LDL.LU R40, [R1+0x11d8] ;  /* 0x0011d80001287983 */ /* 0x000ea80000300800 */
[----:B------:R-:W2:Y:S01]  /*bbbe0*/  LDL.LU R44, [R1+0x11dc] ;  /* 0x0011dc00012c7983 */ /* 0x000ea20000300800 */
[----:B------:R-:W-:Y:S01]  /*bbbf0*/  IMAD.X R55, R4, 0x1, R25, P1 ;  /* 0x0000000104377824 */ /* 0x000fe200008e0619 */
[----:B0-----:R-:W-:-:S02]  /*bbc00*/  F2FP.SATFINITE.E5M2.F32.PACK_AB_MERGE_C R2, R9, R0, RZ ;  /* 0x000000000902723e */ /* 0x001fc400048060ff */
[----:B------:R-:W4:Y:S04]  /*bbc10*/  LDL.LU R0, [R1+0x11c0] ;  /* 0x0011c00001007983 */ /* 0x000f280000300800 */
[----:B------:R0:W-:Y:S04]  /*bbc20*/  STL.64 [R1+0x16f0], R54 ;  /* 0x0016f03601007387 */ /* 0x0001e80000100a00 */
[----:B------:R1:W-:Y:S04]  /*bbc30*/  STL [R1+0x5bc], R45 ;  /* 0x0005bc2d01007387 */ /* 0x0003e80000100800 */
[----:B------:R-:W4:Y:S04]  /*bbc40*/  LDL.LU R9, [R1+0x11c4] ;  /* 0x0011c40001097983 */ /* 0x000f280000300800 */
[----:B------:R1:W-:Y:S01]  /*bbc50*/  STL [R1+0x5b0], R2 ;  /* 0x0005b00201007387 */ /* 0x0003e20000100800 */
[----:B0-----:R-:W-:-:S02]  /*bbc60*/  IADD3 R54, P1, PT, R3, R24, RZ ;  /* 0x0000001803367210 */ /* 0x001fc40007f3e0ff */
[----:B-1----:R-:W-:Y:S02]  /*bbc70*/  F2FP.SATFINITE.E5M2.F32.PACK_AB_MERGE_C R45, R58, R56, RZ ;  /* 0x000000383a2d723e */ /* 0x002fe400048060ff */
[----:B------:R-:W-:Y:S01]  /*bbc80*/  F2FP.SATFINITE.E5M2.F32.PACK_AB_MERGE_C R2, R47, R52, RZ ;  /* 0x000000342f02723e */ /* 0x000fe200048060ff */
[----:B------:R-:W-:Y:S01]  /*bbc90*/  IMAD.X R55, R4, 0x1, R23, P1 ;  /* 0x0000000104377824 */ /* 0x000fe200008e0617 */
[----:B------:R-:W-:-:S04]  /*bbca0*/  IADD3 R46, P1, PT, R3, R22, RZ ;  /* 0x00000016032e7210 */ /* 0x000fc80007f3e0ff */
[----:B------:R-:W-:Y:S04]  /*bbcb0*/  STL.64 [R1+0x16e8], R54 ;  /* 0x0016e83601007387 */ /* 0x000fe80000100a00 */
[----:B------:R-:W-:Y:S01]  /*bbcc0*/  STL [R1+0x5b4], R45 ;  /* 0x0005b42d01007387 */ /* 0x000fe20000100800 */
[----:B------:R-:W-:-:S03]  /*bbcd0*/  IMAD.X R47, R4, 0x1, R21, P1 ;  /* 0x00000001042f7824 */ /* 0x000fc600008e0615 */
[----:B------:R0:W-:Y:S04]  /*bbce0*/  STL [R1+0x4dc], R2 ;  /* 0x0004dc0201007387 */ /* 0x0001e80000100800 */
[----:B------:R-:W4:Y:S04]  /*bbcf0*/  LDL.LU R61, [R1+0x11c8] ;  /* 0x0011c800013d7983 */ /* 0x000f280000300800 */
[----:B------:R1:W-:Y:S01]  /*bbd00*/  STL.64 [R1+0x16e0], R46 ;  /* 0x0016e02e01007387 */ /* 0x0003e20000100a00 */
[----:B0-----:R-:W-:-:S03]  /*bbd10*/  F2FP.SATFINITE.E5M2.F32.PACK_AB_MERGE_C R2, R8, R39, RZ ;  /* 0x000000270802723e */ /* 0x001fc600048060ff */
[----:B-1----:R-:W4:Y:S04]  /*bbd20*/  LDL.LU R47, [R1+0x11cc] ;  /* 0x0011cc00012f7983 */ /* 0x002f280000300800 */
[----:B------:R0:W-:Y:S04]  /*bbd30*/  STL [R1+0x51c4], R2 ;  /* 0x0051c40201007387 */ /* 0x0001e80000100800 */
[----:B------:R-:W4:Y:S04]  /*bbd40*/  LDL.LU R39, [R1+0x5a0] ;  /* 0x0005a00001277983 */ /* 0x000f280000300800 */
[----:B------:R-:W4:Y:S01]  /*bbd50*/  LDL.LU R8, [R1+0x5a4] ;  /* 0x0005a40001087983 */ /* 0x000f220000300800 */
[----:B0-----:R-:W-:-:S02]  /*bbd60*/  F2FP.SATFINITE.E5M2.F32.PACK_AB_MERGE_C R2, R49, R48, RZ ;  /* 0x000000303102723e */ /* 0x001fc400048060ff */
[----:B------:R-:W-:-:S05]  /*bbd70*/  IADD3 R48, P1, PT, R3, R20, RZ ;  /* 0x0000001403307210 */ /* 0x000fca0007f3e0ff */
[----:B------:R-:W-:Y:S01]  /*bbd80*/  IMAD.X R49, R4, 0x1, R19, P1 ;  /* 0x0000000104317824 */ /* 0x000fe200008e0613 */
[----:B------:R0:W-:Y:S04]  /*bbd90*/  STL [R1+0x48c], R2 ;  /* 0x00048c0201007387 */ /* 0x0001e80000100800 */
[----:B------:R1:W-:Y:S01]  /*bbda0*/  STL.64 [R1+0x16d8], R48 ;  /* 0x0016d83001007387 */ /* 0x0003e20000100a00 */
[----:B0-----:R-:W-:Y:S02]  /*bbdb0*/  F2FP.SATFINITE.E5M2.F32.PACK_AB_MERGE_C R2, R41, R50, RZ ;  /* 0x000000322902723e */ /* 0x001fe400048060ff */
[----:B-1----:R-:W-:-:S03]  /*bbdc0*/  IADD3 R48, P1, PT, R3, R18, RZ ;  /* 0x0000001203307210 */ /* 0x002fc60007f3e0ff */
[----:B------:R-:W-:Y:S04]  /*bbdd0*/  STL [R1+0x494], R2 ;  /* 0x0004940201007387 */ /* 0x000fe80000100800 */
[----:B------:R-:W4:Y:S01]  /*bbde0*/  LDL.LU R56, [R1+0x5a8] ;  /* 0x0005a80001387983 */ /* 0x000f220000300800 */
[----:B------:R-:W-:-:S03]  /*bbdf0*/  IMAD.X R49, R4, 0x1, R17, P1 ;  /* 0x0000000104317824 */ /* 0x000fc600008e0611 */
[----:B------:R-:W4:Y:S04]  /*bbe00*/  LDL.LU R52, [R1+0x5ac] ;  /* 0x0005ac0001347983 */ /* 0x000f280000300800 */
[----:B------:R-:W4:Y:S04]  /*bbe10*/  LDL.LU R50, [R1+0x11b0] ;  /* 0x0011b00001327983 */ /* 0x000f280000300800 */
[----:B------:R0:W-:Y:S04]  /*bbe20*/  STL.64 [R1+0x16d0], R48 ;  /* 0x0016d03001007387 */ /* 0x0001e80000100a00 */
[----:B------:R-:W4:Y:S01]  /*bbe30*/  LDL.LU R41, [R1+0x11b4] ;  /* 0x0011b40001297983 */ /* 0x000f220000300800 */
[----:B------:R-:W-:Y:S01]  /*bbe40*/  VIADD R3, R3, UR6 ;  /* 0x0000000603037c36 */ /* 0x000fe20008000000 */
[----:B------:R-:W1:Y:S04]  /*bbe50*/  LDCU UR6, c[0x0][0x3b8] ;  /* 0x00007700ff0677ac */ /* 0x000e680008000800 */
[----:B------:R-:W-:-:S02]  /*bbe60*/  SHF.R.S32.HI R4, RZ, 0x1f, R3 ;  /* 0x0000001fff047819 */ /* 0x000fc40000011403 */
[----:B0-----:R-:W-:-:S05]  /*bbe70*/  IADD3 R48, P1, PT, R3, R16, RZ ;  /* 0x0000001003307210 */ /* 0x001fca0007f3e0ff */
[----:B------:R-:W-:Y:S01]  /*bbe80*/  IMAD.X R49, R4, 0x1, R38, P1 ;  /* 0x0000000104317824 */ /* 0x000fe200008e0626 */
[----:B------:R-:W-:Y:S02]  /*bbe90*/  IADD3 R46, P1, PT, R3, R15, RZ ;  /* 0x0000000f032e7210 */ /* 0x000fe40007f3e0ff */
[----:B---3--:R-:W-:-:S05]  /*bbea0*/  F2FP.SATFINITE.E5M2.F32.PACK_AB_MERGE_C R53, R42, R43, RZ ;  /* 0x0000002b2a35723e */ /* 0x008fca00048060ff */
[----:B------:R-:W-:Y:S04]  /*bbeb0*/  STL [R1+0x5868], R53 ;  /* 0x0058683501007387 */ /* 0x000fe80000100800 */
[----:B------:R-:W3:Y:S04]  /*bbec0*/  LDL.LU R43, [R1+0x11b8] ;  /* 0x0011b800012b7983 */ /* 0x000ee80000300800 */
[----:B------:R-:W3:Y:S01]  /*bbed0*/  LDL.LU R42, [R1+0x11bc] ;  /* 0x0011bc00012a7983 */ /* 0x000ee20000300800 */
[----:B--2---:R-:W-:-:S05]  /*bbee0*/  F2FP.SATFINITE.E5M2.F32.PACK_AB_MERGE_C R2, R44, R40, RZ ;  /* 0x000000282c02723e */ /* 0x004fca00048060ff */
[----:B------:R-:W-:Y:S04]  /*bbef0*/  STL [R1+0x454], R2 ;  /* 0x0004540201007387 */ /* 0x000fe80000100800 */
[----:B------:R-:W2:Y:S04]  /*bbf00*/  LDL.LU R40, [R1+0x11a0] ;  /* 0x0011a00001287983 */ /* 0x000ea80000300800 */
[----:B------:R-:W2:Y:S01]  /*bbf10*/  LDL.LU R44, [R1+0x11a4] ;  /* 0x0011a400012c7983 */ /* 0x000ea20000300800 */
[----:B----4-:R-:W-:-:S05]  /*bbf20*/  F2FP.SATFINITE.E5M2.F32.PACK_AB_MERGE_C R58, R9, R0, RZ ;  /* 0x00000000093a723e */ /* 0x010fca00048060ff */
[----:B------:R-:W-:Y:S04]  /*bbf30*/  STL [R1+0x58a4], R58 ;  /* 0x0058a43a01007387 */ /* 0x000fe80000100800 */
[----:B------:R0:W-:Y:S04]  /*bbf40*/  STL.64 [R1+0x16c8], R48 ;  /* 0x0016c83001007387 */ /* 0x0001e80000100a00 */
[----:B0-----:R-:W4:Y:S04]  /*bbf50*/  LDL.LU R48, [R1+0x11a8] ;  /* 0x0011a80001307983 */ /* 0x001f280000300800 */
[----:B------:R-:W4:Y:S04]  /*bbf60*/  LDL.LU R49, [R1+0x11ac] ;  /* 0x0011ac0001317983 */ /* 0x000f280000300800 */
[----:B------:R-:W4:Y:S04]  /*bbf70*/  LDL.LU R0, [R1+0x1190] ;  /* 0x0011900001007983 */ /* 0x000f280000300800 */
[----:B------:R-:W4:Y:S01]  /*bbf80*/  LDL.LU R9, [R1+0x1194] ;  /* 0x0011940001097983 */ /* 0x000f220000300800 */
[----:B------:R-:W-:Y:S01]  /*bbf90*/  F2FP.SATFINITE.E5M2.F32.PACK_AB_MERGE_C R59, R47, R61, RZ ;  /* 0x0000003d2f3b723e */ /* 0x000fe200048060ff */
[----:B------:R-:W-:Y:S01]  /*bbfa0*/  IMAD.X R47, R4, 0x1, R37, P1 ;  /* 0x00000001042f7824 */ /* 0x000fe200008e0625 */
[----:B------:R-:W-:-:S03]  /*bbfb0*/  F2FP.SATFINITE.E5M2.F32.PACK_AB_MERGE_C R2, R8, R39, RZ ;  /* 0x000000270802723e */ /* 0x000fc600048060ff */
[----:B------:R-:W-:Y:S04]  /*bbfc0*/  STL [R1+0x58a0], R59 ;  /* 0x0058a03b01007387 */ /* 0x000fe80000100800 */
[----:B------:R-:W-:Y:S04]  /*bbfd0*/  STL [R1+0x224], R2 ;  /* 0x0002240201007387 */ /* 0x000fe80000100800 */
[----:B------:R-:W4:Y:S04]  /*bbfe0*/  LDL.LU R51, [R1+0x1198] ;  /* 0x0011980001337983 */ /* 0x000f280000300800 */
[----:B------:R0:W-:Y:S04]  /*bbff0*/  STL.64 [R1+0x16c0], R46 ;  /* 0x0016c02e01007387 */ /* 0x0001e80000100a00 */
[----:B0-----:R-:W4:Y:S04]  /*bc000*/  LDL.LU R47, [R1+0x119c] ;  /* 0x00119c00012f7983 */ /* 0x001f280000300800 */
[----:B------:R-:W4:Y:S04]  /*bc010*/  LDL.LU R46, [R1+0x1180] ;  /* 0x00118000012e7983 */ /* 0x000f280000300800 */
[----:B------:R-:W4:Y:S04]  /*bc020*/  LDL.LU R45, [R1+0x1184] ;  /* 0x00118400012d7983 */ /* 0x000f280000300800 */
[----:B------:R-:W4:Y:S04]  /*bc030*/  LDL.LU R54, [R1+0x1188] ;  /* 0x0011880001367983 */ /* 0x000f280000300800 */
[----:B------:R-:W4:Y:S04]  /*bc040*/  LDL.LU R61, [R1+0x118c] ;  /* 0x00118c00013d7983 */ /* 0x000f280000300800 */
[----:B------:R-:W4:Y:S04]  /*bc050*/  LDL.LU R39, [R1+0x1170] ;  /* 0x0011700001277983 */ /* 0x000f280000300800 */
[----:B------:R-:W4:Y:S01]  /*bc060*/  LDL.LU R8, [R1+0x1174] ;  /* 0x0011740001087983 */ /* 0x000f220000300800 */
[----:B------:R-:W-:-:S02]  /*bc070*/  IADD3 R58, P1, PT, R3, R14, RZ ;  /* 0x0000000e033a7210 */ /* 0x000fc40007f3e0ff */
[----:B------:R-:W-:Y:S02]  /*bc080*/  F2FP.SATFINITE.E5M2.F32.PACK_AB_MERGE_C R52, R52, R56, RZ ;  /* 0x000000383434723e */ /* 0x000fe400048060ff */
[----:B------:R-:W4:Y:S01]  /*bc090*/  LDL.LU R56, [R1+0x1178] ;  /* 0x0011780001387983 */ /* 0x000f220000300800 */
[----:B------:R-:W-:-:S03]  /*bc0a0*/  F2FP.SATFINITE.E5M2.F32.PACK_AB_MERGE_C R2, R41, R50, RZ ;  /* 0x000000322902723e */ /* 0x000fc600048060ff */
[----:B------:R0:W-:Y:S01]  /*bc0b0*/  STL [R1+0x228], R52 ;  /* 0x0002283401007387 */ /* 0x0001e20000100800 */
[----:B------:R-:W-:-:S03]  /*bc0c0*/  IMAD.X R59, R4, 0x1, R13, P1 ;  /* 0x00000001043b7824 */ /* 0x000fc600008e060d */
[----:B0-----:R-:W4:Y:S04]  /*bc0d0*/  LDL.LU R52, [R1+0x117c] ;  /* 0x00117c0001347983 */ /* 0x001f280000300800 */
[----:B------:R-:W-:Y:S04]  /*bc0e0*/  STL [R1+0x508c], R2 ;  /* 0x00508c0201007387 */ /* 0x000fe80000100800 */
[----:B------:R-:W4:Y:S04]  /*bc0f0*/  LDL.LU R50, [R1+0x1160] ;  /* 0x0011600001327983 */ /* 0x000f280000300800 */
[----:B------:R-:W4:Y:S04]  /*bc100*/  LDL.LU R41, [R1+0x1164] ;  /* 0x0011640001297983 */ /* 0x000f280000300800 */
[----:B------:R0:W-:Y:S02]  /*bc110*/  STL.64 [R1+0x16b8], R58 ;  /* 0x0016b83a01007387 */ /* 0x0001e40000100a00 */
[----:B0-----:R-:W-:-:S05]  /*bc120*/  IADD3 R58, P1, PT, R3, R12, RZ ;  /* 0x0000000c033a7210 */ /* 0x001fca0007f3e0ff */
[----:B------:R-:W-:Y:S01]  /*bc130*/  IMAD.X R59, R4, 0x1, R11, P1 ;  /* 0x00000001043b7824 */ /* 0x000fe200008e060b */
[----:B---3--:R-:W-:Y:S02]  /*bc140*/  F2FP.SATFINITE.E5M2.F32.PACK_AB_MERGE_C R42, R42, R43, RZ ;  /* 0x0000002b2a2a723e */ /* 0x008fe400048060ff */
[----:B------:R-:W3:Y:S04]  /*bc150*/  LDL.LU R43, [R1+0x1168] ;  /* 0x00116800012b7983 */ /* 0x000ee80000300800 */
[----:B------:R0:W-:Y:S04]  /*bc160*/  STL [R1+0x5098], R42 ;  /* 0x0050982a01007387 */ /* 0x0001e80000100800 */
[----:B0-----:R-:W3:Y:S01]  /*bc170*/  LDL.LU R42, [R1+0x116c] ;  /* 0x00116c00012a7983 */ /* 0x001ee20000300800 */
[----:B--2---:R-:W-:-:S05]  /*bc180*/  F2FP.SATFINITE.E5M2.F32.PACK_AB_MERGE_C R2, R44, R40, RZ ;  /* 0x000000282c02723e */ /* 0x004fca00048060ff */
[----:B------:R4:W-:Y:S04]  /*bc190*/  STL [R1+0x4f6c], R2 ;  /* 0x004f6c0201007387 */ /* 0x0009e80000100800 */
[----:B------:R-:W2:Y:S04]  /*bc1a0*/  LDL.LU R40, [R1+0x1150] ;  /* 0x0011500001287983 */ /* 0x000ea80000300800 */
[----:B------:R-:W2:Y:S01]  /*bc1b0*/  LDL.LU R44, [R1+0x1154] ;  /* 0x00115400012c7983 */ /* 0x000ea20000300800 */
[----:B----4-:R-:W-:Y:S02]  /*bc1c0*/  F2FP.SATFINITE.E5M2.F32.PACK_AB_MERGE_C R2, R49, R48, RZ ;  /* 0x000000303102723e */ /* 0x010fe400048060ff */
[----:B------:R-:W-:-:S02]  /*bc1d0*/  IADD3 R48, P1, PT, R3, R10, RZ ;  /* 0x0000000a03307210 */ /* 0x000fc40007f3e0ff */
[----:B------:R-:W-:Y:S01]  /*bc1e0*/  F2FP.SATFINITE.E5M2.F32.PACK_AB_MERGE_C R0, R9, R0, RZ ;  /* 0x000000000900723e */ /* 0x000fe200048060ff */
[----:B------:R-:W-:Y:S02]  /*bc1f0*/  STL.64 [R1+0x16b0], R58 ;  /* 0x0016b03a01007387 */ /* 0x000fe40000100a00 */
[----:B------:R-:W-:Y:S02]  /*bc200*/  IMAD.X R49, R4, 0x1, R7, P1 ;  /* 0x0000000104317824 */ /* 0x000fe400008e0607 */
[----:B------:R-:W-:Y:S04]  /*bc210*/  STL [R1+0x4fc4], R2 ;  /* 0x004fc40201007387 */ /* 0x000fe80000100800 */
[----:B------:R-:W-:Y:S04]  /*bc220*/  STL [R1+0x4ebc], R0 ;  /* 0x004ebc0001007387 */ /* 0x000fe80000100800 */
[----:B------:R0:W-:Y:S04]  /*bc230*/  STL.64 [R1+0x16a8], R48 ;  /* 0x0016a83001007387 */ /* 0x0001e80000100a00 */
[----:B0-----:R-:W4:Y:S04]  /*bc240*/  LDL.LU R48, [R1+0x1158] ;  /* 0x0011580001307983 */ /* 0x001f280000300800 */
[----:B------:R-:W4:Y:S04]  /*bc250*/  LDL.LU R49, [R1+0x115c] ;  /* 0x00115c0001317983 */ /* 0x000f280000300800 */
[----:B------:R-:W4:Y:S04]  /*bc260*/  LDL.LU R0, [R1+0x1140] ;  /* 0x0011400001007983 */ /* 0x000f280000300800 */
[----:B------:R-:W4:Y:S01]  /*bc270*/  LDL.LU R9, [R1+0x1144] ;  /* 0x0011440001097983 */ /* 0x000f220000300800 */
[----:B------:R-:W-:-:S02]  /*bc280*/  F2FP.SATFINITE.E5M2.F32.PACK_AB_MERGE_C R47, R47, R51, RZ ;  /* 0x000000332f2f723e */ /* 0x000fc400048060ff */
[----:B------:R-:W-:Y:S02]  /*bc290*/  F2FP.SATFINITE.E5M2.F32.PACK_AB_MERGE_C R2, R45, R46, RZ ;  /* 0x0000002e2d02723e */ /* 0x000fe400048060ff */
[----:B------:R-:W-:Y:S01]  /*bc2a0*/  IADD3 R46, P1, PT, R3, R6, RZ ;  /* 0x00000006032e7210 */ /* 0x000fe20007f3e0ff */
[----:B------:R0:W-:Y:S04]  /*bc2b0*/  STL [R1+0x57a8], R47 ;  /* 0x0057a82f01007387 */ /* 0x0001e80000100800 */
[----:B------:R1:W-:Y:S01]  /*bc2c0*/  STL [R1+0x4e08], R2 ;  /* 0x004e080201007387 */ /* 0x0003e20000100800 */
[----:B------:R-:W-:Y:S01]  /*bc2d0*/  F2FP.SATFINITE.E5M2.F32.PACK_AB_MERGE_C R45, R61, R54, RZ ;  /* 0x000000363d2d723e */ /* 0x000fe200048060ff */
[----:B0-----:R-:W-:Y:S01]  /*bc2e0*/  IMAD.X R47, R4, 0x1, R5, P1 ;  /* 0x00000001042f7824 */ /* 0x001fe200008e0605 */
[----:B-1----:R-:W-:-:S04]  /*bc2f0*/  F2FP.SATFINITE.E5M2.F32.PACK_AB_MERGE_C R2, R8, R39, RZ ;  /* 0x000000270802723e */ /* 0x002fc800048060ff */
[----:B------:R0:W-:Y:S04]  /*bc300*/  STL.64 [R1+0x16a0], R46 ;  /* 0x0016a02e01007387 */ /* 0x0001e80000100a00 */
[----:B------:R-:W-:Y:S04]  /*bc310*/  STL [R1+0x4e0c], R45 ;  /* 0x004e0c2d01007387 */ /* 0x000fe80000100800 */
[----:B------:R1:W-:Y:S04]  /*bc320*/  STL [R1+0x4d18], R2 ;  /* 0x004d180201007387 */ /* 0x0003e80000100800 */
[----:B------:R-:W4:Y:S04]  /*bc330*/  LDL.LU R39, [R1+0x1148] ;  /* 0x0011480001277983 */ /* 0x000f280000300800 */
[----:B------:R-:W4:Y:S01]  /*bc340*/  LDL.LU R8, [R1+0x114c] ;  /* 0x00114c0001087983 */ /* 0x000f220000300800 */
[----:B0-----:R-:W-:-:S05]  /*bc350*/  IADD3 R46, P1, PT, R3, R36, RZ ;  /* 0x00000024032e7210 */ /* 0x001fca0007f3e0ff */
[----:B------:R-:W-:Y:S01]  /*bc360*/  IMAD.X R47, R4, 0x1, R35, P1 ;  /* 0x00000001042f7824 */ /* 0x000fe200008e0623 */
[----:B-1----:R-:W-:-:S04]  /*bc370*/  F2FP.SATFINITE.E5M2.F32.PACK_AB_MERGE_C R2, R52, R56, RZ ;  /* 0x000000383402723e */ /* 0x002fc800048060ff */
[----:B------:R0:W-:Y:S04]  /*bc380*/  STL.64 [R1+0x1698], R46 ;  /* 0x0016982e01007387 */ /* 0x0001e80000100a00 */
[----:B------:R-:W4:Y:S04]  /*bc390*/  LDL.LU R56, [R1+0x1130] ;  /* 0x0011300001387983 */ /* 0x000f280000300800 */
[----:B------:R-:W4:Y:S04]  /*bc3a0*/  LDL.LU R52, [R1+0x1134] ;  /* 0x0011340001347983 */ /* 0x000f280000300800 */
[----:B------:R1:W-:Y:S01]  /*bc3b0*/  STL [R1+0x4d34], R2 ;  /* 0x004d340201007387 */ /* 0x0003e20000100800 */
[----:B0-----:R-:W-:-:S02]  /*bc3c0*/  IADD3 R46, P1, PT, R3, R34, RZ ;  /* 0x00000022032e7210 */ /* 0x001fc40007f3e0ff */
[----:B-1----:R-:W-:Y:S02]  /*bc3d0*/  F2FP.SATFINITE.E5M2.F32.PACK_AB_MERGE_C R2, R41, R50, RZ ;  /* 0x000000322902723e */ /* 0x002fe400048060ff */
[----:B------:R-:W4:Y:S04]  /*bc3e0*/  LDL.LU R50, [R1+0x1138] ;  /* 0x0011380001327983 */ /* 0x000f280000300800 */
[----:B------:R-:W4:Y:S01]  /*bc3f0*/  LDL.LU R41, [R1+0x113c] ;  /* 0x00113c0001297983 */ /* 0x000f220000300800 */
[----:B------:R-:W-:-:S03]  /*bc400*/  IMAD.X R47, R4, 0x1, R33, P1 ;  /* 0x00000001042f7824 */ /* 0x000fc600008e0621 */
[----:B------:R-:W-:Y:S01]  /*bc410*/  STL [R1+0x4cb4], R2 ;  /* 0x004cb40201007387 */ /* 0x000fe20000100800 */
[----:B---3--:R-:W-:-:S03]  /*bc420*/  F2FP.SATFINITE.E5M2.F32.PACK_AB_MERGE_C R42, R42, R43, RZ ;  /* 0x0000002b2a2a723e */ /* 0x008fc600048060ff */
[----:B------:R-:W3:Y:S04]  /*bc430*/  LDL.LU R43, [R1+0x1120] ;  /* 0x00112000012b7983 */ /* 0x000ee80000300800 */
[----:B------:R-:W-:Y:S04]  /*bc440*/  STL.64 [R1+0x1690], R46 ;  /* 0x0016902e01007387 */ /* 0x000fe80000100a00 */
[----:B------:R0:W-:Y:S04]  /*bc450*/  STL [R1+0x4cb8], R42 ;  /* 0x004cb82a01007387 */ /* 0x0001e80000100800 */
[----:B0-----:R-:W3:Y:S01]  /*bc460*/  LDL.LU R42, [R1+0x1124] ;  /* 0x00112400012a7983 */ /* 0x001ee20000300800 */
[----:B--2---:R-:W-:-:S02]  /*bc470*/  F2FP.SATFINITE.E5M2.F32.PACK_AB_MERGE_C R2, R44, R40, RZ ;  /* 0x000000282c02723e */ /* 0x004fc400048060ff */
[----:B------:R-:W-:-:S03]  /*bc480*/  IADD3 R44, P1, PT, R3, R32, RZ ;  /* 0x00000020032c7210 */ /* 0x000fc60007f3e0ff */
[----:B------:R-:W-:Y:S02]  /*bc490*/  STL [R1+0x63c], R2 ;  /* 0x00063c0201007387 */ /* 0x000fe40000100800 */
[----:B------:R-:W-:Y:S02]  /*bc4a0*/  IMAD.X R45, R4, 0x1, R31, P1 ;  /* 0x00000001042d7824 */ /* 0x000fe400008e061f */
[----:B------:R-:W2:Y:S04]  /*bc4b0*/  LDL.LU R57, [R1+0x1128] ;  /* 0x0011280001397983 */ /* 0x000ea80000300800 */
[----:B------:R-:W2:Y:S04]  /*bc4c0*/  LDL.LU R51, [R1+0x112c] ;  /* 0x00112c0001337983 */ /* 0x000ea80000300800 */
[----:B------:R-:W2:Y:S04]  /*bc4d0*/  LDL.LU R40, [R1+0x1110] ;  /* 0x0011100001287983 */ /* 0x000ea80000300800 */
[----:B------:R0:W-:Y:S04]  /*bc4e0*/  STL.64 [R1+0x1688], R44 ;  /* 0x0016882c01007387 */ /* 0x0001e80000100a00 */
[----:B0-----:R-:W2:Y:S04]  /*bc4f0*/  LDL.LU R44, [R1+0x1114] ;  /* 0x00111400012c7983 */ /* 0x001ea80000300800 */
[----:B------:R-:W2:Y:S01]  /*bc500*/  LDL.LU R46, [R1+0x1118] ;  /* 0x00111800012e7983 */ /* 0x000ea20000300800 */
[----:B----4-:R-:W-:-:S02]  /*bc510*/  F2FP.SATFINITE.E5M2.F32.PACK_AB_MERGE_C R2, R49, R48, RZ ;  /* 0x000000303102723e */ /* 0x010fc400048060ff */
[----:B------:R-:W-:Y:S02]  /*bc520*/  F2FP.SATFINITE.E5M2.F32.PACK_AB_MERGE_C R0, R9, R0, RZ ;  /* 0x000000000900723e */ /* 0x000fe400048060ff */
[----:B------:R-:W-:Y:S01]  /*bc530*/  IADD3 R48, P1, PT, R3, R30, RZ ;  /* 0x0000001e03307210 */ /* 0x000fe20007f3e0ff */
[----:B------:R-:W-:Y:S04]  /*bc540*/  STL [R1+0x640], R2 ;  /* 0x0006400201007387 */ /* 0x000fe80000100800 */
[----:B------:R-:W4:Y:S04]  /*bc550*/  LDL.LU R45, [R1+0x111c] ;  /* 0x00111c00012d7983 */ /* 0x000f280000300800 */
[----:B------:R0:W-:Y:S01]  /*bc560*/  STL [R1+0x5d8], R0 ;  /* 0x0005d80001007387 */ /* 0x0001e20000100800 */
[----:B------:R-:W-:-:S03]  /*bc570*/  IMAD.X R49, R4, 0x1, R29, P1 ;  /* 0x0000000104317824 */ /* 0x000fc600008e061d */
[----:B0-----:R-:W4:Y:S04]  /*bc580*/  LDL.LU R0, [R1+0x1100] ;  /* 0x0011000001007983 */ /* 0x001f280000300800 */
[----:B------:R-:W4:Y:S04]  /*bc590*/  LDL.LU R9, [R1+0x1104] ;  /* 0x0011040001097983 */ /* 0x000f280000300800 */
[----:B------:R-:W4:Y:S04]  /*bc5a0*/  LDL.LU R54, [R1+0x1108] ;  /* 0x0011080001367983 */ /* 0x000f280000300800 */
[----:B------:R-:W4:Y:S04]  /*bc5b0*/  LDL.LU R61, [R1+0x110c] ;  /* 0x00110c00013d7983 */ /* 0x000f280000300800 */
[----:B------:R0:W-:Y:S04]  /*bc5c0*/  STL.64 [R1+0x1680], R48 ;  /* 0x0016803001007387 */ /* 0x0001e80000100a00 */
[----:B0-----:R-:W4:Y:S04]  /*bc5d0*/  LDL.LU R48, [R1+0x10f0] ;  /* 0x0010f00001307983 */ /* 0x001f280000300800 */
[----:B------:R-:W4:Y:S01]  /*bc5e0*/  LDL.LU R49, [R1+0x10f4] ;  /* 0x0010f40001317983 */ /* 0x000f220000300800 */
[----:B------:R-:W-:-:S03]  /*bc5f0*/  F2FP.SATFINITE.E5M2.F32.PACK_AB_MERGE_C R2, R8, R39, RZ ;  /* 0x000000270802723e */ /* 0x000fc600048060ff */
[----:B------:R-:W4:Y:S04]  /*bc600*/  LDL.LU R39, [R1+0x10f8] ;  /* 0x0010f80001277983 */ /* 0x000f280000300800 */
[----:B------:R-:W4:Y:S04]  /*bc610*/  LDL.LU R8, [R1+0x10fc] ;  /* 0x0010fc0001087983 */ /* 0x000f280000300800 */
[----:B------:R0:W-:Y:S02]  /*bc620*/  STL [R1+0x614], R2 ;  /* 0x0006140201007387 */ /* 0x0001e40000100800 */
[----:B0-----:R-:W-:-:S02]  /*bc630*/  F2FP.SATFINITE.E5M2.F32.PACK_AB_MERGE_C R2, R52, R56, RZ ;  /* 0x000000383402723e */ /* 0x001fc400048060ff */
[----:B------:R-:W-:-:S03]  /*bc640*/  IADD3 R52, P1, PT, R3, R28, RZ ;  /* 0x0000001c03347210 */ /* 0x000fc60007f3e0ff */
[----:B------:R0:W-:Y:S02]  /*bc650*/  STL [R1+0x581c], R2 ;  /* 0x00581c0201007387 */ /* 0x0001e40000100800 */
[----:B------:R-:W-:Y:S02]  /*bc660*/  IMAD.X R53, R4, 0x1, R27, P1 ;  /* 0x0000000104357824 */ /* 0x000fe400008e061b */
[----:B------:R-:W4:Y:S04]  /*bc670*/  LDL.LU R56, [R1+0x10e0] ;  /* 0x0010e00001387983 */ /* 0x000f280000300800 */
[----:B------:R1:W-:Y:S01]  /*bc680*/  STL.64 [R1+0x1678], R52 ;  /* 0x0016783401007387 */ /* 0x0003e20000100a00 */
[----:B0-----:R-:W-:-:S03]  /*bc690*/  F2FP.SATFINITE.E5M2.F32.PACK_AB_MERGE_C R2, R41, R50, RZ ;  /* 0x000000322902723e */ /* 0x001fc600048060ff */
[----:B-1----:R-:W4:Y:S04]  /*bc6a0*/  LDL.LU R52, [R1+0x10e4] ;  /* 0x0010e40001347983 */ /* 0x002f280000300800 */
[----:B------:R3:W-:Y:S04]  /*bc6b0*/  STL [R1+0x5ac], R2 ;  /* 0x0005ac0201007387 */ /* 0x0007e80000100800 */
[----:B------:R-:W4:Y:S04]  /*bc6c0*/  LDL.LU R50, [R1+0x10e8] ;  /* 0x0010e80001327983 */ /* 0x000f280000300800 */
[----:B------:R-:W4:Y:S01]  /*bc6d0*/  LDL.LU R41, [R1+0x10ec] ;  /* 0x0010ec0001297983 */ /* 0x000f220000300800 */
[----:B---3--:R-:W-:-:S02]  /*bc6e0*/  F2FP.SATFINITE.E5M2.F32.PACK_AB_MERGE_C R2, R42, R43, RZ ;  /* 0x0000002b2a02723e */ /* 0x008fc400048060ff */
[----:B------:R-:W-:-:S05]  /*bc6f0*/  IADD3 R42, P1, PT, R3, R26, RZ ;  /* 0x0000001a032a7210 */ /* 0x000fca0007f3e0ff */
[----:B------:R-:W-:Y:S01]  /*bc700*/  IMAD.X R43, R4, 0x1, R25, P1 ;  /* 0x00000001042b7824 */ /* 0x000fe200008e0619 */
[----:B------:R-:W-:Y:S04]  /*bc710*/  STL [R1+0x5a0], R2 ;  /* 0x0005a00201007387 */ /* 0x000fe80000100800 */
[----:B------:R0:W-:Y:S01]  /*bc720*/  STL.64 [R1+0x1670], R42 ;  /* 0x0016702a01007387 */ /* 0x0001e20000100a00 */
[----:B--2---:R-:W-:-:S03]  /*bc730*/  F2FP.SATFINITE.E5M2.F32.PACK_AB_MERGE_C R47, R51, R57, RZ ;  /* 0x00000039332f723e */ /* 0x004fc600048060ff */
[----:B0-----:R-:W2:Y:S04]  /*bc740*/  LDL.LU R43, [R1+0x10d0] ;  /* 0x0010d000012b7983 */ /* 0x001ea80000300800 */
[----:B------:R-:W2:Y:S01]  /*bc750*/  LDL.LU R42, [R1+0x10d4] ;  /* 0x0010d400012a7983 */ /* 0x000ea20000300800 */
[----:B------:R-:W-:-:S03]  /*bc760*/  F2FP.SATFINITE.E5M2.F32.PACK_AB_MERGE_C R2, R44, R40, RZ ;  /* 0x000000282c02723e */ /* 0x000fc600048060ff */
[----:B------:R-:W-:Y:S01]  /*bc770*/  STL [R1+0x5a4], R47 ;  /* 0x0005a42f01007387 */ /* 0x000fe20000100800 */
[----:B------:R-:W-:-:S03]  /*bc780*/  IADD3 R58, P1, PT, R3, R24, RZ ;  /* 0x00000018033a7210 */ /* 0x000fc60007f3e0ff */
[----:B------:R0:W-:Y:S04]  /*bc790*/  STL [R1+0x4c4], R2 ;  /* 0x0004c40201007387 */ /* 0x0001e80000100800 */
[----:B------:R-:W3:Y:S04]  /*bc7a0*/  LDL.LU R40, [R1+0x10d8] ;  /* 0x0010d80001287983 */ /* 0x000ee80000300800 */
[----:B------:R-:W3:Y:S01]  /*bc7b0*/  LDL.LU R44, [R1+0x10dc] ;  /* 0x0010dc00012c7983 */ /* 0x000ee20000300800 */
[----:B------:R-:W-:Y:S01]  /*bc7c0*/  IMAD.X R59, R4, 0x1, R23, P1 ;  /* 0x00000001043b7824 */ /* 0x000fe200008e0617 */
[----:B----4-:R-:W-:-:S02]  /*bc7d0*/  F2FP.SATFINITE.E5M2.F32.PACK_AB_MERGE_C R45, R45, R46, RZ ;  /* 0x0000002e2d2d723e */ /* 0x010fc400048060ff */
[----:B------:R-:W-:Y:S02]  /*bc7e0*/  IADD3 R46, P1, PT, R3, R22, RZ ;  /* 0x00000016032e7210 */ /* 0x000fe40007f3e0ff */
[----:B------:R-:W-:Y:S01]  /*bc7f0*/  STL.64 [R1+0x1668], R58 ;  /* 0x0016683a01007387 */ /* 0x000fe20000100a00 */
[----:B0-----:R-:W-:-:S03]  /*bc800*/  F2FP.SATFINITE.E5M2.F32.PACK_AB_MERGE_C R2, R9, R0, RZ ;  /* 0x000000000902723e */ /* 0x001fc600048060ff */
[----:B------:R-:W4:Y:S04]  /*bc810*/  LDL.LU R0, [R1+0x590] ;  /* 0x0005900001007983 */ /* 0x000f280000300800 */
[----:B------:R0:W-:Y:S04]  /*bc820*/  STL [R1+0x4c8], R45 ;  /* 0x0004c82d01007387 */ /* 0x0001e80000100800 */
[----:B------:R-:W4:Y:S01]  /*bc830*/  LDL.LU R9, [R1+0x594] ;  /* 0x0005940001097983 */ /* 0x000f220000300800 */
[----:B------:R-:W-:-:S03]  /*bc840*/  IMAD.X R47, R4, 0x1, R21, P1 ;  /* 0x00000001042f7824 */ /* 0x000fc600008e0615 */
[----:B------:R1:W-:Y:S01]  /*bc850*/  STL [R1+0x470], R2 ;  /* 0x0004700201007387 */ /* 0x0003e20000100800 */
[----:B0-----:R-:W-:Y:S02]  /*bc860*/  F2FP.SATFINITE.E5M2.F32.PACK_AB_MERGE_C R45, R61, R54, RZ ;  /* 0x000000363d2d723e */ /* 0x001fe400048060ff */
[----:B-1----:R-:W-:Y:S01]  /*bc870*/  F2FP.SATFINITE.E5M2.F32.PACK_AB_MERGE_C R2, R49, R48, RZ ;  /* 0x000000303102723e */ /* 0x002fe200048060ff */
[----:B------:R-:W-:Y:S04]  /*bc880*/  STL.64 [R1+0x1660], R46 ;  /* 0x0016602e01007387 */ /* 0x000fe80000100a00 */
[----:B------:R-:W-:Y:S04]  /*bc890*/  STL [R1+0x47c], R45 ;  /* 0x00047c2d01007387 */ /* 0x000fe80000100800 */
[----:B------:R0:W-:Y:S02]  /*bc8a0*/  STL [R1+0x438], R2 ;  /* 0x0004380201007387 */ /* 0x0001e40000100800 */
[----:B0-----:R-:W-:-:S02]  /*bc8b0*/  F2FP.SATFINITE.E5M2.F32.PACK_AB_MERGE_C R2, R8, R39, RZ ;  /* 0x000000270802723e */ /* 0x001fc400048060ff */
[----:B------:R-:W4:Y:S04]  /*bc8c0*/  LDL.LU R39, [R1+0x598] ;  /* 0x0005980001277983 */ /* 0x000f280000300800 */
[----:B------:R-:W4:Y:S01]  /*bc8d0*/  LDL.LU R8, [R1+0x59c] ;  /* 0x00059c0001087983 */ /* 0x000f220000300800 */
[----:B------:R-:W-:-:S05]  /*bc8e0*/  IADD3 R46, P1, PT, R3, R20, RZ ;  /* 0x00000014032e7210 */ /* 0x000fca0007f3e0ff */
[----:B------:R-:W-:-:S05]  /*bc8f0*/  IMAD.X R47, R4, 0x1, R19, P1 ;  /* 0x00000001042f7824 */ /* 0x000fca00008e0613 */
[----:B------:R0:W-:Y:S04]  /*bc900*/  STL.64 [R1+0x1658], R46 ;  /* 0x0016582e01007387 */ /* 0x0001e80000100a00 */
[----:B------:R1:W-:Y:S04]  /*bc910*/  STL [R1+0x440], R2 ;  /* 0x0004400201007387 */ /* 0x0003e80000100800 */
[----:B------:R-:W4:Y:S04]  /*bc920*/  LDL.LU R48, [R1+0x10c0] ;  /* 0x0010c00001307983 */ /* 0x000f280000300800 */
[----:B------:R-:W4:Y:S01]  /*bc930*/  LDL.LU R49, [R1+0x10c4] ;  /* 0x0010c40001317983 */ /* 0x000f220000300800 */
[----:B0-----:R-:W-:-:S05]  /*bc940*/  IADD3 R46, P1, PT, R3, R18, RZ ;  /* 0x00000012032e7210 */ /* 0x001fca0007f3e0ff */
[----:B------:R-:W-:Y:S01]  /*bc950*/  IMAD.X R47, R4, 0x1, R17, P1 ;  /* 0x00000001042f7824 */ /* 0x000fe200008e0611 */
[----:B-1----:R-:W-:Y:S02]  /*bc960*/  F2FP.SATFINITE.E5M2.F32.PACK_AB_MERGE_C R2, R52, R56, RZ ;  /* 0x000000383402723e */ /* 0x002fe400048060ff */
[----:B------:R-:W-:Y:S02]  /*bc970*/  F2FP.SATFINITE.E5M2.F32.PACK_AB_MERGE_C R52, R41, R50, RZ ;  /* 0x000000322934723e */ /* 0x000fe400048060ff */
[----:B------:R0:W-:Y:S04]  /*bc980*/  STL.64 [R1+0x1650], R46 ;  /* 0x0016502e01007387 */ /* 0x0001e80000100a00 */
[----:B------:R-:W4:Y:S04]  /*bc990*/  LDL.LU R50, [R1+0x10c8] ;  /* 0x0010c80001327983 */ /* 0x000f280000300800 */
[----:B------:R2:W-:Y:S04]  /*bc9a0*/  STL [R1+0x3f0], R2 ;  /* 0x0003f00201007387 */ /* 0x0005e80000100800 */
[----:B------:R-:W4:Y:S04]  /*bc9b0*/  LDL.LU R41, [R1+0x10cc] ;  /* 0x0010cc0001297983 */ /* 0x000f280000300800 */
[----:B------:R-:W-:Y:S01]  /*bc9c0*/  STL [R1+0x586c], R52 ;  /* 0x00586c3401007387 */ /* 0x000fe20000100800 */
[----:B------:R-:W-:Y:S01]  /*bc9d0*/  VIADD R3, R3, UR6 ;  /* 0x0000000603037c36 */ /* 0x000fe20008000000 */
[----:B------:R-:W1:Y:S04]  /*bc9e0*/  LDCU UR6, c[0x0][0x3b8] ;  /* 0x00007700ff0677ac */ /* 0x000e680008000800 */
[----:B------:R-:W-:-:S02]  /*bc9f0*/  SHF.R.S32.HI R4, RZ, 0x1f, R3 ;  /* 0x0000001fff047819 */ /* 0x000fc40000011403 */
[----:B0-----:R-:W-:-:S05]  /*bca00*/  IADD3 R46, P1, PT, R3, R16, RZ ;  /* 0x00000010032e7210 */ /* 0x001fca0007f3e0ff */
[----:B------:R-:W-:Y:S01]  /*bca10*/  IMAD.X R47, R4, 0x1, R38, P1 ;  /* 0x00000001042f7824 */ /* 0x000fe200008e0626 */
[----:B--2---:R-:W-:Y:S02]  /*bca20*/  F2FP.SATFINITE.E5M2.F32.PACK_AB_MERGE_C R2, R42, R43, RZ ;  /* 0x0000002b2a02723e */ /* 0x004fe400048060ff */
[----:B------:R-:W2:Y:S04]  /*bca30*/  LDL.LU R43, [R1+0x10b0] ;  /* 0x0010b000012b7983 */ /* 0x000ea80000300800 */
[----:B------:R-:W2:Y:S04]  /*bca40*/  LDL.LU R42, [R1+0x10b4] ;  /* 0x0010b400012a7983 */ /* 0x000ea80000300800 */
[----:B------:R-:W-:Y:S01]  /*bca50*/  STL [R1+0x3b4], R2 ;  /* 0x0003b40201007387 */ /* 0x000fe20000100800 */
[----:B---3--:R-:W-:-:S03]  /*bca60*/  F2FP.SATFINITE.E5M2.F32.PACK_AB_MERGE_C R60, R44, R40, RZ ;  /* 0x000000282c3c723e */ /* 0x008fc600048060ff */
[----:B------:R-:W3:Y:S04]  /*bca70*/  LDL.LU R40, [R1+0x10b8] ;  /* 0x0010b80001287983 */ /* 0x000ee80000300800 */
[----:B------:R-:W3:Y:S04]  /*bca80*/  LDL.LU R44, [R1+0x10bc] ;  /* 0x0010bc00012c7983 */ /* 0x000ee80000300800 */
[----:B------:R0:W-:Y:S04]  /*bca90*/  STL.64 [R1+0x1648], R46 ;  /* 0x0016482e01007387 */ /* 0x0001e80000100a00 */
[----:B------:R-:W-:Y:S04]  /*bcaa0*/  STL [R1+0x58a8], R60 ;  /* 0x0058a83c01007387 */ /* 0x000fe80000100800 */
[----:B------:R-:W3:Y:S04]  /*bcab0*/  LDL.LU R53, [R1+0x10a0] ;  /* 0x0010a00001357983 */ /* 0x000ee80000300800 */
[----:B------:R-:W3:Y:S01]  /*bcac0*/  LDL.LU R55, [R1+0x10a4] ;  /* 0x0010a40001377983 */ /* 0x000ee20000300800 */
[----:B----4-:R-:W-:-:S02]  /*bcad0*/  F2FP.SATFINITE.E5M2.F32.PACK_AB_MERGE_C R0, R9, R0, RZ ;  /* 0x000000000900723e */ /* 0x010fc400048060ff */
[----:B0-----:R-:W-:-:S03]  /*bcae0*/  IADD3 R46, P1, PT, R3, R15, RZ ;  /* 0x0000000f032e7210 */ /* 0x001fc60007f3e0ff */
[----:B------:R0:W-:Y:S04]  /*bcaf0*/  STL [R1+0x214], R0 ;  /* 0x0002140001007387 */ /* 0x0001e80000100800 */
[----:B------:R-:W4:Y:S04]  /*bcb00*/  LDL.LU R57, [R1+0x10a8] ;  /* 0x0010a80001397983 */ /* 0x000f280000300800 */
[----:B------:R-:W4:Y:S01]  /*bcb10*/  LDL.LU R51, [R1+0x10ac] ;  /* 0x0010ac0001337983 */ /* 0x000f220000300800 */
[----:B------:R-:W-:-:S03]  /*bcb20*/  IMAD.X R47, R4, 0x1, R37, P1 ;  /* 0x00000001042f7824 */ /* 0x000fc600008e0625 */
[----:B0-----:R-:W4:Y:S04]  /*bcb30*/  LDL.LU R0, [R1+0x1090] ;  /* 0x0010900001007983 */ /* 0x001f280000300800 */
[----:B------:R-:W4:Y:S04]  /*bcb40*/  LDL.LU R9, [R1+0x1094] ;  /* 0x0010940001097983 */ /* 0x000f280000300800 */
[----:B------:R-:W4:Y:S04]  /*bcb50*/  LDL.LU R54, [R1+0x1098] ;  /* 0x0010980001367983 */ /* 0x000f280000300800 */
[----:B------:R-:W4:Y:S04]  /*bcb60*/  LDL.LU R61, [R1+0x109c] ;  /* 0x00109c00013d7983 */ /* 0x000f280000300800 */
[----:B------:R0:W-:Y:S01]  /*bcb70*/  STL.64 [R1+0x1640], R46 ;  /* 0x0016402e01007387 */ /* 0x0001e20000100a00 */
[----:B------:R-:W-:-:S05]  /*bcb80*/  F2FP.SATFINITE.E5M2.F32.PACK_AB_MERGE_C R2, R8, R39, RZ ;  /* 0x000000270802723e */ /* 0x000fca00048060ff */
[----:B------:R1:W-:Y:S04]  /*bcb90*/  STL [R1+0x218], R2 ;  /* 0x0002180201007387 */ /* 0x0003e80000100800 */
[----:B------:R-:W4:Y:S04]  /*bcba0*/  LDL.LU R39, [R1+0x1080] ;  /* 0x0010800001277983 */ /* 0x000f280000300800 */
[----:B------:R-:W4:Y:S01]  /*bcbb0*/  LDL.LU R8, [R1+0x1084] ;  /* 0x0010840001087983 */ /* 0x000f220000300800 */
[----:B0-----:R-:W-:Y:S02]  /*bcbc0*/  IADD3 R46, P1, PT, R3, R14, RZ ;  /* 0x0000000e032e7210 */ /* 0x001fe40007f3e0ff */
[----:B-1----:R-:W-:-:S03]  /*bcbd0*/  F2FP.SATFINITE.E5M2.F32.PACK_AB_MERGE_C R2, R49, R48, RZ ;  /* 0x000000303102723e */ /* 0x002fc600048060ff */
[----:B------:R-:W-:Y:S02]  /*bcbe0*/  IMAD.X R47, R4, 0x1, R13, P1 ;  /* 0x00000001042f7824 */ /* 0x000fe400008e060d */
[----:B------:R2:W-:Y:S04]  /*bcbf0*/  STL [R1+0x5080], R2 ;  /* 0x0050800201007387 */ /* 0x0005e80000100800 */
[----:B------:R-:W4:Y:S04]  /*bcc00*/  LDL.LU R56, [R1+0x1088] ;  /* 0x0010880001387983 */ /* 0x000f280000300800 */
[----:B------:R-:W4:Y:S04]  /*bcc10*/  LDL.LU R48, [R1+0x108c] ;  /* 0x00108c0001307983 */ /* 0x000f280000300800 */
[----:B------:R0:W-:Y:S04]  /*bcc20*/  STL.64 [R1+0x1638], R46 ;  /* 0x0016382e01007387 */ /* 0x0001e80000100a00 */
[----:B------:R-:W4:Y:S01]  /*bcc30*/  LDL.LU R49, [R1+0x1070] ;  /* 0x0010700001317983 */ /* 0x000f220000300800 */
[----:B------:R-:W-:-:S03]  /*bcc40*/  F2FP.SATFINITE.E5M2.F32.PACK_AB_MERGE_C R41, R41, R50, RZ ;  /* 0x000000322929723e */ /* 0x000fc600048060ff */
[----:B------:R-:W4:Y:S04]  /*bcc50*/  LDL.LU R50, [R1+0x1074] ;  /* 0x0010740001327983 */ /* 0x000f280000300800 */
[----:B------:R-:W-:Y:S01]  /*bcc60*/  STL [R1+0x570c], R41 ;  /* 0x00570c2901007387 */ /* 0x000fe20000100800 */
[----:B--2---:R-:W-:Y:S02]  /*bcc70*/  F2FP.SATFINITE.E5M2.F32.PACK_AB_MERGE_C R2, R42, R43, RZ ;  /* 0x0000002b2a02723e */ /* 0x004fe400048060ff */
[----:B------:R-:W-:-:S05]  /*bcc80*/  IADD3 R42, P1, PT, R3, R12, RZ ;  /* 0x0000000c032a7210 */ /* 0x000fca0007f3e0ff */
[----:B------:R-:W-:Y:S01]  /*bcc90*/  IMAD.X R43, R4, 0x1, R11, P1 ;  /* 0x00000001042b7824 */ /* 0x000fe200008e060b */
[----:B------:R3:W-:Y:S04]  /*bcca0*/  STL [R1+0x4f74], R2 ;  /* 0x004f740201007387 */ /* 0x0007e80000100800 */
[----:B0-----:R-:W2:Y:S04]  /*bccb0*/  LDL.LU R46, [R1+0x1078] ;  /* 0x00107800012e7983 */ /* 0x001ea80000300800 */
[----:B------:R-:W2:Y:S04]  /*bccc0*/  LDL.LU R45, [R1+0x107c] ;  /* 0x00107c00012d7983 */ /* 0x000ea80000300800 */
[----:B------:R0:W-:Y:S01]  /*bccd0*/  STL.64 [R1+0x1630], R42 ;  /* 0x0016302a01007387 */ /* 0x0001e20000100a00 */
[----:B---3--:R-:W-:-:S03]  /*bcce0*/  F2FP.SATFINITE.E5M2.F32.PACK_AB_MERGE_C R2, R44, R40, RZ ;  /* 0x000000282c02723e */ /* 0x008fc600048060ff */
[----:B0-----:R-:W3:Y:S04]  /*bccf0*/  LDL.LU R43, [R1+0x1060] ;  /* 0x00106000012b7983 */ /* 0x001ee80000300800 */
[----:B------:R-:W3:Y:S04]  /*bcd00*/  LDL.LU R42, [R1+0x1064] ;  /* 0x00106400012a7983 */ /* 0x000ee80000300800 */
[----:B------:R-:W3:Y:S04]  /*bcd10*/  LDL.LU R40, [R1+0x1068] ;  /* 0x0010680001287983 */ /* 0x000ee80000300800 */
[----:B------:R-:W3:Y:S01]  /*bcd20*/  LDL.LU R44, [R1+0x106c] ;  /* 0x00106c00012c7983 */ /* 0x000ee20000300800 */
[----:B------:R-:W-:-:S03]  /*bcd30*/  IADD3 R52, P1, PT, R3, R10, RZ ;  /* 0x0000000a03347210 */ /* 0x000fc60007f3e0ff */
[----:B------:R0:W-:Y:S04]  /*bcd40*/  STL [R1+0x4fac], R2 ;  /* 0x004fac0201007387 */ /* 0x0001e80000100800 */
[----:B------:R4:W-:Y:S01]  /*bcd50*/  STL.64 [R1+0x5960], R10 ;  /* 0x0059600a01007387 */ /* 0x0009e20000100a00 */
[----:B0-----:R-:W-:Y:S01]  /*bcd60*/  F2FP.SATFINITE.E5M2.F32.PACK_AB_MERGE_C R2, R55, R53, RZ ;  /* 0x000000353702723e */ /* 0x001fe200048060ff */
[----:B------:R-:W-:Y:S01]  /*bcd70*/  IMAD.X R53, R4, 0x1, R7, P1 ;  /* 0x0000000104357824 */ /* 0x000fe200008e0607 */
[----:B----4-:R-:W-:-:S03]  /*bcd80*/  F2FP.SATFINITE.E5M2.F32.PACK_AB_MERGE_C R10, R51, R57, RZ ;  /* 0x00000039330a723e */ /* 0x010fc600048060ff */
[----:B------:R0:W-:Y:S02]  /*bcd90*/  STL [R1+0x4e98], R2 ;  /* 0x004e980201007387 */ /* 0x0001e40000100800 */
[----:B0-----:R-:W-:Y:S02]  /*bcda0*/  F2FP.SATFINITE.E5M2.F32.PACK_AB_MERGE_C R2, R9, R0, RZ ;  /* 0x000000000902723e */ /* 0x001fe400048060ff */
[----:B------:R-:W4:Y:S04]  /*bcdb0*/  LDL.LU R0, [R1+0x1050] ;  /* 0x0010500001007983 */ /* 0x000f280000300800 */
[----:B------:R-:W-:Y:S04]  /*bcdc0*/  STL.64 [R1+0x1628], R52 ;  /* 0x0016283401007387 */ /* 0x000fe80000100a00 */
[----:B------:R0:W-:Y:S04]  /*bcdd0*/  STL [R1+0x4ec8], R10 ;  /* 0x004ec80a01007387 */ /* 0x0001e80000100800 */
[----:B------:R-:W4:Y:S04]  /*bcde0*/  LDL.LU R9, [R1+0x1054] ;  /* 0x0010540001097983 */ /* 0x000f280000300800 */
        /* <DEDUP_REMOVED lines=8> */
[----:B------:R-:W4:Y:S04]  /*bce70*/  LDL.LU R39, [R1+0x1058] ;  /* 0x0010580001277983 */ /* 0x000f280000300800 */
[----:B------:R-:W4:Y:S01]  /*bce80*/  LDL.LU R8, [R1+0x105c] ;  /* 0x00105c0001087983 */ /* 0x000f220000300800 */
[----:B0-----:R-:W-:-:S02]  /*bce90*/  IADD3 R10, P1, PT, R3, R36, RZ ;  /* 0x00000024030a7210 */ /* 0x001fc40007f3e0ff */
[----:B-1----:R-:W-:-:S03]  /*bcea0*/  F2FP.SATFINITE.E5M2.F32.PACK_AB_MERGE_C R2, R48, R56, RZ ;  /* 0x000000383002723e */ /* 0x002fc600048060ff */
[----:B------:R-:W-:-:S05]  /*bceb0*/  IMAD.X R11, R4, 0x1, R35, P1 ;  /* 0x00000001040b7824 */ /* 0x000fca00008e0623 */
[----:B------:R0:W-:Y:S04]  /*bcec0*/  STL.64 [R1+0x1618], R10 ;  /* 0x0016180a01007387 */ /* 0x0001e80000100a00 */
[----:B------:R-:W4:Y:S04]  /*bced0*/  LDL.LU R54, [R1+0x1040] ;  /* 0x0010400001367983 */ /* 0x000f280000300800 */
[----:B------:R-:W4:Y:S04]  /*bcee0*/  LDL.LU R61, [R1+0x1044] ;  /* 0x00104400013d7983 */ /* 0x000f280000300800 */
[----:B------:R1:W-:Y:S04]  /*bcef0*/  STL [R1+0x5148], R2 ;  /* 0x0051480201007387 */ /* 0x0003e80000100800 */
[----:B------:R-:W4:Y:S04]  /*bcf00*/  LDL.LU R56, [R1+0x1048] ;  /* 0x0010480001387983 */ /* 0x000f280000300800 */
[----:B------:R-:W4:Y:S01]  /*bcf10*/  LDL.LU R48, [R1+0x104c] ;  /* 0x00104c0001307983 */ /* 0x000f220000300800 */
[----:B0-----:R-:W-:-:S02]  /*bcf20*/  IADD3 R10, P1, PT, R3, R34, RZ ;  /* 0x00000022030a7210 */ /* 0x001fc40007f3e0ff */
[----:B-1----:R-:W-:-:S03]  /*bcf30*/  F2FP.SATFINITE.E5M2.F32.PACK_AB_MERGE_C R2, R50, R49, RZ ;  /* 0x000000313202723e */ /* 0x002fc600048060ff */
[----:B------:R-:W-:Y:S02]  /*bcf40*/  IMAD.X R11, R4, 0x1, R33, P1 ;  /* 0x00000001040b7824 */ /* 0x000fe400008e0621 */
[----:B------:R-:W-:Y:S04]  /*bcf50*/  STL [R1+0x4c30], R2 ;  /* 0x004c300201007387 */ /* 0x000fe80000100800 */
[----:B------:R-:W4:Y:S04]  /*bcf60*/  LDL.LU R49, [R1+0x1030] ;  /* 0x0010300001317983 */ /* 0x000f280000300800 */
[----:B------:R-:W4:Y:S04]  /*bcf70*/  LDL.LU R50, [R1+0x1034] ;  /* 0x0010340001327983 */ /* 0x000f280000300800 */
[----:B------:R0:W-:Y:S02]  /*bcf80*/  STL.64 [R1+0x1610], R10 ;  /* 0x0016100a01007387 */ /* 0x0001e40000100a00 */
[----:B0-----:R-:W-:-:S05]  /*bcf90*/  IADD3 R10, P1, PT, R3, R32, RZ ;  /* 0x00000020030a7210 */ /* 0x001fca0007f3e0ff */
[----:B------:R-:W-:Y:S01]  /*bcfa0*/  IMAD.X R11, R4, 0x1, R31, P1 ;  /* 0x00000001040b7824 */ /* 0x000fe200008e061f */
[----:B--2---:R-:W-:-:S05]  /*bcfb0*/  F2FP.SATFINITE.E5M2.F32.PACK_AB_MERGE_C R41, R45, R46, RZ ;  /* 0x0000002e2d29723e */ /* 0x004fca00048060ff */
[----:B------:R-:W-:Y:S01]  /*bcfc0*/  STL [R1+0x4c40], R41 ;  /* 0x004c402901007387 */ /* 0x000fe20000100800 */
[----:B---3--:R-:W-:-:S05]  /*bcfd0*/  F2FP.SATFINITE.E5M2.F32.PACK_AB_MERGE_C R2, R42, R43, RZ ;  /* 0x0000002b2a02723e */ /* 0x008fca00048060ff */
[----:B------:R0:W-:Y:S04]  /*bcfe0*/  STL [R1+0x60c], R2 ;  /* 0x00060c0201007387 */ /* 0x0001e80000100800 */
[----:B------:R-:W2:Y:S04]  /*bcff0*/  LDL.LU R58, [R1+0x1038] ;  /* 0x00103800013a7983 */ /* 0x000ea80000300800 */
[----:B------:R-:W2:Y:S04]  /*bd000*/  LDL.LU R53, [R1+0x103c] ;  /* 0x00103c0001357983 */ /* 0x000ea80000300800 */
[----:B------:R-:W-:Y:S01]  /*bd010*/  STL.64 [R1+0x1608], R10 ;  /* 0x0016080a01007387 */ /* 0x000fe20000100a00 */
[----:B0-----:R-:W-:-:S05]  /*bd020*/  F2FP.SATFINITE.E5M2.F32.PACK_AB_MERGE_C R2, R44, R40, RZ ;  /* 0x000000282c02723e */ /* 0x001fca00048060ff */
[----:B------:R-:W-:Y:S04]  /*bd030*/  STL [R1+0x618], R2 ;  /* 0x0006180201007387 */ /* 0x000fe80000100800 */
        /* <DEDUP_REMOVED lines=8> */
[----:B----4-:R-:W-:-:S05]  /*bd0c0*/  F2FP.SATFINITE.E5M2.F32.PACK_AB_MERGE_C R0, R9, R0, RZ ;  /* 0x000000000900723e */ /* 0x010fca00048060ff */
[----:B------:R0:W-:Y:S04]  /*bd0d0*/  STL [R1+0x59c], R0 ;  /* 0x00059c0001007387 */ /* 0x0001e80000100800 */
[----:B0-----:R-:W4:Y:S04]  /*bd0e0*/  LDL.LU R0, [R1+0x1000] ;  /* 0x0010000001007983 */ /* 0x001f280000300800 */
[----:B------:R-:W4:Y:S01]  /*bd0f0*/  LDL.LU R9, [R1+0x1004] ;  /* 0x0010040001097983 */ /* 0x000f220000300800 */
[----:B------:R-:W-:-:S03]  /*bd100*/  F2FP.SATFINITE.E5M2.F32.PACK_AB_MERGE_C R2, R8, R39, RZ ;  /* 0x000000270802723e */ /* 0x000fc600048060ff */
[----:B------:R-:W4:Y:S04]  /*bd110*/  LDL.LU R39, [R1+0x1008] ;  /* 0x0010080001277983 */ /* 0x000f280000300800 */
[----:B------:R-:W4:Y:S01]  /*bd120*/  LDL.LU R8, [R1+0x100c] ;  /* 0x00100c0001087983 */ /* 0x000f220000300800 */
[----:B------:R-:W-:-:S05]  /*bd130*/  IADD3 R10, P1, PT, R3, R30, RZ ;  /* 0x0000001e030a7210 */ /* 0x000fca0007f3e0ff */
[----:B------:R-:W-:-:S05]  /*bd140*/  IMAD.X R11, R4, 0x1, R29, P1 ;  /* 0x00000001040b7824 */ /* 0x000fca00008e061d */
[----:B------:R0:W-:Y:S04]  /*bd150*/  STL.64 [R1+0x1600], R10 ;  /* 0x0016000a01007387 */ /* 0x0001e80000100a00 */
[----:B------:R1:W-:Y:S01]  /*bd160*/  STL [R1+0x5d4], R2 ;  /* 0x0005d40201007387 */ /* 0x0003e20000100800 */
[----:B------:R-:W-:Y:S02]  /*bd170*/  F2FP.SATFINITE.E5M2.F32.PACK_AB_MERGE_C R47, R61, R54, RZ ;  /* 0x000000363d2f723e */ /* 0x000fe400048060ff */
[----:B0-----:R-:W-:Y:S02]  /*bd180*/  IADD3 R10, P1, PT, R3, R28, RZ ;  /* 0x0000001c030a7210 */ /* 0x001fe40007f3e0ff */
[----:B------:R-:W-:Y:S01]  /*bd190*/  F2FP.SATFINITE.E5M2.F32.PACK_AB_MERGE_C R46, R48, R56, RZ ;  /* 0x00000038302e723e */ /* 0x000fe200048060ff */
[----:B------:R-:W-:Y:S02]  /*bd1a0*/  STL [R1+0x5810], R47 ;  /* 0x0058102f01007387 */ /* 0x000fe40000100800 */
[----:B------:R-:W-:-:S02]  /*bd1b0*/  IMAD.X R11, R4, 0x1, R27, P1 ;  /* 0x00000001040b7824 */ /* 0x000fc400008e061b */
[----:B------:R-:W-:Y:S04]  /*bd1c0*/  STL [R1+0x580c], R46 ;  /* 0x00580c2e01007387 */ /* 0x000fe80000100800 */
[----:B------:R0:W-:Y:S04]  /*bd1d0*/  STL.64 [R1+0x15f8], R10 ;  /* 0x0015f80a01007387 */ /* 0x0001e80000100a00 */
[----:B------:R-:W4:Y:S01]  /*bd1e0*/  LDL.LU R54, [R1+0xff0] ;  /* 0x000ff00001367983 */ /* 0x000f220000300800 */
[----:B-1----:R-:W-:-:S03]  /*bd1f0*/  F2FP.SATFINITE.E5M2.F32.PACK_AB_MERGE_C R2, R50, R49, RZ ;  /* 0x000000313202723e */ /* 0x002fc600048060ff */
[----:B------:R-:W4:Y:S04]  /*bd200*/  LDL.LU R61, [R1+0xff4] ;  /* 0x000ff400013d7983 */ /* 0x000f280000300800 */
[----:B------:R-:W-:Y:S04]  /*bd210*/  STL [R1+0x4c0], R2 ;  /* 0x0004c00201007387 */ /* 0x000fe80000100800 */
[----:B------:R-:W4:Y:S04]  /*bd220*/  LDL.LU R56, [R1+0xff8] ;  /* 0x000ff80001387983 */ /* 0x000f280000300800 */
[----:B------:R-:W4:Y:S04]  /*bd230*/  LDL.LU R48, [R1+0xffc] ;  /* 0x000ffc0001307983 */ /* 0x000f280000300800 */
        /* <DEDUP_REMOVED lines=10> */
[----:B------:R0:W-:Y:S04]  /*bd2e0*/  STL [R1+0x478], R2 ;  /* 0x0004780201007387 */ /* 0x0001e80000100800 */
[----:B------:R1:W-:Y:S01]  /*bd2f0*/  STL.64 [R1+0x15e8], R10 ;  /* 0x0015e80a01007387 */ /* 0x0003e20000100a00 */
[----:B0-----:R-:W-:-:S03]  /*bd300*/  F2FP.SATFINITE.E5M2.F32.PACK_AB_MERGE_C R2, R44, R43, RZ ;  /* 0x0000002b2c02723e */ /* 0x001fc600048060ff */
[----:B------:R-:W2:Y:S01]  /*bd310*/  LDL.LU R43, [R1+0xfe8] ;  /* 0x000fe800012b7983 */ /* 0x000ea20000300800 */
[----:B-1----:R-:W-:-:S05]  /*bd320*/  F2FP.SATFINITE.E5M2.F32.PACK_AB_MERGE_C R10, R45, R51, RZ ;  /* 0x000000332d0a723e */ /* 0x002fca00048060ff */
[----:B------:R0:W-:Y:S04]  /*bd330*/  STL [R1+0x480], R10 ;  /* 0x0004800a01007387 */ /* 0x0001e80000100800 */
[----:B------:R-:W2:Y:S04]  /*bd340*/  LDL.LU R44, [R1+0xfec] ;  /* 0x000fec00012c7983 */ /* 0x000ea80000300800 */
[----:B------:R1:W-:Y:S01]  /*bd350*/  STL [R1+0x43c], R2 ;  /* 0x00043c0201007387 */ /* 0x0003e20000100800 */
[----:B0-----:R-:W-:Y:S02]  /*bd360*/  IADD3 R10, P1, PT, R3, R22, RZ ;  /* 0x00000016030a7210 */ /* 0x001fe40007f3e0ff */
[----:B-1----:R-:W-:-:S02]  /*bd370*/  F2FP.SATFINITE.E5M2.F32.PACK_AB_MERGE_C R2, R40, R42, RZ ;  /* 0x0000002a2802723e */ /* 0x002fc400048060ff */
[----:B----4-:R-:W-:Y:S01]  /*bd380*/  F2FP.SATFINITE.E5M2.F32.PACK_AB_MERGE_C R0, R9, R0, RZ ;  /* 0x000000000900723e */ /* 0x010fe200048060ff */
[----:B------:R-:W3:Y:S01]  /*bd390*/  LDL.LU R42, [R1+0x580] ;  /* 0x00058000012a7983 */ /* 0x000ee20000300800 */
[----:B------:R-:W-:-:S05]  /*bd3a0*/  IMAD.X R11, R4, 0x1, R21, P1 ;  /* 0x00000001040b7824 */ /* 0x000fca00008e0615 */
[----:B------:R0:W-:Y:S04]  /*bd3b0*/  STL.64 [R1+0x15e0], R10 ;  /* 0x0015e00a01007387 */ /* 0x0001e80000100a00 */
[----:B------:R-:W-:Y:S04]  /*bd3c0*/  STL [R1+0x5168], R2 ;  /* 0x0051680201007387 */ /* 0x000fe80000100800 */
[----:B------:R-:W3:Y:S04]  /*bd3d0*/  LDL.LU R40, [R1+0x584] ;  /* 0x0005840001287983 */ /* 0x000ee80000300800 */
[----:B------:R1:W-:Y:S01]  /*bd3e0*/  STL [R1+0x3f8], R0 ;  /* 0x0003f80001007387 */ /* 0x0003e20000100800 */
[----:B0-----:R-:W-:-:S02]  /*bd3f0*/  IADD3 R10, P1, PT, R3, R20, RZ ;  /* 0x00000014030a7210 */ /* 0x001fc40007f3e0ff */
[----:B-1----:R-:W-:-:S03]  /*bd400*/  F2FP.SATFINITE.E5M2.F32.PACK_AB_MERGE_C R0, R8, R39, RZ ;  /* 0x000000270800723e */ /* 0x002fc600048060ff */
[----:B------:R-:W-:Y:S01]  /*bd410*/  IMAD.X R11, R4, 0x1, R19, P1 ;  /* 0x00000001040b7824 */ /* 0x000fe200008e0613 */
[----:B------:R-:W-:-:S05]  /*bd420*/  IADD3 R8, P1, PT, R3, R18, RZ ;  /* 0x0000001203087210 */ /* 0x000fca0007f3e0ff */
[----:B------:R-:W-:Y:S01]  /*bd430*/  IMAD.X R9, R4, 0x1, R17, P1 ;  /* 0x0000000104097824 */ /* 0x000fe200008e0611 */
[----:B------:R-:W-:Y:S04]  /*bd440*/  STL.64 [R1+0x15d8], R10 ;  /* 0x0015d80a01007387 */ /* 0x000fe80000100a00 */
[----:B------:R0:W-:Y:S04]  /*bd450*/  STL [R1+0x400], R0 ;  /* 0x0004000001007387 */ /* 0x0001e80000100800 */
[----:B0-----:R-:W4:Y:S04]  /*bd460*/  LDL.LU R0, [R1+0x588] ;  /* 0x0005880001007983 */ /* 0x001f280000300800 */
[----:B------:R0:W-:Y:S04]  /*bd470*/  STL.64 [R1+0x15d0], R8 ;  /* 0x0015d00801007387 */ /* 0x0001e80000100a00 */
[----:B0-----:R-:W4:Y:S04]  /*bd480*/  LDL.LU R9, [R1+0x58c] ;  /* 0x00058c0001097983 */ /* 0x001f280000300800 */
[----:B------:R-:W4:Y:S04]  /*bd490*/  LDL.LU R39, [R1+0xfd0] ;  /* 0x000fd00001277983 */ /* 0x000f280000300800 */
[----:B------:R-:W4:Y:S01]  /*bd4a0*/  LDL.LU R8, [R1+0xfd4] ;  /* 0x000fd40001087983 */ /* 0x000f220000300800 */
[----:B------:R-:W-:Y:S01]  /*bd4b0*/  VIADD R3, R3, UR6 ;  /* 0x0000000603037c36 */ /* 0x000fe20008000000 */
[----:B------:R-:W-:-:S02]  /*bd4c0*/  F2FP.SATFINITE.E5M2.F32.PACK_AB_MERGE_C R55, R61, R54, RZ ;  /* 0x000000363d37723e */ /* 0x000fc400048060ff */
[----:B------:R-:W-:Y:S02]  /*bd4d0*/  F2FP.SATFINITE.E5M2.F32.PACK_AB_MERGE_C R51, R48, R56, RZ ;  /* 0x000000383033723e */ /* 0x000fe400048060ff */
[----:B------:R-:W-:Y:S01]  /*bd4e0*/  F2FP.SATFINITE.E5M2.F32.PACK_AB_MERGE_C R61, R50, R49, RZ ;  /* 0x00000031323d723e */ /* 0x000fe200048060ff */
[----:B------:R-:W0:Y:S01]  /*bd4f0*/  LDCU UR6, c[0x0][0x3b8] ;  /* 0x00007700ff0677ac */ /* 0x000e220008000800 */
[----:B------:R-:W-:Y:S02]  /*bd500*/  SHF.R.S32.HI R4, RZ, 0x1f, R3 ;  /* 0x0000001fff047819 */ /* 0x000fe40000011403 */
[----:B------:R-:W-:Y:S01]  /*bd510*/  IADD3 R10, P1, PT, R3, R16, RZ ;  /* 0x00000010030a7210 */ /* 0x000fe20007f3e0ff */
[----:B------:R1:W-:Y:S04]  /*bd520*/  STL [R1+0x5870], R55 ;  /* 0x0058703701007387 */ /* 0x0003e80000100800 */
[----:B------:R-:W-:Y:S01]  /*bd530*/  STL [R1+0x5864], R51 ;  /* 0x0058643301007387 */ /* 0x000fe20000100800 */
[----:B------:R-:W-:-:S03]  /*bd540*/  IMAD.X R11, R4, 0x1, R38, P1 ;  /* 0x00000001040b7824 */ /* 0x000fc600008e0626 */
[----:B------:R-:W-:Y:S04]  /*bd550*/  STL [R1+0x58ac], R61 ;  /* 0x0058ac3d01007387 */ /* 0x000fe80000100800 */
[----:B-1----:R-:W4:Y:S04]  /*bd560*/  LDL.LU R55, [R1+0xfd8] ;  /* 0x000fd80001377983 */ /* 0x002f280000300800 */
[----:B------:R-:W4:Y:S04]  /*bd570*/  LDL.LU R46, [R1+0xfdc] ;  /* 0x000fdc00012e7983 */ /* 0x000f280000300800 */
[----:B------:R-:W4:Y:S04]  /*bd580*/  LDL.LU R47, [R1+0xfc0] ;  /* 0x000fc000012f7983 */ /* 0x000f280000300800 */
[----:B------:R1:W-:Y:S04]  /*bd590*/  STL.64 [R1+0x15c8], R10 ;  /* 0x0015c80a01007387 */ /* 0x0003e80000100a00 */
[----:B------:R-:W4:Y:S04]  /*bd5a0*/  LDL.LU R41, [R1+0xfc4] ;  /* 0x000fc40001297983 */ /* 0x000f280000300800 */
[----:B------:R-:W4:Y:S01]  /*bd5b0*/  LDL.LU R56, [R1+0xfc8] ;  /* 0x000fc80001387983 */ /* 0x000f220000300800 */
[----:B-1----:R-:W-:-:S05]  /*bd5c0*/  IADD3 R10, P1, PT, R3, R15, RZ ;  /* 0x0000000f030a7210 */ /* 0x002fca0007f3e0ff */
[----:B------:R-:W-:Y:S01]  /*bd5d0*/  IMAD.X R11, R4, 0x1, R37, P1 ;  /* 0x00000001040b7824 */ /* 0x000fe200008e0625 */
[----:B--2---:R-:W-:Y:S02]  /*bd5e0*/  F2FP.SATFINITE.E5M2.F32.PACK_AB_MERGE_C R54, R44, R43, RZ ;  /* 0x0000002b2c36723e */ /* 0x004fe400048060ff */
[----:B------:R-:W2:Y:S04]  /*bd5f0*/  LDL.LU R44, [R1+0xfcc] ;  /* 0x000fcc00012c7983 */ /* 0x000ea80000300800 */
[----:B------:R-:W2:Y:S04]  /*bd600*/  LDL.LU R50, [R1+0xfb0] ;  /* 0x000fb00001327983 */ /* 0x000ea80000300800 */
[----:B------:R-:W2:Y:S04]  /*bd610*/  LDL.LU R43, [R1+0xfb4] ;  /* 0x000fb400012b7983 */ /* 0x000ea80000300800 */
[----:B------:R-:W-:Y:S01]  /*bd620*/  STL [R1+0x58b0], R54 ;  /* 0x0058b03601007387 */ /* 0x000fe20000100800 */
[----:B---3--:R-:W-:-:S05]  /*bd630*/  F2FP.SATFINITE.E5M2.F32.PACK_AB_MERGE_C R2, R40, R42, RZ ;  /* 0x0000002a2802723e */ /* 0x008fca00048060ff */
[----:B------:R1:W-:Y:S04]  /*bd640*/  STL [R1+0x1f8], R2 ;  /* 0x0001f80201007387 */ /* 0x0003e80000100800 */
[----:B------:R-:W3:Y:S04]  /*bd650*/  LDL.LU R60, [R1+0xfb8] ;  /* 0x000fb800013c7983 */ /* 0x000ee80000300800 */
[----:B------:R-:W3:Y:S04]  /*bd660*/  LDL.LU R48, [R1+0xfbc] ;  /* 0x000fbc0001307983 */ /* 0x000ee80000300800 */
[----:B------:R-:W3:Y:S04]  /*bd670*/  LDL.LU R52, [R1+0xfa0] ;  /* 0x000fa00001347983 */ /* 0x000ee80000300800 */
[----:B------:R0:W-:Y:S04]  /*bd680*/  STL.64 [R1+0x15c0], R10 ;  /* 0x0015c00a01007387 */ /* 0x0001e80000100a00 */
[----:B-1----:R-:W3:Y:S04]  /*bd690*/  LDL.LU R2, [R1+0xfa4] ;  /* 0x000fa40001027983 */ /* 0x002ee80000300800 */
[----:B------:R-:W3:Y:S04]  /*bd6a0*/  LDL.LU R59, [R1+0xfa8] ;  /* 0x000fa800013b7983 */ /* 0x000ee80000300800 */
[----:B------:R-:W3:Y:S04]  /*bd6b0*/  LDL.LU R58, [R1+0xfac] ;  /* 0x000fac00013a7983 */ /* 0x000ee80000300800 */
[----:B------:R-:W3:Y:S04]  /*bd6c0*/  LDL.LU R42, [R1+0xf90] ;  /* 0x000f9000012a7983 */ /* 0x000ee80000300800 */
[----:B------:R-:W3:Y:S01]  /*bd6d0*/  LDL.LU R40, [R1+0xf94] ;  /* 0x000f940001287983 */ /* 0x000ee20000300800 */
[----:B0-----:R-:W-:-:S05]  /*bd6e0*/  IADD3 R10, P1, PT, R3, R14, RZ ;  /* 0x0000000e030a7210 */ /* 0x001fca0007f3e0ff */
[----:B------:R-:W-:Y:S01]  /*bd6f0*/  IMAD.X R11, R4, 0x1, R13, P1 ;  /* 0x00000001040b7824 */ /* 0x000fe200008e060d */
[----:B----4-:R-:W-:Y:S02]  /*bd700*/  F2FP.SATFINITE.E5M2.F32.PACK_AB_MERGE_C R9, R9, R0, RZ ;  /* 0x000000000909723e */ /* 0x010fe400048060ff */
[----:B------:R-:W-:Y:S02]  /*bd710*/  F2FP.SATFINITE.E5M2.F32.PACK_AB_MERGE_C R0, R8, R39, RZ ;  /* 0x000000270800723e */ /* 0x000fe400048060ff */
[----:B------:R-:W4:Y:S04]  /*bd720*/  LDL.LU R39, [R1+0xf98] ;  /* 0x000f980001277983 */ /* 0x000f280000300800 */
[----:B------:R-:W-:Y:S04]  /*bd730*/  STL [R1+0x200], R9 ;  /* 0x0002000901007387 */ /* 0x000fe80000100800 */
[----:B------:R-:W4:Y:S04]  /*bd740*/  LDL.LU R8, [R1+0xf9c] ;  /* 0x000f9c0001087983 */ /* 0x000f280000300800 */
[----:B------:R-:W-:Y:S04]  /*bd750*/  STL [R1+0x502c], R0 ;  /* 0x00502c0001007387 */ /* 0x000fe80000100800 */
[----:B------:R0:W-:Y:S04]  /*bd760*/  STL.64 [R1+0x15b8], R10 ;  /* 0x0015b80a01007387 */ /* 0x0001e80000100a00 */
[----:B0-----:R-:W4:Y:S04]  /*bd770*/  LDL.LU.64 R10, [R1+0x5960] ;  /* 0x00596000010a7983 */ /* 0x001f280000300a00 */
[----:B------:R-:W4:Y:S04]  /*bd780*/  LDL.LU R53, [R1+0xf80] ;  /* 0x000f800001357983 */ /* 0x000f280000300800 */
[----:B------:R-:W4:Y:S04]  /*bd790*/  LDL.LU R57, [R1+0xf84] ;  /* 0x000f840001397983 */ /* 0x000f280000300800 */
[----:B------:R-:W4:Y:S04]  /*bd7a0*/  LDL.LU R45, [R1+0xf88] ;  /* 0x000f8800012d7983 */ /* 0x000f280000300800 */
[----:B------:R-:W4:Y:S04]  /*bd7b0*/  LDL.LU R49, [R1+0xf8c] ;  /* 0x000f8c0001317983 */ /* 0x000f280000300800 */
[----:B------:R-:W4:Y:S04]  /*bd7c0*/  LDL.LU R0, [R1+0xf70] ;  /* 0x000f700001007983 */ /* 0x000f280000300800 */
[----:B------:R-:W4:Y:S01]  /*bd7d0*/  LDL.LU R9, [R1+0xf74] ;  /* 0x000f740001097983 */ /* 0x000f220000300800 */
[----:B------:R-:W-:-:S02]  /*bd7e0*/  F2FP.SATFINITE.E5M2.F32.PACK_AB_MERGE_C R51, R46, R55, RZ ;  /* 0x000000372e33723e */ /* 0x000fc400048060ff */
[----:B------:R-:W-:Y:S02]  /*bd7f0*/  F2FP.SATFINITE.E5M2.F32.PACK_AB_MERGE_C R41, R41, R47, RZ ;  /* 0x0000002f2929723e */ /* 0x000fe400048060ff */
[----:B------:R-:W-:Y:S01]  /*bd800*/  IADD3 R46, P1, PT, R3, R12, RZ ;  /* 0x0000000c032e7210 */ /* 0x000fe20007f3e0ff */
[----:B------:R-:W-:Y:S04]  /*bd810*/  STL [R1+0x5040], R51 ;  /* 0x0050403301007387 */ /* 0x000fe80000100800 */
[----:B------:R2:W-:Y:S02]  /*bd820*/  STL [R1+0x4ef4], R41 ;  /* 0x004ef42901007387 */ /* 0x0005e40000100800 */
[----:B--2---:R-:W-:Y:S02]  /*bd830*/  F2FP.SATFINITE.E5M2.F32.PACK_AB_MERGE_C R41, R44, R56, RZ ;  /* 0x000000382c29723e */ /* 0x004fe400048060ff */
[----:B------:R-:W2:Y:S04]  /*bd840*/  LDL.LU R56, [R1+0xf78] ;  /* 0x000f780001387983 */ /* 0x000ea80000300800 */
[----:B------:R-:W2:Y:S01]  /*bd850*/  LDL.LU R44, [R1+0xf7c] ;  /* 0x000f7c00012c7983 */ /* 0x000ea20000300800 */
[----:B---3--:R-:W-:-:S02]  /*bd860*/  F2FP.SATFINITE.E5M2.F32.PACK_AB_MERGE_C R48, R48, R60, RZ ;  /* 0x0000003c3030723e */ /* 0x008fc400048060ff */
[----:B------:R-:W-:Y:S01]  /*bd870*/  F2FP.SATFINITE.E5M2.F32.PACK_AB_MERGE_C R2, R2, R52, RZ ;  /* 0x000000340202723e */ /* 0x000fe200048060ff */
[----:B----4-:R-:W-:-:S05]  /*bd880*/  IMAD.X R47, R4, 0x1, R11, P1 ;  /* 0x00000001042f7824 */ /* 0x010fca00008e060b */
[----:B------:R-:W-:Y:S04]  /*bd890*/  STL.64 [R1+0x15b0], R46 ;  /* 0x0015b02e01007387 */ /* 0x000fe80000100a00 */
[----:B------:R0:W-:Y:S02]  /*bd8a0*/  STL [R1+0x4f3c], R41 ;  /* 0x004f3c2901007387 */ /* 0x0001e40000100800 */
[----:B0-----:R-:W-:Y:S02]  /*bd8b0*/  F2FP.SATFINITE.E5M2.F32.PACK_AB_MERGE_C R41, R43, R50, RZ ;  /* 0x000000322b29723e */ /* 0x001fe400048060ff */
[----:B------:R-:W-:-:S03]  /*bd8c0*/  IADD3 R46, P1, PT, R3, R10, RZ ;  /* 0x0000000a032e7210 */ /* 0x000fc60007f3e0ff */
[----:B------:R-:W-:Y:S02]  /*bd8d0*/  STL [R1+0x4e50], R41 ;  /* 0x004e502901007387 */ /* 0x000fe40000100800 */
[----:B------:R-:W-:Y:S02]  /*bd8e0*/  IMAD.X R47, R4, 0x1, R7, P1 ;  /* 0x00000001042f7824 */ /* 0x000fe400008e0607 */
[----:B------:R-:W3:Y:S04]  /*bd8f0*/  LDL.LU R50, [R1+0xf60] ;  /* 0x000f600001327983 */ /* 0x000ee80000300800 */
[----:B------:R-:W3:Y:S04]  /*bd900*/  LDL.LU R43, [R1+0xf64] ;  /* 0x000f6400012b7983 */ /* 0x000ee80000300800 */
[----:B------:R0:W-:Y:S04]  /*bd910*/  STL.64 [R1+0x15a8], R46 ;  /* 0x0015a82e01007387 */ /* 0x0001e80000100a00 */
[----:B------:R-:W-:Y:S04]  /*bd920*/  STL [R1+0x57ac], R48 ;  /* 0x0057ac3001007387 */ /* 0x000fe80000100800 */
[----:B------:R1:W-:Y:S01]  /*bd930*/  STL [R1+0x4db8], R2 ;  /* 0x004db80201007387 */ /* 0x0003e20000100800 */
[----:B0-----:R-:W-:-:S02]  /*bd940*/  IADD3 R46, P1, PT, R3, R6, RZ ;  /* 0x00000006032e7210 */ /* 0x001fc40007f3e0ff */
[----:B-1----:R-:W-:-:S03]  /*bd950*/  F2FP.SATFINITE.E5M2.F32.PACK_AB_MERGE_C R2, R40, R42, RZ ;  /* 0x0000002a2802723e */ /* 0x002fc600048060ff */
[----:B------:R-:W-:Y:S01]  /*bd960*/  IMAD.X R47, R4, 0x1, R5, P1 ;  /* 0x00000001042f7824 */ /* 0x000fe200008e0605 */
[----:B------:R-:W-:-:S04]  /*bd970*/  IADD3 R40, P1, PT, R3, R36, RZ ;  /* 0x0000002403287210 */ /* 0x000fc80007f3e0ff */
[----:B------:R0:W-:Y:S01]  /*bd980*/  STL.64 [R1+0x15a0], R46 ;  /* 0x0015a02e01007387 */ /* 0x0001e20000100a00 */
[----:B------:R-:W-:Y:S01]  /*bd990*/  IMAD.X R41, R4, 0x1, R35, P1 ;  /* 0x0000000104297824 */ /* 0x000fe200008e0623 */
[----:B0-----:R-:W-:-:S05]  /*bd9a0*/  F2FP.SATFINITE.E5M2.F32.PACK_AB_MERGE_C R46, R58, R59, RZ ;  /* 0x0000003b3a2e723e */ /* 0x001fca00048060ff */
[----:B------:R-:W-:Y:S04]  /*bd9b0*/  STL [R1+0x4dbc], R46 ;  /* 0x004dbc2e01007387 */ /* 0x000fe80000100800 */
[----:B------:R-:W-:Y:S04]  /*bd9c0*/  STL [R1+0x4cc8], R2 ;  /* 0x004cc80201007387 */ /* 0x000fe80000100800 */
[----:B------:R-:W4:Y:S04]  /*bd9d0*/  LDL.LU R42, [R1+0xf68] ;  /* 0x000f6800012a7983 */ /* 0x000f280000300800 */
[----:B------:R0:W-:Y:S04]  /*bd9e0*/  STL.64 [R1+0x1598], R40 ;  /* 0x0015982801007387 */ /* 0x0001e80000100a00 */
[----:B0-----:R-:W4:Y:S01]  /*bd9f0*/  LDL.LU R40, [R1+0xf6c] ;  /* 0x000f6c0001287983 */ /* 0x001f220000300800 */
[----:B------:R-:W-:-:S03]  /*bda00*/  F2FP.SATFINITE.E5M2.F32.PACK_AB_MERGE_C R2, R8, R39, RZ ;  /* 0x000000270802723e */ /* 0x000fc600048060ff */
[----:B------:R-:W4:Y:S04]  /*bda10*/  LDL.LU R39, [R1+0xf50] ;  /* 0x000f500001277983 */ /* 0x000f280000300800 */
[----:B------:R-:W4:Y:S01]  /*bda20*/  LDL.LU R8, [R1+0xf54] ;  /* 0x000f540001087983 */ /* 0x000f220000300800 */
[----:B------:R-:W-:-:S03]  /*bda30*/  IADD3 R46, P1, PT, R3, R34, RZ ;  /* 0x00000022032e7210 */ /* 0x000fc60007f3e0ff */
[----:B------:R0:W-:Y:S02]  /*bda40*/  STL [R1+0x4ce0], R2 ;  /* 0x004ce00201007387 */ /* 0x0001e40000100800 */
[----:B------:R-:W-:Y:S01]  /*bda50*/  IMAD.X R47, R4, 0x1, R33, P1 ;  /* 0x00000001042f7824 */ /* 0x000fe200008e0621 */
[----:B0-----:R-:W-:-:S05]  /*bda60*/  F2FP.SATFINITE.E5M2.F32.PACK_AB_MERGE_C R2, R57, R53, RZ ;  /* 0x000000353902723e */ /* 0x001fca00048060ff */
[----:B------:R0:W-:Y:S04]  /*bda70*/  STL [R1+0x5e4], R2 ;  /* 0x0005e40201007387 */ /* 0x0001e80000100800 */
[----:B------:R1:W-:Y:S01]  /*bda80*/  STL.64 [R1+0x1590], R46 ;  /* 0x0015902e01007387 */ /* 0x0003e20000100a00 */
[----:B------:R-:W-:Y:S02]  /*bda90*/  F2FP.SATFINITE.E5M2.F32.PACK_AB_MERGE_C R0, R9, R0, RZ ;  /* 0x000000000900723e */ /* 0x000fe400048060ff */
[----:B0-----:R-:W-:Y:S01]  /*bdaa0*/  F2FP.SATFINITE.E5M2.F32.PACK_AB_MERGE_C R2, R49, R45, RZ ;  /* 0x0000002d3102723e */ /* 0x001fe200048060ff */
[----:B-1----:R-:W4:Y:S04]  /*bdab0*/  LDL.LU R46, [R1+0xf58] ;  /* 0x000f5800012e7983 */ /* 0x002f280000300800 */
[----:B------:R-:W-:Y:S04]  /*bdac0*/  STL [R1+0x5ec], R2 ;  /* 0x0005ec0201007387 */ /* 0x000fe80000100800 */
[----:B------:R-:W4:Y:S04]  /*bdad0*/  LDL.LU R49, [R1+0xf5c] ;  /* 0x000f5c0001317983 */ /* 0x000f280000300800 */
[----:B------:R0:W-:Y:S04]  /*bdae0*/  STL [R1+0x588], R0 ;  /* 0x0005880001007387 */ /* 0x0001e80000100800 */
        /* <DEDUP_REMOVED lines=9> */
[----:B------:R-:W2:Y:S04]  /*bdb80*/  LDL.LU R56, [R1+0xf30] ;  /* 0x000f300001387983 */ /* 0x000ea80000300800 */
[----:B------:R-:W2:Y:S01]  /*bdb90*/  LDL.LU R44, [R1+0xf34] ;  /* 0x000f3400012c7983 */ /* 0x000ea20000300800 */
[----:B---3--:R-:W-:Y:S02]  /*bdba0*/  F2FP.SATFINITE.E5M2.F32.PACK_AB_MERGE_C R2, R43, R50, RZ ;  /* 0x000000322b02723e */ /* 0x008fe400048060ff */
[----:B------:R-:W-:-:S03]  /*bdbb0*/  IADD3 R50, P1, PT, R3, R30, RZ ;  /* 0x0000001e03327210 */ /* 0x000fc60007f3e0ff */
[----:B------:R0:W-:Y:S02]  /*bdbc0*/  STL [R1+0x580], R2 ;  /* 0x0005800201007387 */ /* 0x0001e40000100800 */
[----:B------:R-:W-:Y:S02]  /*bdbd0*/  IMAD.X R51, R4, 0x1, R29, P1 ;  /* 0x0000000104337824 */ /* 0x000fe400008e061d */
[----:B------:R-:W3:Y:S04]  /*bdbe0*/  LDL.LU R60, [R1+0xf38] ;  /* 0x000f3800013c7983 */ /* 0x000ee80000300800 */
[----:B------:R-:W3:Y:S04]  /*bdbf0*/  LDL.LU R52, [R1+0xf3c] ;  /* 0x000f3c0001347983 */ /* 0x000ee80000300800 */
[----:B0-----:R-:W3:Y:S04]  /*bdc00*/  LDL.LU R2, [R1+0xf20] ;  /* 0x000f200001027983 */ /* 0x001ee80000300800 */
[----:B------:R0:W-:Y:S04]  /*bdc10*/  STL.64 [R1+0x1580], R50 ;  /* 0x0015803201007387 */ /* 0x0001e80000100a00 */
[----:B------:R-:W3:Y:S04]  /*bdc20*/  LDL.LU R59, [R1+0xf24] ;  /* 0x000f2400013b7983 */ /* 0x000ee80000300800 */
[----:B------:R-:W3:Y:S04]  /*bdc30*/  LDL.LU R58, [R1+0xf28] ;  /* 0x000f2800013a7983 */ /* 0x000ee80000300800 */
[----:B------:R-:W3:Y:S04]  /*bdc40*/  LDL.LU R53, [R1+0xf2c] ;  /* 0x000f2c0001357983 */ /* 0x000ee80000300800 */
[----:B------:R-:W3:Y:S04]  /*bdc50*/  LDL.LU R57, [R1+0xf10] ;  /* 0x000f100001397983 */ /* 0x000ee80000300800 */
[----:B------:R-:W3:Y:S01]  /*bdc60*/  LDL.LU R45, [R1+0xf14] ;  /* 0x000f1400012d7983 */ /* 0x000ee20000300800 */
[----:B------:R-:W-:-:S02]  /*bdc70*/  IADD3 R54, P1, PT, R3, R28, RZ ;  /* 0x0000001c03367210 */ /* 0x000fc40007f3e0ff */
[----:B----4-:R-:W-:Y:S02]  /*bdc80*/  F2FP.SATFINITE.E5M2.F32.PACK_AB_MERGE_C R43, R40, R42, RZ ;  /* 0x0000002a282b723e */ /* 0x010fe400048060ff */
[----:B------:R-:W4:Y:S04]  /*bdc90*/  LDL.LU R42, [R1+0xf18] ;  /* 0x000f1800012a7983 */ /* 0x000f280000300800 */
[----:B------:R-:W4:Y:S01]  /*bdca0*/  LDL.LU R40, [R1+0xf1c] ;  /* 0x000f1c0001287983 */ /* 0x000f220000300800 */
[----:B------:R-:W-:-:S03]  /*bdcb0*/  F2FP.SATFINITE.E5M2.F32.PACK_AB_MERGE_C R8, R8, R39, RZ ;  /* 0x000000270808723e */ /* 0x000fc600048060ff */
[----:B------:R1:W-:Y:S04]  /*bdcc0*/  STL [R1+0x584], R43 ;  /* 0x0005842b01007387 */ /* 0x0003e80000100800 */
[----:B0-----:R-:W4:Y:S04]  /*bdcd0*/  LDL.LU R50, [R1+0xf00] ;  /* 0x000f000001327983 */ /* 0x001f280000300800 */
[----:B-1----:R-:W4:Y:S04]  /*bdce0*/  LDL.LU R43, [R1+0xf04] ;  /* 0x000f0400012b7983 */ /* 0x002f280000300800 */
[----:B------:R0:W-:Y:S04]  /*bdcf0*/  STL [R1+0x4ac], R8 ;  /* 0x0004ac0801007387 */ /* 0x0001e80000100800 */
[----:B------:R-:W4:Y:S04]  /*bdd00*/  LDL.LU R39, [R1+0xf08] ;  /* 0x000f080001277983 */ /* 0x000f280000300800 */
[----:B0-----:R-:W4:Y:S01]  /*bdd10*/  LDL.LU R8, [R1+0xf0c] ;  /* 0x000f0c0001087983 */ /* 0x001f220000300800 */
[----:B------:R-:W-:-:S03]  /*bdd20*/  IMAD.X R55, R4, 0x1, R27, P1 ;  /* 0x0000000104377824 */ /* 0x000fc600008e061b */
[----:B------:R0:W-:Y:S01]  /*bdd30*/  STL.64 [R1+0x5958], R28 ;  /* 0x0059581c01007387 */ /* 0x0001e20000100a00 */
[----:B------:R-:W-:-:S05]  /*bdd40*/  F2FP.SATFINITE.E5M2.F32.PACK_AB_MERGE_C R49, R49, R46, RZ ;  /* 0x0000002e3131723e */ /* 0x000fca00048060ff */
[----:B------:R-:W-:Y:S04]  /*bdd50*/  STL [R1+0x5820], R49 ;  /* 0x0058203101007387 */ /* 0x000fe80000100800 */
[----:B------:R-:W-:Y:S01]  /*bdd60*/  STL.64 [R1+0x1578], R54 ;  /* 0x0015783601007387 */ /* 0x000fe20000100a00 */
[----:B0-----:R-:W-:-:S03]  /*bdd70*/  F2FP.SATFINITE.E5M2.F32.PACK_AB_MERGE_C R28, R9, R0, RZ ;  /* 0x00000000091c723e */ /* 0x001fc600048060ff */
[----:B------:R-:W4:Y:S04]  /*bdd80*/  LDL.LU R0, [R1+0xef0] ;  /* 0x000ef00001007983 */ /* 0x000f280000300800 */
[----:B------:R-:W4:Y:S04]  /*bdd90*/  LDL.LU R9, [R1+0xef4] ;  /* 0x000ef40001097983 */ /* 0x000f280000300800 */
[----:B------:R0:W-:Y:S02]  /*bdda0*/  STL [R1+0x464], R28 ;  /* 0x0004641c01007387 */ /* 0x0001e40000100800 */
[----:B0-----:R-:W-:-:S05]  /*bddb0*/  IADD3 R28, P1, PT, R3, R26, RZ ;  /* 0x0000001a031c7210 */ /* 0x001fca0007f3e0ff */
[----:B------:R-:W-:-:S05]  /*bddc0*/  IMAD.X R29, R4, 0x1, R25, P1 ;  /* 0x00000001041d7824 */ /* 0x000fca00008e0619 */
[----:B------:R0:W-:Y:S02]  /*bddd0*/  STL.64 [R1+0x1570], R28 ;  /* 0x0015701c01007387 */ /* 0x0001e40000100a00 */
[----:B0-----:R-:W-:Y:S02]  /*bdde0*/  F2FP.SATFINITE.E5M2.F32.PACK_AB_MERGE_C R29, R41, R47, RZ ;  /* 0x0000002f291d723e */ /* 0x001fe400048060ff */
[----:B--2---:R-:W-:Y:S02]  /*bddf0*/  F2FP.SATFINITE.E5M2.F32.PACK_AB_MERGE_C R28, R44, R56, RZ ;  /* 0x000000382c1c723e */ /* 0x004fe400048060ff */
[----:B------:R-:W2:Y:S04]  /*bde00*/  LDL.LU R56, [R1+0xef8] ;  /* 0x000ef80001387983 */ /* 0x000ea80000300800 */
[----:B------:R-:W-:Y:S04]  /*bde10*/  STL [R1+0x46c], R29 ;  /* 0x00046c1d01007387 */ /* 0x000fe80000100800 */
[----:B------:R-:W2:Y:S04]  /*bde20*/  LDL.LU R44, [R1+0xefc] ;  /* 0x000efc00012c7983 */ /* 0x000ea80000300800 */
[----:B------:R0:W-:Y:S04]  /*bde30*/  STL [R1+0x42c], R28 ;  /* 0x00042c1c01007387 */ /* 0x0001e80000100800 */
[----:B------:R1:W-:Y:S01]  /*bde40*/  STL.64 [R1+0x5950], R24 ;  /* 0x0059501801007387 */ /* 0x0003e20000100a00 */
[----:B0-----:R-:W-:-:S05]  /*bde50*/  IADD3 R28, P1, PT, R3, R24, RZ ;  /* 0x00000018031c7210 */ /* 0x001fca0007f3e0ff */
[----:B------:R-:W-:Y:S01]  /*bde60*/  IMAD.X R29, R4, 0x1, R23, P1 ;  /* 0x00000001041d7824 */ /* 0x000fe200008e0617 */
[----:B-1----:R-:W-:-:S04]  /*bde70*/  IADD3 R24, P1, PT, R3, R22, RZ ;  /* 0x0000001603187210 */ /* 0x002fc80007f3e0ff */
[----:B------:R3:W-:Y:S01]  /*bde80*/  STL.64 [R1+0x1568], R28 ;  /* 0x0015681c01007387 */ /* 0x0007e20000100a00 */
[----:B------:R-:W-:Y:S01]  /*bde90*/  IMAD.X R25, R4, 0x1, R21, P1 ;  /* 0x0000000104197824 */ /* 0x000fe200008e0615 */
[----:B---3--:R-:W-:-:S05]  /*bdea0*/  F2FP.SATFINITE.E5M2.F32.PACK_AB_MERGE_C R28, R52, R60, RZ ;  /* 0x0000003c341c723e */ /* 0x008fca00048060ff */
[----:B------:R0:W-:Y:S01]  /*bdeb0*/  STL [R1+0x430], R28 ;  /* 0x0004301c01007387 */ /* 0x0001e20000100800 */
[----:B------:R-:W-:-:S05]  /*bdec0*/  F2FP.SATFINITE.E5M2.F32.PACK_AB_MERGE_C R2, R59, R2, RZ ;  /* 0x000000023b02723e */ /* 0x000fca00048060ff */
[----:B------:R1:W-:Y:S01]  /*bded0*/  STL [R1+0x3e0], R2 ;  /* 0x0003e00201007387 */ /* 0x0003e20000100800 */
[----:B0-----:R-:W-:-:S03]  /*bdee0*/  F2FP.SATFINITE.E5M2.F32.PACK_AB_MERGE_C R28, R53, R58, RZ ;  /* 0x0000003a351c723e */ /* 0x001fc600048060ff */
[----:B------:R0:W-:Y:S04]  /*bdef0*/  STL.64 [R1+0x1560], R24 ;  /* 0x0015601801007387 */ /* 0x0001e80000100a00 */
[----:B------:R-:W-:Y:S01]  /*bdf00*/  STL [R1+0x3ec], R28 ;  /* 0x0003ec1c01007387 */ /* 0x000fe20000100800 */
[----:B-1----:R-:W-:Y:S02]  /*bdf10*/  F2FP.SATFINITE.E5M2.F32.PACK_AB_MERGE_C R2, R45, R57, RZ ;  /* 0x000000392d02723e */ /* 0x002fe400048060ff */
[----:B0-----:R-:W-:-:S03]  /*bdf20*/  IADD3 R24, P1, PT, R3, R20, RZ ;  /* 0x0000001403187210 */ /* 0x001fc60007f3e0ff */
[----:B------:R4:W-:Y:S02]  /*bdf30*/  STL [R1+0x220], R2 ;  /* 0x0002200201007387 */ /* 0x0009e40000100800 */
[----:B------:R-:W-:-:S05]  /*bdf40*/  IMAD.X R25, R4, 0x1, R19, P1 ;  /* 0x0000000104197824 */ /* 0x000fca00008e0613 */
[----:B------:R0:W-:Y:S01]  /*bdf50*/  STL.64 [R1+0x1558], R24 ;  /* 0x0015581801007387 */ /* 0x0001e20000100a00 */
[----:B----4-:R-:W-:-:S05]  /*bdf60*/  F2FP.SATFINITE.E5M2.F32.PACK_AB_MERGE_C R2, R40, R42, RZ ;  /* 0x0000002a2802723e */ /* 0x010fca00048060ff */
[----:B------:R1:W-:Y:S04]  /*bdf70*/  STL [R1+0x3b0], R2 ;  /* 0x0003b00201007387 */ /* 0x0003e80000100800 */
[----:B------:R-:W3:Y:S04]  /*bdf80*/  LDL.LU R42, [R1+0x570] ;  /* 0x00057000012a7983 */ /* 0x000ee80000300800 */
[----:B------:R-:W3:Y:S01]  /*bdf90*/  LDL.LU R40, [R1+0x574] ;  /* 0x0005740001287983 */ /* 0x000ee20000300800 */
[----:B0-----:R-:W-:-:S05]  /*bdfa0*/  IADD3 R24, P1, PT, R3, R18, RZ ;  /* 0x0000001203187210 */ /* 0x001fca0007f3e0ff */
[----:B------:R-:W-:Y:S01]  /*bdfb0*/  IMAD.X R25, R4, 0x1, R17, P1 ;  /* 0x0000000104197824 */ /* 0x000fe200008e0611 */
[----:B------:R-:W-:-:S04]  /*bdfc0*/  F2FP.SATFINITE.E5M2.F32.PACK_AB_MERGE_C R4, R43, R50, RZ ;  /* 0x000000322b04723e */ /* 0x000fc800048060ff */
[----:B------:R-:W-:Y:S01]  /*bdfd0*/  STL.64 [R1+0x1550], R24 ;  /* 0x0015501801007387 */ /* 0x000fe20000100a00 */
[----:B-1----:R-:W-:-:S03]  /*bdfe0*/  F2FP.SATFINITE.E5M2.F32.PACK_AB_MERGE_C R2, R8, R39, RZ ;  /* 0x000000270802723e */ /* 0x002fc600048060ff */
[----:B------:R-:W4:Y:S04]  /*bdff0*/  LDL.LU R39, [R1+0x578] ;  /* 0x0005780001277983 */ /* 0x000f280000300800 */
[----:B------:R-:W-:Y:S04]  /*be000*/  STL [R1+0x208], R4 ;  /* 0x0002080401007387 */ /* 0x000fe80000100800 */
[----:B------:R-:W4:Y:S04]  /*be010*/  LDL.LU R8, [R1+0x57c] ;  /* 0x00057c0001087983 */ /* 0x000f280000300800 */
[----:B------:R0:W-:Y:S04]  /*be020*/  STL [R1+0x20c], R2 ;  /* 0x00020c0201007387 */ /* 0x0001e80000100800 */
[----:B------:R-:W4:Y:S04]  /*be030*/  LDL.LU R50, [R1+0xee0] ;  /* 0x000ee00001327983 */ /* 0x000f280000300800 */
[----:B------:R-:W4:Y:S01]  /*be040*/  LDL.LU R43, [R1+0xee4] ;  /* 0x000ee400012b7983 */ /* 0x000f220000300800 */
[----:B0-----:R-:W-:-:S03]  /*be050*/  F2FP.SATFINITE.E5M2.F32.PACK_AB_MERGE_C R2, R9, R0, RZ ;  /* 0x000000000902723e */ /* 0x001fc600048060ff */
[----:B------:R-:W4:Y:S04]  /*be060*/  LDL.LU R0, [R1+0xee8] ;  /* 0x000ee80001007983 */ /* 0x000f280000300800 */
[----:B------:R-:W4:Y:S01]  /*be070*/  LDL.LU R9, [R1+0xeec] ;  /* 0x000eec0001097983 */ /* 0x000f220000300800 */
[----:B------:R-:W-:-:S03]  /*be080*/  VIADD R3, R3, UR6 ;  /* 0x0000000603037c36 */ /* 0x000fc60008000000 */
[----:B------:R0:W-:Y:S04]  /*be090*/  STL [R1+0x1e8], R2 ;  /* 0x0001e80201007387 */ /* 0x0001e80000100800 */
[----:B------:R-:W4:Y:S01]  /*be0a0*/  LDL.LU R61, [R1+0xed0] ;  /* 0x000ed000013d7983 */ /* 0x000f220000300800 */
[----:B------:R-:W1:Y:S01]  /*be0b0*/  LDCU UR6, c[0x0][0x3b8] ;  /* 0x00007700ff0677ac */ /* 0x000e620008000800 */
[----:B------:R-:W-:Y:S02]  /*be0c0*/  SHF.R.S32.HI R4, RZ, 0x1f, R3 ;  /* 0x0000001fff047819 */ /* 0x000fe40000011403 */
[----:B------:R-:W-:-:S05]  /*be0d0*/  IADD3 R24, P1, PT, R3, R16, RZ ;  /* 0x0000001003187210 */ /* 0x000fca0007f3e0ff */
[----:B------:R-:W-:Y:S01]  /*be0e0*/  IMAD.X R25, R4, 0x1, R38, P1 ;  /* 0x0000000104197824 */ /* 0x000fe200008e0626 */
[----:B--2---:R-:W-:Y:S02]  /*be0f0*/  F2FP.SATFINITE.E5M2.F32.PACK_AB_MERGE_C R59, R44, R56, RZ ;  /* 0x000000382c3b723e */ /* 0x004fe400048060ff */
        /* <DEDUP_REMOVED lines=13> */
[----:B------:R-:W2:Y:S04]  /*be1d0*/  LDL.LU R56, [R1+0xea4] ;  /* 0x000ea40001387983 */ /* 0x000ea80000300800 */
[----:B------:R-:W-:Y:S01]  /*be1e0*/  STL [R1+0x58c0], R59 ;  /* 0x0058c03b01007387 */ /* 0x000fe20000100800 */
[----:B---3--:R-:W-:-:S03]  /*be1f0*/  F2FP.SATFINITE.E5M2.F32.PACK_AB_MERGE_C R24, R40, R42, RZ ;  /* 0x0000002a2818723e */ /* 0x008fc600048060ff */
[----:B------:R-:W3:Y:S04]  /*be200*/  LDL.LU R42, [R1+0xea8] ;  /* 0x000ea800012a7983 */ /* 0x000ee80000300800 */
[----:B------:R-:W3:Y:S04]  /*be210*/  LDL.LU R40, [R1+0xeac] ;  /* 0x000eac0001287983 */ /* 0x000ee80000300800 */
[----:B------:R0:W-:Y:S02]  /*be220*/  STL [R1+0x1e0], R24 ;  /* 0x0001e01801007387 */ /* 0x0001e40000100800 */
[----:B0-----:R-:W-:-:S05]  /*be230*/  IADD3 R24, P1, PT, R3, R15, RZ ;  /* 0x0000000f03187210 */ /* 0x001fca0007f3e0ff */
[----:B------:R-:W-:-:S05]  /*be240*/  IMAD.X R25, R4, 0x1, R37, P1 ;  /* 0x0000000104197824 */ /* 0x000fca00008e0625 */
[----:B------:R0:W-:Y:S01]  /*be250*/  STL.64 [R1+0x1540], R24 ;  /* 0x0015401801007387 */ /* 0x0001e20000100a00 */
[----:B----4-:R-:W-:Y:S02]  /*be260*/  F2FP.SATFINITE.E5M2.F32.PACK_AB_MERGE_C R28, R43, R50, RZ ;  /* 0x000000322b1c723e */ /* 0x010fe400048060ff */
[----:B0-----:R-:W-:Y:S02]  /*be270*/  F2FP.SATFINITE.E5M2.F32.PACK_AB_MERGE_C R24, R8, R39, RZ ;  /* 0x000000270818723e */ /* 0x001fe400048060ff */
[----:B------:R-:W4:Y:S04]  /*be280*/  LDL.LU R39, [R1+0xe90] ;  /* 0x000e900001277983 */ /* 0x000f280000300800 */
[----:B------:R-:W4:Y:S04]  /*be290*/  LDL.LU R8, [R1+0xe94] ;  /* 0x000e940001087983 */ /* 0x000f280000300800 */
[----:B------:R0:W-:Y:S04]  /*be2a0*/  STL [R1+0x1e4], R24 ;  /* 0x0001e41801007387 */ /* 0x0001e80000100800 */
[----:B------:R-:W-:Y:S04]  /*be2b0*/  STL [R1+0x5020], R28 ;  /* 0x0050201c01007387 */ /* 0x000fe80000100800 */
[----:B------:R-:W4:Y:S04]  /*be2c0*/  LDL.LU R50, [R1+0xe98] ;  /* 0x000e980001327983 */ /* 0x000f280000300800 */
[----:B------:R-:W4:Y:S01]  /*be2d0*/  LDL.LU R43, [R1+0xe9c] ;  /* 0x000e9c00012b7983 */ /* 0x000f220000300800 */
[----:B0-----:R-:W-:-:S05]  /*be2e0*/  IADD3 R24, P1, PT, R3, R14, RZ ;  /* 0x0000000e03187210 */ /* 0x001fca0007f3e0ff */
[----:B------:R-:W-:Y:S01]  /*be2f0*/  IMAD.X R25, R4, 0x1, R13, P1 ;  /* 0x0000000104197824 */ /* 0x000fe200008e060d */
[----:B------:R-:W-:-:S04]  /*be300*/  F2FP.SATFINITE.E5M2.F32.PACK_AB_MERGE_C R41, R9, R0, RZ ;  /* 0x000000000929723e */ /* 0x000fc800048060ff */
[----:B------:R0:W-:Y:S04]  /*be310*/  STL.64 [R1+0x1538], R24 ;  /* 0x0015381801007387 */ /* 0x0001e80000100a00 */
[----:B------:R-:W4:Y:S04]  /*be320*/  LDL.LU R0, [R1+0xe80] ;  /* 0x000e800001007983 */ /* 0x000f280000300800 */
[----:B------:R-:W4:Y:S04]  /*be330*/  LDL.LU R9, [R1+0xe84] ;  /* 0x000e840001097983 */ /* 0x000f280000300800 */
[----:B------:R-:W-:Y:S01]  /*be340*/  STL [R1+0x5710], R41 ;  /* 0x0057102901007387 */ /* 0x000fe20000100800 */
[----:B0-----:R-:W-:-:S05]  /*be350*/  IADD3 R24, P1, PT, R3, R12, RZ ;  /* 0x0000000c03187210 */ /* 0x001fca0007f3e0ff */
[----:B------:R-:W-:Y:S01]  /*be360*/  IMAD.X R25, R4, 0x1, R11, P1 ;  /* 0x0000000104197824 */ /* 0x000fe200008e060b */
[----:B--2---:R-:W-:-:S05]  /*be370*/  F2FP.SATFINITE.E5M2.F32.PACK_AB_MERGE_C R44, R44, R61, RZ ;  /* 0x0000003d2c2c723e */ /* 0x004fca00048060ff */
[----:B------:R-:W-:Y:S04]  /*be380*/  STL [R1+0x5750], R44 ;  /* 0x0057502c01007387 */ /* 0x000fe80000100800 */
[----:B------:R0:W-:Y:S01]  /*be390*/  STL.64 [R1+0x1530], R24 ;  /* 0x0015301801007387 */ /* 0x0001e20000100a00 */
[----:B------:R-:W-:Y:S02]  /*be3a0*/  F2FP.SATFINITE.E5M2.F32.PACK_AB_MERGE_C R29, R55, R51, RZ ;  /* 0x00000033371d723e */ /* 0x000fe400048060ff */
[----:B------:R-:W-:Y:S02]  /*be3b0*/  F2FP.SATFINITE.E5M2.F32.PACK_AB_MERGE_C R28, R47, R46, RZ ;  /* 0x0000002e2f1c723e */ /* 0x000fe400048060ff */
[----:B0-----:R-:W-:Y:S01]  /*be3c0*/  IADD3 R24, P1, PT, R3, R10, RZ ;  /* 0x0000000a03187210 */ /* 0x001fe20007f3e0ff */
[----:B------:R-:W-:Y:S04]  /*be3d0*/  STL [R1+0x4f38], R29 ;  /* 0x004f381d01007387 */ /* 0x000fe80000100800 */
[----:B------:R-:W-:Y:S01]  /*be3e0*/  IMAD.X R25, R4, 0x1, R7, P1 ;  /* 0x0000000104197824 */ /* 0x000fe200008e0607 */
[----:B------:R0:W-:Y:S04]  /*be3f0*/  STL [R1+0x4e3c], R28 ;  /* 0x004e3c1c01007387 */ /* 0x0001e80000100800 */
[----:B------:R2:W-:Y:S01]  /*be400*/  STL.64 [R1+0x1528], R24 ;  /* 0x0015281801007387 */ /* 0x0005e20000100a00 */
[----:B------:R-:W-:-:S02]  /*be410*/  F2FP.SATFINITE.E5M2.F32.PACK_AB_MERGE_C R2, R58, R2, RZ ;  /* 0x000000023a02723e */ /* 0x000fc400048060ff */
[----:B0-----:R-:W-:Y:S02]  /*be420*/  F2FP.SATFINITE.E5M2.F32.PACK_AB_MERGE_C R28, R52, R60, RZ ;  /* 0x0000003c341c723e */ /* 0x001fe400048060ff */
[----:B--2---:R-:W-:-:S03]  /*be430*/  IADD3 R24, P1, PT, R3, R6, RZ ;  /* 0x0000000603187210 */ /* 0x004fc60007f3e0ff */
[----:B------:R0:W-:Y:S02]  /*be440*/  STL [R1+0x4e60], R28 ;  /* 0x004e601c01007387 */ /* 0x0001e40000100800 */
[----:B------:R-:W-:Y:S02]  /*be450*/  IMAD.X R25, R4, 0x1, R5, P1 ;  /* 0x0000000104197824 */ /* 0x000fe400008e0605 */
[----:B------:R2:W-:Y:S04]  /*be460*/  STL [R1+0x4da4], R2 ;  /* 0x004da40201007387 */ /* 0x0005e80000100800 */
[----:B------:R1:W-:Y:S01]  /*be470*/  STL.64 [R1+0x1520], R24 ;  /* 0x0015201801007387 */ /* 0x0003e20000100a00 */
[----:B0-----:R-:W-:Y:S02]  /*be480*/  F2FP.SATFINITE.E5M2.F32.PACK_AB_MERGE_C R28, R57, R53, RZ ;  /* 0x00000035391c723e */ /* 0x001fe400048060ff */
[----:B--2---:R-:W-:-:S02]  /*be490*/  F2FP.SATFINITE.E5M2.F32.PACK_AB_MERGE_C R2, R56, R45, RZ ;  /* 0x0000002d3802723e */ /* 0x004fc400048060ff */
[----:B-1----:R-:W-:Y:S01]  /*be4a0*/  IADD3 R24, P1, PT, R3, R36, RZ ;  /* 0x0000002403187210 */ /* 0x002fe20007f3e0ff */
[----:B------:R0:W-:Y:S04]  /*be4b0*/  STL [R1+0x4db0], R28 ;  /* 0x004db01c01007387 */ /* 0x0001e80000100800 */
[----:B------:R-:W-:Y:S01]  /*be4c0*/  STL [R1+0x4ccc], R2 ;  /* 0x004ccc0201007387 */ /* 0x000fe20000100800 */
[----:B------:R-:W-:-:S05]  /*be4d0*/  IMAD.X R25, R4, 0x1, R35, P1 ;  /* 0x0000000104197824 */ /* 0x000fca00008e0623 */
[----:B------:R1:W-:Y:S01]  /*be4e0*/  STL.64 [R1+0x1518], R24 ;  /* 0x0015181801007387 */ /* 0x0003e20000100a00 */
[----:B0-----:R-:W-:-:S03]  /*be4f0*/  IADD3 R28, P1, PT, R3, R34, RZ ;  /* 0x00000022031c7210 */ /* 0x001fc60007f3e0ff */
[----:B-1----:R-:W2:Y:S04]  /*be500*/  LDL.LU R24, [R1+0xe88] ;  /* 0x000e880001187983 */ /* 0x002ea80000300800 */
[----:B------:R-:W2:Y:S01]  /*be510*/  LDL.LU R25, [R1+0xe8c] ;  /* 0x000e8c0001197983 */ /* 0x000ea20000300800 */
[----:B------:R-:W-:Y:S01]  /*be520*/  IMAD.X R29, R4, 0x1, R33, P1 ;  /* 0x00000001041d7824 */ /* 0x000fe200008e0621 */
[----:B---3--:R-:W-:-:S05]  /*be530*/  F2FP.SATFINITE.E5M2.F32.PACK_AB_MERGE_C R2, R40, R42, RZ ;  /* 0x0000002a2802723e */ /* 0x008fca00048060ff */
        /* <DEDUP_REMOVED lines=8> */
[----:B------:R-:W4:Y:S04]  /*be5c0*/  LDL.LU R46, [R1+0xe64] ;  /* 0x000e6400012e7983 */ /* 0x000f280000300800 */
[----:B------:R-:W-:Y:S01]  /*be5d0*/  STL.64 [R1+0x1510], R28 ;  /* 0x0015101c01007387 */ /* 0x000fe20000100a00 */
[----:B0-----:R-:W-:-:S05]  /*be5e0*/  F2FP.SATFINITE.E5M2.F32.PACK_AB_MERGE_C R2, R43, R50, RZ ;  /* 0x000000322b02723e */ /* 0x001fca00048060ff */
[----:B------:R0:W-:Y:S04]  /*be5f0*/  STL [R1+0x598], R2 ;  /* 0x0005980201007387 */ /* 0x0001e80000100800 */
[----:B------:R-:W4:Y:S04]  /*be600*/  LDL.LU R48, [R1+0xe68] ;  /* 0x000e680001307983 */ /* 0x000f280000300800 */
[----:B------:R-:W4:Y:S01]  /*be610*/  LDL.LU R54, [R1+0xe6c] ;  /* 0x000e6c0001367983 */ /* 0x000f220000300800 */
[----:B------:R-:W-:-:S05]  /*be620*/  F2FP.SATFINITE.E5M2.F32.PACK_AB_MERGE_C R0, R9, R0, RZ ;  /* 0x000000000900723e */ /* 0x000fca00048060ff */
[----:B------:R1:W-:Y:S04]  /*be630*/  STL [R1+0x574], R0 ;  /* 0x0005740001007387 */ /* 0x0003e80000100800 */
[----:B------:R-:W4:Y:S04]  /*be640*/  LDL.LU R61, [R1+0xe50] ;  /* 0x000e5000013d7983 */ /* 0x000f280000300800 */
[----:B------:R-:W4:Y:S04]  /*be650*/  LDL.LU R51, [R1+0xe54] ;  /* 0x000e540001337983 */ /* 0x000f280000300800 */
[----:B------:R-:W4:Y:S04]  /*be660*/  LDL.LU R55, [R1+0xe58] ;  /* 0x000e580001377983 */ /* 0x000f280000300800 */
[----:B------:R-:W4:Y:S04]  /*be670*/  LDL.LU R47, [R1+0xe5c] ;  /* 0x000e5c00012f7983 */ /* 0x000f280000300800 */
[----:B------:R-:W4:Y:S04]  /*be680*/  LDL.LU R60, [R1+0xe40] ;  /* 0x000e4000013c7983 */ /* 0x000f280000300800 */
[----:B------:R-:W4:Y:S04]  /*be690*/  LDL.LU R52, [R1+0xe44] ;  /* 0x000e440001347983 */ /* 0x000f280000300800 */
[----:B0-----:R-:W4:Y:S01]  /*be6a0*/  LDL.LU R2, [R1+0xe48] ;  /* 0x000e480001027983 */ /* 0x001f220000300800 */
[----:B------:R-:W-:-:S03]  /*be6b0*/  IADD3 R28, P1, PT, R3, R32, RZ ;  /* 0x00000020031c7210 */ /* 0x000fc60007f3e0ff */
[----:B------:R-:W4:Y:S04]  /*be6c0*/  LDL.LU R58, [R1+0xe4c] ;  /* 0x000e4c00013a7983 */ /* 0x000f280000300800 */
[----:B------:R-:W4:Y:S04]  /*be6d0*/  LDL.LU R53, [R1+0xe30] ;  /* 0x000e300001357983 */ /* 0x000f280000300800 */
[----:B------:R-:W4:Y:S04]  /*be6e0*/  LDL.LU R57, [R1+0xe34] ;  /* 0x000e340001397983 */ /* 0x000f280000300800 */
[----:B------:R-:W4:Y:S04]  /*be6f0*/  LDL.LU R45, [R1+0xe38] ;  /* 0x000e3800012d7983 */ /* 0x000f280000300800 */
[----:B------:R-:W4:Y:S01]  /*be700*/  LDL.LU R56, [R1+0xe3c] ;  /* 0x000e3c0001387983 */ /* 0x000f220000300800 */
[----:B------:R-:W-:-:S03]  /*be710*/  IMAD.X R29, R4, 0x1, R31, P1 ;  /* 0x00000001041d7824 */ /* 0x000fc600008e061f */
[----:B------:R-:W4:Y:S04]  /*be720*/  LDL.LU R50, [R1+0xe20] ;  /* 0x000e200001327983 */ /* 0x000f280000300800 */
[----:B------:R-:W4:Y:S04]  /*be730*/  LDL.LU R43, [R1+0xe24] ;  /* 0x000e2400012b7983 */ /* 0x000f280000300800 */
[----:B-1----:R-:W4:Y:S04]  /*be740*/  LDL.LU R0, [R1+0xe28] ;  /* 0x000e280001007983 */ /* 0x002f280000300800 */
[----:B------:R-:W4:Y:S04]  /*be750*/  LDL.LU R9, [R1+0xe2c] ;  /* 0x000e2c0001097983 */ /* 0x000f280000300800 */
[----:B------:R0:W-:Y:S04]  /*be760*/  STL.64 [R1+0x1508], R28 ;  /* 0x0015081c01007387 */ /* 0x0001e80000100a00 */
[----:B0-----:R-:W4:Y:S01]  /*be770*/  LDL.LU.64 R28, [R1+0x5958] ;  /* 0x00595800011c7983 */ /* 0x001f220000300a00 */
[----:B--2---:R-:W-:-:S02]  /*be780*/  F2FP.SATFINITE.E5M2.F32.PACK_AB_MERGE_C R41, R25, R24, RZ ;  /* 0x000000181929723e */ /* 0x004fc400048060ff */
[----:B------:R-:W-:-:S03]  /*be790*/  IADD3 R24, P1, PT, R3, R30, RZ ;  /* 0x0000001e03187210 */ /* 0x000fc60007f3e0ff */
[----:B------:R-:W-:Y:S01]  /*be7a0*/  STL [R1+0x578], R41 ;  /* 0x0005782901007387 */ /* 0x000fe20000100800 */
[----:B---3--:R-:W-:-:S05]  /*be7b0*/  F2FP.SATFINITE.E5M2.F32.PACK_AB_MERGE_C R40, R40, R42, RZ ;  /* 0x0000002a2828723e */ /* 0x008fca00048060ff */
[----:B------:R0:W-:Y:S04]  /*be7c0*/  STL [R1+0x4d8], R40 ;  /* 0x0004d82801007387 */ /* 0x0001e80000100800 */
[----:B------:R-:W2:Y:S04]  /*be7d0*/  LDL.LU R42, [R1+0xe10] ;  /* 0x000e1000012a7983 */ /* 0x000ea80000300800 */
[----:B0-----:R-:W2:Y:S01]  /*be7e0*/  LDL.LU R40, [R1+0xe14] ;  /* 0x000e140001287983 */ /* 0x001ea20000300800 */
[----:B----4-:R-:W-:Y:S02]  /*be7f0*/  F2FP.SATFINITE.E5M2.F32.PACK_AB_MERGE_C R8, R8, R39, RZ ;  /* 0x000000270808723e */ /* 0x010fe400048060ff */
[----:B------:R-:W-:Y:S01]  /*be800*/  F2FP.SATFINITE.E5M2.F32.PACK_AB_MERGE_C R46, R46, R49, RZ ;  /* 0x000000312e2e723e */ /* 0x000fe200048060ff */
[----:B------:R-:W-:-:S05]  /*be810*/  IMAD.X R25, R4, 0x1, R29, P1 ;  /* 0x0000000104197824 */ /* 0x000fca00008e061d */
[----:B------:R-:W-:Y:S04]  /*be820*/  STL.64 [R1+0x1500], R24 ;  /* 0x0015001801007387 */ /* 0x000fe80000100a00 */
[----:B------:R0:W-:Y:S04]  /*be830*/  STL [R1+0x570], R8 ;  /* 0x0005700801007387 */ /* 0x0001e80000100800 */
[----:B------:R-:W3:Y:S04]  /*be840*/  LDL.LU R39, [R1+0xe18] ;  /* 0x000e180001277983 */ /* 0x000ee80000300800 */
[----:B0-----:R-:W3:Y:S01]  /*be850*/  LDL.LU R8, [R1+0xe1c] ;  /* 0x000e1c0001087983 */ /* 0x001ee20000300800 */
[----:B------:R-:W-:-:S03]  /*be860*/  IADD3 R24, P1, PT, R3, R28, RZ ;  /* 0x0000001c03187210 */ /* 0x000fc60007f3e0ff */
[----:B------:R-:W-:Y:S02]  /*be870*/  STL [R1+0x5814], R46 ;  /* 0x0058142e01007387 */ /* 0x000fe40000100800 */
[----:B------:R-:W-:-:S05]  /*be880*/  IMAD.X R25, R4, 0x1, R27, P1 ;  /* 0x0000000104197824 */ /* 0x000fca00008e061b */
[----:B------:R0:W-:Y:S04]  /*be890*/  STL.64 [R1+0x14f8], R24 ;  /* 0x0014f81801007387 */ /* 0x0001e80000100a00 */
[----:B0-----:R-:W4:Y:S01]  /*be8a0*/  LDL.LU.64 R24, [R1+0x5950] ;  /* 0x0059500001187983 */ /* 0x001f220000300a00 */
[----:B------:R-:W-:Y:S02]  /*be8b0*/  F2FP.SATFINITE.E5M2.F32.PACK_AB_MERGE_C R44, R54, R48, RZ ;  /* 0x00000030362c723e */ /* 0x000fe400048060ff */
[----:B------:R-:W-:Y:S02]  /*be8c0*/  IADD3 R48, P1, PT, R3, R26, RZ ;  /* 0x0000001a03307210 */ /* 0x000fe40007f3e0ff */
[----:B------:R-:W-:Y:S01]  /*be8d0*/  F2FP.SATFINITE.E5M2.F32.PACK_AB_MERGE_C R41, R51, R61, RZ ;  /* 0x0000003d3329723e */ /* 0x000fe200048060ff */
[----:B------:R0:W-:Y:S04]  /*be8e0*/  STL [R1+0x4b8], R44 ;  /* 0x0004b82c01007387 */ /* 0x0001e80000100800 */
[----:B------:R1:W-:Y:S01]  /*be8f0*/  STL [R1+0x428], R41 ;  /* 0x0004282901007387 */ /* 0x0003e20000100800 */
[----:B0-----:R-:W-:-:S02]  /*be900*/  F2FP.SATFINITE.E5M2.F32.PACK_AB_MERGE_C R44, R47, R55, RZ ;  /* 0x000000372f2c723e */ /* 0x001fc400048060ff */
[----:B-1----:R-:W-:Y:S02]  /*be910*/  F2FP.SATFINITE.E5M2.F32.PACK_AB_MERGE_C R41, R52, R60, RZ ;  /* 0x0000003c3429723e */ /* 0x002fe400048060ff */
[----:B------:R-:W-:Y:S02]  /*be920*/  F2FP.SATFINITE.E5M2.F32.PACK_AB_MERGE_C R0, R9, R0, RZ ;  /* 0x000000000900723e */ /* 0x000fe400048060ff */
[----:B--2---:R-:W-:Y:S01]  /*be930*/  F2FP.SATFINITE.E5M2.F32.PACK_AB_MERGE_C R51, R40, R42, RZ ;  /* 0x0000002a2833723e */ /* 0x004fe200048060ff */
[----:B----4-:R-:W-:Y:S01]  /*be940*/  IMAD.X R49, R4, 0x1, R25, P1 ;  /* 0x0000000104317824 */ /* 0x010fe200008e0619 */
[----:B------:R-:W-:-:S05]  /*be950*/  IADD3 R46, P1, PT, R3, R24, RZ ;  /* 0x00000018032e7210 */ /* 0x000fca0007f3e0ff */
[----:B------:R-:W-:Y:S01]  /*be960*/  IMAD.X R47, R4, 0x1, R23, P1 ;  /* 0x00000001042f7824 */ /* 0x000fe200008e0617 */
[----:B------:R-:W-:Y:S04]  /*be970*/  STL.64 [R1+0x14f0], R48 ;  /* 0x0014f03001007387 */ /* 0x000fe80000100a00 */
[----:B------:R-:W-:Y:S04]  /*be980*/  STL [R1+0x4b4], R44 ;  /* 0x0004b42c01007387 */ /* 0x000fe80000100800 */
[----:B------:R0:W-:Y:S04]  /*be990*/  STL [R1+0x3e8], R41 ;  /* 0x0003e82901007387 */ /* 0x0001e80000100800 */
[----:B------:R1:W-:Y:S01]  /*be9a0*/  STL.64 [R1+0x14e8], R46 ;  /* 0x0014e82e01007387 */ /* 0x0003e20000100a00 */
[----:B0-----:R-:W-:-:S02]  /*be9b0*/  F2FP.SATFINITE.E5M2.F32.PACK_AB_MERGE_C R41, R58, R2, RZ ;  /* 0x000000023a29723e */ /* 0x001fc400048060ff */
[----:B-1----:R-:W-:Y:S02]  /*be9c0*/  IADD3 R46, P1, PT, R3, R22, RZ ;  /* 0x00000016032e7210 */ /* 0x002fe40007f3e0ff */
[----:B------:R-:W-:Y:S01]  /*be9d0*/  F2FP.SATFINITE.E5M2.F32.PACK_AB_MERGE_C R2, R57, R53, RZ ;  /* 0x000000353902723e */ /* 0x000fe200048060ff */
[----:B------:R0:W-:Y:S02]  /*be9e0*/  STL [R1+0x4b0], R41 ;  /* 0x0004b02901007387 */ /* 0x0001e40000100800 */
[----:B------:R-:W-:Y:S01]  /*be9f0*/  IMAD.X R47, R4, 0x1, R21, P1 ;  /* 0x00000001042f7824 */ /* 0x000fe200008e0615 */
[----:B------:R-:W-:Y:S01]  /*bea00*/  IADD3 R44, P1, PT, R3, R20, RZ ;  /* 0x00000014032c7210 */ /* 0x000fe20007f3e0ff */
[----:B------:R1:W-:Y:S04]  /*bea10*/  STL [R1+0x33c], R2 ;  /* 0x00033c0201007387 */ /* 0x0003e80000100800 */
[----:B------:R-:W-:Y:S01]  /*bea20*/  STL.64 [R1+0x14e0], R46 ;  /* 0x0014e02e01007387 */ /* 0x000fe20000100a00 */
[----:B0-----:R-:W-:Y:S01]  /*bea30*/  F2FP.SATFINITE.E5M2.F32.PACK_AB_MERGE_C R41, R56, R45, RZ ;  /* 0x0000002d3829723e */ /* 0x001fe200048060ff */
[----:B------:R-:W-:Y:S01]  /*bea40*/  IMAD.X R45, R4, 0x1, R19, P1 ;  /* 0x00000001042d7824 */ /* 0x000fe200008e0613 */
[----:B-1----:R-:W-:-:S03]  /*bea50*/  F2FP.SATFINITE.E5M2.F32.PACK_AB_MERGE_C R2, R43, R50, RZ ;  /* 0x000000322b02723e */ /* 0x002fc600048060ff */
[----:B------:R-:W-:Y:S04]  /*bea60*/  STL [R1+0x5124], R41 ;  /* 0x0051242901007387 */ /* 0x000fe80000100800 */
[----:B------:R-:W-:Y:S04]  /*bea70*/  STL [R1+0x308], R2 ;  /* 0x0003080201007387 */ /* 0x000fe80000100800 */
[----:B------:R0:W-:Y:S04]  /*bea80*/  STL.64 [R1+0x14d8], R44 ;  /* 0x0014d82c01007387 */ /* 0x0001e80000100a00 */
[----:B------:R-:W-:Y:S01]  /*bea90*/  STL [R1+0x4a8], R0 ;  /* 0x0004a80001007387 */ /* 0x000fe20000100800 */
[----:B0-----:R-:W-:-:S05]  /*beaa0*/  IADD3 R44, P1, PT, R3, R18, RZ ;  /* 0x00000012032c7210 */ /* 0x001fca0007f3e0ff */
[----:B------:R-:W-:Y:S02]  /*beab0*/  IMAD.X R45, R4, 0x1, R17, P1 ;  /* 0x00000001042d7824 */ /* 0x000fe400008e0611 */
[----:B------:R-:W2:Y:S04]  /*beac0*/  LDL.LU R4, [R1+0xe00] ;  /* 0x000e000001047983 */ /* 0x000ea80000300800 */
[----:B------:R0:W-:Y:S04]  /*bead0*/  STL.64 [R1+0x14d0], R44 ;  /* 0x0014d02c01007387 */ /* 0x0001e80000100a00 */
[----:B0-----:R-:W2:Y:S04]  /*beae0*/  LDL.LU R44, [R1+0xe04] ;  /* 0x000e0400012c7983 */ /* 0x001ea80000300800 */
[----:B------:R-:W4:Y:S04]  /*beaf0*/  LDL.LU R46, [R1+0xe08] ;  /* 0x000e0800012e7983 */ /* 0x000f280000300800 */
[----:B------:R-:W4:Y:S04]  /*beb00*/  LDL.LU R41, [R1+0xe0c] ;  /* 0x000e0c0001297983 */ /* 0x000f280000300800 */
[----:B------:R-:W4:Y:S04]  /*beb10*/  LDL.LU R0, [R1+0x560] ;  /* 0x0005600001007983 */ /* 0x000f280000300800 */
[----:B------:R-:W4:Y:S04]  /*beb20*/  LDL.LU R9, [R1+0x564] ;  /* 0x0005640001097983 */ /* 0x000f280000300800 */
[----:B------:R-:W-:Y:S04]  /*beb30*/  STL [R1+0x5874], R51 ;  /* 0x0058743301007387 */ /* 0x000fe80000100800 */
[----:B------:R-:W4:Y:S04]  /*beb40*/  LDL.LU R57, [R1+0x568] ;  /* 0x0005680001397983 */ /* 0x000f280000300800 */
[----:B------:R-:W4:Y:S01]  /*beb50*/  LDL.LU R56, [R1+0x56c] ;  /* 0x00056c0001387983 */ /* 0x000f220000300800 */
[----:B---3--:R-:W-:-:S03]  /*beb60*/  F2FP.SATFINITE.E5M2.F32.PACK_AB_MERGE_C R45, R8, R39, RZ ;  /* 0x00000027082d723e */ /* 0x008fc600048060ff */
        /* <DEDUP_REMOVED lines=16> */
[----:B------:R-:W-:-:S03]  /*bec70*/  VIADD R3, R3, UR6 ;  /* 0x0000000603037c36 */ /* 0x000fc60008000000 */
[----:B------:R-:W3:Y:S04]  /*bec80*/  LDL.LU R42, [R1+0xdb0] ;  /* 0x000db000012a7983 */ /* 0x000ee80000300800 */
[----:B------:R-:W3:Y:S04]  /*bec90*/  LDL.LU R40, [R1+0xdb4] ;  /* 0x000db40001287983 */ /* 0x000ee80000300800 */
[----:B------:R-:W-:Y:S01]  /*beca0*/  STL [R1+0x57e4], R45 ;  /* 0x0057e42d01007387 */ /* 0x000fe20000100800 */
[----:B------:R-:W0:Y:S01]  /*becb0*/  LDCU UR6, c[0x0][0x3b8] ;  /* 0x00007700ff0677ac */ /* 0x000e220008000800 */
[----:B--2---:R-:W-:-:S02]  /*becc0*/  F2FP.SATFINITE.E5M2.F32.PACK_AB_MERGE_C R44, R44, R4, RZ ;  /* 0x000000042c2c723e */ /* 0x004fc400048060ff */
[----:B------:R-:W-:-:S03]  /*becd0*/  SHF.R.S32.HI R4, RZ, 0x1f, R3 ;  /* 0x0000001fff047819 */ /* 0x000fc60000011403 */
[----:B------:R1:W-:Y:S02]  /*bece0*/  STL [R1+0x58c4], R44 ;  /* 0x0058c42c01007387 */ /* 0x0003e40000100800 */
[----:B-1----:R-:W-:-:S05]  /*becf0*/  IADD3 R44, P1, PT, R3, R16, RZ ;  /* 0x00000010032c7210 */ /* 0x002fca0007f3e0ff */
[----:B------:R-:W-:-:S05]  /*bed00*/  IMAD.X R45, R4, 0x1, R38, P1 ;  /* 0x00000001042d7824 */ /* 0x000fca00008e0626 */
[----:B------:R4:W-:Y:S02]  /*bed10*/  STL.64 [R1+0x14c8], R44 ;  /* 0x0014c82c01007387 */ /* 0x0009e40000100a00 */
[----:B----4-:R-:W-:Y:S02]  /*bed20*/  F2FP.SATFINITE.E5M2.F32.PACK_AB_MERGE_C R44, R41, R46, RZ ;  /* 0x0000002e292c723e */ /* 0x010fe400048060ff */
[----:B------:R-:W-:Y:S02]  /*bed30*/  F2FP.SATFINITE.E5M2.F32.PACK_AB_MERGE_C R41, R9, R0, RZ ;  /* 0x000000000929723e */ /* 0x000fe400048060ff */
[----:B------:R-:W2:Y:S04]  /*bed40*/  LDL.LU R0, [R1+0xdb8] ;  /* 0x000db80001007983 */ /* 0x000ea80000300800 */
[----:B------:R1:W-:Y:S04]  /*bed50*/  STL [R1+0x4d48], R44 ;  /* 0x004d482c01007387 */ /* 0x0003e80000100800 */
[----:B------:R-:W2:Y:S01]  /*bed60*/  LDL.LU R9, [R1+0xdbc] ;  /* 0x000dbc0001097983 */ /* 0x000ea20000300800 */
[----:B-1----:R-:W-:-:S03]  /*bed70*/  IADD3 R44, P1, PT, R3, R15, RZ ;  /* 0x0000000f032c7210 */ /* 0x002fc60007f3e0ff */
[----:B------:R3:W-:Y:S02]  /*bed80*/  STL [R1+0x1d8], R41 ;  /* 0x0001d82901007387 */ /* 0x0007e40000100800 */
[----:B------:R-:W-:-:S05]  /*bed90*/  IMAD.X R45, R4, 0x1, R37, P1 ;  /* 0x00000001042d7824 */ /* 0x000fca00008e0625 */
[----:B------:R1:W-:Y:S01]  /*beda0*/  STL.64 [R1+0x14c0], R44 ;  /* 0x0014c02c01007387 */ /* 0x0003e20000100a00 */
[----:B---3--:R-:W-:-:S03]  /*bedb0*/  F2FP.SATFINITE.E5M2.F32.PACK_AB_MERGE_C R41, R8, R39, RZ ;  /* 0x000000270829723e */ /* 0x008fc600048060ff */
[----:B------:R-:W3:Y:S01]  /*bedc0*/  LDL.LU R39, [R1+0xda0] ;  /* 0x000da00001277983 */ /* 0x000ee20000300800 */
[----:B-1----:R-:W-:-:S05]  /*bedd0*/  F2FP.SATFINITE.E5M2.F32.PACK_AB_MERGE_C R44, R56, R57, RZ ;  /* 0x00000039382c723e */ /* 0x002fca00048060ff */
[----:B------:R1:W-:Y:S04]  /*bede0*/  STL [R1+0x4d44], R44 ;  /* 0x004d442c01007387 */ /* 0x0003e80000100800 */
[----:B------:R-:W3:Y:S04]  /*bedf0*/  LDL.LU R8, [R1+0xda4] ;  /* 0x000da40001087983 */ /* 0x000ee80000300800 */
[----:B------:R4:W-:Y:S04]  /*bee00*/  STL [R1+0x51f0], R41 ;  /* 0x0051f02901007387 */ /* 0x0009e80000100800 */
[----:B------:R-:W3:Y:S04]  /*bee10*/  LDL.LU R57, [R1+0xda8] ;  /* 0x000da80001397983 */ /* 0x000ee80000300800 */
[----:B------:R-:W3:Y:S01]  /*bee20*/  LDL.LU R56, [R1+0xdac] ;  /* 0x000dac0001387983 */ /* 0x000ee20000300800 */
[----:B-1----:R-:W-:-:S02]  /*bee30*/  IADD3 R44, P1, PT, R3, R14, RZ ;  /* 0x0000000e032c7210 */ /* 0x002fc40007f3e0ff */
[----:B----4-:R-:W-:-:S03]  /*bee40*/  F2FP.SATFINITE.E5M2.F32.PACK_AB_MERGE_C R41, R43, R50, RZ ;  /* 0x000000322b29723e */ /* 0x010fc600048060ff */
[----:B------:R-:W-:-:S05]  /*bee50*/  IMAD.X R45, R4, 0x1, R13, P1 ;  /* 0x00000001042d7824 */ /* 0x000fca00008e060d */
[----:B------:R1:W-:Y:S04]  /*bee60*/  STL.64 [R1+0x14b8], R44 ;  /* 0x0014b82c01007387 */ /* 0x0003e80000100a00 */
[----:B------:R4:W-:Y:S04]  /*bee70*/  STL [R1+0x51ec], R41 ;  /* 0x0051ec2901007387 */ /* 0x0009e80000100800 */
[----:B------:R-:W3:Y:S04]  /*bee80*/  LDL.LU R50, [R1+0xd90] ;  /* 0x000d900001327983 */ /* 0x000ee80000300800 */
[----:B------:R-:W3:Y:S01]  /*bee90*/  LDL.LU R43, [R1+0xd94] ;  /* 0x000d9400012b7983 */ /* 0x000ee20000300800 */
[----:B-1----:R-:W-:-:S02]  /*beea0*/  IADD3 R44, P1, PT, R3, R12, RZ ;  /* 0x0000000c032c7210 */ /* 0x002fc40007f3e0ff */
[----:B----4-:R-:W-:-:S03]  /*beeb0*/  F2FP.SATFINITE.E5M2.F32.PACK_AB_MERGE_C R41, R49, R59, RZ ;  /* 0x0000003b3129723e */ /* 0x010fc600048060ff */
[----:B------:R-:W-:Y:S02]  /*beec0*/  IMAD.X R45, R4, 0x1, R11, P1 ;  /* 0x00000001042d7824 */ /* 0x000fe400008e060b */
[----:B------:R1:W-:Y:S04]  /*beed0*/  STL [R1+0x5234], R41 ;  /* 0x0052342901007387 */ /* 0x0003e80000100800 */
[----:B------:R4:W-:Y:S01]  /*beee0*/  STL.64 [R1+0x14b0], R44 ;  /* 0x0014b02c01007387 */ /* 0x0009e20000100a00 */
[----:B------:R-:W-:Y:S02]  /*beef0*/  F2FP.SATFINITE.E5M2.F32.PACK_AB_MERGE_C R46, R54, R48, RZ ;  /* 0x00000030362e723e */ /* 0x000fe400048060ff */
[----:B-1----:R-:W-:Y:S02]  /*bef00*/  F2FP.SATFINITE.E5M2.F32.PACK_AB_MERGE_C R41, R55, R61, RZ ;  /* 0x0000003d3729723e */ /* 0x002fe400048060ff */
[----:B----4-:R-:W-:Y:S01]  /*bef10*/  IADD3 R44, P1, PT, R3, R10, RZ ;  /* 0x0000000a032c7210 */ /* 0x010fe20007f3e0ff */
[----:B------:R-:W-:Y:S04]  /*bef20*/  STL [R1+0x5230], R46 ;  /* 0x0052302e01007387 */ /* 0x000fe80000100800 */
[----:B------:R-:W-:Y:S01]  /*bef30*/  IMAD.X R45, R4, 0x1, R7, P1 ;  /* 0x00000001042d7824 */ /* 0x000fe200008e0607 */
[----:B------:R1:W-:Y:S01]  /*bef40*/  STL [R1+0x5260], R41 ;  /* 0x0052602901007387 */ /* 0x0003e20000100800 */
[----:B------:R-:W-:-:S03]  /*bef50*/  F2FP.SATFINITE.E5M2.F32.PACK_AB_MERGE_C R2, R2, R52, RZ ;  /* 0x000000340202723e */ /* 0x000fc600048060ff */
[----:B------:R4:W-:Y:S01]  /*bef60*/  STL.64 [R1+0x14a8], R44 ;  /* 0x0014a82c01007387 */ /* 0x0009e20000100a00 */
[----:B-1----:R-:W-:Y:S02]  /*bef70*/  F2FP.SATFINITE.E5M2.F32.PACK_AB_MERGE_C R41, R60, R47, RZ ;  /* 0x0000002f3c29723e */ /* 0x002fe400048060ff */
[----:B----4-:R-:W-:-:S03]  /*bef80*/  IADD3 R44, P1, PT, R3, R6, RZ ;  /* 0x00000006032c7210 */ /* 0x010fc60007f3e0ff */
[----:B------:R-:W-:Y:S04]  /*bef90*/  STL [R1+0x525c], R41 ;  /* 0x00525c2901007387 */ /* 0x000fe80000100800 */
[----:B------:R1:W-:Y:S01]  /*befa0*/  STL [R1+0x52d0], R2 ;  /* 0x0052d00201007387 */ /* 0x0003e20000100800 */
[----:B------:R-:W-:-:S05]  /*befb0*/  IMAD.X R45, R4, 0x1, R5, P1 ;  /* 0x00000001042d7824 */ /* 0x000fca00008e0605 */
[----:B------:R4:W-:Y:S01]  /*befc0*/  STL.64 [R1+0x14a0], R44 ;  /* 0x0014a02c01007387 */ /* 0x0009e20000100a00 */
[----:B-1----:R-:W-:Y:S02]  /*befd0*/  F2FP.SATFINITE.E5M2.F32.PACK_AB_MERGE_C R2, R40, R42, RZ ;  /* 0x0000002a2802723e */ /* 0x002fe400048060ff */
[----:B------:R-:W-:Y:S02]  /*befe0*/  IADD3 R40, P1, PT, R3, R36, RZ ;  /* 0x0000002403287210 */ /* 0x000fe40007f3e0ff */
[----:B----4-:R-:W-:-:S03]  /*beff0*/  F2FP.SATFINITE.E5M2.F32.PACK_AB_MERGE_C R44, R53, R58, RZ ;  /* 0x0000003a352c723e */ /* 0x010fc600048060ff */
[----:B------:R-:W-:Y:S02]  /*bf000*/  IMAD.X R41, R4, 0x1, R35, P1 ;  /* 0x0000000104297824 */ /* 0x000fe400008e0623 */
[----:B------:R-:W-:Y:S04]  /*bf010*/  STL [R1+0x52c4], R44 ;  /* 0x0052c42c01007387 */ /* 0x000fe80000100800 */
[----:B------:R-:W-:Y:S04]  /*bf020*/  STL [R1+0x5340], R2 ;  /* 0x0053400201007387 */ /* 0x000fe80000100800 */
[----:B------:R-:W4:Y:S04]  /*bf030*/  LDL.LU R42, [R1+0xd98] ;  /* 0x000d9800012a7983 */ /* 0x000f280000300800 */
[----:B------:R1:W-:Y:S04]  /*bf040*/  STL.64 [R1+0x1498], R40 ;  /* 0x0014982801007387 */ /* 0x0003e80000100a00 */
[----:B-1----:R-:W4:Y:S04]  /*bf050*/  LDL.LU R40, [R1+0xd9c] ;  /* 0x000d9c0001287983 */ /* 0x002f280000300800 */
[----:B------:R-:W4:Y:S04]  /*bf060*/  LDL.LU R46, [R1+0xd80] ;  /* 0x000d8000012e7983 */ /* 0x000f280000300800 */
[----:B------:R-:W4:Y:S01]  /*bf070*/  LDL.LU R41, [R1+0xd84] ;  /* 0x000d840001297983 */ /* 0x000f220000300800 */
[----:B--2---:R-:W-:-:S05]  /*bf080*/  F2FP.SATFINITE.E5M2.F32.PACK_AB_MERGE_C R0, R9, R0, RZ ;  /* 0x000000000900723e */ /* 0x004fca00048060ff */
[----:B------:R1:W-:Y:S04]  /*bf090*/  STL [R1+0x5338], R0 ;  /* 0x0053380001007387 */ /* 0x0003e80000100800 */
[----:B------:R-:W2:Y:S04]  /*bf0a0*/  LDL.LU R59, [R1+0xd88] ;  /* 0x000d8800013b7983 */ /* 0x000ea80000300800 */
[----:B------:R-:W2:Y:S04]  /*bf0b0*/  LDL.LU R49, [R1+0xd8c] ;  /* 0x000d8c0001317983 */ /* 0x000ea80000300800 */
[----:B-1----:R-:W2:Y:S04]  /*bf0c0*/  LDL.LU R0, [R1+0xd70] ;  /* 0x000d700001007983 */ /* 0x002ea80000300800 */
[----:B------:R-:W2:Y:S01]  /*bf0d0*/  LDL.LU R9, [R1+0xd74] ;  /* 0x000d740001097983 */ /* 0x000ea20000300800 */
[----:B---3--:R-:W-:-:S03]  /*bf0e0*/  F2FP.SATFINITE.E5M2.F32.PACK_AB_MERGE_C R2, R8, R39, RZ ;  /* 0x000000270802723e */ /* 0x008fc600048060ff */
[----:B------:R-:W3:Y:S04]  /*bf0f0*/  LDL.LU R39, [R1+0xd78] ;  /* 0x000d780001277983 */ /* 0x000ee80000300800 */
[----:B------:R-:W3:Y:S01]  /*bf100*/  LDL.LU R8, [R1+0xd7c] ;  /* 0x000d7c0001087983 */ /* 0x000ee20000300800 */
[----:B------:R-:W-:-:S03]  /*bf110*/  IADD3 R44, P1, PT, R3, R34, RZ ;  /* 0x00000022032c7210 */ /* 0x000fc60007f3e0ff */
[----:B------:R-:W-:Y:S02]  /*bf120*/  STL [R1+0x53ac], R2 ;  /* 0x0053ac0201007387 */ /* 0x000fe40000100800 */
[----:B------:R-:W-:-:S05]  /*bf130*/  IMAD.X R45, R4, 0x1, R33, P1 ;  /* 0x00000001042d7824 */ /* 0x000fca00008e0621 */
[----:B------:R1:W-:Y:S04]  /*bf140*/  STL.64 [R1+0x1490], R44 ;  /* 0x0014902c01007387 */ /* 0x0003e80000100a00 */
[----:B------:R-:W3:Y:S01]  /*bf150*/  LDL.LU R48, [R1+0xd60] ;  /* 0x000d600001307983 */ /* 0x000ee20000300800 */
[----:B-1----:R-:W-:Y:S02]  /*bf160*/  F2FP.SATFINITE.E5M2.F32.PACK_AB_MERGE_C R44, R56, R57, RZ ;  /* 0x00000039382c723e */ /* 0x002fe400048060ff */
[----:B------:R-:W-:-:S03]  /*bf170*/  F2FP.SATFINITE.E5M2.F32.PACK_AB_MERGE_C R2, R43, R50, RZ ;  /* 0x000000322b02723e */ /* 0x000fc600048060ff */
[----:B------:R1:W-:Y:S04]  /*bf180*/  STL [R1+0x53a8], R44 ;  /* 0x0053a82c01007387 */ /* 0x0003e80000100800 */
[----:B------:R-:W3:Y:S04]  /*bf190*/  LDL.LU R54, [R1+0xd64] ;  /* 0x000d640001367983 */ /* 0x000ee80000300800 */
[----:B------:R0:W-:Y:S04]  /*bf1a0*/  STL [R1+0x5134], R2 ;  /* 0x0051340201007387 */ /* 0x0001e80000100800 */
[----:B------:R-:W3:Y:S04]  /*bf1b0*/  LDL.LU R50, [R1+0xd68] ;  /* 0x000d680001327983 */ /* 0x000ee80000300800 */
[----:B------:R-:W3:Y:S04]  /*bf1c0*/  LDL.LU R43, [R1+0xd6c] ;  /* 0x000d6c00012b7983 */ /* 0x000ee80000300800 */
[----:B------:R-:W3:Y:S04]  /*bf1d0*/  LDL.LU R61, [R1+0xd50] ;  /* 0x000d5000013d7983 */ /* 0x000ee80000300800 */
[----:B------:R-:W3:Y:S04]  /*bf1e0*/  LDL.LU R55, [R1+0xd54] ;  /* 0x000d540001377983 */ /* 0x000ee80000300800 */
[----:B------:R-:W3:Y:S01]  /*bf1f0*/  LDL.LU R47, [R1+0xd58] ;  /* 0x000d5800012f7983 */ /* 0x000ee20000300800 */
[----:B-1----:R-:W-:-:S05]  /*bf200*/  IADD3 R44, P1, PT, R3, R32, RZ ;  /* 0x00000020032c7210 */ /* 0x002fca0007f3e0ff */
[----:B------:R-:W-:-:S05]  /*bf210*/  IMAD.X R45, R4, 0x1, R31, P1 ;  /* 0x00000001042d7824 */ /* 0x000fca00008e061f */
[----:B------:R4:W-:Y:S04]  /*bf220*/  STL.64 [R1+0x1488], R44 ;  /* 0x0014882c01007387 */ /* 0x0009e80000100a00 */
[----:B------:R-:W3:Y:S04]  /*bf230*/  LDL.LU R60, [R1+0xd5c] ;  /* 0x000d5c00013c7983 */ /* 0x000ee80000300800 */
[----:B------:R-:W3:Y:S04]  /*bf240*/  LDL.LU R52, [R1+0xd40] ;  /* 0x000d400001347983 */ /* 0x000ee80000300800 */
[----:B0-----:R-:W3:Y:S04]  /*bf250*/  LDL.LU R2, [R1+0xd44] ;  /* 0x000d440001027983 */ /* 0x001ee80000300800 */
[----:B------:R-:W3:Y:S04]  /*bf260*/  LDL.LU R58, [R1+0xd48] ;  /* 0x000d4800013a7983 */ /* 0x000ee80000300800 */
[----:B------:R-:W3:Y:S04]  /*bf270*/  LDL.LU R53, [R1+0xd4c] ;  /* 0x000d4c0001357983 */ /* 0x000ee80000300800 */
[----:B------:R-:W3:Y:S04]  /*bf280*/  LDL.LU R57, [R1+0xd30] ;  /* 0x000d300001397983 */ /* 0x000ee80000300800 */
[----:B------:R-:W3:Y:S01]  /*bf290*/  LDL.LU R56, [R1+0xd34] ;  /* 0x000d340001387983 */ /* 0x000ee20000300800 */
[----:B----4-:R-:W-:-:S03]  /*bf2a0*/  F2FP.SATFINITE.E5M2.F32.PACK_AB_MERGE_C R44, R40, R42, RZ ;  /* 0x0000002a282c723e */ /* 0x010fc600048060ff */
[----:B------:R-:W4:Y:S04]  /*bf2b0*/  LDL.LU R42, [R1+0xd38] ;  /* 0x000d3800012a7983 */ /* 0x000f280000300800 */
[----:B------:R-:W4:Y:S04]  /*bf2c0*/  LDL.LU R40, [R1+0xd3c] ;  /* 0x000d3c0001287983 */ /* 0x000f280000300800 */
[----:B------:R0:W-:Y:S01]  /*bf2d0*/  STL [R1+0x5130], R44 ;  /* 0x0051302c01007387 */ /* 0x0001e20000100800 */
[----:B------:R-:W-:Y:S02]  /*bf2e0*/  F2FP.SATFINITE.E5M2.F32.PACK_AB_MERGE_C R41, R41, R46, RZ ;  /* 0x0000002e2929723e */ /* 0x000fe400048060ff */
[----:B0-----:R-:W-:-:S03]  /*bf2f0*/  IADD3 R44, P1, PT, R3, R30, RZ ;  /* 0x0000001e032c7210 */ /* 0x001fc60007f3e0ff */
[----:B------:R-:W-:Y:S02]  /*bf300*/  STL [R1+0x50c8], R41 ;  /* 0x0050c82901007387 */ /* 0x000fe40000100800 */
[----:B------:R-:W-:-:S05]  /*bf310*/  IMAD.X R45, R4, 0x1, R29, P1 ;  /* 0x00000001042d7824 */ /* 0x000fca00008e061d */
[----:B------:R0:W-:Y:S02]  /*bf320*/  STL.64 [R1+0x1480], R44 ;  /* 0x0014802c01007387 */ /* 0x0001e40000100a00 */
[----:B0-----:R-:W-:-:S05]  /*bf330*/  IADD3 R44, P1, PT, R3, R28, RZ ;  /* 0x0000001c032c7210 */ /* 0x001fca0007f3e0ff */
[----:B------:R-:W-:Y:S01]  /*bf340*/  IMAD.X R45, R4, 0x1, R27, P1 ;  /* 0x00000001042d7824 */ /* 0x000fe200008e061b */
[----:B--2---:R-:W-:-:S05]  /*bf350*/  F2FP.SATFINITE.E5M2.F32.PACK_AB_MERGE_C R41, R49, R59, RZ ;  /* 0x0000003b3129723e */ /* 0x004fca00048060ff */
[----:B------:R-:W-:Y:S01]  /*bf360*/  STL [R1+0x50c0], R41 ;  /* 0x0050c02901007387 */ /* 0x000fe20000100800 */
[----:B------:R-:W-:-:S03]  /*bf370*/  F2FP.SATFINITE.E5M2.F32.PACK_AB_MERGE_C R0, R9, R0, RZ ;  /* 0x000000000900723e */ /* 0x000fc600048060ff */
[----:B------:R-:W-:Y:S04]  /*bf380*/  STL.64 [R1+0x5948], R28 ;  /* 0x0059481c01007387 */ /* 0x000fe80000100a00 */
[----:B------:R0:W-:Y:S04]  /*bf390*/  STL [R1+0x5090], R0 ;  /* 0x0050900001007387 */ /* 0x0001e80000100800 */
[----:B0-----:R-:W2:Y:S04]  /*bf3a0*/  LDL.LU R0, [R1+0xd20] ;  /* 0x000d200001007983 */ /* 0x001ea80000300800 */
[----:B------:R-:W2:Y:S04]  /*bf3b0*/  LDL.LU R9, [R1+0xd24] ;  /* 0x000d240001097983 */ /* 0x000ea80000300800 */
[----:B------:R-:W-:Y:S01]  /*bf3c0*/  STL.64 [R1+0x1478], R44 ;  /* 0x0014782c01007387 */ /* 0x000fe20000100a00 */
[----:B---3--:R-:W-:-:S05]  /*bf3d0*/  F2FP.SATFINITE.E5M2.F32.PACK_AB_MERGE_C R8, R8, R39, RZ ;  /* 0x000000270808723e */ /* 0x008fca00048060ff */
[----:B------:R0:W-:Y:S04]  /*bf3e0*/  STL [R1+0x5088], R8 ;  /* 0x0050880801007387 */ /* 0x0001e80000100800 */
[----:B------:R-:W3:Y:S04]  /*bf3f0*/  LDL.LU R39, [R1+0xd28] ;  /* 0x000d280001277983 */ /* 0x000ee80000300800 */
[----:B0-----:R-:W3:Y:S01]  /*bf400*/  LDL.LU R8, [R1+0xd2c] ;  /* 0x000d2c0001087983 */ /* 0x001ee20000300800 */
[----:B------:R-:W-:-:S05]  /*bf410*/  IADD3 R28, P1, PT, R3, R26, RZ ;  /* 0x0000001a031c7210 */ /* 0x000fca0007f3e0ff */
[----:B------:R-:W-:Y:S01]  /*bf420*/  IMAD.X R29, R4, 0x1, R25, P1 ;  /* 0x00000001041d7824 */ /* 0x000fe200008e0619 */
[----:B------:R-:W-:-:S05]  /*bf430*/  F2FP.SATFINITE.E5M2.F32.PACK_AB_MERGE_C R41, R54, R48, RZ ;  /* 0x000000303629723e */ /* 0x000fca00048060ff */
[----:B------:R-:W-:Y:S04]  /*bf440*/  STL [R1+0x504c], R41 ;  /* 0x00504c2901007387 */ /* 0x000fe80000100800 */
[----:B------:R0:W-:Y:S02]  /*bf450*/  STL.64 [R1+0x1470], R28 ;  /* 0x0014701c01007387 */ /* 0x0001e40000100a00 */
[----:B0-----:R-:W-:Y:S02]  /*bf460*/  F2FP.SATFINITE.E5M2.F32.PACK_AB_MERGE_C R28, R43, R50, RZ ;  /* 0x000000322b1c723e */ /* 0x001fe400048060ff */
[----:B------:R-:W3:Y:S04]  /*bf470*/  LDL.LU R50, [R1+0xd10] ;  /* 0x000d100001327983 */ /* 0x000ee80000300800 */
[----:B------:R-:W3:Y:S04]  /*bf480*/  LDL.LU R43, [R1+0xd14] ;  /* 0x000d1400012b7983 */ /* 0x000ee80000300800 */
[----:B------:R0:W-:Y:S01]  /*bf490*/  STL [R1+0x5058], R28 ;  /* 0x0050581c01007387 */ /* 0x0001e20000100800 */
[----:B------:R-:W-:-:S02]  /*bf4a0*/  F2FP.SATFINITE.E5M2.F32.PACK_AB_MERGE_C R41, R55, R61, RZ ;  /* 0x0000003d3729723e */ /* 0x000fc400048060ff */
[----:B0-----:R-:W-:-:S03]  /*bf4b0*/  IADD3 R28, P1, PT, R3, R24, RZ ;  /* 0x00000018031c7210 */ /* 0x001fc60007f3e0ff */
[----:B------:R0:W-:Y:S02]  /*bf4c0*/  STL [R1+0x4ff8], R41 ;  /* 0x004ff82901007387 */ /* 0x0001e40000100800 */
[----:B------:R-:W-:-:S05]  /*bf4d0*/  IMAD.X R29, R4, 0x1, R23, P1 ;  /* 0x00000001041d7824 */ /* 0x000fca00008e0617 */
[----:B------:R1:W-:Y:S01]  /*bf4e0*/  STL.64 [R1+0x1468], R28 ;  /* 0x0014681c01007387 */ /* 0x0003e20000100a00 */
[----:B0-----:R-:W-:Y:S02]  /*bf4f0*/  F2FP.SATFINITE.E5M2.F32.PACK_AB_MERGE_C R41, R60, R47, RZ ;  /* 0x0000002f3c29723e */ /* 0x001fe400048060ff */
[----:B------:R-:W-:Y:S02]  /*bf500*/  F2FP.SATFINITE.E5M2.F32.PACK_AB_MERGE_C R2, R2, R52, RZ ;  /* 0x000000340202723e */ /* 0x000fe400048060ff */
[----:B-1----:R-:W-:Y:S01]  /*bf510*/  IADD3 R28, P1, PT, R3, R22, RZ ;  /* 0x00000016031c7210 */ /* 0x002fe20007f3e0ff */
[----:B------:R0:W-:Y:S04]  /*bf520*/  STL [R1+0x4ff4], R41 ;  /* 0x004ff42901007387 */ /* 0x0001e80000100800 */
[----:B------:R-:W-:Y:S01]  /*bf530*/  IMAD.X R29, R4, 0x1, R21, P1 ;  /* 0x00000001041d7824 */ /* 0x000fe200008e0615 */
[----:B------:R1:W-:Y:S04]  /*bf540*/  STL [R1+0x4f78], R2 ;  /* 0x004f780201007387 */ /* 0x0003e80000100800 */
[----:B------:R1:W-:Y:S01]  /*bf550*/  STL.64 [R1+0x1460], R28 ;  /* 0x0014601c01007387 */ /* 0x0003e20000100a00 */
[----:B0-----:R-:W-:-:S02]  /*bf560*/  F2FP.SATFINITE.E5M2.F32.PACK_AB_MERGE_C R41, R53, R58, RZ ;  /* 0x0000003a3529723e */ /* 0x001fc400048060ff */
[----:B-1----:R-:W-:Y:S02]  /*bf570*/  F2FP.SATFINITE.E5M2.F32.PACK_AB_MERGE_C R2, R56, R57, RZ ;  /* 0x000000393802723e */ /* 0x002fe400048060ff */
[----:B------:R-:W-:Y:S01]  /*bf580*/  IADD3 R28, P1, PT, R3, R20, RZ ;  /* 0x00000014031c7210 */ /* 0x000fe20007f3e0ff */
[----:B------:R-:W-:Y:S04]  /*bf590*/  STL [R1+0x4fcc], R41 ;  /* 0x004fcc2901007387 */ /* 0x000fe80000100800 */
[----:B------:R-:W-:Y:S01]  /*bf5a0*/  IMAD.X R29, R4, 0x1, R19, P1 ;  /* 0x00000001041d7824 */ /* 0x000fe200008e0613 */
[----:B------:R4:W-:Y:S04]  /*bf5b0*/  STL [R1+0x4f54], R2 ;  /* 0x004f540201007387 */ /* 0x0009e80000100800 */
[----:B------:R0:W-:Y:S01]  /*bf5c0*/  STL.64 [R1+0x1458], R28 ;  /* 0x0014581c01007387 */ /* 0x0001e20000100a00 */
[----:B----4-:R-:W-:-:S02]  /*bf5d0*/  F2FP.SATFINITE.E5M2.F32.PACK_AB_MERGE_C R2, R40, R42, RZ ;  /* 0x0000002a2802723e */ /* 0x010fc400048060ff */
[----:B0-----:R-:W-:-:S03]  /*bf5e0*/  IADD3 R28, P1, PT, R3, R18, RZ ;  /* 0x00000012031c7210 */ /* 0x001fc60007f3e0ff */
[----:B------:R3:W-:Y:S04]  /*bf5f0*/  STL [R1+0x4f58], R2 ;  /* 0x004f580201007387 */ /* 0x0007e80000100800 */
[----:B------:R-:W4:Y:S01]  /*bf600*/  LDL.LU R45, [R1+0xd18] ;  /* 0x000d1800012d7983 */ /* 0x000f220000300800 */
[----:B------:R-:W-:-:S03]  /*bf610*/  IMAD.X R29, R4, 0x1, R17, P1 ;  /* 0x00000001041d7824 */ /* 0x000fc600008e0611 */
[----:B------:R-:W4:Y:S04]  /*bf620*/  LDL.LU R51, [R1+0xd1c] ;  /* 0x000d1c0001337983 */ /* 0x000f280000300800 */
[----:B------:R-:W4:Y:S04]  /*bf630*/  LDL.LU R46, [R1+0x550] ;  /* 0x00055000012e7983 */ /* 0x000f280000300800 */
[----:B------:R-:W-:Y:S04]  /*bf640*/  STL.64 [R1+0x1450], R28 ;  /* 0x0014501c01007387 */ /* 0x000fe80000100a00 */
[----:B------:R-:W4:Y:S04]  /*bf650*/  LDL.LU R41, [R1+0x554] ;  /* 0x0005540001297983 */ /* 0x000f280000300800 */
[----:B------:R-:W4:Y:S04]  /*bf660*/  LDL.LU R59, [R1+0x558] ;  /* 0x00055800013b7983 */ /* 0x000f280000300800 */
[----:B------:R-:W4:Y:S04]  /*bf670*/  LDL.LU R49, [R1+0x55c] ;  /* 0x00055c0001317983 */ /* 0x000f280000300800 */
[----:B------:R-:W4:Y:S04]  /*bf680*/  LDL.LU R42, [R1+0xd00] ;  /* 0x000d0000012a7983 */ /* 0x000f280000300800 */
[----:B------:R-:W4:Y:S01]  /*bf690*/  LDL.LU R40, [R1+0xd04] ;  /* 0x000d040001287983 */ /* 0x000f220000300800 */
[----:B--2---:R-:W-:-:S03]  /*bf6a0*/  F2FP.SATFINITE.E5M2.F32.PACK_AB_MERGE_C R4, R9, R0, RZ ;  /* 0x000000000904723e */ /* 0x004fc600048060ff */
[----:B------:R-:W2:Y:S04]  /*bf6b0*/  LDL.LU R0, [R1+0xd08] ;  /* 0x000d080001007983 */ /* 0x000ea80000300800 */
[----:B------:R0:W-:Y:S04]  /*bf6c0*/  STL [R1+0x4edc], R4 ;  /* 0x004edc0401007387 */ /* 0x0001e80000100800 */
[----:B------:R-:W2:Y:S01]  /*bf6d0*/  LDL.LU R9, [R1+0xd0c] ;  /* 0x000d0c0001097983 */ /* 0x000ea20000300800 */
[----:B---3--:R-:W-:-:S05]  /*bf6e0*/  F2FP.SATFINITE.E5M2.F32.PACK_AB_MERGE_C R2, R8, R39, RZ ;  /* 0x000000270802723e */ /* 0x008fca00048060ff */
[----:B------:R1:W-:Y:S04]  /*bf6f0*/  STL [R1+0x4ee0], R2 ;  /* 0x004ee00201007387 */ /* 0x0003e80000100800 */
[----:B------:R-:W3:Y:S04]  /*bf700*/  LDL.LU R39, [R1+0xcf0] ;  /* 0x000cf00001277983 */ /* 0x000ee80000300800 */
[----:B------:R-:W3:Y:S01]  /*bf710*/  LDL.LU R8, [R1+0xcf4] ;  /* 0x000cf40001087983 */ /* 0x000ee20000300800 */
[----:B------:R-:W-:-:S03]  /*bf720*/  VIADD R3, R3, UR6 ;  /* 0x0000000603037c36 */ /* 0x000fc60008000000 */
[----:B------:R-:W3:Y:S04]  /*bf730*/  LDL.LU R48, [R1+0xcf8] ;  /* 0x000cf80001307983 */ /* 0x000ee80000300800 */
[----:B------:R-:W3:Y:S01]  /*bf740*/  LDL.LU R54, [R1+0xcfc] ;  /* 0x000cfc0001367983 */ /* 0x000ee20000300800 */
[----:B------:R-:W1:Y:S01]  /*bf750*/  LDCU UR6, c[0x0][0x3b8] ;  /* 0x00007700ff0677ac */ /* 0x000e620008000800 */
[----:B0-----:R-:W-:Y:S02]  /*bf760*/  SHF.R.S32.HI R4, RZ, 0x1f, R3 ;  /* 0x0000001fff047819 */ /* 0x001fe40000011403 */
[----:B------:R-:W-:-:S05]  /*bf770*/  IADD3 R28, P1, PT, R3, R16, RZ ;  /* 0x00000010031c7210 */ /* 0x000fca0007f3e0ff */
[----:B------:R-:W-:Y:S01]  /*bf780*/  IMAD.X R29, R4, 0x1, R38, P1 ;  /* 0x00000001041d7824 */ /* 0x000fe200008e0626 */
[----:B-1----:R-:W-:-:S05]  /*bf790*/  F2FP.SATFINITE.E5M2.F32.PACK_AB_MERGE_C R2, R43, R50, RZ ;  /* 0x000000322b02723e */ /* 0x002fca00048060ff */
[----:B------:R0:W-:Y:S04]  /*bf7a0*/  STL [R1+0x4eb4], R2 ;  /* 0x004eb40201007387 */ /* 0x0001e80000100800 */
        /* <DEDUP_REMOVED lines=10> */
[----:B------:R-:W3:Y:S04]  /*bf850*/  LDL.LU R50, [R1+0xcc8] ;  /* 0x000cc80001327983 */ /* 0x000ee80000300800 */
[----:B------:R-:W3:Y:S04]  /*bf860*/  LDL.LU R43, [R1+0xccc] ;  /* 0x000ccc00012b7983 */ /* 0x000ee80000300800 */
[----:B------:R0:W-:Y:S02]  /*bf870*/  STL.64 [R1+0x1448], R28 ;  /* 0x0014481c01007387 */ /* 0x0001e40000100a00 */
[----:B0-----:R-:W-:-:S05]  /*bf880*/  IADD3 R28, P1, PT, R3, R15, RZ ;  /* 0x0000000f031c7210 */ /* 0x001fca0007f3e0ff */
[----:B------:R-:W-:Y:S01]  /*bf890*/  IMAD.X R29, R4, 0x1, R37, P1 ;  /* 0x00000001041d7824 */ /* 0x000fe200008e0625 */
[----:B----4-:R-:W-:Y:S02]  /*bf8a0*/  F2FP.SATFINITE.E5M2.F32.PACK_AB_MERGE_C R44, R51, R45, RZ ;  /* 0x0000002d332c723e */ /* 0x010fe400048060ff */
[----:B------:R-:W-:-:S03]  /*bf8b0*/  F2FP.SATFINITE.E5M2.F32.PACK_AB_MERGE_C R41, R41, R46, RZ ;  /* 0x0000002e2929723e */ /* 0x000fc600048060ff */
[----:B------:R-:W-:Y:S04]  /*bf8c0*/  STL [R1+0x4eac], R44 ;  /* 0x004eac2c01007387 */ /* 0x000fe80000100800 */
[----:B------:R-:W-:Y:S04]  /*bf8d0*/  STL [R1+0x54a4], R41 ;  /* 0x0054a42901007387 */ /* 0x000fe80000100800 */
[----:B------:R0:W-:Y:S02]  /*bf8e0*/  STL.64 [R1+0x1440], R28 ;  /* 0x0014401c01007387 */ /* 0x0001e40000100a00 */
[----:B0-----:R-:W-:-:S02]  /*bf8f0*/  F2FP.SATFINITE.E5M2.F32.PACK_AB_MERGE_C R29, R49, R59, RZ ;  /* 0x0000003b311d723e */ /* 0x001fc400048060ff */
[----:B------:R-:W-:Y:S02]  /*bf900*/  F2FP.SATFINITE.E5M2.F32.PACK_AB_MERGE_C R28, R40, R42, RZ ;  /* 0x0000002a281c723e */ /* 0x000fe400048060ff */
[----:B------:R-:W4:Y:S04]  /*bf910*/  LDL.LU R42, [R1+0xcb0] ;  /* 0x000cb000012a7983 */ /* 0x000f280000300800 */
[----:B------:R-:W-:Y:S04]  /*bf920*/  STL [R1+0x54a0], R29 ;  /* 0x0054a01d01007387 */ /* 0x000fe80000100800 */
[----:B------:R-:W4:Y:S04]  /*bf930*/  LDL.LU R40, [R1+0xcb4] ;  /* 0x000cb40001287983 */ /* 0x000f280000300800 */
[----:B------:R0:W-:Y:S02]  /*bf940*/  STL [R1+0x51d0], R28 ;  /* 0x0051d01c01007387 */ /* 0x0001e40000100800 */
[----:B0-----:R-:W-:-:S05]  /*bf950*/  IADD3 R28, P1, PT, R3, R14, RZ ;  /* 0x0000000e031c7210 */ /* 0x001fca0007f3e0ff */
[----:B------:R-:W-:Y:S01]  /*bf960*/  IMAD.X R29, R4, 0x1, R13, P1 ;  /* 0x00000001041d7824 */ /* 0x000fe200008e060d */
[----:B--2---:R-:W-:Y:S02]  /*bf970*/  F2FP.SATFINITE.E5M2.F32.PACK_AB_MERGE_C R9, R9, R0, RZ ;  /* 0x000000000909723e */ /* 0x004fe400048060ff */
[----:B------:R-:W2:Y:S04]  /*bf980*/  LDL.LU R0, [R1+0xcb8] ;  /* 0x000cb80001007983 */ /* 0x000ea80000300800 */
[----:B------:R-:W-:Y:S04]  /*bf990*/  STL.64 [R1+0x1438], R28 ;  /* 0x0014381c01007387 */ /* 0x000fe80000100a00 */
[----:B------:R0:W-:Y:S04]  /*bf9a0*/  STL [R1+0x51cc], R9 ;  /* 0x0051cc0901007387 */ /* 0x0001e80000100800 */
[----:B0-----:R-:W2:Y:S01]  /*bf9b0*/  LDL.LU R9, [R1+0xcbc] ;  /* 0x000cbc0001097983 */ /* 0x001ea20000300800 */
[----:B---3--:R-:W-:-:S05]  /*bf9c0*/  F2FP.SATFINITE.E5M2.F32.PACK_AB_MERGE_C R8, R8, R39, RZ ;  /* 0x000000270808723e */ /* 0x008fca00048060ff */
[----:B------:R0:W-:Y:S04]  /*bf9d0*/  STL [R1+0x5204], R8 ;  /* 0x0052040801007387 */ /* 0x0001e80000100800 */
[----:B------:R-:W3:Y:S04]  /*bf9e0*/  LDL.LU R39, [R1+0xca0] ;  /* 0x000ca00001277983 */ /* 0x000ee80000300800 */
[----:B0-----:R-:W3:Y:S01]  /*bf9f0*/  LDL.LU R8, [R1+0xca4] ;  /* 0x000ca40001087983 */ /* 0x001ee20000300800 */
[----:B------:R-:W-:-:S05]  /*bfa00*/  IADD3 R28, P1, PT, R3, R12, RZ ;  /* 0x0000000c031c7210 */ /* 0x000fca0007f3e0ff */
[----:B------:R-:W-:Y:S01]  /*bfa10*/  IMAD.X R29, R4, 0x1, R11, P1 ;  /* 0x00000001041d7824 */ /* 0x000fe200008e060b */
[----:B------:R-:W-:-:S04]  /*bfa20*/  F2FP.SATFINITE.E5M2.F32.PACK_AB_MERGE_C R44, R54, R48, RZ ;  /* 0x00000030362c723e */ /* 0x000fc800048060ff */
[----:B------:R0:W-:Y:S04]  /*bfa30*/  STL.64 [R1+0x1430], R28 ;  /* 0x0014301c01007387 */ /* 0x0001e80000100a00 */
[----:B------:R-:W-:Y:S01]  /*bfa40*/  STL [R1+0x5200], R44 ;  /* 0x0052002c01007387 */ /* 0x000fe20000100800 */
[----:B0-----:R-:W-:Y:S02]  /*bfa50*/  IADD3 R28, P1, PT, R3, R10, RZ ;  /* 0x0000000a031c7210 */ /* 0x001fe40007f3e0ff */
[----:B------:R-:W-:-:S03]  /*bfa60*/  F2FP.SATFINITE.E5M2.F32.PACK_AB_MERGE_C R41, R55, R61, RZ ;  /* 0x0000003d3729723e */ /* 0x000fc600048060ff */
[----:B------:R-:W-:Y:S02]  /*bfa70*/  IMAD.X R29, R4, 0x1, R7, P1 ;  /* 0x00000001041d7824 */ /* 0x000fe400008e0607 */
[----:B------:R0:W-:Y:S04]  /*bfa80*/  STL [R1+0x523c], R41 ;  /* 0x00523c2901007387 */ /* 0x0001e80000100800 */
[----:B------:R1:W-:Y:S01]  /*bfa90*/  STL.64 [R1+0x1428], R28 ;  /* 0x0014281c01007387 */ /* 0x0003e20000100a00 */
[----:B------:R-:W-:Y:S02]  /*bfaa0*/  F2FP.SATFINITE.E5M2.F32.PACK_AB_MERGE_C R2, R2, R52, RZ ;  /* 0x000000340202723e */ /* 0x000fe400048060ff */
[----:B0-----:R-:W-:Y:S02]  /*bfab0*/  F2FP.SATFINITE.E5M2.F32.PACK_AB_MERGE_C R41, R60, R47, RZ ;  /* 0x0000002f3c29723e */ /* 0x001fe400048060ff */
[----:B-1----:R-:W-:-:S03]  /*bfac0*/  IADD3 R28, P1, PT, R3, R6, RZ ;  /* 0x00000006031c7210 */ /* 0x002fc60007f3e0ff */
[----:B------:R0:W-:Y:S02]  /*bfad0*/  STL [R1+0x5238], R41 ;  /* 0x0052382901007387 */ /* 0x0001e40000100800 */
[----:B------:R-:W-:Y:S02]  /*bfae0*/  IMAD.X R29, R4, 0x1, R5, P1 ;  /* 0x00000001041d7824 */ /* 0x000fe400008e0605 */
[----:B------:R1:W-:Y:S04]  /*bfaf0*/  STL [R1+0x5270], R2 ;  /* 0x0052700201007387 */ /* 0x0003e80000100800 */
[----:B------:R1:W-:Y:S01]  /*bfb00*/  STL.64 [R1+0x1420], R28 ;  /* 0x0014201c01007387 */ /* 0x0003e20000100a00 */
[----:B0-----:R-:W-:Y:S02]  /*bfb10*/  F2FP.SATFINITE.E5M2.F32.PACK_AB_MERGE_C R41, R53, R58, RZ ;  /* 0x0000003a3529723e */ /* 0x001fe400048060ff */
[----:B-1----:R-:W-:-:S03]  /*bfb20*/  F2FP.SATFINITE.E5M2.F32.PACK_AB_MERGE_C R2, R56, R57, RZ ;  /* 0x000000393802723e */ /* 0x002fc600048060ff */
[----:B------:R-:W-:Y:S01]  /*bfb30*/  STL [R1+0x526c], R41 ;  /* 0x00526c2901007387 */ /* 0x000fe20000100800 */
[----:B------:R-:W-:-:S03]  /*bfb40*/  IADD3 R28, P1, PT, R3, R36, RZ ;  /* 0x00000024031c7210 */ /* 0x000fc60007f3e0ff */
[----:B------:R0:W-:Y:S04]  /*bfb50*/  STL [R1+0x52ec], R2 ;  /* 0x0052ec0201007387 */ /* 0x0001e80000100800 */
[----:B------:R-:W3:Y:S01]  /*bfb60*/  LDL.LU R45, [R1+0xca8] ;  /* 0x000ca800012d7983 */ /* 0x000ee20000300800 */
[----:B------:R-:W-:-:S03]  /*bfb70*/  IMAD.X R29, R4, 0x1, R35, P1 ;  /* 0x00000001041d7824 */ /* 0x000fc600008e0623 */
[----:B------:R-:W3:Y:S01]  /*bfb80*/  LDL.LU R51, [R1+0xcac] ;  /* 0x000cac0001337983 */ /* 0x000ee20000300800 */
[----:B0-----:R-:W-:-:S03]  /*bfb90*/  F2FP.SATFINITE.E5M2.F32.PACK_AB_MERGE_C R2, R43, R50, RZ ;  /* 0x000000322b02723e */ /* 0x001fc600048060ff */
[----:B------:R0:W-:Y:S04]  /*bfba0*/  STL.64 [R1+0x1418], R28 ;  /* 0x0014181c01007387 */ /* 0x0001e80000100a00 */
        /* <DEDUP_REMOVED lines=9> */
[----:B----4-:R-:W-:Y:S02]  /*bfc40*/  F2FP.SATFINITE.E5M2.F32.PACK_AB_MERGE_C R2, R40, R42, RZ ;  /* 0x0000002a2802723e */ /* 0x010fe400048060ff */
[----:B------:R-:W4:Y:S04]  /*bfc50*/  LDL.LU R42, [R1+0xc88] ;  /* 0x000c8800012a7983 */ /* 0x000f280000300800 */
[----:B------:R-:W4:Y:S04]  /*bfc60*/  LDL.LU R40, [R1+0xc8c] ;  /* 0x000c8c0001287983 */ /* 0x000f280000300800 */
[----:B------:R-:W-:Y:S04]  /*bfc70*/  STL [R1+0x5358], R2 ;  /* 0x0053580201007387 */ /* 0x000fe80000100800 */
[----:B------:R-:W4:Y:S04]  /*bfc80*/  LDL.LU R48, [R1+0xc70] ;  /* 0x000c700001307983 */ /* 0x000f280000300800 */
[----:B------:R-:W4:Y:S04]  /*bfc90*/  LDL.LU R54, [R1+0xc74] ;  /* 0x000c740001367983 */ /* 0x000f280000300800 */
[----:B------:R0:W-:Y:S02]  /*bfca0*/  STL.64 [R1+0x1410], R28 ;  /* 0x0014101c01007387 */ /* 0x0001e40000100a00 */
[----:B0-----:R-:W-:-:S05]  /*bfcb0*/  IADD3 R28, P1, PT, R3, R32, RZ ;  /* 0x00000020031c7210 */ /* 0x001fca0007f3e0ff */
[----:B------:R-:W-:Y:S01]  /*bfcc0*/  IMAD.X R29, R4, 0x1, R31, P1 ;  /* 0x00000001041d7824 */ /* 0x000fe200008e061f */
[----:B--2---:R-:W-:-:S05]  /*bfcd0*/  F2FP.SATFINITE.E5M2.F32.PACK_AB_MERGE_C R0, R9, R0, RZ ;  /* 0x000000000900723e */ /* 0x004fca00048060ff */
[----:B------:R3:W-:Y:S04]  /*bfce0*/  STL [R1+0x5354], R0 ;  /* 0x0053540001007387 */ /* 0x0007e80000100800 */
[----:B------:R-:W2:Y:S04]  /*bfcf0*/  LDL.LU R56, [R1+0xc78] ;  /* 0x000c780001387983 */ /* 0x000ea80000300800 */
[----:B------:R-:W2:Y:S01]  /*bfd00*/  LDL.LU R50, [R1+0xc7c] ;  /* 0x000c7c0001327983 */ /* 0x000ea20000300800 */
[----:B---3--:R-:W-:-:S05]  /*bfd10*/  F2FP.SATFINITE.E5M2.F32.PACK_AB_MERGE_C R0, R8, R39, RZ ;  /* 0x000000270800723e */ /* 0x008fca00048060ff */
[----:B------:R0:W-:Y:S04]  /*bfd20*/  STL [R1+0x5110], R0 ;  /* 0x0051100001007387 */ /* 0x0001e80000100800 */
[----:B------:R-:W3:Y:S04]  /*bfd30*/  LDL.LU R61, [R1+0xc60] ;  /* 0x000c6000013d7983 */ /* 0x000ee80000300800 */
[----:B------:R-:W3:Y:S04]  /*bfd40*/  LDL.LU R55, [R1+0xc64] ;  /* 0x000c640001377983 */ /* 0x000ee80000300800 */
        /* <DEDUP_REMOVED lines=8> */
[----:B------:R0:W-:Y:S04]  /*bfdd0*/  STL.64 [R1+0x1408], R28 ;  /* 0x0014081c01007387 */ /* 0x0001e80000100a00 */
[----:B0-----:R-:W2:Y:S04]  /*bfde0*/  LDL.LU.64 R28, [R1+0x5948] ;  /* 0x00594800011c7983 */ /* 0x001ea80000300a00 */
[----:B------:R-:W3:Y:S04]  /*bfdf0*/  LDL.LU R39, [R1+0xc48] ;  /* 0x000c480001277983 */ /* 0x000ee80000300800 */
[----:B------:R-:W3:Y:S01]  /*bfe00*/  LDL.LU R8, [R1+0xc4c] ;  /* 0x000c4c0001087983 */ /* 0x000ee20000300800 */
[----:B------:R-:W-:-:S02]  /*bfe10*/  IADD3 R44, P1, PT, R3, R30, RZ ;  /* 0x0000001e032c7210 */ /* 0x000fc40007f3e0ff */
[----:B------:R-:W-:-:S05]  /*bfe20*/  F2FP.SATFINITE.E5M2.F32.PACK_AB_MERGE_C R51, R51, R45, RZ ;  /* 0x0000002d3333723e */ /* 0x000fca00048060ff */
[----:B------:R-:W-:Y:S01]  /*bfe30*/  STL [R1+0x53a0], R51 ;  /* 0x0053a03301007387 */ /* 0x000fe20000100800 */
[----:B------:R-:W-:Y:S02]  /*bfe40*/  F2FP.SATFINITE.E5M2.F32.PACK_AB_MERGE_C R41, R41, R46, RZ ;  /* 0x0000002e2929723e */ /* 0x000fe400048060ff */
[----:B------:R-:W-:-:S03]  /*bfe50*/  F2FP.SATFINITE.E5M2.F32.PACK_AB_MERGE_C R46, R49, R59, RZ ;  /* 0x0000003b312e723e */ /* 0x000fc600048060ff */
[----:B------:R0:W-:Y:S02]  /*bfe60*/  STL [R1+0x50a8], R41 ;  /* 0x0050a82901007387 */ /* 0x0001e40000100800 */
[----:B0-----:R-:W-:Y:S02]  /*bfe70*/  F2FP.SATFINITE.E5M2.F32.PACK_AB_MERGE_C R41, R43, R57, RZ ;  /* 0x000000392b29723e */ /* 0x001fe400048060ff */
[----:B----4-:R-:W-:Y:S01]  /*bfe80*/  F2FP.SATFINITE.E5M2.F32.PACK_AB_MERGE_C R40, R40, R42, RZ ;  /* 0x0000002a2828723e */ /* 0x010fe200048060ff */
[----:B--2---:R-:W-:-:S05]  /*bfe90*/  IMAD.X R45, R4, 0x1, R29, P1 ;  /* 0x00000001042d7824 */ /* 0x004fca00008e061d */
[----:B------:R0:W-:Y:S04]  /*bfea0*/  STL.64 [R1+0x1400], R44 ;  /* 0x0014002c01007387 */ /* 0x0001e80000100a00 */
[----:B------:R-:W-:Y:S04]  /*bfeb0*/  STL [R1+0x53b4], R46 ;  /* 0x0053b42e01007387 */ /* 0x000fe80000100800 */
[----:B------:R-:W-:Y:S04]  /*bfec0*/  STL [R1+0x506c], R41 ;  /* 0x00506c2901007387 */ /* 0x000fe80000100800 */
[----:B------:R-:W2:Y:S04]  /*bfed0*/  LDL.LU R57, [R1+0xc30] ;  /* 0x000c300001397983 */ /* 0x000ea80000300800 */
[----:B------:R-:W2:Y:S01]  /*bfee0*/  LDL.LU R43, [R1+0xc34] ;  /* 0x000c3400012b7983 */ /* 0x000ea20000300800 */
[----:B0-----:R-:W-:-:S05]  /*bfef0*/  IADD3 R44, P1, PT, R3, R28, RZ ;  /* 0x0000001c032c7210 */ /* 0x001fca0007f3e0ff */
[----:B------:R-:W-:-:S05]  /*bff00*/  IMAD.X R45, R4, 0x1, R27, P1 ;  /* 0x00000001042d7824 */ /* 0x000fca00008e061b */
[----:B------:R-:W-:Y:S04]  /*bff10*/  STL.64 [R1+0x13f8], R44 ;  /* 0x0013f82c01007387 */ /* 0x000fe80000100a00 */
[----:B------:R0:W-:Y:S04]  /*bff20*/  STL [R1+0x53c4], R40 ;  /* 0x0053c42801007387 */ /* 0x0001e80000100800 */
[----:B------:R-:W4:Y:S04]  /*bff30*/  LDL.LU R42, [R1+0xc38] ;  /* 0x000c3800012a7983 */ /* 0x000f280000300800 */
[----:B0-----:R-:W4:Y:S01]  /*bff40*/  LDL.LU R40, [R1+0xc3c] ;  /* 0x000c3c0001287983 */ /* 0x001f220000300800 */
[----:B------:R-:W-:-:S02]  /*bff50*/  IADD3 R44, P1, PT, R3, R26, RZ ;  /* 0x0000001a032c7210 */ /* 0x000fc40007f3e0ff */
[----:B------:R-:W-:-:S03]  /*bff60*/  F2FP.SATFINITE.E5M2.F32.PACK_AB_MERGE_C R41, R54, R48, RZ ;  /* 0x000000303629723e */ /* 0x000fc600048060ff */
[----:B------:R-:W-:Y:S02]  /*bff70*/  IMAD.X R45, R4, 0x1, R25, P1 ;  /* 0x00000001042d7824 */ /* 0x000fe400008e0619 */
[----:B------:R0:W-:Y:S02]  /*bff80*/  STL [R1+0x5018], R41 ;  /* 0x0050182901007387 */ /* 0x0001e40000100800 */
[----:B0-----:R-:W-:Y:S02]  /*bff90*/  F2FP.SATFINITE.E5M2.F32.PACK_AB_MERGE_C R41, R50, R56, RZ ;  /* 0x000000383229723e */ /* 0x001fe400048060ff */
[----:B------:R-:W4:Y:S04]  /*bffa0*/  LDL.LU R56, [R1+0xc20] ;  /* 0x000c200001387983 */ /* 0x000f280000300800 */
[----:B------:R-:W4:Y:S04]  /*bffb0*/  LDL.LU R50, [R1+0xc24] ;  /* 0x000c240001327983 */ /* 0x000f280000300800 */
[----:B------:R0:W-:Y:S04]  /*bffc0*/  STL.64 [R1+0x13f0], R44 ;  /* 0x0013f02c01007387 */ /* 0x0001e80000100a00 */
[----:B------:R3:W-:Y:S01]  /*bffd0*/  STL [R1+0x53f0], R41 ;  /* 0x0053f02901007387 */ /* 0x0007e20000100800 */
[----:B0-----:R-:W-:-:S02]  /*bffe0*/  IADD3 R44, P1, PT, R3, R24, RZ ;  /* 0x00000018032c7210 */ /* 0x001fc40007f3e0ff */
[----:B---3--:R-:W-:-:S03]  /*bfff0*/  F2FP.SATFINITE.E5M2.F32.PACK_AB_MERGE_C R41, R55, R61, RZ ;  /* 0x0000003d3729723e */ /* 0x008fc600048060ff */
[----:B------:R-:W-:Y:S02]  /*c0000*/  IMAD.X R45, R4, 0x1, R23, P1 ;  /* 0x00000001042d7824 */ /* 0x000fe400008e0617 */
[----:B------:R0:W-:Y:S04]  /*c0010*/  STL [R1+0x4fe0], R41 ;  /* 0x004fe02901007387 */ /* 0x0001e80000100800 */
[----:B------:R1:W-:Y:S01]  /*c0020*/  STL.64 [R1+0x13e8], R44 ;  /* 0x0013e82c01007387 */ /* 0x0003e20000100a00 */
[----:B------:R-:W-:Y:S02]  /*c0030*/  F2FP.SATFINITE.E5M2.F32.PACK_AB_MERGE_C R2, R2, R52, RZ ;  /* 0x000000340202723e */ /* 0x000fe400048060ff */
[----:B0-----:R-:W-:Y:S02]  /*c0040*/  F2FP.SATFINITE.E5M2.F32.PACK_AB_MERGE_C R41, R60, R47, RZ ;  /* 0x0000002f3c29723e */ /* 0x001fe400048060ff */
[----:B-1----:R-:W-:-:S03]  /*c0050*/  IADD3 R44, P1, PT, R3, R22, RZ ;  /* 0x00000016032c7210 */ /* 0x002fc60007f3e0ff */
[----:B------:R-:W-:Y:S02]  /*c0060*/  STL [R1+0x5404], R41 ;  /* 0x0054042901007387 */ /* 0x000fe40000100800 */
[----:B------:R-:W-:Y:S02]  /*c0070*/  IMAD.X R45, R4, 0x1, R21, P1 ;  /* 0x00000001042d7824 */ /* 0x000fe400008e0615 */
[----:B------:R0:W-:Y:S01]  /*c0080*/  STL [R1+0x4f70], R2 ;  /* 0x004f700201007387 */ /* 0x0001e20000100800 */
[----:B------:R-:W-:-:S03]  /*c0090*/  F2FP.SATFINITE.E5M2.F32.PACK_AB_MERGE_C R0, R9, R0, RZ ;  /* 0x000000000900723e */ /* 0x000fc600048060ff */
[----:B------:R1:W-:Y:S01]  /*c00a0*/  STL.64 [R1+0x13e0], R44 ;  /* 0x0013e02c01007387 */ /* 0x0003e20000100a00 */
[----:B0-----:R-:W-:Y:S02]  /*c00b0*/  F2FP.SATFINITE.E5M2.F32.PACK_AB_MERGE_C R2, R53, R58, RZ ;  /* 0x0000003a3502723e */ /* 0x001fe400048060ff */
[----:B-1----:R-:W-:-:S03]  /*c00c0*/  IADD3 R44, P1, PT, R3, R20, RZ ;  /* 0x00000014032c7210 */ /* 0x002fc60007f3e0ff */
[----:B------:R-:W-:Y:S04]  /*c00d0*/  STL [R1+0x5438], R2 ;  /* 0x0054380201007387 */ /* 0x000fe80000100800 */
[----:B------:R0:W-:Y:S01]  /*c00e0*/  STL [R1+0x4f24], R0 ;  /* 0x004f240001007387 */ /* 0x0001e20000100800 */
[----:B------:R-:W-:-:S03]  /*c00f0*/  IMAD.X R45, R4, 0x1, R19, P1 ;  /* 0x00000001042d7824 */ /* 0x000fc600008e0613 */
[----:B------:R-:W3:Y:S04]  /*c0100*/  LDL.LU R46, [R1+0xc28] ;  /* 0x000c2800012e7983 */ /* 0x000ee80000300800 */
[----:B------:R-:W3:Y:S04]  /*c0110*/  LDL.LU R41, [R1+0xc2c] ;  /* 0x000c2c0001297983 */ /* 0x000ee80000300800 */
[----:B------:R-:W-:Y:S01]  /*c0120*/  STL.64 [R1+0x13d8], R44 ;  /* 0x0013d82c01007387 */ /* 0x000fe20000100a00 */
[----:B0-----:R-:W-:-:S05]  /*c0130*/  F2FP.SATFINITE.E5M2.F32.PACK_AB_MERGE_C R0, R8, R39, RZ ;  /* 0x000000270800723e */ /* 0x001fca00048060ff */
[----:B------:R0:W-:Y:S04]  /*c0140*/  STL [R1+0x5444], R0 ;  /* 0x0054440001007387 */ /* 0x0001e80000100800 */
[----:B0-----:R-:W3:Y:S04]  /*c0150*/  LDL.LU R0, [R1+0x540] ;  /* 0x0005400001007983 */ /* 0x001ee80000300800 */
[----:B------:R-:W3:Y:S01]  /*c0160*/  LDL.LU R9, [R1+0x544] ;  /* 0x0005440001097983 */ /* 0x000ee20000300800 */
[----:B------:R-:W-:-:S03]  /*c0170*/  IADD3 R44, P1, PT, R3, R18, RZ ;  /* 0x00000012032c7210 */ /* 0x000fc60007f3e0ff */
[----:B------:R-:W3:Y:S04]  /*c0180*/  LDL.LU R59, [R1+0x548] ;  /* 0x00054800013b7983 */ /* 0x000ee80000300800 */
[----:B------:R-:W3:Y:S04]  /*c0190*/  LDL.LU R49, [R1+0x54c] ;  /* 0x00054c0001317983 */ /* 0x000ee80000300800 */
[----:B------:R-:W3:Y:S01]  /*c01a0*/  LDL.LU R39, [R1+0xc10] ;  /* 0x000c100001277983 */ /* 0x000ee20000300800 */
[----:B------:R-:W-:-:S05]  /*c01b0*/  IMAD.X R45, R4, 0x1, R17, P1 ;  /* 0x00000001042d7824 */ /* 0x000fca00008e0611 */
[----:B------:R0:W-:Y:S04]  /*c01c0*/  STL.64 [R1+0x13d0], R44 ;  /* 0x0013d02c01007387 */ /* 0x0001e80000100a00 */
[----:B------:R-:W3:Y:S01]  /*c01d0*/  LDL.LU R8, [R1+0xc14] ;  /* 0x000c140001087983 */ /* 0x000ee20000300800 */
[----:B------:R-:W-:Y:S01]  /*c01e0*/  VIADD R3, R3, UR6 ;  /* 0x0000000603037c36 */ /* 0x000fe20008000000 */
[----:B------:R-:W1:Y:S04]  /*c01f0*/  LDCU UR6, c[0x0][0x3b8] ;  /* 0x00007700ff0677ac */ /* 0x000e680008000800 */
[----:B0-----:R-:W-:-:S02]  /*c0200*/  IADD3 R44, P1, PT, R3, R16, RZ ;  /* 0x00000010032c7210 */ /* 0x001fc40007f3e0ff */
[----:B--2---:R-:W-:Y:S02]  /*c0210*/  F2FP.SATFINITE.E5M2.F32.PACK_AB_MERGE_C R4, R43, R57, RZ ;  /* 0x000000392b04723e */ /* 0x004fe400048060ff */
[----:B------:R-:W2:Y:S04]  /*c0220*/  LDL.LU R57, [R1+0xc18] ;  /* 0x000c180001397983 */ /* 0x000ea80000300800 */
[----:B------:R-:W-:Y:S04]  /*c0230*/  STL [R1+0x4ed4], R4 ;  /* 0x004ed40401007387 */ /* 0x000fe80000100800 */
[----:B------:R-:W2:Y:S01]  /*c0240*/  LDL.LU R43, [R1+0xc1c] ;  /* 0x000c1c00012b7983 */ /* 0x000ea20000300800 */
[----:B----4-:R-:W-:-:S05]  /*c0250*/  F2FP.SATFINITE.E5M2.F32.PACK_AB_MERGE_C R2, R40, R42, RZ ;  /* 0x0000002a2802723e */ /* 0x010fca00048060ff */
[----:B------:R0:W-:Y:S04]  /*c0260*/  STL [R1+0x5450], R2 ;  /* 0x0054500201007387 */ /* 0x0001e80000100800 */
[----:B------:R-:W4:Y:S04]  /*c0270*/  LDL.LU R42, [R1+0xc00] ;  /* 0x000c0000012a7983 */ /* 0x000f280000300800 */
[----:B------:R-:W4:Y:S04]  /*c0280*/  LDL.LU R40, [R1+0xc04] ;  /* 0x000c040001287983 */ /* 0x000f280000300800 */
        /* <DEDUP_REMOVED lines=8> */
[----:B------:R-:W4:Y:S01]  /*c0310*/  LDL.LU R52, [R1+0xbe0] ;  /* 0x000be00001347983 */ /* 0x000f220000300800 */
[----:B------:R-:W-:-:S03]  /*c0320*/  SHF.R.S32.HI R4, RZ, 0x1f, R3 ;  /* 0x0000001fff047819 */ /* 0x000fc60000011403 */
[----:B0-----:R-:W4:Y:S04]  /*c0330*/  LDL.LU R2, [R1+0xbe4] ;  /* 0x000be40001027983 */ /* 0x001f280000300800 */
[----:B------:R-:W4:Y:S04]  /*c0340*/  LDL.LU R58, [R1+0xbe8] ;  /* 0x000be800013a7983 */ /* 0x000f280000300800 */
[----:B------:R-:W4:Y:S04]  /*c0350*/  LDL.LU R53, [R1+0xbec] ;  /* 0x000bec0001357983 */ /* 0x000f280000300800 */
[----:B------:R-:W4:Y:S04]  /*c0360*/  LDL.LU R56, [R1+0xbd0] ;  /* 0x000bd00001387983 */ /* 0x000f280000300800 */
[----:B------:R-:W4:Y:S01]  /*c0370*/  LDL.LU R50, [R1+0xbd4] ;  /* 0x000bd40001327983 */ /* 0x000f220000300800 */
[----:B------:R-:W-:-:S05]  /*c0380*/  IMAD.X R45, R4, 0x1, R38, P1 ;  /* 0x00000001042d7824 */ /* 0x000fca00008e0626 */
[----:B------:R0:W-:Y:S02]  /*c0390*/  STL.64 [R1+0x13c8], R44 ;  /* 0x0013c82c01007387 */ /* 0x0001e40000100a00 */
[----:B0-----:R-:W-:Y:S02]  /*c03a0*/  IADD3 R44, P1, PT, R3, R15, RZ ;  /* 0x0000000f032c7210 */ /* 0x001fe40007f3e0ff */
[----:B---3--:R-:W-:-:S05]  /*c03b0*/  F2FP.SATFINITE.E5M2.F32.PACK_AB_MERGE_C R41, R41, R46, RZ ;  /* 0x0000002e2929723e */ /* 0x008fca00048060ff */
[----:B------:R-:W-:Y:S01]  /*c03c0*/  STL [R1+0x546c], R41 ;  /* 0x00546c2901007387 */ /* 0x000fe20000100800 */
[----:B------:R-:W-:-:S05]  /*c03d0*/  F2FP.SATFINITE.E5M2.F32.PACK_AB_MERGE_C R0, R9, R0, RZ ;  /* 0x000000000900723e */ /* 0x000fca00048060ff */
[----:B------:R0:W-:Y:S04]  /*c03e0*/  STL [R1+0x5484], R0 ;  /* 0x0054840001007387 */ /* 0x0001e80000100800 */
[----:B0-----:R-:W3:Y:S04]  /*c03f0*/  LDL.LU R0, [R1+0xbd8] ;  /* 0x000bd80001007983 */ /* 0x001ee80000300800 */
[----:B------:R-:W3:Y:S01]  /*c0400*/  LDL.LU R9, [R1+0xbdc] ;  /* 0x000bdc0001097983 */ /* 0x000ee20000300800 */
[----:B------:R-:W-:Y:S01]  /*c0410*/  IMAD.X R45, R4, 0x1, R37, P1 ;  /* 0x00000001042d7824 */ /* 0x000fe200008e0625 */
[----:B------:R-:W-:-:S04]  /*c0420*/  F2FP.SATFINITE.E5M2.F32.PACK_AB_MERGE_C R41, R8, R39, RZ ;  /* 0x000000270829723e */ /* 0x000fc800048060ff */
[----:B------:R0:W-:Y:S04]  /*c0430*/  STL.64 [R1+0x13c0], R44 ;  /* 0x0013c02c01007387 */ /* 0x0001e80000100a00 */
[----:B------:R-:W3:Y:S01]  /*c0440*/  LDL.LU R39, [R1+0xbc0] ;  /* 0x000bc00001277983 */ /* 0x000ee20000300800 */
[----:B0-----:R-:W-:-:S05]  /*c0450*/  F2FP.SATFINITE.E5M2.F32.PACK_AB_MERGE_C R44, R49, R59, RZ ;  /* 0x0000003b312c723e */ /* 0x001fca00048060ff */
[----:B------:R0:W-:Y:S04]  /*c0460*/  STL [R1+0x5480], R44 ;  /* 0x0054802c01007387 */ /* 0x0001e80000100800 */
[----:B------:R-:W3:Y:S04]  /*c0470*/  LDL.LU R8, [R1+0xbc4] ;  /* 0x000bc40001087983 */ /* 0x000ee80000300800 */
[----:B------:R2:W-:Y:S01]  /*c0480*/  STL [R1+0x4f04], R41 ;  /* 0x004f042901007387 */ /* 0x0005e20000100800 */
[----:B0-----:R-:W-:-:S05]  /*c0490*/  IADD3 R44, P1, PT, R3, R14, RZ ;  /* 0x0000000e032c7210 */ /* 0x001fca0007f3e0ff */
[----:B------:R-:W-:Y:S01]  /*c04a0*/  IMAD.X R45, R4, 0x1, R13, P1 ;  /* 0x00000001042d7824 */ /* 0x000fe200008e060d */
[----:B--2---:R-:W-:Y:S02]  /*c04b0*/  F2FP.SATFINITE.E5M2.F32.PACK_AB_MERGE_C R41, R43, R57, RZ ;  /* 0x000000392b29723e */ /* 0x004fe400048060ff */
[----:B------:R-:W2:Y:S04]  /*c04c0*/  LDL.LU R57, [R1+0xbc8] ;  /* 0x000bc80001397983 */ /* 0x000ea80000300800 */
[----:B------:R-:W-:Y:S04]  /*c04d0*/  STL.64 [R1+0x13b8], R44 ;  /* 0x0013b82c01007387 */ /* 0x000fe80000100a00 */
[----:B------:R-:W-:Y:S04]  /*c04e0*/  STL [R1+0x4f2c], R41 ;  /* 0x004f2c2901007387 */ /* 0x000fe80000100800 */
[----:B------:R-:W2:Y:S01]  /*c04f0*/  LDL.LU R43, [R1+0xbcc] ;  /* 0x000bcc00012b7983 */ /* 0x000ea20000300800 */
[----:B----4-:R-:W-:-:S05]  /*c0500*/  F2FP.SATFINITE.E5M2.F32.PACK_AB_MERGE_C R40, R40, R42, RZ ;  /* 0x0000002a2828723e */ /* 0x010fca00048060ff */
[----:B------:R0:W-:Y:S04]  /*c0510*/  STL [R1+0x4e24], R40 ;  /* 0x004e242801007387 */ /* 0x0001e80000100800 */
[----:B------:R-:W4:Y:S04]  /*c0520*/  LDL.LU R42, [R1+0xbb0] ;  /* 0x000bb000012a7983 */ /* 0x000f280000300800 */
[----:B0-----:R-:W4:Y:S01]  /*c0530*/  LDL.LU R40, [R1+0xbb4] ;  /* 0x000bb40001287983 */ /* 0x001f220000300800 */
[----:B------:R-:W-:-:S05]  /*c0540*/  IADD3 R44, P1, PT, R3, R12, RZ ;  /* 0x0000000c032c7210 */ /* 0x000fca0007f3e0ff */
[----:B------:R-:W-:Y:S01]  /*c0550*/  IMAD.X R45, R4, 0x1, R11, P1 ;  /* 0x00000001042d7824 */ /* 0x000fe200008e060b */
[----:B------:R-:W-:-:S04]  /*c0560*/  F2FP.SATFINITE.E5M2.F32.PACK_AB_MERGE_C R46, R54, R48, RZ ;  /* 0x00000030362e723e */ /* 0x000fc800048060ff */
        /* <DEDUP_REMOVED lines=8> */
[----:B0-----:R-:W-:-:S05]  /*c05f0*/  F2FP.SATFINITE.E5M2.F32.PACK_AB_MERGE_C R41, R60, R47, RZ ;  /* 0x0000002f3c29723e */ /* 0x001fca00048060ff */
[----:B------:R0:W-:Y:S01]  /*c0600*/  STL [R1+0x4d94], R41 ;  /* 0x004d942901007387 */ /* 0x0001e20000100800 */
[----:B-1----:R-:W-:-:S03]  /*c0610*/  IADD3 R44, P1, PT, R3, R6, RZ ;  /* 0x00000006032c7210 */ /* 0x002fc60007f3e0ff */
[----:B------:R1:W-:Y:S04]  /*c0620*/  STL [R1+0x548], R2 ;  /* 0x0005480201007387 */ /* 0x0003e80000100800 */
[----:B------:R-:W4:Y:S01]  /*c0630*/  LDL.LU R46, [R1+0xbb8] ;  /* 0x000bb800012e7983 */ /* 0x000f220000300800 */
[----:B------:R-:W-:Y:S01]  /*c0640*/  IMAD.X R45, R4, 0x1, R5, P1 ;  /* 0x00000001042d7824 */ /* 0x000fe200008e0605 */
[----:B0-----:R-:W-:-:S04]  /*c0650*/  F2FP.SATFINITE.E5M2.F32.PACK_AB_MERGE_C R41, R53, R58, RZ ;  /* 0x0000003a3529723e */ /* 0x001fc800048060ff */
[----:B------:R0:W-:Y:S01]  /*c0660*/  STL.64 [R1+0x13a0], R44 ;  /* 0x0013a02c01007387 */ /* 0x0001e20000100a00 */
[----:B-1----:R-:W-:-:S03]  /*c0670*/  F2FP.SATFINITE.E5M2.F32.PACK_AB_MERGE_C R2, R50, R56, RZ ;  /* 0x000000383202723e */ /* 0x002fc600048060ff */
[----:B------:R1:W-:Y:S01]  /*c0680*/  STL [R1+0x554], R41 ;  /* 0x0005542901007387 */ /* 0x0003e20000100800 */
[----:B0-----:R-:W-:-:S03]  /*c0690*/  IADD3 R44, P1, PT, R3, R36, RZ ;  /* 0x00000024032c7210 */ /* 0x001fc60007f3e0ff */
[----:B-1----:R-:W4:Y:S04]  /*c06a0*/  LDL.LU R41, [R1+0xbbc] ;  /* 0x000bbc0001297983 */ /* 0x002f280000300800 */
[----:B------:R-:W-:Y:S04]  /*c06b0*/  STL [R1+0x49c], R2 ;  /* 0x00049c0201007387 */ /* 0x000fe80000100800 */
[----:B------:R-:W4:Y:S04]  /*c06c0*/  LDL.LU R56, [R1+0xba0] ;  /* 0x000ba00001387983 */ /* 0x000f280000300800 */
[----:B------:R-:W4:Y:S01]  /*c06d0*/  LDL.LU R50, [R1+0xba4] ;  /* 0x000ba40001327983 */ /* 0x000f220000300800 */
[----:B------:R-:W-:-:S03]  /*c06e0*/  IMAD.X R45, R4, 0x1, R35, P1 ;  /* 0x00000001042d7824 */ /* 0x000fc600008e0623 */
[----:B------:R-:W4:Y:S04]  /*c06f0*/  LDL.LU R59, [R1+0xba8] ;  /* 0x000ba800013b7983 */ /* 0x000f280000300800 */
[----:B------:R-:W4:Y:S04]  /*c0700*/  LDL.LU R49, [R1+0xbac] ;  /* 0x000bac0001317983 */ /* 0x000f280000300800 */
[----:B------:R-:W-:Y:S01]  /*c0710*/  STL.64 [R1+0x1398], R44 ;  /* 0x0013982c01007387 */ /* 0x000fe20000100a00 */
[----:B---3--:R-:W-:-:S05]  /*c0720*/  F2FP.SATFINITE.E5M2.F32.PACK_AB_MERGE_C R0, R9, R0, RZ ;  /* 0x000000000900723e */ /* 0x008fca00048060ff */
[----:B------:R0:W-:Y:S04]  /*c0730*/  STL [R1+0x4a0], R0 ;  /* 0x0004a00001007387 */ /* 0x0001e80000100800 */
[----:B0-----:R-:W3:Y:S04]  /*c0740*/  LDL.LU R0, [R1+0xb90] ;  /* 0x000b900001007983 */ /* 0x001ee80000300800 */
[----:B------:R-:W3:Y:S01]  /*c0750*/  LDL.LU R9, [R1+0xb94] ;  /* 0x000b940001097983 */ /* 0x000ee20000300800 */
[----:B------:R-:W-:-:S05]  /*c0760*/  F2FP.SATFINITE.E5M2.F32.PACK_AB_MERGE_C R2, R8, R39, RZ ;  /* 0x000000270802723e */ /* 0x000fca00048060ff */
[----:B------:R-:W-:Y:S04]  /*c0770*/  STL [R1+0x45c], R2 ;  /* 0x00045c0201007387 */ /* 0x000fe80000100800 */
[----:B------:R-:W3:Y:S04]  /*c0780*/  LDL.LU R39, [R1+0xb98] ;  /* 0x000b980001277983 */ /* 0x000ee80000300800 */
[----:B------:R-:W3:Y:S01]  /*c0790*/  LDL.LU R8, [R1+0xb9c] ;  /* 0x000b9c0001087983 */ /* 0x000ee20000300800 */
[----:B------:R-:W-:-:S05]  /*c07a0*/  IADD3 R44, P1, PT, R3, R34, RZ ;  /* 0x00000022032c7210 */ /* 0x000fca0007f3e0ff */
[----:B------:R-:W-:-:S05]  /*c07b0*/  IMAD.X R45, R4, 0x1, R33, P1 ;  /* 0x00000001042d7824 */ /* 0x000fca00008e0621 */
[----:B------:R0:W-:Y:S04]  /*c07c0*/  STL.64 [R1+0x1390], R44 ;  /* 0x0013902c01007387 */ /* 0x0001e80000100a00 */
[----:B------:R-:W3:Y:S04]  /*c07d0*/  LDL.LU R48, [R1+0xb80] ;  /* 0x000b800001307983 */ /* 0x000ee80000300800 */
[----:B------:R-:W3:Y:S01]  /*c07e0*/  LDL.LU R54, [R1+0xb84] ;  /* 0x000b840001367983 */ /* 0x000ee20000300800 */
[----:B0-----:R-:W-:-:S05]  /*c07f0*/  IADD3 R44, P1, PT, R3, R32, RZ ;  /* 0x00000020032c7210 */ /* 0x001fca0007f3e0ff */
[----:B------:R-:W-:Y:S01]  /*c0800*/  IMAD.X R45, R4, 0x1, R31, P1 ;  /* 0x00000001042d7824 */ /* 0x000fe200008e061f */
[----:B--2---:R-:W-:-:S05]  /*c0810*/  F2FP.SATFINITE.E5M2.F32.PACK_AB_MERGE_C R2, R43, R57, RZ ;  /* 0x000000392b02723e */ /* 0x004fca00048060ff */
[----:B------:R4:W-:Y:S04]  /*c0820*/  STL [R1+0x458], R2 ;  /* 0x0004580201007387 */ /* 0x0009e80000100800 */
[----:B------:R-:W2:Y:S01]  /*c0830*/  LDL.LU R43, [R1+0xb88] ;  /* 0x000b8800012b7983 */ /* 0x000ea20000300800 */
[----:B----4-:R-:W-:-:S03]  /*c0840*/  F2FP.SATFINITE.E5M2.F32.PACK_AB_MERGE_C R2, R40, R42, RZ ;  /* 0x0000002a2802723e */ /* 0x010fc600048060ff */
[----:B------:R-:W2:Y:S04]  /*c0850*/  LDL.LU R40, [R1+0xb8c] ;  /* 0x000b8c0001287983 */ /* 0x000ea80000300800 */
[----:B------:R0:W-:Y:S04]  /*c0860*/  STL [R1+0x418], R2 ;  /* 0x0004180201007387 */ /* 0x0001e80000100800 */
[----:B------:R-:W4:Y:S04]  /*c0870*/  LDL.LU R61, [R1+0xb70] ;  /* 0x000b7000013d7983 */ /* 0x000f280000300800 */
[----:B------:R-:W4:Y:S04]  /*c0880*/  LDL.LU R55, [R1+0xb74] ;  /* 0x000b740001377983 */ /* 0x000f280000300800 */
[----:B------:R-:W4:Y:S04]  /*c0890*/  LDL.LU R47, [R1+0xb78] ;  /* 0x000b7800012f7983 */ /* 0x000f280000300800 */
[----:B------:R-:W4:Y:S04]  /*c08a0*/  LDL.LU R60, [R1+0xb7c] ;  /* 0x000b7c00013c7983 */ /* 0x000f280000300800 */
[----:B------:R-:W4:Y:S04]  /*c08b0*/  LDL.LU R52, [R1+0xb60] ;  /* 0x000b600001347983 */ /* 0x000f280000300800 */
[----:B0-----:R-:W4:Y:S04]  /*c08c0*/  LDL.LU R2, [R1+0xb64] ;  /* 0x000b640001027983 */ /* 0x001f280000300800 */
[----:B------:R-:W4:Y:S04]  /*c08d0*/  LDL.LU R58, [R1+0xb68] ;  /* 0x000b6800013a7983 */ /* 0x000f280000300800 */
[----:B------:R-:W4:Y:S04]  /*c08e0*/  LDL.LU R53, [R1+0xb6c] ;  /* 0x000b6c0001357983 */ /* 0x000f280000300800 */
[----:B------:R-:W4:Y:S04]  /*c08f0*/  LDL.LU R57, [R1+0xb50] ;  /* 0x000b500001397983 */ /* 0x000f280000300800 */
[----:B------:R-:W4:Y:S04]  /*c0900*/  LDL.LU R42, [R1+0xb54] ;  /* 0x000b5400012a7983 */ /* 0x000f280000300800 */
[----:B------:R0:W-:Y:S02]  /*c0910*/  STL.64 [R1+0x1388], R44 ;  /* 0x0013882c01007387 */ /* 0x0001e40000100a00 */
[----:B0-----:R-:W-:-:S05]  /*c0920*/  IADD3 R44, P1, PT, R3, R30, RZ ;  /* 0x0000001e032c7210 */ /* 0x001fca0007f3e0ff */
[----:B------:R-:W-:Y:S01]  /*c0930*/  IMAD.X R45, R4, 0x1, R29, P1 ;  /* 0x00000001042d7824 */ /* 0x000fe200008e061d */
[----:B------:R-:W-:Y:S02]  /*c0940*/  F2FP.SATFINITE.E5M2.F32.PACK_AB_MERGE_C R46, R41, R46, RZ ;  /* 0x0000002e292e723e */ /* 0x000fe400048060ff */
[----:B------:R-:W-:-:S03]  /*c0950*/  F2FP.SATFINITE.E5M2.F32.PACK_AB_MERGE_C R41, R50, R56, RZ ;  /* 0x000000383229723e */ /* 0x000fc600048060ff */
[----:B------:R-:W-:Y:S04]  /*c0960*/  STL [R1+0x424], R46 ;  /* 0x0004242e01007387 */ /* 0x000fe80000100800 */
[----:B------:R-:W-:Y:S04]  /*c0970*/  STL [R1+0x3bc], R41 ;  /* 0x0003bc2901007387 */ /* 0x000fe80000100800 */
[----:B------:R-:W4:Y:S04]  /*c0980*/  LDL.LU R56, [R1+0xb58] ;  /* 0x000b580001387983 */ /* 0x000f280000300800 */
[----:B------:R-:W4:Y:S04]  /*c0990*/  LDL.LU R50, [R1+0xb5c] ;  /* 0x000b5c0001327983 */ /* 0x000f280000300800 */
[----:B------:R0:W-:Y:S02]  /*c09a0*/  STL.64 [R1+0x1380], R44 ;  /* 0x0013802c01007387 */ /* 0x0001e40000100a00 */
[----:B0-----:R-:W-:-:S02]  /*c09b0*/  F2FP.SATFINITE.E5M2.F32.PACK_AB_MERGE_C R44, R49, R59, RZ ;  /* 0x0000003b312c723e */ /* 0x001fc400048060ff */
[----:B---3--:R-:W-:Y:S02]  /*c09c0*/  F2FP.SATFINITE.E5M2.F32.PACK_AB_MERGE_C R41, R9, R0, RZ ;  /* 0x000000000929723e */ /* 0x008fe400048060ff */
[----:B------:R-:W3:Y:S04]  /*c09d0*/  LDL.LU R0, [R1+0xb40] ;  /* 0x000b400001007983 */ /* 0x000ee80000300800 */
[----:B------:R-:W-:Y:S04]  /*c09e0*/  STL [R1+0x3c0], R44 ;  /* 0x0003c02c01007387 */ /* 0x000fe80000100800 */
[----:B------:R-:W3:Y:S04]  /*c09f0*/  LDL.LU R9, [R1+0xb44] ;  /* 0x000b440001097983 */ /* 0x000ee80000300800 */
[----:B------:R0:W-:Y:S02]  /*c0a00*/  STL [R1+0x30c], R41 ;  /* 0x00030c2901007387 */ /* 0x0001e40000100800 */
[----:B0-----:R-:W-:-:S02]  /*c0a10*/  F2FP.SATFINITE.E5M2.F32.PACK_AB_MERGE_C R41, R8, R39, RZ ;  /* 0x000000270829723e */ /* 0x001fc400048060ff */
[----:B------:R-:W3:Y:S04]  /*c0a20*/  LDL.LU R39, [R1+0xb48] ;  /* 0x000b480001277983 */ /* 0x000ee80000300800 */
[----:B------:R-:W3:Y:S01]  /*c0a30*/  LDL.LU R8, [R1+0xb4c] ;  /* 0x000b4c0001087983 */ /* 0x000ee20000300800 */
[----:B------:R-:W-:-:S05]  /*c0a40*/  IADD3 R44, P1, PT, R3, R28, RZ ;  /* 0x0000001c032c7210 */ /* 0x000fca0007f3e0ff */
[----:B------:R-:W-:-:S05]  /*c0a50*/  IMAD.X R45, R4, 0x1, R27, P1 ;  /* 0x00000001042d7824 */ /* 0x000fca00008e061b */
[----:B------:R-:W-:Y:S04]  /*c0a60*/  STL.64 [R1+0x1378], R44 ;  /* 0x0013782c01007387 */ /* 0x000fe80000100a00 */
[----:B------:R0:W-:Y:S02]  /*c0a70*/  STL [R1+0x310], R41 ;  /* 0x0003102901007387 */ /* 0x0001e40000100800 */
[----:B0-----:R-:W-:-:S05]  /*c0a80*/  F2FP.SATFINITE.E5M2.F32.PACK_AB_MERGE_C R41, R54, R48, RZ ;  /* 0x000000303629723e */ /* 0x001fca00048060ff */
[----:B------:R2:W-:Y:S01]  /*c0a90*/  STL [R1+0x2f0], R41 ;  /* 0x0002f02901007387 */ /* 0x0005e20000100800 */
[----:B------:R-:W-:-:S05]  /*c0aa0*/  IADD3 R44, P1, PT, R3, R26, RZ ;  /* 0x0000001a032c7210 */ /* 0x000fca0007f3e0ff */
[----:B------:R-:W-:Y:S01]  /*c0ab0*/  IMAD.X R45, R4, 0x1, R25, P1 ;  /* 0x00000001042d7824 */ /* 0x000fe200008e0619 */
[----:B--2---:R-:W-:Y:S02]  /*c0ac0*/  F2FP.SATFINITE.E5M2.F32.PACK_AB_MERGE_C R41, R40, R43, RZ ;  /* 0x0000002b2829723e */ /* 0x004fe400048060ff */
[----:B------:R-:W2:Y:S04]  /*c0ad0*/  LDL.LU R43, [R1+0xb30] ;  /* 0x000b3000012b7983 */ /* 0x000ea80000300800 */
[----:B------:R-:W2:Y:S04]  /*c0ae0*/  LDL.LU R40, [R1+0xb34] ;  /* 0x000b340001287983 */ /* 0x000ea80000300800 */
[----:B------:R0:W-:Y:S04]  /*c0af0*/  STL.64 [R1+0x1370], R44 ;  /* 0x0013702c01007387 */ /* 0x0001e80000100a00 */
[----:B------:R4:W-:Y:S01]  /*c0b00*/  STL [R1+0x2f4], R41 ;  /* 0x0002f42901007387 */ /* 0x0009e20000100800 */
[----:B0-----:R-:W-:-:S02]  /*c0b10*/  IADD3 R44, P1, PT, R3, R24, RZ ;  /* 0x00000018032c7210 */ /* 0x001fc40007f3e0ff */
[----:B----4-:R-:W-:-:S03]  /*c0b20*/  F2FP.SATFINITE.E5M2.F32.PACK_AB_MERGE_C R41, R55, R61, RZ ;  /* 0x0000003d3729723e */ /* 0x010fc600048060ff */
[----:B------:R-:W-:Y:S02]  /*c0b30*/  IMAD.X R45, R4, 0x1, R23, P1 ;  /* 0x00000001042d7824 */ /* 0x000fe400008e0617 */
[----:B------:R0:W-:Y:S01]  /*c0b40*/  STL [R1+0x2d8], R41 ;  /* 0x0002d82901007387 */ /* 0x0001e20000100800 */
[----:B------:R-:W-:-:S03]  /*c0b50*/  F2FP.SATFINITE.E5M2.F32.PACK_AB_MERGE_C R2, R2, R52, RZ ;  /* 0x000000340202723e */ /* 0x000fc600048060ff */
[----:B------:R1:W-:Y:S01]  /*c0b60*/  STL.64 [R1+0x1368], R44 ;  /* 0x0013682c01007387 */ /* 0x0003e20000100a00 */
[----:B0-----:R-:W-:Y:S02]  /*c0b70*/  F2FP.SATFINITE.E5M2.F32.PACK_AB_MERGE_C R41, R60, R47, RZ ;  /* 0x0000002f3c29723e */ /* 0x001fe400048060ff */
[----:B-1----:R-:W-:-:S03]  /*c0b80*/  IADD3 R44, P1, PT, R3, R22, RZ ;  /* 0x00000016032c7210 */ /* 0x002fc60007f3e0ff */
[----:B------:R0:W-:Y:S04]  /*c0b90*/  STL [R1+0x2c4], R41 ;  /* 0x0002c42901007387 */ /* 0x0001e80000100800 */
[----:B------:R1:W-:Y:S01]  /*c0ba0*/  STL [R1+0x29c], R2 ;  /* 0x00029c0201007387 */ /* 0x0003e20000100800 */
[----:B------:R-:W-:Y:S01]  /*c0bb0*/  IMAD.X R45, R4, 0x1, R21, P1 ;  /* 0x00000001042d7824 */ /* 0x000fe200008e0615 */
[----:B0-----:R-:W-:Y:S02]  /*c0bc0*/  F2FP.SATFINITE.E5M2.F32.PACK_AB_MERGE_C R41, R53, R58, RZ ;  /* 0x0000003a3529723e */ /* 0x001fe400048060ff */
[----:B-1----:R-:W-:Y:S01]  /*c0bd0*/  F2FP.SATFINITE.E5M2.F32.PACK_AB_MERGE_C R2, R42, R57, RZ ;  /* 0x000000392a02723e */ /* 0x002fe200048060ff */
[----:B------:R-:W4:Y:S04]  /*c0be0*/  LDL.LU R58, [R1+0xb38] ;  /* 0x000b3800013a7983 */ /* 0x000f280000300800 */
[----:B------:R0:W-:Y:S04]  /*c0bf0*/  STL.64 [R1+0x1360], R44 ;  /* 0x0013602c01007387 */ /* 0x0001e80000100a00 */
[----:B------:R-:W-:Y:S04]  /*c0c00*/  STL [R1+0x2a4], R41 ;  /* 0x0002a42901007387 */ /* 0x000fe80000100800 */
[----:B------:R-:W4:Y:S04]  /*c0c10*/  LDL.LU R53, [R1+0xb3c] ;  /* 0x000b3c0001357983 */ /* 0x000f280000300800 */
[----:B------:R1:W-:Y:S04]  /*c0c20*/  STL [R1+0x204], R2 ;  /* 0x0002040201007387 */ /* 0x0003e80000100800 */
[----:B------:R-:W4:Y:S04]  /*c0c30*/  LDL.LU R57, [R1+0x530] ;  /* 0x0005300001397983 */ /* 0x000f280000300800 */
[----:B------:R-:W4:Y:S01]  /*c0c40*/  LDL.LU R42, [R1+0x534] ;  /* 0x00053400012a7983 */ /* 0x000f220000300800 */
[----:B0-----:R-:W-:-:S05]  /*c0c50*/  IADD3 R44, P1, PT, R3, R20, RZ ;  /* 0x00000014032c7210 */ /* 0x001fca0007f3e0ff */
[----:B------:R-:W-:-:S05]  /*c0c60*/  IMAD.X R45, R4, 0x1, R19, P1 ;  /* 0x00000001042d7824 */ /* 0x000fca00008e0613 */
[----:B------:R0:W-:Y:S01]  /*c0c70*/  STL.64 [R1+0x1358], R44 ;  /* 0x0013582c01007387 */ /* 0x0001e20000100a00 */
[----:B-1----:R-:W-:Y:S02]  /*c0c80*/  F2FP.SATFINITE.E5M2.F32.PACK_AB_MERGE_C R2, R50, R56, RZ ;  /* 0x000000383202723e */ /* 0x002fe400048060ff */
[----:B0-----:R-:W-:-:S03]  /*c0c90*/  IADD3 R44, P1, PT, R3, R18, RZ ;  /* 0x00000012032c7210 */ /* 0x001fc60007f3e0ff */
[----:B------:R-:W-:Y:S04]  /*c0ca0*/  STL [R1+0x1f4], R2 ;  /* 0x0001f40201007387 */ /* 0x000fe80000100800 */
[----:B------:R-:W4:Y:S01]  /*c0cb0*/  LDL.LU R59, [R1+0x538] ;  /* 0x00053800013b7983 */ /* 0x000f220000300800 */
[----:B------:R-:W-:-:S05]  /*c0cc0*/  IMAD.X R45, R4, 0x1, R17, P1 ;  /* 0x00000001042d7824 */ /* 0x000fca00008e0611 */
[----:B------:R-:W-:Y:S04]  /*c0cd0*/  STL.64 [R1+0x1350], R44 ;  /* 0x0013502c01007387 */ /* 0x000fe80000100a00 */
[----:B------:R-:W4:Y:S01]  /*c0ce0*/  LDL.LU R49, [R1+0x53c] ;  /* 0x00053c0001317983 */ /* 0x000f220000300800 */
[----:B---3--:R-:W-:-:S05]  /*c0cf0*/  F2FP.SATFINITE.E5M2.F32.PACK_AB_MERGE_C R0, R9, R0, RZ ;  /* 0x000000000900723e */ /* 0x008fca00048060ff */
[----:B------:R0:W-:Y:S04]  /*c0d00*/  STL [R1+0x1d4], R0 ;  /* 0x0001d40001007387 */ /* 0x0001e80000100800 */
[----:B0-----:R-:W3:Y:S04]  /*c0d10*/  LDL.LU R0, [R1+0xb20] ;  /* 0x000b200001007983 */ /* 0x001ee80000300800 */
[----:B------:R-:W3:Y:S01]  /*c0d20*/  LDL.LU R9, [R1+0xb24] ;  /* 0x000b240001097983 */ /* 0x000ee20000300800 */
[----:B------:R-:W-:-:S03]  /*c0d30*/  F2FP.SATFINITE.E5M2.F32.PACK_AB_MERGE_C R2, R8, R39, RZ ;  /* 0x000000270802723e */ /* 0x000fc600048060ff */
[----:B------:R-:W3:Y:S04]  /*c0d40*/  LDL.LU R48, [R1+0xb28] ;  /* 0x000b280001307983 */ /* 0x000ee80000300800 */
[----:B------:R-:W3:Y:S04]  /*c0d50*/  LDL.LU R54, [R1+0xb2c] ;  /* 0x000b2c0001367983 */ /* 0x000ee80000300800 */
[----:B------:R2:W-:Y:S04]  /*c0d60*/  STL [R1+0x1d0], R2 ;  /* 0x0001d00201007387 */ /* 0x0005e80000100800 */
[----:B------:R-:W3:Y:S04]  /*c0d70*/  LDL.LU R39, [R1+0xb10] ;  /* 0x000b100001277983 */ /* 0x000ee80000300800 */
[----:B------:R-:W3:Y:S04]  /*c0d80*/  LDL.LU R8, [R1+0xb14] ;  /* 0x000b140001087983 */ /* 0x000ee80000300800 */
[----:B------:R-:W3:Y:S04]  /*c0d90*/  LDL.LU R61, [R1+0xb18] ;  /* 0x000b1800013d7983 */ /* 0x000ee80000300800 */
[----:B------:R-:W3:Y:S01]  /*c0da0*/  LDL.LU R55, [R1+0xb1c] ;  /* 0x000b1c0001377983 */ /* 0x000ee20000300800 */
[----:B------:R-:W-:Y:S01]  /*c0db0*/  VIADD R3, R3, UR6 ;  /* 0x0000000603037c36 */ /* 0x000fe20008000000 */
[----:B------:R-:W0:Y:S04]  /*c0dc0*/  LDCU UR6, c[0x0][0x3b8] ;  /* 0x00007700ff0677ac */ /* 0x000e280008000800 */
        /* <DEDUP_REMOVED lines=8> */
[----:B------:R-:W2:Y:S04]  /*c0e50*/  LDL.LU R50, [R1+0xb0c] ;  /* 0x000b0c0001327983 */ /* 0x000ea80000300800 */
[----:B------:R-:W2:Y:S04]  /*c0e60*/  LDL.LU R43, [R1+0xaf0] ;  /* 0x000af000012b7983 */ /* 0x000ea80000300800 */
[----:B------:R-:W2:Y:S04]  /*c0e70*/  LDL.LU R40, [R1+0xaf4] ;  /* 0x000af40001287983 */ /* 0x000ea80000300800 */
[----:B------:R4:W-:Y:S02]  /*c0e80*/  STL.64 [R1+0x1348], R44 ;  /* 0x0013482c01007387 */ /* 0x0009e40000100a00 */
[----:B----4-:R-:W-:-:S02]  /*c0e90*/  F2FP.SATFINITE.E5M2.F32.PACK_AB_MERGE_C R44, R53, R58, RZ ;  /* 0x0000003a352c723e */ /* 0x010fc400048060ff */
[----:B------:R-:W-:-:S03]  /*c0ea0*/  F2FP.SATFINITE.E5M2.F32.PACK_AB_MERGE_C R41, R42, R57, RZ ;  /* 0x000000392a29723e */ /* 0x000fc600048060ff */
[----:B------:R1:W-:Y:S04]  /*c0eb0*/  STL [R1+0x58c8], R44 ;  /* 0x0058c82c01007387 */ /* 0x0003e80000100800 */
[----:B------:R-:W4:Y:S04]  /*c0ec0*/  LDL.LU R52, [R1+0xaf8] ;  /* 0x000af80001347983 */ /* 0x000f280000300800 */
[----:B------:R-:W4:Y:S04]  /*c0ed0*/  LDL.LU R2, [R1+0xafc] ;  /* 0x000afc0001027983 */ /* 0x000f280000300800 */
[----:B------:R0:W-:Y:S04]  /*c0ee0*/  STL [R1+0x13c], R41 ;  /* 0x00013c2901007387 */ /* 0x0001e80000100800 */
[----:B------:R-:W4:Y:S04]  /*c0ef0*/  LDL.LU R58, [R1+0xae0] ;  /* 0x000ae000013a7983 */ /* 0x000f280000300800 */
[----:B------:R-:W4:Y:S04]  /*c0f00*/  LDL.LU R53, [R1+0xae4] ;  /* 0x000ae40001357983 */ /* 0x000f280000300800 */
[----:B------:R-:W4:Y:S04]  /*c0f10*/  LDL.LU R57, [R1+0xae8] ;  /* 0x000ae80001397983 */ /* 0x000f280000300800 */
[----:B------:R-:W4:Y:S01]  /*c0f20*/  LDL.LU R42, [R1+0xaec] ;  /* 0x000aec00012a7983 */ /* 0x000f220000300800 */
[----:B-1----:R-:W-:-:S05]  /*c0f30*/  IADD3 R44, P1, PT, R3, R15, RZ ;  /* 0x0000000f032c7210 */ /* 0x002fca0007f3e0ff */
[----:B------:R-:W-:-:S05]  /*c0f40*/  IMAD.X R45, R4, 0x1, R37, P1 ;  /* 0x00000001042d7824 */ /* 0x000fca00008e0625 */
[----:B------:R1:W-:Y:S01]  /*c0f50*/  STL.64 [R1+0x1340], R44 ;  /* 0x0013402c01007387 */ /* 0x0003e20000100a00 */
[----:B0-----:R-:W-:-:S05]  /*c0f60*/  F2FP.SATFINITE.E5M2.F32.PACK_AB_MERGE_C R41, R49, R59, RZ ;  /* 0x0000003b3129723e */ /* 0x001fca00048060ff */
[----:B------:R-:W-:Y:S01]  /*c0f70*/  STL [R1+0x150], R41 ;  /* 0x0001502901007387 */ /* 0x000fe20000100800 */
[----:B-1----:R-:W-:-:S05]  /*c0f80*/  IADD3 R44, P1, PT, R3, R14, RZ ;  /* 0x0000000e032c7210 */ /* 0x002fca0007f3e0ff */
[----:B------:R-:W-:Y:S01]  /*c0f90*/  IMAD.X R45, R4, 0x1, R13, P1 ;  /* 0x00000001042d7824 */ /* 0x000fe200008e060d */
[----:B---3--:R-:W-:-:S05]  /*c0fa0*/  F2FP.SATFINITE.E5M2.F32.PACK_AB_MERGE_C R0, R9, R0, RZ ;  /* 0x000000000900723e */ /* 0x008fca00048060ff */
[----:B------:R0:W-:Y:S04]  /*c0fb0*/  STL [R1+0x4ef0], R0 ;  /* 0x004ef00001007387 */ /* 0x0001e80000100800 */
[----:B0-----:R-:W3:Y:S04]  /*c0fc0*/  LDL.LU R0, [R1+0xad0] ;  /* 0x000ad00001007983 */ /* 0x001ee80000300800 */
[----:B------:R-:W3:Y:S04]  /*c0fd0*/  LDL.LU R9, [R1+0xad4] ;  /* 0x000ad40001097983 */ /* 0x000ee80000300800 */
[----:B------:R0:W-:Y:S01]  /*c0fe0*/  STL.64 [R1+0x1338], R44 ;  /* 0x0013382c01007387 */ /* 0x0001e20000100a00 */
[----:B------:R-:W-:-:S03]  /*c0ff0*/  F2FP.SATFINITE.E5M2.F32.PACK_AB_MERGE_C R41, R8, R39, RZ ;  /* 0x000000270829723e */ /* 0x000fc600048060ff */
[----:B------:R-:W3:Y:S01]  /*c1000*/  LDL.LU R39, [R1+0xad8] ;  /* 0x000ad80001277983 */ /* 0x000ee20000300800 */
[----:B0-----:R-:W-:-:S05]  /*c1010*/  F2FP.SATFINITE.E5M2.F32.PACK_AB_MERGE_C R44, R54, R48, RZ ;  /* 0x00000030362c723e */ /* 0x001fca00048060ff */
[----:B------:R0:W-:Y:S04]  /*c1020*/  STL [R1+0x4f1c], R44 ;  /* 0x004f1c2c01007387 */ /* 0x0001e80000100800 */
[----:B------:R-:W3:Y:S01]  /*c1030*/  LDL.LU R8, [R1+0xadc] ;  /* 0x000adc0001087983 */ /* 0x000ee20000300800 */
[----:B0-----:R-:W-:-:S03]  /*c1040*/  IADD3 R44, P1, PT, R3, R12, RZ ;  /* 0x0000000c032c7210 */ /* 0x001fc60007f3e0ff */
[----:B------:R-:W-:Y:S02]  /*c1050*/  STL [R1+0x4e14], R41 ;  /* 0x004e142901007387 */ /* 0x000fe40000100800 */
[----:B------:R-:W-:Y:S01]  /*c1060*/  IMAD.X R45, R4, 0x1, R11, P1 ;  /* 0x00000001042d7824 */ /* 0x000fe200008e060b */
[----:B------:R-:W-:-:S04]  /*c1070*/  F2FP.SATFINITE.E5M2.F32.PACK_AB_MERGE_C R46, R55, R61, RZ ;  /* 0x0000003d372e723e */ /* 0x000fc800048060ff */
[----:B------:R0:W-:Y:S04]  /*c1080*/  STL.64 [R1+0x1330], R44 ;  /* 0x0013302c01007387 */ /* 0x0001e80000100a00 */
[----:B------:R-:W-:Y:S01]  /*c1090*/  STL [R1+0x4e2c], R46 ;  /* 0x004e2c2e01007387 */ /* 0x000fe20000100800 */
[----:B0-----:R-:W-:-:S05]  /*c10a0*/  IADD3 R44, P1, PT, R3, R10, RZ ;  /* 0x0000000a032c7210 */ /* 0x001fca0007f3e0ff */
[----:B------:R-:W-:Y:S01]  /*c10b0*/  IMAD.X R45, R4, 0x1, R7, P1 ;  /* 0x00000001042d7824 */ /* 0x000fe200008e0607 */
[----:B--2---:R-:W-:-:S05]  /*c10c0*/  F2FP.SATFINITE.E5M2.F32.PACK_AB_MERGE_C R41, R60, R47, RZ ;  /* 0x0000002f3c29723e */ /* 0x004fca00048060ff */
[----:B------:R-:W-:Y:S04]  /*c10d0*/  STL [R1+0x4d6c], R41 ;  /* 0x004d6c2901007387 */ /* 0x000fe80000100800 */
[----:B------:R0:W-:Y:S01]  /*c10e0*/  STL.64 [R1+0x1328], R44 ;  /* 0x0013282c01007387 */ /* 0x0001e20000100a00 */
[----:B------:R-:W-:Y:S02]  /*c10f0*/  F2FP.SATFINITE.E5M2.F32.PACK_AB_MERGE_C R43, R40, R43, RZ ;  /* 0x0000002b282b723e */ /* 0x000fe400048060ff */
[----:B------:R-:W-:Y:S02]  /*c1100*/  IADD3 R40, P1, PT, R3, R6, RZ ;  /* 0x0000000603287210 */ /* 0x000fe40007f3e0ff */
[----:B0-----:R-:W-:-:S03]  /*c1110*/  F2FP.SATFINITE.E5M2.F32.PACK_AB_MERGE_C R44, R50, R56, RZ ;  /* 0x00000038322c723e */ /* 0x001fc600048060ff */
[----:B------:R-:W-:Y:S02]  /*c1120*/  IMAD.X R41, R4, 0x1, R5, P1 ;  /* 0x0000000104297824 */ /* 0x000fe400008e0605 */
[----:B------:R-:W-:Y:S04]  /*c1130*/  STL [R1+0x4d7c], R44 ;  /* 0x004d7c2c01007387 */ /* 0x000fe80000100800 */
[----:B------:R0:W-:Y:S04]  /*c1140*/  STL [R1+0x530], R43 ;  /* 0x0005302b01007387 */ /* 0x0001e80000100800 */
[----:B------:R-:W2:Y:S04]  /*c1150*/  LDL.LU R55, [R1+0xac0] ;  /* 0x000ac00001377983 */ /* 0x000ea80000300800 */
[----:B------:R-:W2:Y:S04]  /*c1160*/  LDL.LU R47, [R1+0xac4] ;  /* 0x000ac400012f7983 */ /* 0x000ea80000300800 */
[----:B------:R-:W2:Y:S04]  /*c1170*/  LDL.LU R56, [R1+0xac8] ;  /* 0x000ac80001387983 */ /* 0x000ea80000300800 */
[----:B------:R1:W-:Y:S04]  /*c1180*/  STL.64 [R1+0x1320], R40 ;  /* 0x0013202801007387 */ /* 0x0003e80000100a00 */
[----:B------:R-:W2:Y:S04]  /*c1190*/  LDL.LU R50, [R1+0xacc] ;  /* 0x000acc0001327983 */ /* 0x000ea80000300800 */
[----:B0-----:R-:W2:Y:S04]  /*c11a0*/  LDL.LU R43, [R1+0xab0] ;  /* 0x000ab000012b7983 */ /* 0x001ea80000300800 */
[----:B-1----:R-:W2:Y:S01]  /*c11b0*/  LDL.LU R40, [R1+0xab4] ;  /* 0x000ab40001287983 */ /* 0x002ea20000300800 */
[----:B------:R-:W-:-:S05]  /*c11c0*/  IADD3 R44, P1, PT, R3, R36, RZ ;  /* 0x00000024032c7210 */ /* 0x000fca0007f3e0ff */
[----:B------:R-:W-:Y:S01]  /*c11d0*/  IMAD.X R45, R4, 0x1, R35, P1 ;  /* 0x00000001042d7824 */ /* 0x000fe200008e0623 */
[----:B----4-:R-:W-:Y:S02]  /*c11e0*/  F2FP.SATFINITE.E5M2.F32.PACK_AB_MERGE_C R41, R2, R52, RZ ;  /* 0x000000340229723e */ /* 0x010fe400048060ff */
[----:B------:R-:W-:-:S03]  /*c11f0*/  F2FP.SATFINITE.E5M2.F32.PACK_AB_MERGE_C R2, R53, R58, RZ ;  /* 0x0000003a3502723e */ /* 0x000fc600048060ff */
[----:B------:R0:W-:Y:S04]  /*c1200*/  STL [R1+0x538], R41 ;  /* 0x0005382901007387 */ /* 0x0001e80000100800 */
[----:B------:R-:W-:Y:S01]  /*c1210*/  STL [R1+0x460], R2 ;  /* 0x0004600201007387 */ /* 0x000fe20000100800 */
[----:B------:R-:W-:-:S03]  /*c1220*/  F2FP.SATFINITE.E5M2.F32.PACK_AB_MERGE_C R42, R42, R57, RZ ;  /* 0x000000392a2a723e */ /* 0x000fc600048060ff */
[----:B0-----:R-:W4:Y:S04]  /*c1230*/  LDL.LU R41, [R1+0xab8] ;  /* 0x000ab80001297983 */ /* 0x001f280000300800 */
[----:B------:R-:W4:Y:S04]  /*c1240*/  LDL.LU R59, [R1+0xabc] ;  /* 0x000abc00013b7983 */ /* 0x000f280000300800 */
[----:B------:R0:W-:Y:S04]  /*c1250*/  STL.64 [R1+0x1318], R44 ;  /* 0x0013182c01007387 */ /* 0x0001e80000100a00 */
[----:B------:R-:W4:Y:S04]  /*c1260*/  LDL.LU R58, [R1+0xaa0] ;  /* 0x000aa000013a7983 */ /* 0x000f280000300800 */
[----:B------:R-:W4:Y:S04]  /*c1270*/  LDL.LU R57, [R1+0xaa4] ;  /* 0x000aa40001397983 */ /* 0x000f280000300800 */
[----:B------:R-:W-:Y:S01]  /*c1280*/  STL [R1+0x57c8], R42 ;  /* 0x0057c82a01007387 */ /* 0x000fe20000100800 */
[----:B0-----:R-:W-:-:S05]  /*c1290*/  IADD3 R44, P1, PT, R3, R34, RZ ;  /* 0x00000022032c7210 */ /* 0x001fca0007f3e0ff */
[----:B------:R-:W-:Y:S01]  /*c12a0*/  IMAD.X R45, R4, 0x1, R33, P1 ;  /* 0x00000001042d7824 */ /* 0x000fe200008e0621 */
[----:B---3--:R-:W-:Y:S02]  /*c12b0*/  F2FP.SATFINITE.E5M2.F32.PACK_AB_MERGE_C R2, R9, R0, RZ ;  /* 0x000000000902723e */ /* 0x008fe400048060ff */
[----:B------:R-:W3:Y:S04]  /*c12c0*/  LDL.LU R0, [R1+0xaa8] ;  /* 0x000aa80001007983 */ /* 0x000ee80000300800 */
[----:B------:R-:W3:Y:S04]  /*c12d0*/  LDL.LU R9, [R1+0xaac] ;  /* 0x000aac0001097983 */ /* 0x000ee80000300800 */
        /* <DEDUP_REMOVED lines=16> */
[----:B--2---:R-:W-:-:S05]  /*c13e0*/  F2FP.SATFINITE.E5M2.F32.PACK_AB_MERGE_C R42, R47, R55, RZ ;  /* 0x000000372f2a723e */ /* 0x004fca00048060ff */
[----:B------:R0:W-:Y:S04]  /*c13f0*/  STL [R1+0x3d4], R42 ;  /* 0x0003d42a01007387 */ /* 0x0001e80000100800 */
[----:B------:R-:W2:Y:S04]  /*c1400*/  LDL.LU R55, [R1+0xa78] ;  /* 0x000a780001377983 */ /* 0x000ea80000300800 */
[----:B------:R-:W-:Y:S01]  /*c1410*/  STL.64 [R1+0x1308], R44 ;  /* 0x0013082c01007387 */ /* 0x000fe20000100a00 */
[----:B0-----:R-:W-:Y:S02]  /*c1420*/  F2FP.SATFINITE.E5M2.F32.PACK_AB_MERGE_C R42, R50, R56, RZ ;  /* 0x00000038322a723e */ /* 0x001fe400048060ff */
[----:B------:R-:W-:-:S03]  /*c1430*/  F2FP.SATFINITE.E5M2.F32.PACK_AB_MERGE_C R40, R40, R43, RZ ;  /* 0x0000002b2828723e */ /* 0x000fc600048060ff */
[----:B------:R0:W-:Y:S04]  /*c1440*/  STL [R1+0x3dc], R42 ;  /* 0x0003dc2a01007387 */ /* 0x0001e80000100800 */
[----:B------:R-:W2:Y:S04]  /*c1450*/  LDL.LU R47, [R1+0xa7c] ;  /* 0x000a7c00012f7983 */ /* 0x000ea80000300800 */
[----:B------:R-:W-:Y:S04]  /*c1460*/  STL [R1+0x314], R40 ;  /* 0x0003142801007387 */ /* 0x000fe80000100800 */
[----:B------:R-:W2:Y:S04]  /*c1470*/  LDL.LU R56, [R1+0xa60] ;  /* 0x000a600001387983 */ /* 0x000ea80000300800 */
[----:B------:R-:W2:Y:S01]  /*c1480*/  LDL.LU R50, [R1+0xa64] ;  /* 0x000a640001327983 */ /* 0x000ea20000300800 */
[----:B0-----:R-:W-:-:S05]  /*c1490*/  IADD3 R42, P1, PT, R3, R30, RZ ;  /* 0x0000001e032a7210 */ /* 0x001fca0007f3e0ff */
[----:B------:R-:W-:-:S05]  /*c14a0*/  IMAD.X R43, R4, 0x1, R29, P1 ;  /* 0x00000001042b7824 */ /* 0x000fca00008e061d */
[----:B------:R0:W-:Y:S04]  /*c14b0*/  STL.64 [R1+0x1300], R42 ;  /* 0x0013002a01007387 */ /* 0x0001e80000100a00 */
[----:B0-----:R-:W2:Y:S04]  /*c14c0*/  LDL.LU R43, [R1+0xa68] ;  /* 0x000a6800012b7983 */ /* 0x001ea80000300800 */
[----:B------:R-:W2:Y:S01]  /*c14d0*/  LDL.LU R40, [R1+0xa6c] ;  /* 0x000a6c0001287983 */ /* 0x000ea20000300800 */
[----:B----4-:R-:W-:Y:S02]  /*c14e0*/  F2FP.SATFINITE.E5M2.F32.PACK_AB_MERGE_C R42, R59, R41, RZ ;  /* 0x000000293b2a723e */ /* 0x010fe400048060ff */
[----:B------:R-:W-:-:S03]  /*c14f0*/  F2FP.SATFINITE.E5M2.F32.PACK_AB_MERGE_C R41, R57, R58, RZ ;  /* 0x0000003a3929723e */ /* 0x000fc600048060ff */
[----:B------:R-:W-:Y:S04]  /*c1500*/  STL [R1+0x328], R42 ;  /* 0x0003282a01007387 */ /* 0x000fe80000100800 */
[----:B------:R-:W-:Y:S04]  /*c1510*/  STL [R1+0x2ec], R41 ;  /* 0x0002ec2901007387 */ /* 0x000fe80000100800 */
[----:B------:R-:W4:Y:S04]  /*c1520*/  LDL.LU R58, [R1+0xa50] ;  /* 0x000a5000013a7983 */ /* 0x000f280000300800 */
[----:B------:R-:W4:Y:S01]  /*c1530*/  LDL.LU R57, [R1+0xa54] ;  /* 0x000a540001397983 */ /* 0x000f220000300800 */
[----:B------:R-:W-:-:S05]  /*c1540*/  IADD3 R44, P1, PT, R3, R28, RZ ;  /* 0x0000001c032c7210 */ /* 0x000fca0007f3e0ff */
[----:B------:R-:W-:-:S05]  /*c1550*/  IMAD.X R45, R4, 0x1, R27, P1 ;  /* 0x00000001042d7824 */ /* 0x000fca00008e061b */
[----:B------:R0:W-:Y:S02]  /*c1560*/  STL.64 [R1+0x12f8], R44 ;  /* 0x0012f82c01007387 */ /* 0x0001e40000100a00 */
[----:B0-----:R-:W-:Y:S02]  /*c1570*/  IADD3 R44, P1, PT, R3, R26, RZ ;  /* 0x0000001a032c7210 */ /* 0x001fe40007f3e0ff */
[----:B---3--:R-:W-:-:S05]  /*c1580*/  F2FP.SATFINITE.E5M2.F32.PACK_AB_MERGE_C R0, R9, R0, RZ ;  /* 0x000000000900723e */ /* 0x008fca00048060ff */
[----:B------:R0:W-:Y:S04]  /*c1590*/  STL [R1+0x300], R0 ;  /* 0x0003000001007387 */ /* 0x0001e80000100800 */
[----:B0-----:R-:W3:Y:S04]  /*c15a0*/  LDL.LU R0, [R1+0xa58] ;  /* 0x000a580001007983 */ /* 0x001ee80000300800 */
[----:B------:R-:W3:Y:S01]  /*c15b0*/  LDL.LU R9, [R1+0xa5c] ;  /* 0x000a5c0001097983 */ /* 0x000ee20000300800 */
[----:B------:R-:W-:Y:S01]  /*c15c0*/  F2FP.SATFINITE.E5M2.F32.PACK_AB_MERGE_C R41, R48, R49, RZ ;  /* 0x000000313029723e */ /* 0x000fe200048060ff */
[----:B------:R-:W-:-:S04]  /*c15d0*/  IMAD.X R45, R4, 0x1, R25, P1 ;  /* 0x00000001042d7824 */ /* 0x000fc800008e0619 */
[----:B------:R0:W-:Y:S04]  /*c15e0*/  STL [R1+0x2d4], R41 ;  /* 0x0002d42901007387 */ /* 0x0001e80000100800 */
[----:B------:R1:W-:Y:S01]  /*c15f0*/  STL.64 [R1+0x12f0], R44 ;  /* 0x0012f02c01007387 */ /* 0x0003e20000100a00 */
[----:B------:R-:W-:Y:S02]  /*c1600*/  F2FP.SATFINITE.E5M2.F32.PACK_AB_MERGE_C R42, R61, R54, RZ ;  /* 0x000000363d2a723e */ /* 0x000fe400048060ff */
[----:B0-----:R-:W-:Y:S02]  /*c1610*/  F2FP.SATFINITE.E5M2.F32.PACK_AB_MERGE_C R41, R52, R60, RZ ;  /* 0x0000003c3429723e */ /* 0x001fe400048060ff */
[----:B-1----:R-:W-:Y:S01]  /*c1620*/  IADD3 R44, P1, PT, R3, R24, RZ ;  /* 0x00000018032c7210 */ /* 0x002fe20007f3e0ff */
[----:B------:R-:W-:Y:S04]  /*c1630*/  STL [R1+0x2dc], R42 ;  /* 0x0002dc2a01007387 */ /* 0x000fe80000100800 */
[----:B------:R0:W-:Y:S01]  /*c1640*/  STL [R1+0x2a0], R41 ;  /* 0x0002a02901007387 */ /* 0x0001e20000100800 */
[----:B------:R-:W-:-:S03]  /*c1650*/  IMAD.X R45, R4, 0x1, R23, P1 ;  /* 0x00000001042d7824 */ /* 0x000fc600008e0617 */
[----:B------:R-:W3:Y:S04]  /*c1660*/  LDL.LU R60, [R1+0xa40] ;  /* 0x000a4000013c7983 */ /* 0x000ee80000300800 */
[----:B------:R1:W-:Y:S01]  /*c1670*/  STL.64 [R1+0x12e8], R44 ;  /* 0x0012e82c01007387 */ /* 0x0003e20000100a00 */
[----:B0-----:R-:W-:Y:S02]  /*c1680*/  F2FP.SATFINITE.E5M2.F32.PACK_AB_MERGE_C R41, R53, R2, RZ ;  /* 0x000000023529723e */ /* 0x001fe400048060ff */
[----:B------:R-:W-:Y:S02]  /*c1690*/  F2FP.SATFINITE.E5M2.F32.PACK_AB_MERGE_C R2, R8, R39, RZ ;  /* 0x000000270802723e */ /* 0x000fe400048060ff */
[----:B-1----:R-:W-:Y:S01]  /*c16a0*/  IADD3 R44, P1, PT, R3, R22, RZ ;  /* 0x00000016032c7210 */ /* 0x002fe20007f3e0ff */
[----:B------:R-:W-:Y:S04]  /*c16b0*/  STL [R1+0x2a8], R41 ;  /* 0x0002a82901007387 */ /* 0x000fe80000100800 */
[----:B------:R-:W3:Y:S01]  /*c16c0*/  LDL.LU R52, [R1+0xa44] ;  /* 0x000a440001347983 */ /* 0x000ee20000300800 */
[----:B------:R-:W-:-:S03]  /*c16d0*/  IMAD.X R45, R4, 0x1, R21, P1 ;  /* 0x00000001042d7824 */ /* 0x000fc600008e0615 */
[----:B------:R0:W-:Y:S04]  /*c16e0*/  STL [R1+0x278], R2 ;  /* 0x0002780201007387 */ /* 0x0001e80000100800 */
[----:B0-----:R-:W3:Y:S04]  /*c16f0*/  LDL.LU R2, [R1+0xa48] ;  /* 0x000a480001027983 */ /* 0x001ee80000300800 */
[----:B------:R-:W3:Y:S04]  /*c1700*/  LDL.LU R53, [R1+0xa4c] ;  /* 0x000a4c0001357983 */ /* 0x000ee80000300800 */
[----:B------:R-:W3:Y:S04]  /*c1710*/  LDL.LU R39, [R1+0x520] ;  /* 0x0005200001277983 */ /* 0x000ee80000300800 */
[----:B------:R0:W-:Y:S04]  /*c1720*/  STL.64 [R1+0x12e0], R44 ;  /* 0x0012e02c01007387 */ /* 0x0001e80000100a00 */
[----:B------:R-:W3:Y:S01]  /*c1730*/  LDL.LU R8, [R1+0x524] ;  /* 0x0005240001087983 */ /* 0x000ee20000300800 */
[----:B0-----:R-:W-:-:S05]  /*c1740*/  IADD3 R44, P1, PT, R3, R20, RZ ;  /* 0x00000014032c7210 */ /* 0x001fca0007f3e0ff */
[----:B------:R-:W-:Y:S01]  /*c1750*/  IMAD.X R45, R4, 0x1, R19, P1 ;  /* 0x00000001042d7824 */ /* 0x000fe200008e0613 */
[----:B--2---:R-:W-:Y:S02]  /*c1760*/  F2FP.SATFINITE.E5M2.F32.PACK_AB_MERGE_C R42, R47, R55, RZ ;  /* 0x000000372f2a723e */ /* 0x004fe400048060ff */
[----:B------:R-:W-:-:S03]  /*c1770*/  F2FP.SATFINITE.E5M2.F32.PACK_AB_MERGE_C R41, R50, R56, RZ ;  /* 0x000000383229723e */ /* 0x000fc600048060ff */
[----:B------:R0:W-:Y:S04]  /*c1780*/  STL [R1+0x27c], R42 ;  /* 0x00027c2a01007387 */ /* 0x0001e80000100800 */
[----:B------:R1:W-:Y:S04]  /*c1790*/  STL [R1+0x1bc], R41 ;  /* 0x0001bc2901007387 */ /* 0x0003e80000100800 */
[----:B------:R-:W-:Y:S01]  /*c17a0*/  STL.64 [R1+0x12d8], R44 ;  /* 0x0012d82c01007387 */ /* 0x000fe20000100a00 */
[----:B0-----:R-:W-:Y:S02]  /*c17b0*/  F2FP.SATFINITE.E5M2.F32.PACK_AB_MERGE_C R42, R40, R43, RZ ;  /* 0x0000002b282a723e */ /* 0x001fe400048060ff */
[----:B------:R-:W-:-:S05]  /*c17c0*/  IADD3 R40, P1, PT, R3, R18, RZ ;  /* 0x0000001203287210 */ /* 0x000fca0007f3e0ff */
[----:B-1----:R-:W-:Y:S01]  /*c17d0*/  IMAD.X R41, R4, 0x1, R17, P1 ;  /* 0x0000000104297824 */ /* 0x002fe200008e0611 */
[----:B------:R-:W-:Y:S04]  /*c17e0*/  STL [R1+0x1ec], R42 ;  /* 0x0001ec2a01007387 */ /* 0x000fe80000100800 */
[----:B------:R-:W2:Y:S04]  /*c17f0*/  LDL.LU R56, [R1+0x528] ;  /* 0x0005280001387983 */ /* 0x000ea80000300800 */
[----:B------:R0:W-:Y:S04]  /*c1800*/  STL.64 [R1+0x12d0], R40 ;  /* 0x0012d02801007387 */ /* 0x0001e80000100a00 */
[----:B0-----:R-:W2:Y:S04]  /*c1810*/  LDL.LU R40, [R1+0x52c] ;  /* 0x00052c0001287983 */ /* 0x001ea80000300800 */
[----:B------:R-:W2:Y:S04]  /*c1820*/  LDL.LU R50, [R1+0xa30] ;  /* 0x000a300001327983 */ /* 0x000ea80000300800 */
[----:B------:R-:W2:Y:S01]  /*c1830*/  LDL.LU R43, [R1+0xa34] ;  /* 0x000a3400012b7983 */ /* 0x000ea20000300800 */
[----:B----4-:R-:W-:-:S03]  /*c1840*/  F2FP.SATFINITE.E5M2.F32.PACK_AB_MERGE_C R4, R57, R58, RZ ;  /* 0x0000003a3904723e */ /* 0x010fc600048060ff */
[----:B------:R-:W4:Y:S04]  /*c1850*/  LDL.LU R42, [R1+0xa38] ;  /* 0x000a3800012a7983 */ /* 0x000f280000300800 */
[----:B------:R0:W-:Y:S04]  /*c1860*/  STL [R1+0x178], R4 ;  /* 0x0001780401007387 */ /* 0x0001e80000100800 */
[----:B------:R-:W4:Y:S04]  /*c1870*/  LDL.LU R44, [R1+0xa3c] ;  /* 0x000a3c00012c7983 */ /* 0x000f280000300800 */
[----:B------:R-:W4:Y:S04]  /*c1880*/  LDL.LU R45, [R1+0xa20] ;  /* 0x000a2000012d7983 */ /* 0x000f280000300800 */
[----:B------:R-:W4:Y:S04]  /*c1890*/  LDL.LU R51, [R1+0xa24] ;  /* 0x000a240001337983 */ /* 0x000f280000300800 */
[----:B------:R-:W4:Y:S04]  /*c18a0*/  LDL.LU R58, [R1+0xa28] ;  /* 0x000a2800013a7983 */ /* 0x000f280000300800 */
[----:B------:R-:W4:Y:S01]  /*c18b0*/  LDL.LU R57, [R1+0xa2c] ;  /* 0x000a2c0001397983 */ /* 0x000f220000300800 */
[----:B------:R-:W-:Y:S01]  /*c18c0*/  VIADD R3, R3, UR6 ;  /* 0x0000000603037c36 */ /* 0x000fe20008000000 */
[----:B------:R-:W1:Y:S01]  /*c18d0*/  LDCU UR6, c[0x0][0x3b8] ;  /* 0x00007700ff0677ac */ /* 0x000e620008000800 */
[----:B---3--:R-:W-:-:S02]  /*c18e0*/  F2FP.SATFINITE.E5M2.F32.PACK_AB_MERGE_C R55, R9, R0, RZ ;  /* 0x000000000937723e */ /* 0x008fc400048060ff */
[----:B------:R-:W3:Y:S04]  /*c18f0*/  LDL.LU R0, [R1+0xa10] ;  /* 0x000a100001007983 */ /* 0x000ee80000300800 */
[----:B------:R-:W3:Y:S01]  /*c1900*/  LDL.LU R9, [R1+0xa14] ;  /* 0x000a140001097983 */ /* 0x000ee20000300800 */
[----:B0-----:R-:W-:Y:S02]  /*c1910*/  SHF.R.S32.HI R4, RZ, 0x1f, R3 ;  /* 0x0000001fff047819 */ /* 0x001fe40000011403 */
[----:B------:R-:W-:Y:S01]  /*c1920*/  IADD3 R46, P1, PT, R3, R16, RZ ;  /* 0x00000010032e7210 */ /* 0x000fe20007f3e0ff */
[----:B------:R-:W-:Y:S04]  /*c1930*/  STL [R1+0x5878], R55 ;  /* 0x0058783701007387 */ /* 0x000fe80000100800 */
[----:B------:R-:W-:Y:S01]  /*c1940*/  IMAD.X R47, R4, 0x1, R38, P1 ;  /* 0x00000001042f7824 */ /* 0x000fe200008e0626 */
[----:B------:R-:W-:-:S05]  /*c1950*/  F2FP.SATFINITE.E5M2.F32.PACK_AB_MERGE_C R54, R52, R60, RZ ;  /* 0x0000003c3436723e */ /* 0x000fca00048060ff */
[----:B------:R-:W-:Y:S04]  /*c1960*/  STL [R1+0x58cc], R54 ;  /* 0x0058cc3601007387 */ /* 0x000fe80000100800 */
[----:B------:R0:W-:Y:S01]  /*c1970*/  STL.64 [R1+0x12c8], R46 ;  /* 0x0012c82e01007387 */ /* 0x0001e20000100a00 */
[----:B------:R-:W-:Y:S02]  /*c1980*/  F2FP.SATFINITE.E5M2.F32.PACK_AB_MERGE_C R60, R53, R2, RZ ;  /* 0x00000002353c723e */ /* 0x000fe400048060ff */
[----:B------:R-:W-:Y:S01]  /*c1990*/  F2FP.SATFINITE.E5M2.F32.PACK_AB_MERGE_C R2, R8, R39, RZ ;  /* 0x000000270802723e */ /* 0x000fe200048060ff */
[----:B0-----:R-:W3:Y:S04]  /*c19a0*/  LDL.LU R46, [R1+0xa18] ;  /* 0x000a1800012e7983 */ /* 0x001ee80000300800 */
[----:B------:R-:W3:Y:S04]  /*c19b0*/  LDL.LU R41, [R1+0xa1c] ;  /* 0x000a1c0001297983 */ /* 0x000ee80000300800 */
[----:B------:R2:W-:Y:S04]  /*c19c0*/  STL [R1+0xd8], R2 ;  /* 0x0000d80201007387 */ /* 0x0005e80000100800 */
[----:B------:R-:W3:Y:S04]  /*c19d0*/  LDL.LU R59, [R1+0xa00] ;  /* 0x000a0000013b7983 */ /* 0x000ee80000300800 */
[----:B------:R-:W3:Y:S04]  /*c19e0*/  LDL.LU R49, [R1+0xa04] ;  /* 0x000a040001317983 */ /* 0x000ee80000300800 */
[----:B------:R-:W3:Y:S04]  /*c19f0*/  LDL.LU R39, [R1+0xa08] ;  /* 0x000a080001277983 */ /* 0x000ee80000300800 */
[----:B------:R-:W3:Y:S01]  /*c1a00*/  LDL.LU R8, [R1+0xa0c] ;  /* 0x000a0c0001087983 */ /* 0x000ee20000300800 */
[----:B------:R-:W-:-:S05]  /*c1a10*/  IADD3 R52, P1, PT, R3, R15, RZ ;  /* 0x0000000f03347210 */ /* 0x000fca0007f3e0ff */
[----:B------:R-:W-:-:S05]  /*c1a20*/  IMAD.X R53, R4, 0x1, R37, P1 ;  /* 0x0000000104357824 */ /* 0x000fca00008e0625 */
[----:B------:R-:W-:Y:S01]  /*c1a30*/  STL.64 [R1+0x12c0], R52 ;  /* 0x0012c03401007387 */ /* 0x000fe20000100a00 */
[----:B------:R-:W-:-:S05]  /*c1a40*/  IADD3 R54, P1, PT, R3, R14, RZ ;  /* 0x0000000e03367210 */ /* 0x000fca0007f3e0ff */
[----:B------:R-:W-:Y:S01]  /*c1a50*/  IMAD.X R55, R4, 0x1, R13, P1 ;  /* 0x0000000104377824 */ /* 0x000fe200008e060d */
[----:B--2---:R-:W-:Y:S02]  /*c1a60*/  F2FP.SATFINITE.E5M2.F32.PACK_AB_MERGE_C R2, R40, R56, RZ ;  /* 0x000000382802723e */ /* 0x004fe400048060ff */
[----:B------:R-:W2:Y:S04]  /*c1a70*/  LDL.LU R56, [R1+0x9f0] ;  /* 0x0009f00001387983 */ /* 0x000ea80000300800 */
[----:B------:R-:W2:Y:S04]  /*c1a80*/  LDL.LU R40, [R1+0x9f4] ;  /* 0x0009f40001287983 */ /* 0x000ea80000300800 */
[----:B------:R0:W-:Y:S04]  /*c1a90*/  STL [R1+0xdc], R2 ;  /* 0x0000dc0201007387 */ /* 0x0001e80000100800 */
[----:B------:R-:W2:Y:S04]  /*c1aa0*/  LDL.LU R48, [R1+0x9f8] ;  /* 0x0009f80001307983 */ /* 0x000ea80000300800 */
[----:B------:R-:W2:Y:S01]  /*c1ab0*/  LDL.LU R61, [R1+0x9fc] ;  /* 0x0009fc00013d7983 */ /* 0x000ea20000300800 */
[----:B0-----:R-:W-:-:S05]  /*c1ac0*/  F2FP.SATFINITE.E5M2.F32.PACK_AB_MERGE_C R2, R43, R50, RZ ;  /* 0x000000322b02723e */ /* 0x001fca00048060ff */
[----:B------:R0:W-:Y:S04]  /*c1ad0*/  STL [R1+0x4eb0], R2 ;  /* 0x004eb00201007387 */ /* 0x0001e80000100800 */
[----:B------:R-:W2:Y:S04]  /*c1ae0*/  LDL.LU R47, [R1+0x9e0] ;  /* 0x0009e000012f7983 */ /* 0x000ea80000300800 */
[----:B------:R-:W2:Y:S04]  /*c1af0*/  LDL.LU R52, [R1+0x9e4] ;  /* 0x0009e40001347983 */ /* 0x000ea80000300800 */
[----:B0-----:R-:W2:Y:S04]  /*c1b00*/  LDL.LU R2, [R1+0x9e8] ;  /* 0x0009e80001027983 */ /* 0x001ea80000300800 */
[----:B------:R-:W2:Y:S04]  /*c1b10*/  LDL.LU R53, [R1+0x9ec] ;  /* 0x0009ec0001357983 */ /* 0x000ea80000300800 */
[----:B------:R-:W2:Y:S04]  /*c1b20*/  LDL.LU R50, [R1+0x9d0] ;  /* 0x0009d00001327983 */ /* 0x000ea80000300800 */
[----:B------:R4:W-:Y:S04]  /*c1b30*/  STL.64 [R1+0x12b8], R54 ;  /* 0x0012b83601007387 */ /* 0x0009e80000100a00 */
[----:B------:R-:W2:Y:S01]  /*c1b40*/  LDL.LU R43, [R1+0x9d4] ;  /* 0x0009d400012b7983 */ /* 0x000ea20000300800 */
[----:B----4-:R-:W-:-:S02]  /*c1b50*/  F2FP.SATFINITE.E5M2.F32.PACK_AB_MERGE_C R54, R44, R42, RZ ;  /* 0x0000002a2c36723e */ /* 0x010fc400048060ff */
[----:B------:R-:W-:Y:S02]  /*c1b60*/  IADD3 R44, P1, PT, R3, R12, RZ ;  /* 0x0000000c032c7210 */ /* 0x000fe40007f3e0ff */
[----:B------:R-:W-:-:S03]  /*c1b70*/  F2FP.SATFINITE.E5M2.F32.PACK_AB_MERGE_C R42, R51, R45, RZ ;  /* 0x0000002d332a723e */ /* 0x000fc600048060ff */
[----:B------:R-:W-:Y:S01]  /*c1b80*/  IMAD.X R45, R4, 0x1, R11, P1 ;  /* 0x00000001042d7824 */ /* 0x000fe200008e060b */
[----:B------:R-:W-:Y:S04]  /*c1b90*/  STL [R1+0x4ecc], R54 ;  /* 0x004ecc3601007387 */ /* 0x000fe80000100800 */
[----:B------:R0:W-:Y:S04]  /*c1ba0*/  STL [R1+0x4dd4], R42 ;  /* 0x004dd42a01007387 */ /* 0x0001e80000100800 */
[----:B------:R4:W-:Y:S01]  /*c1bb0*/  STL.64 [R1+0x12b0], R44 ;  /* 0x0012b02c01007387 */ /* 0x0009e20000100a00 */
[----:B---3--:R-:W-:-:S02]  /*c1bc0*/  F2FP.SATFINITE.E5M2.F32.PACK_AB_MERGE_C R0, R9, R0, RZ ;  /* 0x000000000900723e */ /* 0x008fc400048060ff */
[----:B0-----:R-:W-:Y:S02]  /*c1bd0*/  F2FP.SATFINITE.E5M2.F32.PACK_AB_MERGE_C R42, R57, R58, RZ ;  /* 0x0000003a392a723e */ /* 0x001fe400048060ff */
[----:B----4-:R-:W-:-:S03]  /*c1be0*/  IADD3 R44, P1, PT, R3, R10, RZ ;  /* 0x0000000a032c7210 */ /* 0x010fc60007f3e0ff */
[----:B------:R-:W-:Y:S04]  /*c1bf0*/  STL [R1+0x4dd8], R42 ;  /* 0x004dd82a01007387 */ /* 0x000fe80000100800 */
[----:B------:R0:W-:Y:S01]  /*c1c00*/  STL [R1+0x568], R0 ;  /* 0x0005680001007387 */ /* 0x0001e20000100800 */
[----:B------:R-:W-:-:S03]  /*c1c10*/  IMAD.X R45, R4, 0x1, R7, P1 ;  /* 0x00000001042d7824 */ /* 0x000fc600008e0607 */
[----:B------:R-:W3:Y:S04]  /*c1c20*/  LDL.LU R58, [R1+0x9d8] ;  /* 0x0009d800013a7983 */ /* 0x000ee80000300800 */
[----:B------:R-:W3:Y:S04]  /*c1c30*/  LDL.LU R57, [R1+0x9dc] ;  /* 0x0009dc0001397983 */ /* 0x000ee80000300800 */
[----:B0-----:R-:W4:Y:S04]  /*c1c40*/  LDL.LU R0, [R1+0x9c0] ;  /* 0x0009c00001007983 */ /* 0x001f280000300800 */
[----:B------:R-:W-:Y:S04]  /*c1c50*/  STL.64 [R1+0x12a8], R44 ;  /* 0x0012a82c01007387 */ /* 0x000fe80000100a00 */
[----:B------:R-:W4:Y:S01]  /*c1c60*/  LDL.LU R9, [R1+0x9c4] ;  /* 0x0009c40001097983 */ /* 0x000f220000300800 */
[----:B------:R-:W-:-:S02]  /*c1c70*/  F2FP.SATFINITE.E5M2.F32.PACK_AB_MERGE_C R42, R41, R46, RZ ;  /* 0x0000002e292a723e */ /* 0x000fc400048060ff */
[----:B------:R-:W-:-:S03]  /*c1c80*/  F2FP.SATFINITE.E5M2.F32.PACK_AB_MERGE_C R41, R49, R59, RZ ;  /* 0x0000003b3129723e */ /* 0x000fc600048060ff */
[----:B------:R-:W-:Y:S04]  /*c1c90*/  STL [R1+0x4d30], R42 ;  /* 0x004d302a01007387 */ /* 0x000fe80000100800 */
[----:B------:R0:W-:Y:S02]  /*c1ca0*/  STL [R1+0x4cc], R41 ;  /* 0x0004cc2901007387 */ /* 0x0001e40000100800 */
[----:B0-----:R-:W-:Y:S02]  /*c1cb0*/  F2FP.SATFINITE.E5M2.F32.PACK_AB_MERGE_C R41, R8, R39, RZ ;  /* 0x000000270829723e */ /* 0x001fe400048060ff */
[----:B------:R-:W4:Y:S04]  /*c1cc0*/  LDL.LU R39, [R1+0x9c8] ;  /* 0x0009c80001277983 */ /* 0x000f280000300800 */
[----:B------:R-:W4:Y:S01]  /*c1cd0*/  LDL.LU R8, [R1+0x9cc] ;  /* 0x0009cc0001087983 */ /* 0x000f220000300800 */
[----:B------:R-:W-:-:S05]  /*c1ce0*/  IADD3 R44, P1, PT, R3, R6, RZ ;  /* 0x00000006032c7210 */ /* 0x000fca0007f3e0ff */
[----:B------:R-:W-:-:S05]  /*c1cf0*/  IMAD.X R45, R4, 0x1, R5, P1 ;  /* 0x00000001042d7824 */ /* 0x000fca00008e0605 */
[----:B------:R0:W-:Y:S04]  /*c1d00*/  STL.64 [R1+0x12a0], R44 ;  /* 0x0012a02c01007387 */ /* 0x0001e80000100a00 */
[----:B------:R2:W-:Y:S01]  /*c1d10*/  STL [R1+0x520], R41 ;  /* 0x0005202901007387 */ /* 0x0005e20000100800 */
[----:B0-----:R-:W-:-:S05]  /*c1d20*/  IADD3 R44, P1, PT, R3, R36, RZ ;  /* 0x00000024032c7210 */ /* 0x001fca0007f3e0ff */
[----:B------:R-:W-:Y:S01]  /*c1d30*/  IMAD.X R45, R4, 0x1, R35, P1 ;  /* 0x00000001042d7824 */ /* 0x000fe200008e0623 */
[----:B--2---:R-:W-:Y:S02]  /*c1d40*/  F2FP.SATFINITE.E5M2.F32.PACK_AB_MERGE_C R41, R40, R56, RZ ;  /* 0x000000382829723e */ /* 0x004fe400048060ff */
[----:B------:R-:W2:Y:S04]  /*c1d50*/  LDL.LU R56, [R1+0x9b0] ;  /* 0x0009b00001387983 */ /* 0x000ea80000300800 */
[----:B------:R-:W2:Y:S04]  /*c1d60*/  LDL.LU R40, [R1+0x9b4] ;  /* 0x0009b40001287983 */ /* 0x000ea80000300800 */
[----:B------:R-:W-:Y:S04]  /*c1d70*/  STL [R1+0x40c], R41 ;  /* 0x00040c2901007387 */ /* 0x000fe80000100800 */
[----:B------:R0:W-:Y:S01]  /*c1d80*/  STL.64 [R1+0x1298], R44 ;  /* 0x0012982c01007387 */ /* 0x0001e20000100a00 */
[----:B------:R-:W-:-:S05]  /*c1d90*/  F2FP.SATFINITE.E5M2.F32.PACK_AB_MERGE_C R42, R61, R48, RZ ;  /* 0x000000303d2a723e */ /* 0x000fca00048060ff */
[----:B------:R-:W-:Y:S01]  /*c1da0*/  STL [R1+0x410], R42 ;  /* 0x0004102a01007387 */ /* 0x000fe20000100800 */
[----:B0-----:R-:W-:Y:S02]  /*c1db0*/  IADD3 R44, P1, PT, R3, R34, RZ ;  /* 0x00000022032c7210 */ /* 0x001fe40007f3e0ff */
[----:B------:R-:W-:Y:S01]  /*c1dc0*/  F2FP.SATFINITE.E5M2.F32.PACK_AB_MERGE_C R41, R52, R47, RZ ;  /* 0x0000002f3429723e */ /* 0x000fe200048060ff */
[----:B------:R0:W-:Y:S02]  /*c1dd0*/  STL.64 [R1+0x5940], R34 ;  /* 0x0059402201007387 */ /* 0x0001e40000100a00 */
[----:B------:R-:W-:Y:S02]  /*c1de0*/  IMAD.X R45, R4, 0x1, R33, P1 ;  /* 0x00000001042d7824 */ /* 0x000fe400008e0621 */
[----:B------:R-:W-:Y:S04]  /*c1df0*/  STL [R1+0x3d0], R41 ;  /* 0x0003d02901007387 */ /* 0x000fe80000100800 */
[----:B------:R1:W-:Y:S01]  /*c1e00*/  STL.64 [R1+0x1290], R44 ;  /* 0x0012902c01007387 */ /* 0x0003e20000100a00 */
[----:B0-----:R-:W-:-:S02]  /*c1e10*/  F2FP.SATFINITE.E5M2.F32.PACK_AB_MERGE_C R34, R53, R2, RZ ;  /* 0x000000023522723e */ /* 0x001fc400048060ff */
[----:B------:R-:W-:Y:S01]  /*c1e20*/  F2FP.SATFINITE.E5M2.F32.PACK_AB_MERGE_C R2, R43, R50, RZ ;  /* 0x000000322b02723e */ /* 0x000fe200048060ff */
[----:B-1----:R-:W2:Y:S04]  /*c1e30*/  LDL.LU R45, [R1+0x9b8] ;  /* 0x0009b800012d7983 */ /* 0x002ea80000300800 */
[----:B------:R0:W-:Y:S04]  /*c1e40*/  STL [R1+0x3cc], R34 ;  /* 0x0003cc2201007387 */ /* 0x0001e80000100800 */
[----:B------:R-:W2:Y:S04]  /*c1e50*/  LDL.LU R48, [R1+0x9bc] ;  /* 0x0009bc0001307983 */ /* 0x000ea80000300800 */
        /* <DEDUP_REMOVED lines=9> */
[----:B------:R3:W-:Y:S04]  /*c1ef0*/  STL.64 [R1+0x1288], R34 ;  /* 0x0012882201007387 */ /* 0x0007e80000100a00 */
[----:B------:R-:W2:Y:S01]  /*c1f00*/  LDL.LU R41, [R1+0x998] ;  /* 0x0009980001297983 */ /* 0x000ea20000300800 */
[----:B---3--:R-:W-:-:S05]  /*c1f10*/  F2FP.SATFINITE.E5M2.F32.PACK_AB_MERGE_C R34, R57, R58, RZ ;  /* 0x0000003a3922723e */ /* 0x008fca00048060ff */
[----:B------:R-:W-:Y:S04]  /*c1f20*/  STL [R1+0x338], R34 ;  /* 0x0003382201007387 */ /* 0x000fe80000100800 */
[----:B------:R-:W3:Y:S01]  /*c1f30*/  LDL.LU R59, [R1+0x99c] ;  /* 0x00099c00013b7983 */ /* 0x000ee20000300800 */
[----:B----4-:R-:W-:-:S05]  /*c1f40*/  F2FP.SATFINITE.E5M2.F32.PACK_AB_MERGE_C R0, R9, R0, RZ ;  /* 0x000000000900723e */ /* 0x010fca00048060ff */
[----:B------:R0:W-:Y:S04]  /*c1f50*/  STL [R1+0x2e0], R0 ;  /* 0x0002e00001007387 */ /* 0x0001e80000100800 */
[----:B0-----:R-:W4:Y:S04]  /*c1f60*/  LDL.LU R0, [R1+0x980] ;  /* 0x0009800001007983 */ /* 0x001f280000300800 */
[----:B------:R-:W4:Y:S01]  /*c1f70*/  LDL.LU R9, [R1+0x984] ;  /* 0x0009840001097983 */ /* 0x000f220000300800 */
[----:B------:R-:W-:-:S05]  /*c1f80*/  IADD3 R34, P1, PT, R3, R30, RZ ;  /* 0x0000001e03227210 */ /* 0x000fca0007f3e0ff */
[----:B------:R-:W-:-:S05]  /*c1f90*/  IMAD.X R35, R4, 0x1, R29, P1 ;  /* 0x0000000104237824 */ /* 0x000fca00008e061d */
[----:B------:R0:W-:Y:S02]  /*c1fa0*/  STL.64 [R1+0x1280], R34 ;  /* 0x0012802201007387 */ /* 0x0001e40000100a00 */
[----:B0-----:R-:W-:Y:S02]  /*c1fb0*/  F2FP.SATFINITE.E5M2.F32.PACK_AB_MERGE_C R34, R8, R39, RZ ;  /* 0x000000270822723e */ /* 0x001fe400048060ff */
[----:B------:R-:W4:Y:S04]  /*c1fc0*/  LDL.LU R39, [R1+0x988] ;  /* 0x0009880001277983 */ /* 0x000f280000300800 */
[----:B------:R-:W4:Y:S04]  /*c1fd0*/  LDL.LU R8, [R1+0x98c] ;  /* 0x00098c0001087983 */ /* 0x000f280000300800 */
[----:B------:R2:W-:Y:S04]  /*c1fe0*/  STL [R1+0x2e4], R34 ;  /* 0x0002e42201007387 */ /* 0x0005e80000100800 */
        /* <DEDUP_REMOVED lines=8> */
[----:B------:R-:W2:Y:S01]  /*c2070*/  LDL.LU R56, [R1+0x968] ;  /* 0x0009680001387983 */ /* 0x000ea20000300800 */
[----:B0-----:R-:W-:-:S05]  /*c2080*/  IADD3 R34, P1, PT, R3, R28, RZ ;  /* 0x0000001c03227210 */ /* 0x001fca0007f3e0ff */
[----:B------:R-:W-:-:S05]  /*c2090*/  IMAD.X R35, R4, 0x1, R27, P1 ;  /* 0x0000000104237824 */ /* 0x000fca00008e061b */
[----:B------:R0:W-:Y:S04]  /*c20a0*/  STL.64 [R1+0x1278], R34 ;  /* 0x0012782201007387 */ /* 0x0001e80000100a00 */
[----:B------:R-:W2:Y:S01]  /*c20b0*/  LDL.LU R40, [R1+0x96c] ;  /* 0x00096c0001287983 */ /* 0x000ea20000300800 */
[----:B0-----:R-:W-:Y:S02]  /*c20c0*/  IADD3 R34, P1, PT, R3, R26, RZ ;  /* 0x0000001a03227210 */ /* 0x001fe40007f3e0ff */
[----:B------:R-:W-:Y:S02]  /*c20d0*/  F2FP.SATFINITE.E5M2.F32.PACK_AB_MERGE_C R48, R48, R45, RZ ;  /* 0x0000002d3030723e */ /* 0x000fe400048060ff */
[----:B------:R-:W-:Y:S01]  /*c20e0*/  F2FP.SATFINITE.E5M2.F32.PACK_AB_MERGE_C R42, R46, R51, RZ ;  /* 0x000000332e2a723e */ /* 0x000fe200048060ff */
[----:B------:R-:W-:-:S02]  /*c20f0*/  IMAD.X R35, R4, 0x1, R25, P1 ;  /* 0x0000000104237824 */ /* 0x000fc400008e0619 */
[----:B------:R-:W-:Y:S04]  /*c2100*/  STL [R1+0x5828], R48 ;  /* 0x0058283001007387 */ /* 0x000fe80000100800 */
[----:B------:R-:W-:Y:S04]  /*c2110*/  STL [R1+0x28c], R42 ;  /* 0x00028c2a01007387 */ /* 0x000fe80000100800 */
[----:B------:R0:W-:Y:S02]  /*c2120*/  STL.64 [R1+0x1270], R34 ;  /* 0x0012702201007387 */ /* 0x0001e40000100a00 */
[----:B0-----:R-:W-:-:S02]  /*c2130*/  F2FP.SATFINITE.E5M2.F32.PACK_AB_MERGE_C R34, R53, R2, RZ ;  /* 0x000000023522723e */ /* 0x001fc400048060ff */
[----:B------:R-:W2:Y:S04]  /*c2140*/  LDL.LU R2, [R1+0x950] ;  /* 0x0009500001027983 */ /* 0x000ea80000300800 */
[----:B------:R-:W2:Y:S04]  /*c2150*/  LDL.LU R53, [R1+0x954] ;  /* 0x0009540001357983 */ /* 0x000ea80000300800 */
[----:B------:R0:W-:Y:S01]  /*c2160*/  STL [R1+0x290], R34 ;  /* 0x0002902201007387 */ /* 0x0001e20000100800 */
[----:B------:R-:W-:Y:S02]  /*c2170*/  F2FP.SATFINITE.E5M2.F32.PACK_AB_MERGE_C R42, R43, R50, RZ ;  /* 0x000000322b2a723e */ /* 0x000fe400048060ff */
[----:B0-----:R-:W-:-:S03]  /*c2180*/  IADD3 R34, P1, PT, R3, R24, RZ ;  /* 0x0000001803227210 */ /* 0x001fc60007f3e0ff */
[----:B------:R-:W-:Y:S04]  /*c2190*/  STL [R1+0x270], R42 ;  /* 0x0002702a01007387 */ /* 0x000fe80000100800 */
[----:B------:R-:W2:Y:S01]  /*c21a0*/  LDL.LU R50, [R1+0x958] ;  /* 0x0009580001327983 */ /* 0x000ea20000300800 */
[----:B------:R-:W-:-:S03]  /*c21b0*/  IMAD.X R35, R4, 0x1, R23, P1 ;  /* 0x0000000104237824 */ /* 0x000fc600008e0617 */
[----:B------:R-:W2:Y:S04]  /*c21c0*/  LDL.LU R43, [R1+0x95c] ;  /* 0x00095c00012b7983 */ /* 0x000ea80000300800 */
[----:B------:R3:W-:Y:S02]  /*c21d0*/  STL.64 [R1+0x1268], R34 ;  /* 0x0012682201007387 */ /* 0x0007e40000100a00 */
[----:B---3--:R-:W-:Y:S02]  /*c21e0*/  F2FP.SATFINITE.E5M2.F32.PACK_AB_MERGE_C R35, R59, R41, RZ ;  /* 0x000000293b23723e */ /* 0x008fe400048060ff */
[----:B----4-:R-:W-:Y:S02]  /*c21f0*/  F2FP.SATFINITE.E5M2.F32.PACK_AB_MERGE_C R34, R9, R0, RZ ;  /* 0x000000000922723e */ /* 0x010fe400048060ff */
[----:B------:R-:W3:Y:S04]  /*c2200*/  LDL.LU R0, [R1+0x510] ;  /* 0x0005100001007983 */ /* 0x000ee80000300800 */
[----:B------:R-:W-:Y:S04]  /*c2210*/  STL [R1+0x260], R35 ;  /* 0x0002602301007387 */ /* 0x000fe80000100800 */
[----:B------:R-:W3:Y:S04]  /*c2220*/  LDL.LU R9, [R1+0x514] ;  /* 0x0005140001097983 */ /* 0x000ee80000300800 */
[----:B------:R0:W-:Y:S02]  /*c2230*/  STL [R1+0x1b4], R34 ;  /* 0x0001b42201007387 */ /* 0x0001e40000100800 */
[----:B0-----:R-:W-:-:S05]  /*c2240*/  IADD3 R34, P1, PT, R3, R22, RZ ;  /* 0x0000001603227210 */ /* 0x001fca0007f3e0ff */
[----:B------:R-:W-:-:S05]  /*c2250*/  IMAD.X R35, R4, 0x1, R21, P1 ;  /* 0x0000000104237824 */ /* 0x000fca00008e0615 */
[----:B------:R0:W-:Y:S02]  /*c2260*/  STL.64 [R1+0x1260], R34 ;  /* 0x0012602201007387 */ /* 0x0001e40000100a00 */
[----:B0-----:R-:W-:Y:S02]  /*c2270*/  F2FP.SATFINITE.E5M2.F32.PACK_AB_MERGE_C R34, R8, R39, RZ ;  /* 0x000000270822723e */ /* 0x001fe400048060ff */
[----:B------:R-:W4:Y:S04]  /*c2280*/  LDL.LU R39, [R1+0x518] ;  /* 0x0005180001277983 */ /* 0x000f280000300800 */
[----:B------:R-:W4:Y:S04]  /*c2290*/  LDL.LU R8, [R1+0x51c] ;  /* 0x00051c0001087983 */ /* 0x000f280000300800 */
[----:B------:R0:W-:Y:S01]  /*c22a0*/  STL [R1+0x1b8], R34 ;  /* 0x0001b82201007387 */ /* 0x0001e20000100800 */
[----:B------:R-:W-:-:S02]  /*c22b0*/  F2FP.SATFINITE.E5M2.F32.PACK_AB_MERGE_C R41, R61, R49, RZ ;  /* 0x000000313d29723e */ /* 0x000fc400048060ff */
[----:B0-----:R-:W-:-:S03]  /*c22c0*/  IADD3 R34, P1, PT, R3, R20, RZ ;  /* 0x0000001403227210 */ /* 0x001fc60007f3e0ff */
[----:B------:R-:W-:Y:S02]  /*c22d0*/  STL [R1+0x158], R41 ;  /* 0x0001582901007387 */ /* 0x000fe40000100800 */
[----:B------:R-:W-:-:S05]  /*c22e0*/  IMAD.X R35, R4, 0x1, R19, P1 ;  /* 0x0000000104237824 */ /* 0x000fca00008e0613 */
[----:B------:R0:W-:Y:S02]  /*c22f0*/  STL.64 [R1+0x1258], R34 ;  /* 0x0012582201007387 */ /* 0x0001e40000100a00 */
[----:B0-----:R-:W-:-:S05]  /*c2300*/  IADD3 R34, P1, PT, R3, R18, RZ ;  /* 0x0000001203227210 */ /* 0x001fca0007f3e0ff */
[----:B------:R-:W-:Y:S02]  /*c2310*/  IMAD.X R35, R4, 0x1, R17, P1 ;  /* 0x0000000104237824 */ /* 0x000fe400008e0611 */
[----:B------:R-:W-:Y:S01]  /*c2320*/  VIADD R3, R3, UR6 ;  /* 0x0000000603037c36 */ /* 0x000fe20008000000 */
[----:B------:R-:W0:Y:S01]  /*c2330*/  LDCU UR6, c[0x0][0x3b8] ;  /* 0x00007700ff0677ac */ /* 0x000e220008000800 */
[----:B--2---:R-:W-:-:S05]  /*c2340*/  F2FP.SATFINITE.E5M2.F32.PACK_AB_MERGE_C R41, R52, R47, RZ ;  /* 0x0000002f3429723e */ /* 0x004fca00048060ff */
[----:B------:R-:W-:Y:S04]  /*c2350*/  STL [R1+0x154], R41 ;  /* 0x0001542901007387 */ /* 0x000fe80000100800 */
[----:B------:R1:W-:Y:S04]  /*c2360*/  STL.64 [R1+0x1250], R34 ;  /* 0x0012502201007387 */ /* 0x0003e80000100a00 */
[----:B------:R-:W2:Y:S01]  /*c2370*/  LDL.LU R61, [R1+0x940] ;  /* 0x00094000013d7983 */ /* 0x000ea20000300800 */
[----:B-1----:R-:W-:Y:S02]  /*c2380*/  F2FP.SATFINITE.E5M2.F32.PACK_AB_MERGE_C R34, R57, R58, RZ ;  /* 0x0000003a3922723e */ /* 0x002fe400048060ff */
[----:B------:R-:W-:-:S03]  /*c2390*/  F2FP.SATFINITE.E5M2.F32.PACK_AB_MERGE_C R4, R40, R56, RZ ;  /* 0x000000382804723e */ /* 0x000fc600048060ff */
[----:B------:R1:W-:Y:S04]  /*c23a0*/  STL [R1+0x110], R34 ;  /* 0x0001102201007387 */ /* 0x0003e80000100800 */
[----:B------:R-:W2:Y:S04]  /*c23b0*/  LDL.LU R40, [R1+0x944] ;  /* 0x0009440001287983 */ /* 0x000ea80000300800 */
[----:B------:R0:W-:Y:S04]  /*c23c0*/  STL [R1+0xfc], R4 ;  /* 0x0000fc0401007387 */ /* 0x0001e80000100800 */
[----:B------:R-:W2:Y:S04]  /*c23d0*/  LDL.LU R52, [R1+0x948] ;  /* 0x0009480001347983 */ /* 0x000ea80000300800 */
[----:B------:R-:W2:Y:S04]  /*c23e0*/  LDL.LU R58, [R1+0x94c] ;  /* 0x00094c00013a7983 */ /* 0x000ea80000300800 */
[----:B------:R-:W2:Y:S04]  /*c23f0*/  LDL.LU R57, [R1+0x930] ;  /* 0x0009300001397983 */ /* 0x000ea80000300800 */
[----:B------:R-:W2:Y:S01]  /*c2400*/  LDL.LU R56, [R1+0x934] ;  /* 0x0009340001387983 */ /* 0x000ea20000300800 */
[----:B-1----:R-:W-:-:S02]  /*c2410*/  IADD3 R34, P1, PT, R3, R16, RZ ;  /* 0x0000001003227210 */ /* 0x002fc40007f3e0ff */
[----:B0-----:R-:W-:-:S05]  /*c2420*/  SHF.R.S32.HI R4, RZ, 0x1f, R3 ;  /* 0x0000001fff047819 */ /* 0x001fca0000011403 */
[----:B------:R-:W-:Y:S01]  /*c2430*/  IMAD.X R35, R4, 0x1, R38, P1 ;  /* 0x0000000104237824 */ /* 0x000fe200008e0626 */
[----:B------:R-:W-:-:S05]  /*c2440*/  F2FP.SATFINITE.E5M2.F32.PACK_AB_MERGE_C R44, R53, R2, RZ ;  /* 0x00000002352c723e */ /* 0x000fca00048060ff */
[----:B------:R-:W-:Y:S01]  /*c2450*/  STL [R1+0x58d0], R44 ;  /* 0x0058d02c01007387 */ /* 0x000fe20000100800 */
[----:B------:R-:W-:-:S03]  /*c2460*/  F2FP.SATFINITE.E5M2.F32.PACK_AB_MERGE_C R59, R43, R50, RZ ;  /* 0x000000322b3b723e */ /* 0x000fc600048060ff */
[----:B------:R-:W2:Y:S04]  /*c2470*/  LDL.LU R50, [R1+0x938] ;  /* 0x0009380001327983 */ /* 0x000ea80000300800 */
[----:B------:R-:W2:Y:S04]  /*c2480*/  LDL.LU R43, [R1+0x93c] ;  /* 0x00093c00012b7983 */ /* 0x000ea80000300800 */
[----:B------:R0:W-:Y:S04]  /*c2490*/  STL.64 [R1+0x1248], R34 ;  /* 0x0012482201007387 */ /* 0x0001e80000100a00 */
[----:B------:R-:W-:Y:S01]  /*c24a0*/  STL [R1+0x58d4], R59 ;  /* 0x0058d43b01007387 */ /* 0x000fe20000100800 */
[----:B---3--:R-:W-:-:S03]  /*c24b0*/  F2FP.SATFINITE.E5M2.F32.PACK_AB_MERGE_C R2, R9, R0, RZ ;  /* 0x000000000902723e */ /* 0x008fc600048060ff */
[----:B------:R-:W3:Y:S04]  /*c24c0*/  LDL.LU R0, [R1+0x920] ;  /* 0x0009200001007983 */ /* 0x000ee80000300800 */
[----:B------:R-:W3:Y:S01]  /*c24d0*/  LDL.LU R9, [R1+0x924] ;  /* 0x0009240001097983 */ /* 0x000ee20000300800 */
[----:B0-----:R-:W-:-:S03]  /*c24e0*/  IADD3 R34, P1, PT, R3, R15, RZ ;  /* 0x0000000f03227210 */ /* 0x001fc60007f3e0ff */
[----:B------:R4:W-:Y:S04]  /*c24f0*/  STL [R1+0x78], R2 ;  /* 0x0000780201007387 */ /* 0x0009e80000100800 */
[----:B------:R-:W3:Y:S04]  /*c2500*/  LDL.LU R55, [R1+0x928] ;  /* 0x0009280001377983 */ /* 0x000ee80000300800 */
[----:B------:R-:W3:Y:S01]  /*c2510*/  LDL.LU R42, [R1+0x92c] ;  /* 0x00092c00012a7983 */ /* 0x000ee20000300800 */
[----:B------:R-:W-:-:S05]  /*c2520*/  IMAD.X R35, R4, 0x1, R37, P1 ;  /* 0x0000000104237824 */ /* 0x000fca00008e0625 */
[----:B------:R0:W-:Y:S01]  /*c2530*/  STL.64 [R1+0x1240], R34 ;  /* 0x0012402201007387 */ /* 0x0001e20000100a00 */
[----:B----4-:R-:W-:-:S05]  /*c2540*/  F2FP.SATFINITE.E5M2.F32.PACK_AB_MERGE_C R2, R8, R39, RZ ;  /* 0x000000270802723e */ /* 0x010fca00048060ff */
[----:B------:R1:W-:Y:S04]  /*c2550*/  STL [R1+0x7c], R2 ;  /* 0x00007c0201007387 */ /* 0x0003e80000100800 */
[----:B------:R-:W4:Y:S04]  /*c2560*/  LDL.LU R45, [R1+0x910] ;  /* 0x00091000012d7983 */ /* 0x000f280000300800 */
[----:B------:R-:W4:Y:S04]  /*c2570*/  LDL.LU R51, [R1+0x914] ;  /* 0x0009140001337983 */ /* 0x000f280000300800 */
[----:B------:R-:W4:Y:S04]  /*c2580*/  LDL.LU R39, [R1+0x918] ;  /* 0x0009180001277983 */ /* 0x000f280000300800 */
[----:B------:R-:W4:Y:S01]  /*c2590*/  LDL.LU R8, [R1+0x91c] ;  /* 0x00091c0001087983 */ /* 0x000f220000300800 */
[----:B0-----:R-:W-:-:S03]  /*c25a0*/  IADD3 R34, P1, PT, R3, R14, RZ ;  /* 0x0000000e03227210 */ /* 0x001fc60007f3e0ff */
[----:B------:R-:W4:Y:S04]  /*c25b0*/  LDL.LU R46, [R1+0x900] ;  /* 0x00090000012e7983 */ /* 0x000f280000300800 */
[----:B------:R-:W4:Y:S04]  /*c25c0*/  LDL.LU R41, [R1+0x904] ;  /* 0x0009040001297983 */ /* 0x000f280000300800 */
[----:B------:R-:W4:Y:S01]  /*c25d0*/  LDL.LU R49, [R1+0x908] ;  /* 0x0009080001317983 */ /* 0x000f220000300800 */
[----:B------:R-:W-:-:S03]  /*c25e0*/  IMAD.X R35, R4, 0x1, R13, P1 ;  /* 0x0000000104237824 */ /* 0x000fc600008e060d */
[----:B------:R-:W4:Y:S04]  /*c25f0*/  LDL.LU R47, [R1+0x90c] ;  /* 0x00090c00012f7983 */ /* 0x000f280000300800 */
[----:B-1----:R-:W4:Y:S04]  /*c2600*/  LDL.LU R2, [R1+0x8f0] ;  /* 0x0008f00001027983 */ /* 0x002f280000300800 */
[----:B------:R-:W4:Y:S01]  /*c2610*/  LDL.LU R53, [R1+0x8f4] ;  /* 0x0008f40001357983 */ /* 0x000f220000300800 */
[----:B--2---:R-:W-:Y:S02]  /*c2620*/  F2FP.SATFINITE.E5M2.F32.PACK_AB_MERGE_C R40, R40, R61, RZ ;  /* 0x0000003d2828723e */ /* 0x004fe400048060ff */
[----:B------:R-:W-:-:S03]  /*c2630*/  F2FP.SATFINITE.E5M2.F32.PACK_AB_MERGE_C R44, R58, R52, RZ ;  /* 0x000000343a2c723e */ /* 0x000fc600048060ff */
[----:B------:R0:W-:Y:S04]  /*c2640*/  STL [R1+0x5714], R40 ;  /* 0x0057142801007387 */ /* 0x0001e80000100800 */
[----:B------:R1:W-:Y:S04]  /*c2650*/  STL.64 [R1+0x1238], R34 ;  /* 0x0012382201007387 */ /* 0x0003e80000100a00 */
[----:B------:R-:W-:Y:S01]  /*c2660*/  STL [R1+0x948], R44 ;  /* 0x0009482c01007387 */ /* 0x000fe20000100800 */
[----:B0-----:R-:W-:Y:S02]  /*c2670*/  F2FP.SATFINITE.E5M2.F32.PACK_AB_MERGE_C R40, R56, R57, RZ ;  /* 0x000000393828723e */ /* 0x001fe400048060ff */
[----:B-1----:R-:W-:-:S03]  /*c2680*/  IADD3 R34, P1, PT, R3, R12, RZ ;  /* 0x0000000c03227210 */ /* 0x002fc60007f3e0ff */
[----:B------:R-:W-:Y:S04]  /*c2690*/  STL [R1+0x930], R40 ;  /* 0x0009302801007387 */ /* 0x000fe80000100800 */
[----:B------:R-:W2:Y:S01]  /*c26a0*/  LDL.LU R61, [R1+0x8f8] ;  /* 0x0008f800013d7983 */ /* 0x000ea20000300800 */
[----:B------:R-:W-:-:S03]  /*c26b0*/  IMAD.X R35, R4, 0x1, R11, P1 ;  /* 0x0000000104237824 */ /* 0x000fc600008e060b */
[----:B------:R-:W2:Y:S04]  /*c26c0*/  LDL.LU R52, [R1+0x8fc] ;  /* 0x0008fc0001347983 */ /* 0x000ea80000300800 */
[----:B------:R-:W2:Y:S04]  /*c26d0*/  LDL.LU R58, [R1+0x8e0] ;  /* 0x0008e000013a7983 */ /* 0x000ea80000300800 */
[----:B------:R0:W-:Y:S04]  /*c26e0*/  STL.64 [R1+0x1228], R34 ;  /* 0x0012282201007387 */ /* 0x0001e80000100a00 */
[----:B------:R-:W2:Y:S04]  /*c26f0*/  LDL.LU R57, [R1+0x8e4] ;  /* 0x0008e40001397983 */ /* 0x000ea80000300800 */
[----:B------:R-:W2:Y:S01]  /*c2700*/  LDL.LU R56, [R1+0x8e8] ;  /* 0x0008e80001387983 */ /* 0x000ea20000300800 */
[----:B0-----:R-:W-:-:S03]  /*c2710*/  F2FP.SATFINITE.E5M2.F32.PACK_AB_MERGE_C R34, R43, R50, RZ ;  /* 0x000000322b22723e */ /* 0x001fc600048060ff */
[----:B------:R-:W2:Y:S04]  /*c2720*/  LDL.LU R43, [R1+0x8ec] ;  /* 0x0008ec00012b7983 */ /* 0x000ea80000300800 */
[----:B------:R0:W-:Y:S02]  /*c2730*/  STL [R1+0x934], R34 ;  /* 0x0009342201007387 */ /* 0x0001e40000100800 */
[----:B0-----:R-:W-:-:S05]  /*c2740*/  IADD3 R34, P1, PT, R3, R10, RZ ;  /* 0x0000000a03227210 */ /* 0x001fca0007f3e0ff */
[----:B------:R-:W-:Y:S01]  /*c2750*/  IMAD.X R35, R4, 0x1, R7, P1 ;  /* 0x0000000104237824 */ /* 0x000fe200008e0607 */
[----:B---3--:R-:W-:-:S05]  /*c2760*/  F2FP.SATFINITE.E5M2.F32.PACK_AB_MERGE_C R50, R9, R0, RZ ;  /* 0x000000000932723e */ /* 0x008fca00048060ff */
[----:B------:R-:W-:Y:S04]  /*c2770*/  STL [R1+0x57b0], R50 ;  /* 0x0057b03201007387 */ /* 0x000fe80000100800 */
[----:B------:R0:W-:Y:S04]  /*c2780*/  STL.64 [R1+0x1230], R34 ;  /* 0x0012302201007387 */ /* 0x0001e80000100a00 */
[----:B0-----:R-:W3:Y:S04]  /*c2790*/  LDL.LU.64 R34, [R1+0x5940] ;  /* 0x0059400001227983 */ /* 0x001ee80000300a00 */
[----:B------:R-:W3:Y:S04]  /*c27a0*/  LDL.LU R0, [R1+0x8d0] ;  /* 0x0008d00001007983 */ /* 0x000ee80000300800 */
[----:B------:R-:W3:Y:S01]  /*c27b0*/  LDL.LU R9, [R1+0x8d4] ;  /* 0x0008d40001097983 */ /* 0x000ee20000300800 */
[----:B------:R-:W-:-:S05]  /*c27c0*/  F2FP.SATFINITE.E5M2.F32.PACK_AB_MERGE_C R42, R42, R55, RZ ;  /* 0x000000372a2a723e */ /* 0x000fca00048060ff */
[----:B------:R-:W-:Y:S01]  /*c27d0*/  STL [R1+0x560], R42 ;  /* 0x0005602a01007387 */ /* 0x000fe20000100800 */
[----:B----4-:R-:W-:-:S05]  /*c27e0*/  F2FP.SATFINITE.E5M2.F32.PACK_AB_MERGE_C R40, R51, R45, RZ ;  /* 0x0000002d3328723e */ /* 0x010fca00048060ff */
[----:B------:R0:W-:Y:S02]  /*c27f0*/  STL [R1+0x490], R40 ;  /* 0x0004902801007387 */ /* 0x0001e40000100800 */
[----:B0-----:R-:W-:Y:S02]  /*c2800*/  F2FP.SATFINITE.E5M2.F32.PACK_AB_MERGE_C R40, R8, R39, RZ ;  /* 0x000000270828723e */ /* 0x001fe400048060ff */
[----:B------:R-:W4:Y:S04]  /*c2810*/  LDL.LU R39, [R1+0x8d8] ;  /* 0x0008d80001277983 */ /* 0x000f280000300800 */
[----:B------:R-:W4:Y:S01]  /*c2820*/  LDL.LU R8, [R1+0x8dc] ;  /* 0x0008dc0001087983 */ /* 0x000f220000300800 */
[----:B------:R-:W-:-:S05]  /*c2830*/  IADD3 R44, P1, PT, R3, R6, RZ ;  /* 0x00000006032c7210 */ /* 0x000fca0007f3e0ff */
[----:B------:R-:W-:-:S05]  /*c2840*/  IMAD.X R45, R4, 0x1, R5, P1 ;  /* 0x00000001042d7824 */ /* 0x000fca00008e0605 */
[----:B------:R-:W-:Y:S04]  /*c2850*/  STL.64 [R1+0x1220], R44 ;  /* 0x0012202c01007387 */ /* 0x000fe80000100a00 */
[----:B------:R0:W-:Y:S01]  /*c2860*/  STL [R1+0x498], R40 ;  /* 0x0004982801007387 */ /* 0x0001e20000100800 */
[----:B------:R-:W-:Y:S02]  /*c2870*/  F2FP.SATFINITE.E5M2.F32.PACK_AB_MERGE_C R42, R41, R46, RZ ;  /* 0x0000002e292a723e */ /* 0x000fe400048060ff */
[----:B0-----:R-:W-:-:S03]  /*c2880*/  IADD3 R40, P1, PT, R3, R36, RZ ;  /* 0x0000002403287210 */ /* 0x001fc60007f3e0ff */
[----:B------:R2:W-:Y:S02]  /*c2890*/  STL [R1+0x3d8], R42 ;  /* 0x0003d82a01007387 */ /* 0x0005e40000100800 */
[----:B--2---:R-:W-:Y:S02]  /*c28a0*/  F2FP.SATFINITE.E5M2.F32.PACK_AB_MERGE_C R42, R52, R61, RZ ;  /* 0x0000003d342a723e */ /* 0x004fe400048060ff */
[----:B------:R-:W-:Y:S01]  /*c28b0*/  F2FP.SATFINITE.E5M2.F32.PACK_AB_MERGE_C R43, R43, R56, RZ ;  /* 0x000000382b2b723e */ /* 0x000fe200048060ff */
[----:B---3--:R-:W-:-:S05]  /*c28c0*/  IMAD.X R41, R4, 0x1, R35, P1 ;  /* 0x0000000104297824 */ /* 0x008fca00008e0623 */
[----:B------:R0:W-:Y:S04]  /*c28d0*/  STL.64 [R1+0x1218], R40 ;  /* 0x0012182801007387 */ /* 0x0001e80000100a00 */
[----:B------:R-:W2:Y:S01]  /*c28e0*/  LDL.LU R51, [R1+0x8c0] ;  /* 0x0008c00001337983 */ /* 0x000ea20000300800 */
[----:B0-----:R-:W-:Y:S02]  /*c28f0*/  F2FP.SATFINITE.E5M2.F32.PACK_AB_MERGE_C R41, R47, R49, RZ ;  /* 0x000000312f29723e */ /* 0x001fe400048060ff */
[----:B------:R-:W-:-:S03]  /*c2900*/  F2FP.SATFINITE.E5M2.F32.PACK_AB_MERGE_C R40, R53, R2, RZ ;  /* 0x000000023528723e */ /* 0x000fc600048060ff */
[----:B------:R-:W-:Y:S04]  /*c2910*/  STL [R1+0x3e4], R41 ;  /* 0x0003e42901007387 */ /* 0x000fe80000100800 */
[----:B------:R-:W2:Y:S04]  /*c2920*/  LDL.LU R2, [R1+0x8c4] ;  /* 0x0008c40001027983 */ /* 0x000ea80000300800 */
[----:B------:R0:W-:Y:S04]  /*c2930*/  STL [R1+0x334], R40 ;  /* 0x0003342801007387 */ /* 0x0001e80000100800 */
[----:B------:R-:W3:Y:S04]  /*c2940*/  LDL.LU R46, [R1+0x8c8] ;  /* 0x0008c800012e7983 */ /* 0x000ee80000300800 */
[----:B------:R-:W3:Y:S01]  /*c2950*/  LDL.LU R47, [R1+0x8cc] ;  /* 0x0008cc00012f7983 */ /* 0x000ee20000300800 */
[----:B0-----:R-:W-:-:S05]  /*c2960*/  IADD3 R40, P1, PT, R3, R34, RZ ;  /* 0x0000002203287210 */ /* 0x001fca0007f3e0ff */
[----:B------:R-:W-:Y:S01]  /*c2970*/  IMAD.X R41, R4, 0x1, R33, P1 ;  /* 0x0000000104297824 */ /* 0x000fe200008e0621 */
[----:B------:R-:W-:-:S04]  /*c2980*/  IADD3 R44, P1, PT, R3, R32, RZ ;  /* 0x00000020032c7210 */ /* 0x000fc80007f3e0ff */
[----:B------:R0:W-:Y:S01]  /*c2990*/  STL.64 [R1+0x1210], R40 ;  /* 0x0012102801007387 */ /* 0x0001e20000100a00 */
[----:B------:R-:W-:-:S03]  /*c29a0*/  IMAD.X R45, R4, 0x1, R31, P1 ;  /* 0x00000001042d7824 */ /* 0x000fc600008e061f */
[----:B0-----:R-:W3:Y:S04]  /*c29b0*/  LDL.LU R41, [R1+0x8b0] ;  /* 0x0008b00001297983 */ /* 0x001ee80000300800 */
[----:B------:R-:W3:Y:S01]  /*c29c0*/  LDL.LU R53, [R1+0x8b4] ;  /* 0x0008b40001357983 */ /* 0x000ee20000300800 */
[----:B------:R-:W-:-:S03]  /*c29d0*/  F2FP.SATFINITE.E5M2.F32.PACK_AB_MERGE_C R40, R57, R58, RZ ;  /* 0x0000003a3928723e */ /* 0x000fc600048060ff */
[----:B------:R0:W-:Y:S04]  /*c29e0*/  STL [R1+0x330], R42 ;  /* 0x0003302a01007387 */ /* 0x0001e80000100800 */
[----:B------:R-:W-:Y:S04]  /*c29f0*/  STL [R1+0x2fc], R40 ;  /* 0x0002fc2801007387 */ /* 0x000fe80000100800 */
[----:B------:R-:W3:Y:S04]  /*c2a00*/  LDL.LU R54, [R1+0x8b8] ;  /* 0x0008b80001367983 */ /* 0x000ee80000300800 */
[----:B------:R-:W3:Y:S04]  /*c2a10*/  LDL.LU R55, [R1+0x8bc] ;  /* 0x0008bc0001377983 */ /* 0x000ee80000300800 */
[----:B------:R1:W-:Y:S04]  /*c2a20*/  STL.64 [R1+0x1200], R44 ;  /* 0x0012002c01007387 */ /* 0x0003e80000100a00 */
[----:B------:R-:W3:Y:S04]  /*c2a30*/  LDL.LU R61, [R1+0x8a0] ;  /* 0x0008a000013d7983 */ /* 0x000ee80000300800 */
[----:B------:R-:W3:Y:S04]  /*c2a40*/  LDL.LU R58, [R1+0x8a4] ;  /* 0x0008a400013a7983 */ /* 0x000ee80000300800 */
[----:B------:R-:W-:Y:S01]  /*c2a50*/  STL [R1+0x57d8], R43 ;  /* 0x0057d82b01007387 */ /* 0x000fe20000100800 */
[----:B------:R-:W-:-:S03]  /*c2a60*/  F2FP.SATFINITE.E5M2.F32.PACK_AB_MERGE_C R0, R9, R0, RZ ;  /* 0x000000000900723e */ /* 0x000fc600048060ff */
[----:B0-----:R-:W3:Y:S01]  /*c2a70*/  LDL.LU R42, [R1+0x8a8] ;  /* 0x0008a800012a7983 */ /* 0x001ee20000300800 */
[----:B------:R-:W-:-:S03]  /*c2a80*/  IADD3 R48, P1, PT, R3, R30, RZ ;  /* 0x0000001e03307210 */ /* 0x000fc60007f3e0ff */
[----:B-1----:R-:W3:Y:S04]  /*c2a90*/  LDL.LU R45, [R1+0x8ac] ;  /* 0x0008ac00012d7983 */ /* 0x002ee80000300800 */
[----:B------:R4:W-:Y:S04]  /*c2aa0*/  STL [R1+0x2b8], R0 ;  /* 0x0002b80001007387 */ /* 0x0009e80000100800 */
[----:B------:R-:W3:Y:S01]  /*c2ab0*/  LDL.LU R57, [R1+0x890] ;  /* 0x0008900001397983 */ /* 0x000ee20000300800 */
[----:B------:R-:W-:-:S03]  /*c2ac0*/  IMAD.X R49, R4, 0x1, R29, P1 ;  /* 0x0000000104317824 */ /* 0x000fc600008e061d */
[----:B------:R-:W3:Y:S04]  /*c2ad0*/  LDL.LU R56, [R1+0x894] ;  /* 0x0008940001387983 */ /* 0x000ee80000300800 */
[----:B------:R0:W-:Y:S01]  /*c2ae0*/  STL.64 [R1+0x1208], R48 ;  /* 0x0012083001007387 */ /* 0x0001e20000100a00 */
[----:B----4-:R-:W-:-:S03]  /*c2af0*/  F2FP.SATFINITE.E5M2.F32.PACK_AB_MERGE_C R0, R8, R39, RZ ;  /* 0x000000270800723e */ /* 0x010fc600048060ff */
[----:B0-----:R-:W4:Y:S04]  /*c2b00*/  LDL.LU R49, [R1+0x898] ;  /* 0x0008980001317983 */ /* 0x001f280000300800 */
[----:B------:R-:W4:Y:S04]  /*c2b10*/  LDL.LU R52, [R1+0x89c] ;  /* 0x00089c0001347983 */ /* 0x000f280000300800 */
[----:B------:R0:W-:Y:S04]  /*c2b20*/  STL [R1+0x2bc], R0 ;  /* 0x0002bc0001007387 */ /* 0x0001e80000100800 */
[----:B0-----:R-:W4:Y:S04]  /*c2b30*/  LDL.LU R0, [R1+0x880] ;  /* 0x0008800001007983 */ /* 0x001f280000300800 */
[----:B------:R-:W4:Y:S04]  /*c2b40*/  LDL.LU R9, [R1+0x884] ;  /* 0x0008840001097983 */ /* 0x000f280000300800 */
[----:B------:R-:W4:Y:S04]  /*c2b50*/  LDL.LU R39, [R1+0x888] ;  /* 0x0008880001277983 */ /* 0x000f280000300800 */
[----:B------:R-:W4:Y:S01]  /*c2b60*/  LDL.LU R8, [R1+0x88c] ;  /* 0x00088c0001087983 */ /* 0x000f220000300800 */
[----:B------:R-:W-:-:S02]  /*c2b70*/  IADD3 R50, P1, PT, R3, R28, RZ ;  /* 0x0000001c03327210 */ /* 0x000fc40007f3e0ff */
[----:B--2---:R-:W-:-:S03]  /*c2b80*/  F2FP.SATFINITE.E5M2.F32.PACK_AB_MERGE_C R2, R2, R51, RZ ;  /* 0x000000330202723e */ /* 0x004fc600048060ff */
[----:B------:R-:W-:Y:S01]  /*c2b90*/  IMAD.X R51, R4, 0x1, R27, P1 ;  /* 0x0000000104337824 */ /* 0x000fe200008e061b */
[----:B---3--:R-:W-:Y:S01]  /*c2ba0*/  F2FP.SATFINITE.E5M2.F32.PACK_AB_MERGE_C R47, R47, R46, RZ ;  /* 0x0000002e2f2f723e */ /* 0x008fe200048060ff */
[----:B------:R0:W-:Y:S01]  /*c2bb0*/  STL [R1+0x5824], R2 ;  /* 0x0058240201007387 */ /* 0x0001e20000100800 */
[----:B------:R-:W-:-:S03]  /*c2bc0*/  IADD3 R40, P1, PT, R3, R26, RZ ;  /* 0x0000001a03287210 */ /* 0x000fc60007f3e0ff */
[----:B------:R-:W-:Y:S04]  /*c2bd0*/  STL [R1+0x582c], R47 ;  /* 0x00582c2f01007387 */ /* 0x000fe80000100800 */
[----:B------:R1:W-:Y:S01]  /*c2be0*/  STL.64 [R1+0x11f8], R50 ;  /* 0x0011f83201007387 */ /* 0x0003e20000100a00 */
[----:B0-----:R-:W-:Y:S01]  /*c2bf0*/  F2FP.SATFINITE.E5M2.F32.PACK_AB_MERGE_C R2, R53, R41, RZ ;  /* 0x000000293502723e */ /* 0x001fe200048060ff */
[----:B------:R-:W-:-:S04]  /*c2c00*/  IMAD.X R41, R4, 0x1, R25, P1 ;  /* 0x0000000104297824 */ /* 0x000fc800008e0619 */
[----:B------:R0:W-:Y:S04]  /*c2c10*/  STL [R1+0x26c], R2 ;  /* 0x00026c0201007387 */ /* 0x0001e80000100800 */
[----:B-1----:R-:W2:Y:S04]  /*c2c20*/  LDL.LU R51, [R1+0x870] ;  /* 0x0008700001337983 */ /* 0x002ea80000300800 */
[----:B------:R-:W2:Y:S01]  /*c2c30*/  LDL.LU R46, [R1+0x874] ;  /* 0x00087400012e7983 */ /* 0x000ea20000300800 */
[----:B------:R-:W-:-:S03]  /*c2c40*/  F2FP.SATFINITE.E5M2.F32.PACK_AB_MERGE_C R47, R55, R54, RZ ;  /* 0x00000036372f723e */ /* 0x000fc600048060ff */
[----:B------:R1:W-:Y:S01]  /*c2c50*/  STL.64 [R1+0x11e8], R40 ;  /* 0x0011e82801007387 */ /* 0x0003e20000100a00 */
[----:B------:R-:W-:Y:S02]  /*c2c60*/  IADD3 R54, P1, PT, R3, R24, RZ ;  /* 0x0000001803367210 */ /* 0x000fe40007f3e0ff */
[----:B0-----:R-:W-:-:S03]  /*c2c70*/  F2FP.SATFINITE.E5M2.F32.PACK_AB_MERGE_C R2, R58, R61, RZ ;  /* 0x0000003d3a02723e */ /* 0x001fc600048060ff */
[----:B------:R-:W-:Y:S01]  /*c2c80*/  IMAD.X R55, R4, 0x1, R23, P1 ;  /* 0x0000000104377824 */ /* 0x000fe200008e0617 */
[----:B-1----:R-:W3:Y:S04]  /*c2c90*/  LDL.LU R41, [R1+0x878] ;  /* 0x0008780001297983 */ /* 0x002ee80000300800 */
[----:B------:R-:W3:Y:S04]  /*c2ca0*/  LDL.LU R53, [R1+0x87c] ;  /* 0x00087c0001357983 */ /* 0x000ee80000300800 */
[----:B------:R-:W-:Y:S04]  /*c2cb0*/  STL [R1+0x5830], R47 ;  /* 0x0058302f01007387 */ /* 0x000fe80000100800 */
[----:B------:R0:W-:Y:S04]  /*c2cc0*/  STL [R1+0x194], R2 ;  /* 0x0001940201007387 */ /* 0x0001e80000100800 */
[----:B------:R-:W3:Y:S04]  /*c2cd0*/  LDL.LU R61, [R1+0x860] ;  /* 0x00086000013d7983 */ /* 0x000ee80000300800 */
[----:B------:R-:W3:Y:S01]  /*c2ce0*/  LDL.LU R58, [R1+0x864] ;  /* 0x00086400013a7983 */ /* 0x000ee20000300800 */
[----:B------:R-:W-:-:S03]  /*c2cf0*/  F2FP.SATFINITE.E5M2.F32.PACK_AB_MERGE_C R50, R45, R42, RZ ;  /* 0x0000002a2d32723e */ /* 0x000fc600048060ff */
[----:B------:R-:W-:Y:S01]  /*c2d00*/  STL.64 [R1+0x11f0], R54 ;  /* 0x0011f03601007387 */ /* 0x000fe20000100a00 */
[----:B------:R-:W-:-:S03]  /*c2d10*/  IADD3 R42, P1, PT, R3, R22, RZ ;  /* 0x00000016032a7210 */ /* 0x000fc60007f3e0ff */
[----:B------:R-:W-:Y:S01]  /*c2d20*/  STL [R1+0x583c], R50 ;  /* 0x00583c3201007387 */ /* 0x000fe20000100800 */
[----:B0-----:R-:W-:-:S03]  /*c2d30*/  F2FP.SATFINITE.E5M2.F32.PACK_AB_MERGE_C R2, R56, R57, RZ ;  /* 0x000000393802723e */ /* 0x001fc600048060ff */
[----:B------:R-:W3:Y:S04]  /*c2d40*/  LDL.LU R57, [R1+0x868] ;  /* 0x0008680001397983 */ /* 0x000ee80000300800 */
[----:B------:R-:W3:Y:S04]  /*c2d50*/  LDL.LU R56, [R1+0x86c] ;  /* 0x00086c0001387983 */ /* 0x000ee80000300800 */
[----:B------:R4:W-:Y:S01]  /*c2d60*/  STL [R1+0x134], R2 ;  /* 0x0001340201007387 */ /* 0x0009e20000100800 */
[----:B------:R-:W-:-:S05]  /*c2d70*/  IMAD.X R43, R4, 0x1, R21, P1 ;  /* 0x00000001042b7824 */ /* 0x000fca00008e0615 */
[----:B------:R-:W-:Y:S01]  /*c2d80*/  STL.64 [R1+0x11e0], R42 ;  /* 0x0011e02a01007387 */ /* 0x000fe20000100a00 */
[----:B----4-:R-:W-:Y:S02]  /*c2d90*/  F2FP.SATFINITE.E5M2.F32.PACK_AB_MERGE_C R2, R52, R49, RZ ;  /* 0x000000313402723e */ /* 0x010fe400048060ff */
[----:B------:R-:W-:-:S03]  /*c2da0*/  F2FP.SATFINITE.E5M2.F32.PACK_AB_MERGE_C R0, R9, R0, RZ ;  /* 0x000000000900723e */ /* 0x000fc600048060ff */
[----:B------:R-:W-:Y:S04]  /*c2db0*/  STL [R1+0x138], R2 ;  /* 0x0001380201007387 */ /* 0x000fe80000100800 */
[----:B------:R0:W-:Y:S04]  /*c2dc0*/  STL [R1+0xf0], R0 ;  /* 0x0000f00001007387 */ /* 0x0001e80000100800 */
[----:B0-----:R-:W4:Y:S04]  /*c2dd0*/  LDL.LU R0, [R1+0x500] ;  /* 0x0005000001007983 */ /* 0x001f280000300800 */
[----:B------:R-:W4:Y:S01]  /*c2de0*/  LDL.LU R9, [R1+0x504] ;  /* 0x0005040001097983 */ /* 0x000f220000300800 */
[----:B------:R-:W-:-:S02]  /*c2df0*/  IADD3 R42, P1, PT, R3, R20, RZ ;  /* 0x00000014032a7210 */ /* 0x000fc40007f3e0ff */
[----:B------:R-:W-:-:S03]  /*c2e00*/  F2FP.SATFINITE.E5M2.F32.PACK_AB_MERGE_C R2, R8, R39, RZ ;  /* 0x000000270802723e */ /* 0x000fc600048060ff */
[----:B------:R-:W-:-:S05]  /*c2e10*/  IMAD.X R43, R4, 0x1, R19, P1 ;  /* 0x00000001042b7824 */ /* 0x000fca00008e0613 */
[----:B------:R0:W-:Y:S04]  /*c2e20*/  STL.64 [R1+0x11d8], R42 ;  /* 0x0011d82a01007387 */ /* 0x0001e80000100a00 */
[----:B------:R-:W-:Y:S04]  /*c2e30*/  STL [R1+0xf4], R2 ;  /* 0x0000f40201007387 */ /* 0x000fe80000100800 */
[----:B------:R-:W4:Y:S04]  /*c2e40*/  LDL.LU R39, [R1+0x508] ;  /* 0x0005080001277983 */ /* 0x000f280000300800 */
[----:B------:R-:W4:Y:S04]  /*c2e50*/  LDL.LU R8, [R1+0x50c] ;  /* 0x00050c0001087983 */ /* 0x000f280000300800 */
[----:B------:R-:W4:Y:S01]  /*c2e60*/  LDL.LU R49, [R1+0x850] ;  /* 0x0008500001317983 */ /* 0x000f220000300800 */
[----:B0-----:R-:W-:-:S05]  /*c2e70*/  IADD3 R42, P1, PT, R3, R18, RZ ;  /* 0x00000012032a7210 */ /* 0x001fca0007f3e0ff */
[----:B------:R-:W-:-:S05]  /*c2e80*/  IMAD.X R43, R4, 0x1, R17, P1 ;  /* 0x00000001042b7824 */ /* 0x000fca00008e0611 */
[----:B------:R0:W-:Y:S04]  /*c2e90*/  STL.64 [R1+0x11d0], R42 ;  /* 0x0011d02a01007387 */ /* 0x0001e80000100a00 */
[----:B------:R-:W4:Y:S01]  /*c2ea0*/  LDL.LU R52, [R1+0x854] ;  /* 0x0008540001347983 */ /* 0x000f220000300800 */
[----:B------:R-:W-:Y:S01]  /*c2eb0*/  VIADD R3, R3, UR6 ;  /* 0x0000000603037c36 */ /* 0x000fe20008000000 */
[----:B------:R-:W1:Y:S04]  /*c2ec0*/  LDCU UR6, c[0x0][0x3b8] ;  /* 0x00007700ff0677ac */ /* 0x000e680008000800 */
[----:B------:R-:W-:-:S02]  /*c2ed0*/  SHF.R.S32.HI R4, RZ, 0x1f, R3 ;  /* 0x0000001fff047819 */ /* 0x000fc40000011403 */
[----:B0-----:R-:W-:-:S05]  /*c2ee0*/  IADD3 R42, P1, PT, R3, R16, RZ ;  /* 0x00000010032a7210 */ /* 0x001fca0007f3e0ff */
[----:B------:R-:W-:Y:S01]  /*c2ef0*/  IMAD.X R43, R4, 0x1, R38, P1 ;  /* 0x00000001042b7824 */ /* 0x000fe200008e0626 */
[----:B--2---:R-:W-:-:S05]  /*c2f00*/  F2FP.SATFINITE.E5M2.F32.PACK_AB_MERGE_C R51, R46, R51, RZ ;  /* 0x000000332e33723e */ /* 0x004fca00048060ff */
[----:B------:R0:W-:Y:S04]  /*c2f10*/  STL [R1+0x587c], R51 ;  /* 0x00587c3301007387 */ /* 0x0001e80000100800 */
[----:B------:R-:W2:Y:S04]  /*c2f20*/  LDL.LU R48, [R1+0x858] ;  /* 0x0008580001307983 */ /* 0x000ea80000300800 */
[----:B------:R-:W2:Y:S04]  /*c2f30*/  LDL.LU R54, [R1+0x85c] ;  /* 0x00085c0001367983 */ /* 0x000ea80000300800 */
[----:B------:R-:W2:Y:S01]  /*c2f40*/  LDL.LU R55, [R1+0x840] ;  /* 0x0008400001377983 */ /* 0x000ea20000300800 */
[----:B---3--:R-:W-:-:S03]  /*c2f50*/  F2FP.SATFINITE.E5M2.F32.PACK_AB_MERGE_C R53, R53, R41, RZ ;  /* 0x000000293535723e */ /* 0x008fc600048060ff */
[----:B------:R-:W3:Y:S01]  /*c2f60*/  LDL.LU R41, [R1+0x844] ;  /* 0x0008440001297983 */ /* 0x000ee20000300800 */
[----:B------:R-:W-:-:S03]  /*c2f70*/  F2FP.SATFINITE.E5M2.F32.PACK_AB_MERGE_C R61, R58, R61, RZ ;  /* 0x0000003d3a3d723e */ /* 0x000fc600048060ff */
[----:B------:R-:W-:Y:S04]  /*c2f80*/  STL [R1+0x5880], R53 ;  /* 0x0058803501007387 */ /* 0x000fe80000100800 */
[----:B------:R-:W-:Y:S04]  /*c2f90*/  STL.64 [R1+0x58b8], R60 ;  /* 0x0058b83c01007387 */ /* 0x000fe80000100a00 */
[----:B0-----:R-:W3:Y:S04]  /*c2fa0*/  LDL.LU R51, [R1+0x848] ;  /* 0x0008480001337983 */ /* 0x001ee80000300800 */
[----:B------:R-:W3:Y:S04]  /*c2fb0*/  LDL.LU R50, [R1+0x84c] ;  /* 0x00084c0001327983 */ /* 0x000ee80000300800 */
[----:B------:R0:W-:Y:S01]  /*c2fc0*/  STL.64 [R1+0x11c8], R42 ;  /* 0x0011c82a01007387 */ /* 0x0001e20000100a00 */
[----:B------:R-:W-:-:S03]  /*c2fd0*/  F2FP.SATFINITE.E5M2.F32.PACK_AB_MERGE_C R58, R56, R57, RZ ;  /* 0x00000039383a723e */ /* 0x000fc600048060ff */
[----:B------:R-:W3:Y:S04]  /*c2fe0*/  LDL.LU R57, [R1+0x830] ;  /* 0x0008300001397983 */ /* 0x000ee80000300800 */
[----:B------:R-:W3:Y:S04]  /*c2ff0*/  LDL.LU R56, [R1+0x834] ;  /* 0x0008340001387983 */ /* 0x000ee80000300800 */
[----:B------:R-:W3:Y:S04]  /*c3000*/  LDL.LU R47, [R1+0x838] ;  /* 0x00083800012f7983 */ /* 0x000ee80000300800 */
[----:B------:R-:W3:Y:S04]  /*c3010*/  LDL.LU R2, [R1+0x83c] ;  /* 0x00083c0001027983 */ /* 0x000ee80000300800 */
[----:B0-----:R-:W3:Y:S04]  /*c3020*/  LDL.LU R43, [R1+0x820] ;  /* 0x00082000012b7983 */ /* 0x001ee80000300800 */
[----:B------:R-:W3:Y:S04]  /*c3030*/  LDL.LU R40, [R1+0x824] ;  /* 0x0008240001287983 */ /* 0x000ee80000300800 */
[----:B------:R-:W-:Y:S01]  /*c3040*/  STL [R1+0x58d8], R58 ;  /* 0x0058d83a01007387 */ /* 0x000fe20000100800 */
[----:B----4-:R-:W-:-:S03]  /*c3050*/  F2FP.SATFINITE.E5M2.F32.PACK_AB_MERGE_C R42, R9, R0, RZ ;  /* 0x00000000092a723e */ /* 0x010fc600048060ff */
[----:B------:R-:W4:Y:S04]  /*c3060*/  LDL.LU R0, [R1+0x828] ;  /* 0x0008280001007983 */ /* 0x000f280000300800 */
        /* <DEDUP_REMOVED lines=10> */
[----:B0-----:R-:W-:-:S05]  /*c3110*/  F2FP.SATFINITE.E5M2.F32.PACK_AB_MERGE_C R44, R52, R49, RZ ;  /* 0x00000031342c723e */ /* 0x001fca00048060ff */
[----:B------:R-:W-:Y:S04]  /*c3120*/  STL [R1+0x850], R44 ;  /* 0x0008502c01007387 */ /* 0x000fe80000100800 */
[----:B------:R-:W4:Y:S04]  /*c3130*/  LDL.LU R49, [R1+0x800] ;  /* 0x0008000001317983 */ /* 0x000f280000300800 */
[----:B------:R-:W4:Y:S01]  /*c3140*/  LDL.LU R52, [R1+0x804] ;  /* 0x0008040001347983 */ /* 0x000f220000300800 */
[----:B------:R-:W-:-:S05]  /*c3150*/  IADD3 R58, P1, PT, R3, R14, RZ ;  /* 0x0000000e033a7210 */ /* 0x000fca0007f3e0ff */
[----:B------:R-:W-:Y:S01]  /*c3160*/  IMAD.X R59, R4, 0x1, R13, P1 ;  /* 0x00000001043b7824 */ /* 0x000fe200008e060d */
[----:B------:R-:W-:-:S04]  /*c3170*/  IADD3 R60, P1, PT, R3, R12, RZ ;  /* 0x0000000c033c7210 */ /* 0x000fc80007f3e0ff */
[----:B------:R0:W-:Y:S01]  /*c3180*/  STL.64 [R1+0x11b8], R58 ;  /* 0x0011b83a01007387 */ /* 0x0001e20000100a00 */
[----:B------:R-:W-:-:S03]  /*c3190*/  IMAD.X R61, R4, 0x1, R11, P1 ;  /* 0x00000001043d7824 */ /* 0x000fc600008e060b */
[----:B0-----:R-:W4:Y:S01]  /*c31a0*/  LDL.LU R59, [R1+0x808] ;  /* 0x00080800013b7983 */ /* 0x001f220000300800 */
[----:B--2---:R-:W-:-:S05]  /*c31b0*/  F2FP.SATFINITE.E5M2.F32.PACK_AB_MERGE_C R44, R54, R48, RZ ;  /* 0x00000030362c723e */ /* 0x004fca00048060ff */
[----:B------:R0:W-:Y:S01]  /*c31c0*/  STL [R1+0x854], R44 ;  /* 0x0008542c01007387 */ /* 0x0001e20000100800 */
[----:B---3--:R-:W-:-:S03]  /*c31d0*/  F2FP.SATFINITE.E5M2.F32.PACK_AB_MERGE_C R41, R41, R55, RZ ;  /* 0x000000372929723e */ /* 0x008fc600048060ff */
[----:B0-----:R-:W2:Y:S04]  /*c31e0*/  LDL.LU R44, [R1+0x80c] ;  /* 0x00080c00012c7983 */ /* 0x001ea80000300800 */
[----:B------:R0:W-:Y:S04]  /*c31f0*/  STL [R1+0x840], R41 ;  /* 0x0008402901007387 */ /* 0x0001e80000100800 */
[----:B------:R-:W3:Y:S04]  /*c3200*/  LDL.LU R48, [R1+0x7f0] ;  /* 0x0007f00001307983 */ /* 0x000ee80000300800 */
[----:B------:R-:W3:Y:S01]  /*c3210*/  LDL.LU R54, [R1+0x7f4] ;  /* 0x0007f40001367983 */ /* 0x000ee20000300800 */
[----:B------:R-:W-:-:S03]  /*c3220*/  F2FP.SATFINITE.E5M2.F32.PACK_AB_MERGE_C R58, R50, R51, RZ ;  /* 0x00000033323a723e */ /* 0x000fc600048060ff */
[----:B------:R-:W3:Y:S01]  /*c3230*/  LDL.LU R55, [R1+0x7f8] ;  /* 0x0007f80001377983 */ /* 0x000ee20000300800 */
[----:B------:R-:W-:Y:S02]  /*c3240*/  IADD3 R50, P1, PT, R3, R10, RZ ;  /* 0x0000000a03327210 */ /* 0x000fe40007f3e0ff */
[----:B------:R-:W-:Y:S01]  /*c3250*/  F2FP.SATFINITE.E5M2.F32.PACK_AB_MERGE_C R53, R56, R57, RZ ;  /* 0x000000393835723e */ /* 0x000fe200048060ff */
[----:B0-----:R-:W3:Y:S04]  /*c3260*/  LDL.LU R41, [R1+0x7fc] ;  /* 0x0007fc0001297983 */ /* 0x001ee80000300800 */
[----:B------:R-:W-:Y:S04]  /*c3270*/  STL.64 [R1+0x11b0], R60 ;  /* 0x0011b03c01007387 */ /* 0x000fe80000100a00 */
[----:B------:R-:W-:Y:S01]  /*c3280*/  STL [R1+0x844], R58 ;  /* 0x0008443a01007387 */ /* 0x000fe20000100800 */
[----:B------:R-:W-:-:S03]  /*c3290*/  IMAD.X R51, R4, 0x1, R7, P1 ;  /* 0x0000000104337824 */ /* 0x000fc600008e0607 */
[----:B------:R-:W-:Y:S04]  /*c32a0*/  STL [R1+0x504], R53 ;  /* 0x0005043501007387 */ /* 0x000fe80000100800 */
[----:B------:R-:W3:Y:S04]  /*c32b0*/  LDL.LU R57, [R1+0x7e0] ;  /* 0x0007e00001397983 */ /* 0x000ee80000300800 */
[----:B------:R-:W3:Y:S01]  /*c32c0*/  LDL.LU R56, [R1+0x7e4] ;  /* 0x0007e40001387983 */ /* 0x000ee20000300800 */
[----:B------:R-:W-:Y:S02]  /*c32d0*/  F2FP.SATFINITE.E5M2.F32.PACK_AB_MERGE_C R47, R2, R47, RZ ;  /* 0x0000002f022f723e */ /* 0x000fe400048060ff */
[----:B------:R-:W-:Y:S01]  /*c32e0*/  F2FP.SATFINITE.E5M2.F32.PACK_AB_MERGE_C R2, R40, R43, RZ ;  /* 0x0000002b2802723e */ /* 0x000fe200048060ff */
[----:B------:R-:W-:Y:S04]  /*c32f0*/  STL.64 [R1+0x11a8], R50 ;  /* 0x0011a83201007387 */ /* 0x000fe80000100a00 */
[----:B------:R-:W-:Y:S04]  /*c3300*/  STL [R1+0x510], R47 ;  /* 0x0005102f01007387 */ /* 0x000fe80000100800 */
[----:B------:R4:W-:Y:S02]  /*c3310*/  STL [R1+0x434], R2 ;  /* 0x0004340201007387 */ /* 0x0009e40000100800 */
[----:B----4-:R-:W-:-:S02]  /*c3320*/  F2FP.SATFINITE.E5M2.F32.PACK_AB_MERGE_C R2, R9, R0, RZ ;  /* 0x000000000902723e */ /* 0x010fc400048060ff */
[----:B------:R-:W4:Y:S04]  /*c3330*/  LDL.LU R0, [R1+0x7e8] ;  /* 0x0007e80001007983 */ /* 0x000f280000300800 */
[----:B------:R-:W4:Y:S01]  /*c3340*/  LDL.LU R9, [R1+0x7ec] ;  /* 0x0007ec0001097983 */ /* 0x000f220000300800 */
[----:B------:R-:W-:-:S05]  /*c3350*/  IADD3 R50, P1, PT, R3, R6, RZ ;  /* 0x0000000603327210 */ /* 0x000fca0007f3e0ff */
[----:B------:R-:W-:-:S05]  /*c3360*/  IMAD.X R51, R4, 0x1, R5, P1 ;  /* 0x0000000104337824 */ /* 0x000fca00008e0605 */
[----:B------:R-:W-:Y:S04]  /*c3370*/  STL.64 [R1+0x11a0], R50 ;  /* 0x0011a03201007387 */ /* 0x000fe80000100a00 */
[----:B------:R0:W-:Y:S02]  /*c3380*/  STL [R1+0x448], R2 ;  /* 0x0004480201007387 */ /* 0x0001e40000100800 */
[----:B0-----:R-:W-:Y:S02]  /*c3390*/  F2FP.SATFINITE.E5M2.F32.PACK_AB_MERGE_C R2, R8, R39, RZ ;  /* 0x000000270802723e */ /* 0x001fe400048060ff */
[----:B------:R-:W-:-:S03]  /*c33a0*/  IADD3 R50, P1, PT, R3, R36, RZ ;  /* 0x0000002403327210 */ /* 0x000fc60007f3e0ff */
[----:B------:R0:W-:Y:S04]  /*c33b0*/  STL [R1+0x320], R2 ;  /* 0x0003200201007387 */ /* 0x0001e80000100800 */
[----:B------:R-:W4:Y:S04]  /*c33c0*/  LDL.LU R39, [R1+0x7d0] ;  /* 0x0007d00001277983 */ /* 0x000f280000300800 */
[----:B------:R-:W4:Y:S01]  /*c33d0*/  LDL.LU R8, [R1+0x7d4] ;  /* 0x0007d40001087983 */ /* 0x000f220000300800 */
[----:B------:R-:W-:Y:S01]  /*c33e0*/  IMAD.X R51, R4, 0x1, R35, P1 ;  /* 0x0000000104337824 */ /* 0x000fe200008e0623 */
[----:B------:R-:W-:-:S02]  /*c33f0*/  F2FP.SATFINITE.E5M2.F32.PACK_AB_MERGE_C R40, R46, R45, RZ ;  /* 0x0000002d2e28723e */ /* 0x000fc400048060ff */
[C---:B------:R-:W-:Y:S02]  /*c3400*/  IADD3 R46, P1, PT, R3.reuse, R34, RZ ;  /* 0x00000022032e7210 */ /* 0x040fe40007f3e0ff */
[----:B------:R1:W-:Y:S03]  /*c3410*/  STL.64 [R1+0x1198], R50 ;  /* 0x0011983201007387 */ /* 0x0003e60000100a00 */
[----:B------:R-:W-:Y:S01]  /*c3420*/  IMAD.X R47, R4, 0x1, R33, P1 ;  /* 0x00000001042f7824 */ /* 0x000fe200008e0621 */
[----:B0-----:R-:W-:Y:S01]  /*c3430*/  F2FP.SATFINITE.E5M2.F32.PACK_AB_MERGE_C R2, R52, R49, RZ ;  /* 0x000000313402723e */ /* 0x001fe200048060ff */
[----:B------:R-:W-:Y:S04]  /*c3440*/  STL [R1+0x324], R40 ;  /* 0x0003242801007387 */ /* 0x000fe80000100800 */
[----:B------:R-:W-:Y:S04]  /*c3450*/  STL [R1+0x2f8], R2 ;  /* 0x0002f80201007387 */ /* 0x000fe80000100800 */
[----:B------:R-:W4:Y:S04]  /*c3460*/  LDL.LU R45, [R1+0x7d8] ;  /* 0x0007d800012d7983 */ /* 0x000f280000300800 */
[----:B------:R0:W-:Y:S01]  /*c3470*/  STL.64 [R1+0x1190], R46 ;  /* 0x0011902e01007387 */ /* 0x0001e20000100a00 */
[----:B-1----:R-:W-:-:S03]  /*c3480*/  IADD3 R50, P1, PT, R3, R32, RZ ;  /* 0x0000002003327210 */ /* 0x002fc60007f3e0ff */
[----:B0-----:R-:W4:Y:S04]  /*c3490*/  LDL.LU R46, [R1+0x7dc] ;  /* 0x0007dc00012e7983 */ /* 0x001f280000300800 */
[----:B------:R-:W4:Y:S04]  /*c34a0*/  LDL.LU R49, [R1+0x7c0] ;  /* 0x0007c00001317983 */ /* 0x000f280000300800 */
[----:B------:R-:W4:Y:S01]  /*c34b0*/  LDL.LU R52, [R1+0x7c4] ;  /* 0x0007c40001347983 */ /* 0x000f220000300800 */
[----:B------:R-:W-:Y:S01]  /*c34c0*/  IMAD.X R51, R4, 0x1, R31, P1 ;  /* 0x0000000104337824 */ /* 0x000fe200008e061f */
[----:B--2---:R-:W-:-:S02]  /*c34d0*/  F2FP.SATFINITE.E5M2.F32.PACK_AB_MERGE_C R40, R44, R59, RZ ;  /* 0x0000003b2c28723e */ /* 0x004fc400048060ff */
[----:B---3--:R-:W-:-:S03]  /*c34e0*/  F2FP.SATFINITE.E5M2.F32.PACK_AB_MERGE_C R2, R54, R48, RZ ;  /* 0x000000303602723e */ /* 0x008fc600048060ff */
[----:B------:R-:W-:Y:S04]  /*c34f0*/  STL [R1+0x2e8], R40 ;  /* 0x0002e82801007387 */ /* 0x000fe80000100800 */
[----:B------:R-:W-:Y:S04]  /*c3500*/  STL [R1+0x2c0], R2 ;  /* 0x0002c00201007387 */ /* 0x000fe80000100800 */
[----:B------:R0:W-:Y:S01]  /*c3510*/  STL.64 [R1+0x1180], R50 ;  /* 0x0011803201007387 */ /* 0x0001e20000100a00 */
[----:B------:R-:W-:Y:S02]  /*c3520*/  IADD3 R54, P1, PT, R3, R30, RZ ;  /* 0x0000001e03367210 */ /* 0x000fe40007f3e0ff */
[----:B------:R-:W-:Y:S01]  /*c3530*/  F2FP.SATFINITE.E5M2.F32.PACK_AB_MERGE_C R43, R41, R55, RZ ;  /* 0x00000037292b723e */ /* 0x000fe200048060ff */
[----:B0-----:R-:W2:Y:S04]  /*c3540*/  LDL.LU R50, [R1+0x7c8] ;  /* 0x0007c80001327983 */ /* 0x001ea80000300800 */
[----:B------:R-:W2:Y:S04]  /*c3550*/  LDL.LU R47, [R1+0x7cc] ;  /* 0x0007cc00012f7983 */ /* 0x000ea80000300800 */
[----:B------:R-:W3:Y:S01]  /*c3560*/  LDL.LU R40, [R1+0x7b0] ;  /* 0x0007b00001287983 */ /* 0x000ee20000300800 */
[----:B------:R-:W-:-:S03]  /*c3570*/  F2FP.SATFINITE.E5M2.F32.PACK_AB_MERGE_C R2, R56, R57, RZ ;  /* 0x000000393802723e */ /* 0x000fc600048060ff */
[----:B------:R-:W3:Y:S04]  /*c3580*/  LDL.LU R59, [R1+0x7b4] ;  /* 0x0007b400013b7983 */ /* 0x000ee80000300800 */
[----:B------:R-:W-:Y:S04]  /*c3590*/  STL [R1+0x57dc], R43 ;  /* 0x0057dc2b01007387 */ /* 0x000fe80000100800 */
[----:B------:R-:W3:Y:S04]  /*c35a0*/  LDL.LU R44, [R1+0x7b8] ;  /* 0x0007b800012c7983 */ /* 0x000ee80000300800 */
[----:B------:R-:W3:Y:S01]  /*c35b0*/  LDL.LU R41, [R1+0x7bc] ;  /* 0x0007bc0001297983 */ /* 0x000ee20000300800 */
[----:B------:R-:W-:-:S03]  /*c35c0*/  IMAD.X R55, R4, 0x1, R29, P1 ;  /* 0x0000000104377824 */ /* 0x000fc600008e061d */
[----:B------:R-:W-:Y:S04]  /*c35d0*/  STL [R1+0x280], R2 ;  /* 0x0002800201007387 */ /* 0x000fe80000100800 */
[----:B------:R-:W3:Y:S04]  /*c35e0*/  LDL.LU R57, [R1+0x7a0] ;  /* 0x0007a00001397983 */ /* 0x000ee80000300800 */
[----:B------:R-:W3:Y:S04]  /*c35f0*/  LDL.LU R56, [R1+0x7a4] ;  /* 0x0007a40001387983 */ /* 0x000ee80000300800 */
[----:B------:R0:W-:Y:S04]  /*c3600*/  STL.64 [R1+0x1188], R54 ;  /* 0x0011883601007387 */ /* 0x0001e80000100a00 */
[----:B0-----:R-:W3:Y:S04]  /*c3610*/  LDL.LU R54, [R1+0x7a8] ;  /* 0x0007a80001367983 */ /* 0x001ee80000300800 */
[----:B------:R-:W3:Y:S01]  /*c3620*/  LDL.LU R55, [R1+0x7ac] ;  /* 0x0007ac0001377983 */ /* 0x000ee20000300800 */
[----:B----4-:R-:W-:-:S05]  /*c3630*/  F2FP.SATFINITE.E5M2.F32.PACK_AB_MERGE_C R0, R9, R0, RZ ;  /* 0x000000000900723e */ /* 0x010fca00048060ff */
[----:B------:R0:W-:Y:S04]  /*c3640*/  STL [R1+0x284], R0 ;  /* 0x0002840001007387 */ /* 0x0001e80000100800 */
[----:B0-----:R-:W4:Y:S04]  /*c3650*/  LDL.LU R0, [R1+0x790] ;  /* 0x0007900001007983 */ /* 0x001f280000300800 */
[----:B------:R-:W4:Y:S01]  /*c3660*/  LDL.LU R9, [R1+0x794] ;  /* 0x0007940001097983 */ /* 0x000f220000300800 */
[----:B------:R-:W-:Y:S02]  /*c3670*/  IADD3 R60, P1, PT, R3, R28, RZ ;  /* 0x0000001c033c7210 */ /* 0x000fe40007f3e0ff */
[----:B------:R-:W-:-:S05]  /*c3680*/  F2FP.SATFINITE.E5M2.F32.PACK_AB_MERGE_C R48, R8, R39, RZ ;  /* 0x000000270830723e */ /* 0x000fca00048060ff */
[----:B------:R-:W-:Y:S04]  /*c3690*/  STL [R1+0x5834], R48 ;  /* 0x0058343001007387 */ /* 0x000fe80000100800 */
[----:B------:R-:W4:Y:S04]  /*c36a0*/  LDL.LU R39, [R1+0x798] ;  /* 0x0007980001277983 */ /* 0x000f280000300800 */
[----:B------:R-:W4:Y:S01]  /*c36b0*/  LDL.LU R8, [R1+0x79c] ;  /* 0x00079c0001087983 */ /* 0x000f220000300800 */
[----:B------:R-:W-:-:S05]  /*c36c0*/  IMAD.X R61, R4, 0x1, R27, P1 ;  /* 0x00000001043d7824 */ /* 0x000fca00008e061b */
[----:B------:R-:W-:Y:S01]  /*c36d0*/  STL.64 [R1+0x1178], R60 ;  /* 0x0011783c01007387 */ /* 0x000fe20000100a00 */
[----:B------:R-:W-:-:S05]  /*c36e0*/  F2FP.SATFINITE.E5M2.F32.PACK_AB_MERGE_C R2, R46, R45, RZ ;  /* 0x0000002d2e02723e */ /* 0x000fca00048060ff */
[----:B------:R0:W-:Y:S04]  /*c36f0*/  STL [R1+0x5838], R2 ;  /* 0x0058380201007387 */ /* 0x0001e80000100800 */
[----:B------:R-:W4:Y:S04]  /*c3700*/  LDL.LU R45, [R1+0x780] ;  /* 0x00078000012d7983 */ /* 0x000f280000300800 */
[----:B------:R-:W4:Y:S01]  /*c3710*/  LDL.LU R46, [R1+0x784] ;  /* 0x00078400012e7983 */ /* 0x000f220000300800 */
[----:B0-----:R-:W-:-:S05]  /*c3720*/  F2FP.SATFINITE.E5M2.F32.PACK_AB_MERGE_C R2, R52, R49, RZ ;  /* 0x000000313402723e */ /* 0x001fca00048060ff */
[----:B------:R-:W-:Y:S04]  /*c3730*/  STL [R1+0x170], R2 ;  /* 0x0001700201007387 */ /* 0x000fe80000100800 */
[----:B------:R-:W4:Y:S04]  /*c3740*/  LDL.LU R49, [R1+0x788] ;  /* 0x0007880001317983 */ /* 0x000f280000300800 */
[----:B------:R-:W4:Y:S01]  /*c3750*/  LDL.LU R52, [R1+0x78c] ;  /* 0x00078c0001347983 */ /* 0x000f220000300800 */
[----:B------:R-:W-:-:S03]  /*c3760*/  IADD3 R60, P1, PT, R3, R26, RZ ;  /* 0x0000001a033c7210 */ /* 0x000fc60007f3e0ff */
[----:B------:R0:W-:Y:S02]  /*c3770*/  STL.64 [R1+0x5938], R26 ;  /* 0x0059381a01007387 */ /* 0x0001e40000100a00 */
[----:B------:R-:W-:Y:S01]  /*c3780*/  IMAD.X R61, R4, 0x1, R25, P1 ;  /* 0x00000001043d7824 */ /* 0x000fe200008e0619 */
[----:B0-----:R-:W-:-:S05]  /*c3790*/  IADD3 R26, P1, PT, R3, R24, RZ ;  /* 0x00000018031a7210 */ /* 0x001fca0007f3e0ff */
[----:B------:R-:W-:Y:S01]  /*c37a0*/  IMAD.X R27, R4, 0x1, R23, P1 ;  /* 0x00000001041b7824 */ /* 0x000fe200008e0617 */
[----:B--2---:R-:W-:Y:S02]  /*c37b0*/  F2FP.SATFINITE.E5M2.F32.PACK_AB_MERGE_C R48, R47, R50, RZ ;  /* 0x000000322f30723e */ /* 0x004fe400048060ff */
[----:B---3--:R-:W-:-:S03]  /*c37c0*/  F2FP.SATFINITE.E5M2.F32.PACK_AB_MERGE_C R2, R59, R40, RZ ;  /* 0x000000283b02723e */ /* 0x008fc600048060ff */
[----:B------:R-:W-:Y:S04]  /*c37d0*/  STL [R1+0x5840], R48 ;  /* 0x0058403001007387 */ /* 0x000fe80000100800 */
[----:B------:R-:W-:Y:S04]  /*c37e0*/  STL.64 [R1+0x1168], R60 ;  /* 0x0011683c01007387 */ /* 0x000fe80000100a00 */
[----:B------:R0:W-:Y:S01]  /*c37f0*/  STL.64 [R1+0x5930], R24 ;  /* 0x0059301801007387 */ /* 0x0001e20000100a00 */
[----:B------:R-:W-:-:S03]  /*c3800*/  F2FP.SATFINITE.E5M2.F32.PACK_AB_MERGE_C R41, R41, R44, RZ ;  /* 0x0000002c2929723e */ /* 0x000fc600048060ff */
[----:B------:R1:W-:Y:S04]  /*c3810*/  STL [R1+0x118], R2 ;  /* 0x0001180201007387 */ /* 0x0003e80000100800 */
[----:B------:R2:W-:Y:S01]  /*c3820*/  STL [R1+0x5844], R41 ;  /* 0x0058442901007387 */ /* 0x0005e20000100800 */
[----:B0-----:R-:W-:Y:S02]  /*c3830*/  IADD3 R24, P1, PT, R3, R22, RZ ;  /* 0x0000001603187210 */ /* 0x001fe40007f3e0ff */
[----:B-1----:R-:W-:Y:S01]  /*c3840*/  F2FP.SATFINITE.E5M2.F32.PACK_AB_MERGE_C R2, R56, R57, RZ ;  /* 0x000000393802723e */ /* 0x002fe200048060ff */
[----:B------:R-:W-:Y:S02]  /*c3850*/  STL.64 [R1+0x1170], R26 ;  /* 0x0011701a01007387 */ /* 0x000fe40000100a00 */
[----:B------:R-:W-:Y:S01]  /*c3860*/  IMAD.X R25, R4, 0x1, R21, P1 ;  /* 0x0000000104197824 */ /* 0x000fe200008e0615 */
[----:B--2---:R-:W-:Y:S01]  /*c3870*/  F2FP.SATFINITE.E5M2.F32.PACK_AB_MERGE_C R41, R55, R54, RZ ;  /* 0x000000363729723e */ /* 0x004fe200048060ff */
[----:B------:R4:W-:Y:S04]  /*c3880*/  STL [R1+0xd0], R2 ;  /* 0x0000d00201007387 */ /* 0x0009e80000100800 */
[----:B------:R-:W2:Y:S04]  /*c3890*/  LDL.LU R57, [R1+0x770] ;  /* 0x0007700001397983 */ /* 0x000ea80000300800 */
[----:B------:R-:W2:Y:S04]  /*c38a0*/  LDL.LU R56, [R1+0x774] ;  /* 0x0007740001387983 */ /* 0x000ea80000300800 */
[----:B------:R0:W-:Y:S04]  /*c38b0*/  STL.64 [R1+0x1160], R24 ;  /* 0x0011601801007387 */ /* 0x0001e80000100a00 */
[----:B------:R-:W-:Y:S01]  /*c38c0*/  STL [R1+0x5848], R41 ;  /* 0x0058482901007387 */ /* 0x000fe20000100800 */
[----:B----4-:R-:W-:-:S03]  /*c38d0*/  F2FP.SATFINITE.E5M2.F32.PACK_AB_MERGE_C R2, R9, R0, RZ ;  /* 0x000000000902723e */ /* 0x010fc600048060ff */
[----:B------:R-:W3:Y:S04]  /*c38e0*/  LDL.LU R0, [R1+0x778] ;  /* 0x0007780001007983 */ /* 0x000ee80000300800 */
[----:B------:R-:W3:Y:S01]  /*c38f0*/  LDL.LU R9, [R1+0x77c] ;  /* 0x00077c0001097983 */ /* 0x000ee20000300800 */
[----:B0-----:R-:W-:-:S03]  /*c3900*/  IADD3 R24, P1, PT, R3, R20, RZ ;  /* 0x0000001403187210 */ /* 0x001fc60007f3e0ff */
[----:B------:R-:W-:Y:S02]  /*c3910*/  STL [R1+0x94], R2 ;  /* 0x0000940201007387 */ /* 0x000fe40000100800 */
[----:B------:R-:W-:Y:S01]  /*c3920*/  IMAD.X R25, R4, 0x1, R19, P1 ;  /* 0x0000000104197824 */ /* 0x000fe200008e0613 */
[----:B------:R-:W-:-:S05]  /*c3930*/  F2FP.SATFINITE.E5M2.F32.PACK_AB_MERGE_C R40, R8, R39, RZ ;  /* 0x000000270828723e */ /* 0x000fca00048060ff */
[----:B------:R-:W-:Y:S04]  /*c3940*/  STL [R1+0x58dc], R40 ;  /* 0x0058dc2801007387 */ /* 0x000fe80000100800 */
[----:B------:R0:W-:Y:S04]  /*c3950*/  STL.64 [R1+0x1158], R24 ;  /* 0x0011581801007387 */ /* 0x0001e80000100a00 */
[----:B------:R-:W4:Y:S04]  /*c3960*/  LDL.LU R39, [R1+0x4f0] ;  /* 0x0004f00001277983 */ /* 0x000f280000300800 */
[----:B------:R-:W4:Y:S01]  /*c3970*/  LDL.LU R8, [R1+0x4f4] ;  /* 0x0004f40001087983 */ /* 0x000f220000300800 */
[----:B0-----:R-:W-:-:S05]  /*c3980*/  IADD3 R24, P1, PT, R3, R18, RZ ;  /* 0x0000001203187210 */ /* 0x001fca0007f3e0ff */
[----:B------:R-:W-:Y:S01]  /*c3990*/  IMAD.X R25, R4, 0x1, R17, P1 ;  /* 0x0000000104197824 */ /* 0x000fe200008e0611 */
[----:B------:R-:W-:-:S04]  /*c39a0*/  F2FP.SATFINITE.E5M2.F32.PACK_AB_MERGE_C R53, R46, R45, RZ ;  /* 0x0000002d2e35723e */ /* 0x000fc800048060ff */
[----:B------:R0:W-:Y:S04]  /*c39b0*/  STL.64 [R1+0x1150], R24 ;  /* 0x0011501801007387 */ /* 0x0001e80000100a00 */
[----:B------:R-:W-:Y:S04]  /*c39c0*/  STL [R1+0x58f4], R53 ;  /* 0x0058f43501007387 */ /* 0x000fe80000100800 */
[----:B------:R-:W4:Y:S01]  /*c39d0*/  LDL.LU R46, [R1+0x4f8] ;  /* 0x0004f800012e7983 */ /* 0x000f220000300800 */
[----:B------:R-:W-:-:S03]  /*c39e0*/  F2FP.SATFINITE.E5M2.F32.PACK_AB_MERGE_C R51, R52, R49, RZ ;  /* 0x000000313433723e */ /* 0x000fc600048060ff */
[----:B------:R-:W4:Y:S04]  /*c39f0*/  LDL.LU R49, [R1+0x4fc] ;  /* 0x0004fc0001317983 */ /* 0x000f280000300800 */
[----:B0-----:R-:W4:Y:S04]  /*c3a00*/  LDL.LU R25, [R1+0x760] ;  /* 0x0007600001197983 */ /* 0x001f280000300800 */
[----:B------:R-:W4:Y:S04]  /*c3a10*/  LDL.LU R48, [R1+0x764] ;  /* 0x0007640001307983 */ /* 0x000f280000300800 */
[----:B------:R-:W4:Y:S04]  /*c3a20*/  LDL.LU R26, [R1+0x768] ;  /* 0x00076800011a7983 */ /* 0x000f280000300800 */
[----:B------:R-:W4:Y:S04]  /*c3a30*/  LDL.LU R27, [R1+0x76c] ;  /* 0x00076c00011b7983 */ /* 0x000f280000300800 */
[----:B------:R-:W4:Y:S04]  /*c3a40*/  LDL.LU R45, [R1+0x750] ;  /* 0x00075000012d7983 */ /* 0x000f280000300800 */
[----:B------:R-:W4:Y:S01]  /*c3a50*/  LDL.LU R52, [R1+0x754] ;  /* 0x0007540001347983 */ /* 0x000f220000300800 */
[----:B------:R-:W-:-:S03]  /*c3a60*/  VIADD R3, R3, UR6 ;  /* 0x0000000603037c36 */ /* 0x000fc60008000000 */
[----:B------:R-:W4:Y:S04]  /*c3a70*/  LDL.LU R2, [R1+0x758] ;  /* 0x0007580001027983 */ /* 0x000f280000300800 */
[----:B------:R-:W4:Y:S04]  /*c3a80*/  LDL.LU R43, [R1+0x75c] ;  /* 0x00075c00012b7983 */ /* 0x000f280000300800 */
[----:B------:R-:W4:Y:S04]  /*c3a90*/  LDL.LU R58, [R1+0x740] ;  /* 0x00074000013a7983 */ /* 0x000f280000300800 */
[----:B------:R-:W4:Y:S01]  /*c3aa0*/  LDL.LU R59, [R1+0x744] ;  /* 0x00074400013b7983 */ /* 0x000f220000300800 */
[----:B------:R-:W-:-:S02]  /*c3ab0*/  SHF.R.S32.HI R4, RZ, 0x1f, R3 ;  /* 0x0000001fff047819 */ /* 0x000fc40000011403 */
[----:B------:R-:W-:Y:S01]  /*c3ac0*/  IADD3 R40, P1, PT, R3, R16, RZ ;  /* 0x0000001003287210 */ /* 0x000fe20007f3e0ff */
[----:B------:R-:W4:Y:S01]  /*c3ad0*/  LDL.LU R44, [R1+0x748] ;  /* 0x00074800012c7983 */ /* 0x000f220000300800 */
[----:B------:R-:W0:Y:S03]  /*c3ae0*/  LDCU UR6, c[0x0][0x3b8] ;  /* 0x00007700ff0677ac */ /* 0x000e260008000800 */
[----:B------:R-:W-:Y:S01]  /*c3af0*/  IMAD.X R41, R4, 0x1, R38, P1 ;  /* 0x0000000104297824 */ /* 0x000fe200008e0626 */
[----:B--2---:R-:W-:Y:S02]  /*c3b00*/  F2FP.SATFINITE.E5M2.F32.PACK_AB_MERGE_C R54, R56, R57, RZ ;  /* 0x000000393836723e */ /* 0x004fe400048060ff */
[----:B------:R-:W2:Y:S04]  /*c3b10*/  LDL.LU R57, [R1+0x74c] ;  /* 0x00074c0001397983 */ /* 0x000ea80000300800 */
[----:B------:R1:W-:Y:S04]  /*c3b20*/  STL.64 [R1+0x1148], R40 ;  /* 0x0011482801007387 */ /* 0x0003e80000100a00 */
[----:B------:R-:W2:Y:S01]  /*c3b30*/  LDL.LU R56, [R1+0x730] ;  /* 0x0007300001387983 */ /* 0x000ea20000300800 */
[----:B---3--:R-:W-:-:S03]  /*c3b40*/  F2FP.SATFINITE.E5M2.F32.PACK_AB_MERGE_C R60, R9, R0, RZ ;  /* 0x00000000093c723e */ /* 0x008fc600048060ff */
[----:B------:R-:W3:Y:S01]  /*c3b50*/  LDL.LU R0, [R1+0x734] ;  /* 0x0007340001007983 */ /* 0x000ee20000300800 */
[----:B-1----:R-:W-:-:S03]  /*c3b60*/  IADD3 R40, P1, PT, R3, R15, RZ ;  /* 0x0000000f03287210 */ /* 0x002fc60007f3e0ff */
[----:B------:R-:W3:Y:S04]  /*c3b70*/  LDL.LU R61, [R1+0x738] ;  /* 0x00073800013d7983 */ /* 0x000ee80000300800 */
[----:B------:R-:W3:Y:S04]  /*c3b80*/  LDL.LU R50, [R1+0x73c] ;  /* 0x00073c0001327983 */ /* 0x000ee80000300800 */
[----:B------:R-:W3:Y:S01]  /*c3b90*/  LDL.LU R47, [R1+0x720] ;  /* 0x00072000012f7983 */ /* 0x000ee20000300800 */
[----:B------:R-:W-:-:S03]  /*c3ba0*/  IMAD.X R41, R4, 0x1, R37, P1 ;  /* 0x0000000104297824 */ /* 0x000fc600008e0625 */
[----:B------:R-:W3:Y:S01]  /*c3bb0*/  LDL.LU R55, [R1+0x724] ;  /* 0x0007240001377983 */ /* 0x000ee20000300800 */
[----:B------:R-:W-:-:S03]  /*c3bc0*/  IADD3 R24, P1, PT, R3, R14, RZ ;  /* 0x0000000e03187210 */ /* 0x000fc60007f3e0ff */
[----:B------:R-:W-:Y:S01]  /*c3bd0*/  STL [R1+0x5910], R60 ;  /* 0x0059103c01007387 */ /* 0x000fe20000100800 */
[----:B----4-:R-:W-:-:S05]  /*c3be0*/  F2FP.SATFINITE.E5M2.F32.PACK_AB_MERGE_C R8, R8, R39, RZ ;  /* 0x000000270808723e */ /* 0x010fca00048060ff */
[----:B------:R-:W-:Y:S04]  /*c3bf0*/  STL [R1+0x5914], R8 ;  /* 0x0059140801007387 */ /* 0x000fe80000100800 */
[----:B------:R-:W4:Y:S04]  /*c3c00*/  LDL.LU R9, [R1+0x728] ;  /* 0x0007280001097983 */ /* 0x000f280000300800 */
[----:B------:R-:W4:Y:S04]  /*c3c10*/  LDL.LU R39, [R1+0x72c] ;  /* 0x00072c0001277983 */ /* 0x000f280000300800 */
[----:B------:R1:W-:Y:S02]  /*c3c20*/  STL.64 [R1+0x1140], R40 ;  /* 0x0011402801007387 */ /* 0x0003e40000100a00 */
[----:B-1----:R-:W-:-:S02]  /*c3c30*/  F2FP.SATFINITE.E5M2.F32.PACK_AB_MERGE_C R40, R49, R46, RZ ;  /* 0x0000002e3128723e */ /* 0x002fc400048060ff */
[----:B------:R-:W-:Y:S01]  /*c3c40*/  F2FP.SATFINITE.E5M2.F32.PACK_AB_MERGE_C R8, R48, R25, RZ ;  /* 0x000000193008723e */ /* 0x000fe200048060ff */
[----:B------:R-:W-:Y:S01]  /*c3c50*/  IMAD.X R25, R4, 0x1, R13, P1 ;  /* 0x0000000104197824 */ /* 0x000fe200008e060d */
[----:B------:R-:W4:Y:S04]  /*c3c60*/  LDL.LU R46, [R1+0x710] ;  /* 0x00071000012e7983 */ /* 0x000f280000300800 */
[----:B------:R-:W4:Y:S04]  /*c3c70*/  LDL.LU R49, [R1+0x714] ;  /* 0x0007140001317983 */ /* 0x000f280000300800 */
[----:B------:R1:W-:Y:S04]  /*c3c80*/  STL [R1+0x770], R8 ;  /* 0x0007700801007387 */ /* 0x0003e80000100800 */
[----:B------:R0:W-:Y:S01]  /*c3c90*/  STL.64 [R1+0x1138], R24 ;  /* 0x0011381801007387 */ /* 0x0001e20000100a00 */
[----:B------:R-:W-:-:S02]  /*c3ca0*/  F2FP.SATFINITE.E5M2.F32.PACK_AB_MERGE_C R26, R27, R26, RZ ;  /* 0x0000001a1b1a723e */ /* 0x000fc400048060ff */
[----:B-1----:R-:W-:Y:S02]  /*c3cb0*/  F2FP.SATFINITE.E5M2.F32.PACK_AB_MERGE_C R8, R52, R45, RZ ;  /* 0x0000002d3408723e */ /* 0x002fe400048060ff */
[----:B0-----:R-:W-:Y:S01]  /*c3cc0*/  IADD3 R24, P1, PT, R3, R12, RZ ;  /* 0x0000000c03187210 */ /* 0x001fe20007f3e0ff */
[----:B------:R-:W-:Y:S04]  /*c3cd0*/  STL [R1+0x76c], R26 ;  /* 0x00076c1a01007387 */ /* 0x000fe80000100800 */
[----:B------:R0:W-:Y:S01]  /*c3ce0*/  STL [R1+0x750], R8 ;  /* 0x0007500801007387 */ /* 0x0001e20000100800 */
[----:B------:R-:W-:-:S03]  /*c3cf0*/  IMAD.X R25, R4, 0x1, R11, P1 ;  /* 0x0000000104197824 */ /* 0x000fc600008e060b */
[----:B------:R-:W4:Y:S04]  /*c3d00*/  LDL.LU R45, [R1+0x718] ;  /* 0x00071800012d7983 */ /* 0x000f280000300800 */
[----:B------:R-:W4:Y:S04]  /*c3d10*/  LDL.LU R52, [R1+0x71c] ;  /* 0x00071c0001347983 */ /* 0x000f280000300800 */
[----:B------:R1:W-:Y:S01]  /*c3d20*/  STL.64 [R1+0x1130], R24 ;  /* 0x0011301801007387 */ /* 0x0003e20000100a00 */
[----:B0-----:R-:W-:Y:S02]  /*c3d30*/  F2FP.SATFINITE.E5M2.F32.PACK_AB_MERGE_C R8, R43, R2, RZ ;  /* 0x000000022b08723e */ /* 0x001fe400048060ff */
[----:B------:R-:W-:-:S02]  /*c3d40*/  F2FP.SATFINITE.E5M2.F32.PACK_AB_MERGE_C R2, R59, R58, RZ ;  /* 0x0000003a3b02723e */ /* 0x000fc400048060ff */
[----:B-1----:R-:W-:Y:S01]  /*c3d50*/  IADD3 R24, P1, PT, R3, R10, RZ ;  /* 0x0000000a03187210 */ /* 0x002fe20007f3e0ff */
[----:B------:R-:W-:Y:S04]  /*c3d60*/  STL [R1+0x754], R8 ;  /* 0x0007540801007387 */ /* 0x000fe80000100800 */
[----:B------:R2:W-:Y:S01]  /*c3d70*/  STL [R1+0x4f0], R2 ;  /* 0x0004f00201007387 */ /* 0x0005e20000100800 */
[----:B------:R-:W-:-:S03]  /*c3d80*/  IMAD.X R25, R4, 0x1, R7, P1 ;  /* 0x0000000104197824 */ /* 0x000fc600008e0607 */
[----:B------:R-:W4:Y:S04]  /*c3d90*/  LDL.LU R58, [R1+0x700] ;  /* 0x00070000013a7983 */ /* 0x000f280000300800 */
[----:B------:R-:W4:Y:S04]  /*c3da0*/  LDL.LU R59, [R1+0x704] ;  /* 0x00070400013b7983 */ /* 0x000f280000300800 */
[----:B------:R-:W-:Y:S01]  /*c3db0*/  STL.64 [R1+0x1128], R24 ;  /* 0x0011281801007387 */ /* 0x000fe20000100a00 */
[----:B--2---:R-:W-:-:S05]  /*c3dc0*/  F2FP.SATFINITE.E5M2.F32.PACK_AB_MERGE_C R2, R57, R44, RZ ;  /* 0x0000002c3902723e */ /* 0x004fca00048060ff */
[----:B------:R-:W-:Y:S04]  /*c3dd0*/  STL [R1+0x4f8], R2 ;  /* 0x0004f80201007387 */ /* 0x000fe80000100800 */
[----:B------:R-:W2:Y:S04]  /*c3de0*/  LDL.LU R44, [R1+0x708] ;  /* 0x00070800012c7983 */ /* 0x000ea80000300800 */
[----:B------:R-:W2:Y:S01]  /*c3df0*/  LDL.LU R57, [R1+0x70c] ;  /* 0x00070c0001397983 */ /* 0x000ea20000300800 */
[----:B---3--:R-:W-:-:S05]  /*c3e00*/  F2FP.SATFINITE.E5M2.F32.PACK_AB_MERGE_C R0, R0, R56, RZ ;  /* 0x000000380000723e */ /* 0x008fca00048060ff */
[----:B------:R0:W-:Y:S04]  /*c3e10*/  STL [R1+0x3fc], R0 ;  /* 0x0003fc0001007387 */ /* 0x0001e80000100800 */
[----:B------:R-:W3:Y:S04]  /*c3e20*/  LDL.LU R56, [R1+0x6f0] ;  /* 0x0006f00001387983 */ /* 0x000ee80000300800 */
[----:B0-----:R-:W3:Y:S01]  /*c3e30*/  LDL.LU R0, [R1+0x6f4] ;  /* 0x0006f40001007983 */ /* 0x001ee20000300800 */
[----:B------:R-:W-:-:S05]  /*c3e40*/  IADD3 R24, P1, PT, R3, R6, RZ ;  /* 0x0000000603187210 */ /* 0x000fca0007f3e0ff */
[----:B------:R-:W-:Y:S01]  /*c3e50*/  IMAD.X R25, R4, 0x1, R5, P1 ;  /* 0x0000000104197824 */ /* 0x000fe200008e0605 */
[----:B------:R-:W-:Y:S02]  /*c3e60*/  F2FP.SATFINITE.E5M2.F32.PACK_AB_MERGE_C R8, R50, R61, RZ ;  /* 0x0000003d3208723e */ /* 0x000fe400048060ff */
[----:B------:R-:W-:Y:S02]  /*c3e70*/  F2FP.SATFINITE.E5M2.F32.PACK_AB_MERGE_C R2, R55, R47, RZ ;  /* 0x0000002f3702723e */ /* 0x000fe400048060ff */
[----:B------:R0:W-:Y:S04]  /*c3e80*/  STL.64 [R1+0x1120], R24 ;  /* 0x0011201801007387 */ /* 0x0001e80000100a00 */
[----:B------:R-:W-:Y:S04]  /*c3e90*/  STL [R1+0x404], R8 ;  /* 0x0004040801007387 */ /* 0x000fe80000100800 */
[----:B------:R4:W-:Y:S01]  /*c3ea0*/  STL [R1+0x318], R2 ;  /* 0x0003180201007387 */ /* 0x0009e20000100800 */
[----:B0-----:R-:W-:-:S02]  /*c3eb0*/  IADD3 R24, P1, PT, R3, R36, RZ ;  /* 0x0000002403187210 */ /* 0x001fc40007f3e0ff */
[----:B----4-:R-:W-:Y:S02]  /*c3ec0*/  F2FP.SATFINITE.E5M2.F32.PACK_AB_MERGE_C R2, R39, R9, RZ ;  /* 0x000000092702723e */ /* 0x010fe400048060ff */
[----:B------:R-:W4:Y:S04]  /*c3ed0*/  LDL.LU R9, [R1+0x6f8] ;  /* 0x0006f80001097983 */ /* 0x000f280000300800 */
[----:B------:R-:W4:Y:S01]  /*c3ee0*/  LDL.LU R39, [R1+0x6fc] ;  /* 0x0006fc0001277983 */ /* 0x000f220000300800 */
[----:B------:R-:W-:Y:S01]  /*c3ef0*/  IMAD.X R25, R4, 0x1, R35, P1 ;  /* 0x0000000104197824 */ /* 0x000fe200008e0623 */
[----:B------:R-:W-:-:S04]  /*c3f00*/  IADD3 R26, P1, PT, R3, R34, RZ ;  /* 0x00000022031a7210 */ /* 0x000fc80007f3e0ff */
[----:B------:R0:W-:Y:S04]  /*c3f10*/  STL.64 [R1+0x1118], R24 ;  /* 0x0011181801007387 */ /* 0x0001e80000100a00 */
[----:B------:R1:W-:Y:S01]  /*c3f20*/  STL [R1+0x31c], R2 ;  /* 0x00031c0201007387 */ /* 0x0003e20000100800 */
[----:B------:R-:W-:-:S03]  /*c3f30*/  IMAD.X R27, R4, 0x1, R33, P1 ;  /* 0x00000001041b7824 */ /* 0x000fc600008e0621 */
[----:B0-----:R-:W4:Y:S01]  /*c3f40*/  LDL.LU R25, [R1+0x6e0] ;  /* 0x0006e00001197983 */ /* 0x001f220000300800 */
[----:B-1----:R-:W-:-:S03]  /*c3f50*/  F2FP.SATFINITE.E5M2.F32.PACK_AB_MERGE_C R2, R49, R46, RZ ;  /* 0x0000002e3102723e */ /* 0x002fc600048060ff */
[----:B------:R-:W4:Y:S04]  /*c3f60*/  LDL.LU R49, [R1+0x6e4] ;  /* 0x0006e40001317983 */ /* 0x000f280000300800 */
[----:B------:R0:W-:Y:S04]  /*c3f70*/  STL [R1+0x2cc], R2 ;  /* 0x0002cc0201007387 */ /* 0x0001e80000100800 */
[----:B------:R-:W4:Y:S04]  /*c3f80*/  LDL.LU R41, [R1+0x6e8] ;  /* 0x0006e80001297983 */ /* 0x000f280000300800 */
[----:B------:R-:W4:Y:S04]  /*c3f90*/  LDL.LU R46, [R1+0x6ec] ;  /* 0x0006ec00012e7983 */ /* 0x000f280000300800 */
[----:B------:R-:W4:Y:S04]  /*c3fa0*/  LDL.LU R48, [R1+0x6d0] ;  /* 0x0006d00001307983 */ /* 0x000f280000300800 */
[----:B------:R-:W4:Y:S04]  /*c3fb0*/  LDL.LU R47, [R1+0x6d4] ;  /* 0x0006d400012f7983 */ /* 0x000f280000300800 */
[----:B0-----:R-:W4:Y:S01]  /*c3fc0*/  LDL.LU R2, [R1+0x6d8] ;  /* 0x0006d80001027983 */ /* 0x001f220000300800 */
[----:B------:R-:W-:-:S03]  /*c3fd0*/  F2FP.SATFINITE.E5M2.F32.PACK_AB_MERGE_C R8, R52, R45, RZ ;  /* 0x0000002d3408723e */ /* 0x000fc600048060ff */
[----:B------:R-:W4:Y:S04]  /*c3fe0*/  LDL.LU R45, [R1+0x6dc] ;  /* 0x0006dc00012d7983 */ /* 0x000f280000300800 */
[----:B------:R0:W-:Y:S04]  /*c3ff0*/  STL.64 [R1+0x1110], R26 ;  /* 0x0011101a01007387 */ /* 0x0001e80000100a00 */
[----:B------:R-:W-:Y:S04]  /*c4000*/  STL [R1+0x2c8], R8 ;  /* 0x0002c80801007387 */ /* 0x000fe80000100800 */
[----:B------:R-:W4:Y:S04]  /*c4010*/  LDL.LU R61, [R1+0x6c0] ;  /* 0x0006c000013d7983 */ /* 0x000f280000300800 */
[----:B------:R-:W4:Y:S04]  /*c4020*/  LDL.LU R50, [R1+0x6c4] ;  /* 0x0006c40001327983 */ /* 0x000f280000300800 */
[----:B------:R-:W4:Y:S04]  /*c4030*/  LDL.LU R55, [R1+0x6c8] ;  /* 0x0006c80001377983 */ /* 0x000f280000300800 */
[----:B------:R-:W4:Y:S01]  /*c4040*/  LDL.LU R52, [R1+0x6cc] ;  /* 0x0006cc0001347983 */ /* 0x000f220000300800 */
[----:B0-----:R-:W-:-:S02]  /*c4050*/  IADD3 R26, P1, PT, R3, R32, RZ ;  /* 0x00000020031a7210 */ /* 0x001fc40007f3e0ff */
[----:B------:R-:W-:-:S03]  /*c4060*/  F2FP.SATFINITE.E5M2.F32.PACK_AB_MERGE_C R43, R59, R58, RZ ;  /* 0x0000003a3b2b723e */ /* 0x000fc600048060ff */
[----:B------:R-:W-:Y:S02]  /*c4070*/  IMAD.X R27, R4, 0x1, R31, P1 ;  /* 0x00000001041b7824 */ /* 0x000fe400008e061f */
[----:B------:R-:W-:Y:S04]  /*c4080*/  STL [R1+0x57e0], R43 ;  /* 0x0057e02b01007387 */ /* 0x000fe80000100800 */
[----:B------:R-:W4:Y:S04]  /*c4090*/  LDL.LU R58, [R1+0x6b0] ;  /* 0x0006b000013a7983 */ /* 0x000f280000300800 */
[----:B------:R0:W-:Y:S02]  /*c40a0*/  STL.64 [R1+0x1108], R26 ;  /* 0x0011081a01007387 */ /* 0x0001e40000100a00 */
[----:B0-----:R-:W-:-:S05]  /*c40b0*/  IADD3 R26, P1, PT, R3, R30, RZ ;  /* 0x0000001e031a7210 */ /* 0x001fca0007f3e0ff */
[----:B------:R-:W-:Y:S01]  /*c40c0*/  IMAD.X R27, R4, 0x1, R29, P1 ;  /* 0x00000001041b7824 */ /* 0x000fe200008e061d */
[----:B--2---:R-:W-:-:S05]  /*c40d0*/  F2FP.SATFINITE.E5M2.F32.PACK_AB_MERGE_C R8, R57, R44, RZ ;  /* 0x0000002c3908723e */ /* 0x004fca00048060ff */
[----:B------:R-:W-:Y:S04]  /*c40e0*/  STL [R1+0x2ac], R8 ;  /* 0x0002ac0801007387 */ /* 0x000fe80000100800 */
[----:B------:R-:W2:Y:S01]  /*c40f0*/  LDL.LU R59, [R1+0x6b4] ;  /* 0x0006b400013b7983 */ /* 0x000ea20000300800 */
[----:B---3--:R-:W-:-:S05]  /*c4100*/  F2FP.SATFINITE.E5M2.F32.PACK_AB_MERGE_C R0, R0, R56, RZ ;  /* 0x000000380000723e */ /* 0x008fca00048060ff */
[----:B------:R0:W-:Y:S04]  /*c4110*/  STL [R1+0x24c], R0 ;  /* 0x00024c0001007387 */ /* 0x0001e80000100800 */
[----:B------:R-:W3:Y:S04]  /*c4120*/  LDL.LU R44, [R1+0x6b8] ;  /* 0x0006b800012c7983 */ /* 0x000ee80000300800 */
[----:B------:R-:W3:Y:S04]  /*c4130*/  LDL.LU R57, [R1+0x6bc] ;  /* 0x0006bc0001397983 */ /* 0x000ee80000300800 */
[----:B------:R-:W2:Y:S04]  /*c4140*/  LDL.LU R56, [R1+0x6a0] ;  /* 0x0006a00001387983 */ /* 0x000ea80000300800 */
[----:B0-----:R-:W2:Y:S04]  /*c4150*/  LDL.LU R0, [R1+0x6a4] ;  /* 0x0006a40001007983 */ /* 0x001ea80000300800 */
[----:B------:R0:W-:Y:S04]  /*c4160*/  STL.64 [R1+0x1100], R26 ;  /* 0x0011001a01007387 */ /* 0x0001e80000100a00 */
[----:B0-----:R-:W2:Y:S01]  /*c4170*/  LDL.LU.64 R26, [R1+0x5938] ;  /* 0x00593800011a7983 */ /* 0x001ea20000300a00 */
[----:B------:R-:W-:-:S02]  /*c4180*/  IADD3 R24, P1, PT, R3, R28, RZ ;  /* 0x0000001c03187210 */ /* 0x000fc40007f3e0ff */
[----:B----4-:R-:W-:Y:S02]  /*c4190*/  F2FP.SATFINITE.E5M2.F32.PACK_AB_MERGE_C R8, R39, R9, RZ ;  /* 0x000000092708723e */ /* 0x010fe400048060ff */
[----:B------:R-:W4:Y:S04]  /*c41a0*/  LDL.LU R9, [R1+0x6a8] ;  /* 0x0006a80001097983 */ /* 0x000f280000300800 */
[----:B------:R-:W4:Y:S04]  /*c41b0*/  LDL.LU R39, [R1+0x6ac] ;  /* 0x0006ac0001277983 */ /* 0x000f280000300800 */
[----:B------:R-:W-:Y:S01]  /*c41c0*/  STL [R1+0x25c], R8 ;  /* 0x00025c0801007387 */ /* 0x000fe20000100800 */
[----:B------:R-:W-:-:S05]  /*c41d0*/  F2FP.SATFINITE.E5M2.F32.PACK_AB_MERGE_C R49, R49, R25, RZ ;  /* 0x000000193131723e */ /* 0x000fca00048060ff */
[----:B------:R-:W-:Y:S01]  /*c41e0*/  STL [R1+0x584c], R49 ;  /* 0x00584c3101007387 */ /* 0x000fe20000100800 */
[----:B--2---:R-:W-:-:S05]  /*c41f0*/  IMAD.X R25, R4, 0x1, R27, P1 ;  /* 0x0000000104197824 */ /* 0x004fca00008e061b */
[----:B------:R0:W-:Y:S04]  /*c4200*/  STL.64 [R1+0x10f8], R24 ;  /* 0x0010f81801007387 */ /* 0x0001e80000100a00 */
[----:B0-----:R-:W2:Y:S01]  /*c4210*/  LDL.LU.64 R24, [R1+0x5930] ;  /* 0x0059300001187983 */ /* 0x001ea20000300a00 */
[----:B------:R-:W-:Y:S02]  /*c4220*/  F2FP.SATFINITE.E5M2.F32.PACK_AB_MERGE_C R47, R47, R48, RZ ;  /* 0x000000302f2f723e */ /* 0x000fe400048060ff */
[----:B------:R-:W-:Y:S02]  /*c4230*/  IADD3 R48, P1, PT, R3, R26, RZ ;  /* 0x0000001a03307210 */ /* 0x000fe40007f3e0ff */
[----:B------:R-:W-:Y:S02]  /*c4240*/  F2FP.SATFINITE.E5M2.F32.PACK_AB_MERGE_C R46, R46, R41, RZ ;  /* 0x000000292e2e723e */ /* 0x000fe400048060ff */
[----:B------:R-:W-:-:S02]  /*c4250*/  F2FP.SATFINITE.E5M2.F32.PACK_AB_MERGE_C R45, R45, R2, RZ ;  /* 0x000000022d2d723e */ /* 0x000fc400048060ff */
[----:B------:R-:W-:Y:S01]  /*c4260*/  F2FP.SATFINITE.E5M2.F32.PACK_AB_MERGE_C R50, R50, R61, RZ ;  /* 0x0000003d3232723e */ /* 0x000fe200048060ff */
[----:B------:R0:W-:Y:S04]  /*c4270*/  STL.64 [R1+0x5858], R46 ;  /* 0x0058582e01007387 */ /* 0x0001e80000100a00 */
[----:B------:R-:W-:Y:S01]  /*c4280*/  STL [R1+0x57f0], R45 ;  /* 0x0057f02d01007387 */ /* 0x000fe20000100800 */
[----:B------:R-:W-:Y:S02]  /*c4290*/  F2FP.SATFINITE.E5M2.F32.PACK_AB_MERGE_C R2, R52, R55, RZ ;  /* 0x000000373402723e */ /* 0x000fe400048060ff */
[----:B---3--:R-:W-:Y:S02]  /*c42a0*/  F2FP.SATFINITE.E5M2.F32.PACK_AB_MERGE_C R43, R57, R44, RZ ;  /* 0x0000002c392b723e */ /* 0x008fe400048060ff */
[----:B----4-:R-:W-:Y:S01]  /*c42b0*/  F2FP.SATFINITE.E5M2.F32.PACK_AB_MERGE_C R41, R39, R9, RZ ;  /* 0x000000092729723e */ /* 0x010fe200048060ff */
[----:B--2---:R-:W-:-:S05]  /*c42c0*/  IMAD.X R49, R4, 0x1, R25, P1 ;  /* 0x0000000104317824 */ /* 0x004fca00008e0619 */
[----:B------:R-:W-:Y:S04]  /*c42d0*/  STL.64 [R1+0x10f0], R48 ;  /* 0x0010f03001007387 */ /* 0x000fe80000100a00 */
[----:B------:R-:W-:Y:S04]  /*c42e0*/  STL.64 [R1+0x58e0], R50 ;  /* 0x0058e03201007387 */ /* 0x000fe80000100a00 */
[----:B------:R-:W2:Y:S04]  /*c42f0*/  LDL.LU R53, [R1+0x690] ;  /* 0x0006900001357983 */ /* 0x000ea80000300800 */
[----:B------:R-:W2:Y:S01]  /*c4300*/  LDL.LU R55, [R1+0x694] ;  /* 0x0006940001377983 */ /* 0x000ea20000300800 */
[----:B0-----:R-:W-:-:S05]  /*c4310*/  IADD3 R46, P1, PT, R3, R24, RZ ;  /* 0x00000018032e7210 */ /* 0x001fca0007f3e0ff */
[----:B------:R-:W-:-:S05]  /*c4320*/  IMAD.X R47, R4, 0x1, R23, P1 ;  /* 0x00000001042f7824 */ /* 0x000fca00008e0617 */
[----:B------:R0:W-:Y:S04]  /*c4330*/  STL.64 [R1+0x10e8], R46 ;  /* 0x0010e82e01007387 */ /* 0x0001e80000100a00 */
[----:B------:R-:W3:Y:S04]  /*c4340*/  LDL.LU R61, [R1+0x698] ;  /* 0x00069800013d7983 */ /* 0x000ee80000300800 */
[----:B------:R-:W3:Y:S04]  /*c4350*/  LDL.LU R52, [R1+0x69c] ;  /* 0x00069c0001347983 */ /* 0x000ee80000300800 */
[----:B------:R-:W-:Y:S04]  /*c4360*/  STL [R1+0x5920], R2 ;  /* 0x0059200201007387 */ /* 0x000fe80000100800 */
[----:B------:R1:W-:Y:S01]  /*c4370*/  STL.64 [R1+0x58e8], R42 ;  /* 0x0058e82a01007387 */ /* 0x0003e20000100a00 */
[----:B0-----:R-:W-:-:S02]  /*c4380*/  IADD3 R46, P1, PT, R3, R22, RZ ;  /* 0x00000016032e7210 */ /* 0x001fc40007f3e0ff */
[----:B------:R-:W-:Y:S02]  /*c4390*/  F2FP.SATFINITE.E5M2.F32.PACK_AB_MERGE_C R48, R59, R58, RZ ;  /* 0x0000003a3b30723e */ /* 0x000fe400048060ff */
[----:B------:R-:W-:Y:S01]  /*c43a0*/  F2FP.SATFINITE.E5M2.F32.PACK_AB_MERGE_C R49, R0, R56, RZ ;  /* 0x000000380031723e */ /* 0x000fe200048060ff */
[----:B------:R-:W-:Y:S01]  /*c43b0*/  IMAD.X R47, R4, 0x1, R21, P1 ;  /* 0x00000001042f7824 */ /* 0x000fe200008e0615 */
[----:B-1----:R-:W-:-:S04]  /*c43c0*/  IADD3 R42, P1, PT, R3, R20, RZ ;  /* 0x00000014032a7210 */ /* 0x002fc80007f3e0ff */
[----:B------:R0:W-:Y:S01]  /*c43d0*/  STL.64 [R1+0x10e0], R46 ;  /* 0x0010e02e01007387 */ /* 0x0001e20000100a00 */
[----:B------:R-:W-:-:S03]  /*c43e0*/  IMAD.X R43, R4, 0x1, R19, P1 ;  /* 0x00000001042b7824 */ /* 0x000fc600008e0613 */
[----:B------:R1:W-:Y:S04]  /*c43f0*/  STL.64 [R1+0x58f8], R48 ;  /* 0x0058f83001007387 */ /* 0x0003e80000100a00 */
[----:B0-----:R-:W4:Y:S04]  /*c4400*/  LDL.LU R46, [R1+0x1ff0] ;  /* 0x001ff000012e7983 */ /* 0x001f280000300800 */
[----:B------:R-:W4:Y:S04]  /*c4410*/  LDL.LU R47, [R1+0x1ff4] ;  /* 0x001ff400012f7983 */ /* 0x000f280000300800 */
[----:B------:R-:W-:Y:S04]  /*c4420*/  STL.64 [R1+0x10d8], R42 ;  /* 0x0010d82a01007387 */ /* 0x000fe80000100a00 */
[----:B------:R-:W4:Y:S04]  /*c4430*/  LDL.LU R58, [R1+0x1ff8] ;  /* 0x001ff800013a7983 */ /* 0x000f280000300800 */
[----:B------:R-:W4:Y:S01]  /*c4440*/  LDL.LU R59, [R1+0x1ffc] ;  /* 0x001ffc00013b7983 */ /* 0x000f220000300800 */
[----:B------:R-:W-:-:S03]  /*c4450*/  IADD3 R8, P1, PT, R3, R18, RZ ;  /* 0x0000001203087210 */ /* 0x000fc60007f3e0ff */
[----:B------:R-:W-:Y:S04]  /*c4460*/  STL.64 [R1+0x5900], R40 ;  /* 0x0059002801007387 */ /* 0x000fe80000100a00 */
[----:B-1----:R-:W4:Y:S01]  /*c4470*/  LDL.LU R48, [R1+0x4e0] ;  /* 0x0004e00001307983 */ /* 0x002f220000300800 */
[----:B------:R-:W-:-:S05]  /*c4480*/  IMAD.X R9, R4, 0x1, R17, P1 ;  /* 0x0000000104097824 */ /* 0x000fca00008e0611 */
[----:B------:R0:W-:Y:S04]  /*c4490*/  STL.64 [R1+0x10d0], R8 ;  /* 0x0010d00801007387 */ /* 0x0001e80000100a00 */
        /* <DEDUP_REMOVED lines=9> */
[----:B------:R-:W-:Y:S01]  /*c4530*/  VIADD R3, R3, UR6 ;  /* 0x0000000603037c36 */ /* 0x000fe20008000000 */
[----:B------:R-:W0:Y:S04]  /*c4540*/  LDCU UR6, c[0x0][0x3b8] ;  /* 0x00007700ff0677ac */ /* 0x000e280008000800 */
[----:B------:R-:W-:-:S02]  /*c4550*/  SHF.R.S32.HI R4, RZ, 0x1f, R3 ;  /* 0x0000001fff047819 */ /* 0x000fc40000011403 */
[----:B------:R-:W-:-:S05]  /*c4560*/  IADD3 R40, P1, PT, R3, R16, RZ ;  /* 0x0000001003287210 */ /* 0x000fca0007f3e0ff */
[----:B------:R-:W-:Y:S01]  /*c4570*/  IMAD.X R41, R4, 0x1, R38, P1 ;  /* 0x0000000104297824 */ /* 0x000fe200008e0626 */
[----:B--2---:R-:W-:-:S05]  /*c4580*/  F2FP.SATFINITE.E5M2.F32.PACK_AB_MERGE_C R55, R55, R53, RZ ;  /* 0x000000353737723e */ /* 0x004fca00048060ff */
[----:B------:R-:W-:Y:S04]  /*c4590*/  STL.64 [R1+0x5908], R54 ;  /* 0x0059083601007387 */ /* 0x000fe80000100a00 */
[----:B------:R-:W2:Y:S04]  /*c45a0*/  LDL.LU R2, [R1+0x1fd8] ;  /* 0x001fd80001027983 */ /* 0x000ea80000300800 */
[----:B------:R-:W2:Y:S04]  /*c45b0*/  LDL.LU R50, [R1+0x1fdc] ;  /* 0x001fdc0001327983 */ /* 0x000ea80000300800 */
[----:B------:R-:W2:Y:S04]  /*c45c0*/  LDL.LU R51, [R1+0x1fc0] ;  /* 0x001fc00001337983 */ /* 0x000ea80000300800 */
[----:B------:R-:W2:Y:S04]  /*c45d0*/  LDL.LU R45, [R1+0x1fc4] ;  /* 0x001fc400012d7983 */ /* 0x000ea80000300800 */
[----:B------:R-:W2:Y:S04]  /*c45e0*/  LDL.LU R8, [R1+0x1fc8] ;  /* 0x001fc80001087983 */ /* 0x000ea80000300800 */
[----:B------:R-:W2:Y:S04]  /*c45f0*/  LDL.LU R60, [R1+0x1fcc] ;  /* 0x001fcc00013c7983 */ /* 0x000ea80000300800 */
[----:B------:R-:W2:Y:S01]  /*c4600*/  LDL.LU R53, [R1+0x1fb0] ;  /* 0x001fb00001357983 */ /* 0x000ea20000300800 */
[----:B---3--:R-:W-:-:S03]  /*c4610*/  F2FP.SATFINITE.E5M2.F32.PACK_AB_MERGE_C R52, R52, R61, RZ ;  /* 0x0000003d3434723e */ /* 0x008fc600048060ff */
[----:B------:R-:W3:Y:S04]  /*c4620*/  LDL.LU R61, [R1+0x1fb4] ;  /* 0x001fb400013d7983 */ /* 0x000ee80000300800 */
[----:B------:R-:W-:Y:S01]  /*c4630*/  STL [R1+0x5924], R52 ;  /* 0x0059243401007387 */ /* 0x000fe20000100800 */
[----:B----4-:R-:W-:Y:S02]  /*c4640*/  F2FP.SATFINITE.E5M2.F32.PACK_AB_MERGE_C R47, R47, R46, RZ ;  /* 0x0000002e2f2f723e */ /* 0x010fe400048060ff */
[----:B------:R-:W-:Y:S02]  /*c4650*/  F2FP.SATFINITE.E5M2.F32.PACK_AB_MERGE_C R46, R59, R58, RZ ;  /* 0x0000003a3b2e723e */ /* 0x000fe400048060ff */
[----:B------:R-:W4:Y:S04]  /*c4660*/  LDL.LU R58, [R1+0x1fb8] ;  /* 0x001fb800013a7983 */ /* 0x000f280000300800 */
[----:B------:R-:W4:Y:S04]  /*c4670*/  LDL.LU R59, [R1+0x1fbc] ;  /* 0x001fbc00013b7983 */ /* 0x000f280000300800 */
[----:B------:R1:W-:Y:S04]  /*c4680*/  STL.64 [R1+0x10c8], R40 ;  /* 0x0010c82801007387 */ /* 0x0003e80000100a00 */
[----:B------:R-:W-:Y:S01]  /*c4690*/  STL.64 [R1+0x5918], R46 ;  /* 0x0059182e01007387 */ /* 0x000fe20000100a00 */
[----:B-1----:R-:W-:-:S05]  /*c46a0*/  IADD3 R40, P1, PT, R3, R15, RZ ;  /* 0x0000000f03287210 */ /* 0x002fca0007f3e0ff */
[----:B------:R-:W-:-:S05]  /*c46b0*/  IMAD.X R41, R4, 0x1, R37, P1 ;  /* 0x0000000104297824 */ /* 0x000fca00008e0625 */
[----:B------:R1:W-:Y:S02]  /*c46c0*/  STL.64 [R1+0x10c0], R40 ;  /* 0x0010c02801007387 */ /* 0x0003e40000100a00 */
[----:B-1----:R-:W-:Y:S02]  /*c46d0*/  F2FP.SATFINITE.E5M2.F32.PACK_AB_MERGE_C R40, R0, R44, RZ ;  /* 0x0000002c0028723e */ /* 0x002fe400048060ff */
[----:B------:R-:W4:Y:S04]  /*c46e0*/  LDL.LU R44, [R1+0x1fa0] ;  /* 0x001fa000012c7983 */ /* 0x000f280000300800 */
[----:B------:R-:W4:Y:S04]  /*c46f0*/  LDL.LU R0, [R1+0x1fa4] ;  /* 0x001fa40001007983 */ /* 0x000f280000300800 */
[----:B------:R1:W-:Y:S02]  /*c4700*/  STL [R1+0x1fe4], R40 ;  /* 0x001fe42801007387 */ /* 0x0003e40000100800 */
[----:B-1----:R-:W-:-:S05]  /*c4710*/  IADD3 R40, P1, PT, R3, R14, RZ ;  /* 0x0000000e03287210 */ /* 0x002fca0007f3e0ff */
[----:B------:R-:W-:-:S05]  /*c4720*/  IMAD.X R41, R4, 0x1, R13, P1 ;  /* 0x0000000104297824 */ /* 0x000fca00008e060d */
[----:B------:R1:W-:Y:S02]  /*c4730*/  STL.64 [R1+0x10b8], R40 ;  /* 0x0010b82801007387 */ /* 0x0003e40000100a00 */
[----:B-1----:R-:W-:Y:S02]  /*c4740*/  F2FP.SATFINITE.E5M2.F32.PACK_AB_MERGE_C R41, R43, R42, RZ ;  /* 0x0000002a2b29723e */ /* 0x002fe400048060ff */
[----:B------:R-:W-:Y:S02]  /*c4750*/  F2FP.SATFINITE.E5M2.F32.PACK_AB_MERGE_C R40, R56, R57, RZ ;  /* 0x000000393828723e */ /* 0x000fe400048060ff */
[----:B------:R-:W4:Y:S04]  /*c4760*/  LDL.LU R57, [R1+0x1fa8] ;  /* 0x001fa80001397983 */ /* 0x000f280000300800 */
[----:B------:R-:W-:Y:S04]  /*c4770*/  STL [R1+0x1fe0], R41 ;  /* 0x001fe02901007387 */ /* 0x000fe80000100800 */
[----:B------:R-:W4:Y:S04]  /*c4780*/  LDL.LU R56, [R1+0x1fac] ;  /* 0x001fac0001387983 */ /* 0x000f280000300800 */
[----:B------:R1:W-:Y:S02]  /*c4790*/  STL [R1+0x1fd4], R40 ;  /* 0x001fd42801007387 */ /* 0x0003e40000100800 */
[----:B-1----:R-:W-:-:S05]  /*c47a0*/  IADD3 R40, P1, PT, R3, R12, RZ ;  /* 0x0000000c03287210 */ /* 0x002fca0007f3e0ff */
[----:B------:R-:W-:-:S05]  /*c47b0*/  IMAD.X R41, R4, 0x1, R11, P1 ;  /* 0x0000000104297824 */ /* 0x000fca00008e060b */
[----:B------:R2:W-:Y:S01]  /*c47c0*/  STL.64 [R1+0x10b0], R40 ;  /* 0x0010b02801007387 */ /* 0x0005e20000100a00 */
[----:B------:R-:W-:Y:S02]  /*c47d0*/  F2FP.SATFINITE.E5M2.F32.PACK_AB_MERGE_C R9, R9, R48, RZ ;  /* 0x000000300909723e */ /* 0x000fe400048060ff */
[----:B------:R-:W-:Y:S02]  /*c47e0*/  F2FP.SATFINITE.E5M2.F32.PACK_AB_MERGE_C R39, R39, R49, RZ ;  /* 0x000000312727723e */ /* 0x000fe400048060ff */
[----:B--2---:R-:W-:Y:S02]  /*c47f0*/  F2FP.SATFINITE.E5M2.F32.PACK_AB_MERGE_C R41, R50, R2, RZ ;  /* 0x000000023229723e */ /* 0x004fe400048060ff */
[----:B------:R-:W-:Y:S01]  /*c4800*/  F2FP.SATFINITE.E5M2.F32.PACK_AB_MERGE_C R40, R45, R51, RZ ;  /* 0x000000332d28723e */ /* 0x000fe200048060ff */
[----:B------:R-:W2:Y:S04]  /*c4810*/  LDL.LU R2, [R1+0x1f90] ;  /* 0x001f900001027983 */ /* 0x000ea80000300800 */
[----:B------:R-:W-:Y:S04]  /*c4820*/  STL [R1+0x1fd0], R41 ;  /* 0x001fd02901007387 */ /* 0x000fe80000100800 */
[----:B------:R-:W2:Y:S04]  /*c4830*/  LDL.LU R50, [R1+0x1f94] ;  /* 0x001f940001327983 */ /* 0x000ea80000300800 */
[----:B------:R1:W-:Y:S04]  /*c4840*/  STL [R1+0x1fc4], R40 ;  /* 0x001fc42801007387 */ /* 0x0003e80000100800 */
[----:B------:R-:W2:Y:S04]  /*c4850*/  LDL.LU R51, [R1+0x1f98] ;  /* 0x001f980001337983 */ /* 0x000ea80000300800 */
[----:B------:R-:W2:Y:S01]  /*c4860*/  LDL.LU R45, [R1+0x1f9c] ;  /* 0x001f9c00012d7983 */ /* 0x000ea20000300800 */
[----:B-1----:R-:W-:-:S05]  /*c4870*/  IADD3 R40, P1, PT, R3, R10, RZ ;  /* 0x0000000a03287210 */ /* 0x002fca0007f3e0ff */
[----:B------:R-:W-:-:S05]  /*c4880*/  IMAD.X R41, R4, 0x1, R7, P1 ;  /* 0x0000000104297824 */ /* 0x000fca00008e0607 */
[----:B------:R1:W-:Y:S02]  /*c4890*/  STL.64 [R1+0x10a8], R40 ;  /* 0x0010a82801007387 */ /* 0x0003e40000100a00 */
[----:B-1----:R-:W-:Y:S02]  /*c48a0*/  F2FP.SATFINITE.E5M2.F32.PACK_AB_MERGE_C R40, R60, R8, RZ ;  /* 0x000000083c28723e */ /* 0x002fe400048060ff */
[----:B---3--:R-:W-:Y:S02]  /*c48b0*/  F2FP.SATFINITE.E5M2.F32.PACK_AB_MERGE_C R8, R61, R53, RZ ;  /* 0x000000353d08723e */ /* 0x008fe400048060ff */
[----:B------:R-:W3:Y:S04]  /*c48c0*/  LDL.LU R53, [R1+0x1f80] ;  /* 0x001f800001357983 */ /* 0x000ee80000300800 */
        /* <DEDUP_REMOVED lines=9> */
[----:B------:R-:W-:Y:S04]  /*c4960*/  STL [R1+0x1fb0], R8 ;  /* 0x001fb00801007387 */ /* 0x000fe80000100800 */
[----:B-1----:R-:W4:Y:S04]  /*c4970*/  LDL.LU R40, [R1+0x1f70] ;  /* 0x001f700001287983 */ /* 0x002f280000300800 */
        /* <DEDUP_REMOVED lines=8> */
[----:B-1----:R-:W4:Y:S01]  /*c4a00*/  LDL.LU R0, [R1+0x1f6c] ;  /* 0x001f6c0001007983 */ /* 0x002f220000300800 */
[----:B------:R-:W-:-:S05]  /*c4a10*/  IADD3 R42, P1, PT, R3, R36, RZ ;  /* 0x00000024032a7210 */ /* 0x000fca0007f3e0ff */
[----:B------:R-:W-:-:S05]  /*c4a20*/  IMAD.X R43, R4, 0x1, R35, P1 ;  /* 0x00000001042b7824 */ /* 0x000fca00008e0623 */
[----:B------:R1:W-:Y:S04]  /*c4a30*/  STL.64 [R1+0x1098], R42 ;  /* 0x0010982a01007387 */ /* 0x0003e80000100a00 */
[----:B-1----:R-:W4:Y:S01]  /*c4a40*/  LDL.LU R42, [R1+0x1f50] ;  /* 0x001f5000012a7983 */ /* 0x002f220000300800 */
[----:B------:R-:W-:-:S03]  /*c4a50*/  F2FP.SATFINITE.E5M2.F32.PACK_AB_MERGE_C R8, R56, R57, RZ ;  /* 0x000000393808723e */ /* 0x000fc600048060ff */
[----:B------:R-:W4:Y:S04]  /*c4a60*/  LDL.LU R43, [R1+0x1f54] ;  /* 0x001f5400012b7983 */ /* 0x000f280000300800 */
[----:B------:R1:W-:Y:S01]  /*c4a70*/  STL [R1+0x1fa0], R8 ;  /* 0x001fa00801007387 */ /* 0x0003e20000100800 */
[----:B------:R-:W-:-:S03]  /*c4a80*/  IADD3 R46, P1, PT, R3, R34, RZ ;  /* 0x00000022032e7210 */ /* 0x000fc60007f3e0ff */
[----:B-1----:R-:W4:Y:S04]  /*c4a90*/  LDL.LU R8, [R1+0x1f58] ;  /* 0x001f580001087983 */ /* 0x002f280000300800 */
[----:B------:R-:W4:Y:S04]  /*c4aa0*/  LDL.LU R60, [R1+0x1f5c] ;  /* 0x001f5c00013c7983 */ /* 0x000f280000300800 */
[----:B------:R-:W4:Y:S04]  /*c4ab0*/  LDL.LU R57, [R1+0x1f40] ;  /* 0x001f400001397983 */ /* 0x000f280000300800 */
[----:B------:R-:W4:Y:S01]  /*c4ac0*/  LDL.LU R56, [R1+0x1f44] ;  /* 0x001f440001387983 */ /* 0x000f220000300800 */
[----:B------:R-:W-:Y:S01]  /*c4ad0*/  IMAD.X R47, R4, 0x1, R33, P1 ;  /* 0x00000001042f7824 */ /* 0x000fe200008e0621 */
[----:B--2---:R-:W-:-:S05]  /*c4ae0*/  F2FP.SATFINITE.E5M2.F32.PACK_AB_MERGE_C R2, R50, R2, RZ ;  /* 0x000000023202723e */ /* 0x004fca00048060ff */
[----:B------:R1:W-:Y:S01]  /*c4af0*/  STL [R1+0x1f94], R2 ;  /* 0x001f940201007387 */ /* 0x0003e20000100800 */
[----:B------:R-:W-:-:S03]  /*c4b00*/  F2FP.SATFINITE.E5M2.F32.PACK_AB_MERGE_C R45, R45, R51, RZ ;  /* 0x000000332d2d723e */ /* 0x000fc600048060ff */
[----:B-1----:R-:W2:Y:S04]  /*c4b10*/  LDL.LU R2, [R1+0x1f48] ;  /* 0x001f480001027983 */ /* 0x002ea80000300800 */
[----:B------:R-:W2:Y:S04]  /*c4b20*/  LDL.LU R50, [R1+0x1f4c] ;  /* 0x001f4c0001327983 */ /* 0x000ea80000300800 */
[----:B------:R-:W-:Y:S04]  /*c4b30*/  STL.64 [R1+0x1090], R46 ;  /* 0x0010902e01007387 */ /* 0x000fe80000100a00 */
[----:B------:R1:W-:Y:S04]  /*c4b40*/  STL [R1+0x1f90], R45 ;  /* 0x001f902d01007387 */ /* 0x0003e80000100800 */
[----:B------:R-:W2:Y:S04]  /*c4b50*/  LDL.LU R51, [R1+0x1f30] ;  /* 0x001f300001337983 */ /* 0x000ea80000300800 */
[----:B-1----:R-:W2:Y:S01]  /*c4b60*/  LDL.LU R45, [R1+0x1f34] ;  /* 0x001f3400012d7983 */ /* 0x002ea20000300800 */
[----:B------:R-:W-:-:S05]  /*c4b70*/  IADD3 R46, P1, PT, R3, R32, RZ ;  /* 0x00000020032e7210 */ /* 0x000fca0007f3e0ff */
[----:B------:R-:W-:Y:S01]  /*c4b80*/  IMAD.X R47, R4, 0x1, R31, P1 ;  /* 0x00000001042f7824 */ /* 0x000fe200008e061f */
[----:B---3--:R-:W-:-:S05]  /*c4b90*/  F2FP.SATFINITE.E5M2.F32.PACK_AB_MERGE_C R52, R61, R53, RZ ;  /* 0x000000353d34723e */ /* 0x008fca00048060ff */
[----:B------:R-:W-:Y:S04]  /*c4ba0*/  STL [R1+0x1f80], R52 ;  /* 0x001f803401007387 */ /* 0x000fe80000100800 */
[----:B------:R-:W3:Y:S04]  /*c4bb0*/  LDL.LU R53, [R1+0x1f38] ;  /* 0x001f380001357983 */ /* 0x000ee80000300800 */
[----:B------:R-:W3:Y:S04]  /*c4bc0*/  LDL.LU R61, [R1+0x1f3c] ;  /* 0x001f3c00013d7983 */ /* 0x000ee80000300800 */
[----:B------:R1:W-:Y:S02]  /*c4bd0*/  STL.64 [R1+0x1088], R46 ;  /* 0x0010882e01007387 */ /* 0x0003e40000100a00 */
[----:B-1----:R-:W-:-:S02]  /*c4be0*/  F2FP.SATFINITE.E5M2.F32.PACK_AB_MERGE_C R47, R55, R54, RZ ;  /* 0x00000036372f723e */ /* 0x002fc400048060ff */
[----:B----4-:R-:W-:Y:S02]  /*c4bf0*/  F2FP.SATFINITE.E5M2.F32.PACK_AB_MERGE_C R46, R41, R40, RZ ;  /* 0x00000028292e723e */ /* 0x010fe400048060ff */
[----:B------:R-:W-:Y:S01]  /*c4c00*/  IADD3 R40, P1, PT, R3, R30, RZ ;  /* 0x0000001e03287210 */ /* 0x000fe20007f3e0ff */
[----:B------:R-:W-:Y:S04]  /*c4c10*/  STL [R1+0x1f84], R47 ;  /* 0x001f842f01007387 */ /* 0x000fe80000100800 */
[----:B------:R-:W-:Y:S01]  /*c4c20*/  IMAD.X R41, R4, 0x1, R29, P1 ;  /* 0x0000000104297824 */ /* 0x000fe200008e061d */
[----:B------:R-:W-:Y:S04]  /*c4c30*/  STL [R1+0x1f70], R46 ;  /* 0x001f702e01007387 */ /* 0x000fe80000100800 */
[----:B------:R1:W-:Y:S02]  /*c4c40*/  STL.64 [R1+0x1080], R40 ;  /* 0x0010802801007387 */ /* 0x0003e40000100a00 */
[----:B-1----:R-:W-:-:S02]  /*c4c50*/  F2FP.SATFINITE.E5M2.F32.PACK_AB_MERGE_C R41, R49, R48, RZ ;  /* 0x000000303129723e */ /* 0x002fc400048060ff */
[----:B------:R-:W-:Y:S02]  /*c4c60*/  F2FP.SATFINITE.E5M2.F32.PACK_AB_MERGE_C R40, R59, R58, RZ ;  /* 0x0000003a3b28723e */ /* 0x000fe400048060ff */
[----:B------:R-:W4:Y:S04]  /*c4c70*/  LDL.LU R58, [R1+0x1f20] ;  /* 0x001f2000013a7983 */ /* 0x000f280000300800 */
[----:B------:R-:W-:Y:S04]  /*c4c80*/  STL [R1+0x1f74], R41 ;  /* 0x001f742901007387 */ /* 0x000fe80000100800 */
[----:B------:R-:W4:Y:S04]  /*c4c90*/  LDL.LU R59, [R1+0x1f24] ;  /* 0x001f2400013b7983 */ /* 0x000f280000300800 */
[----:B------:R1:W-:Y:S02]  /*c4ca0*/  STL [R1+0x888], R40 ;  /* 0x0008882801007387 */ /* 0x0003e40000100800 */
[----:B-1----:R-:W-:-:S05]  /*c4cb0*/  IADD3 R40, P1, PT, R3, R28, RZ ;  /* 0x0000001c03287210 */ /* 0x002fca0007f3e0ff */
[----:B------:R-:W-:-:S05]  /*c4cc0*/  IMAD.X R41, R4, 0x1, R27, P1 ;  /* 0x0000000104297824 */ /* 0x000fca00008e061b */
[----:B------:R1:W-:Y:S02]  /*c4cd0*/  STL.64 [R1+0x1078], R40 ;  /* 0x0010782801007387 */ /* 0x0003e40000100a00 */
[----:B-1----:R-:W-:Y:S02]  /*c4ce0*/  F2FP.SATFINITE.E5M2.F32.PACK_AB_MERGE_C R40, R0, R44, RZ ;  /* 0x0000002c0028723e */ /* 0x002fe400048060ff */
[----:B------:R-:W4:Y:S04]  /*c4cf0*/  LDL.LU R44, [R1+0x1f28] ;  /* 0x001f2800012c7983 */ /* 0x000f280000300800 */
[----:B------:R-:W4:Y:S04]  /*c4d00*/  LDL.LU R0, [R1+0x1f2c] ;  /* 0x001f2c0001007983 */ /* 0x000f280000300800 */
[----:B------:R1:W-:Y:S01]  /*c4d10*/  STL [R1+0x88c], R40 ;  /* 0x00088c2801007387 */ /* 0x0003e20000100800 */
[----:B------:R-:W-:-:S02]  /*c4d20*/  F2FP.SATFINITE.E5M2.F32.PACK_AB_MERGE_C R42, R43, R42, RZ ;  /* 0x0000002a2b2a723e */ /* 0x000fc400048060ff */
[----:B-1----:R-:W-:-:S03]  /*c4d30*/  IADD3 R40, P1, PT, R3, R26, RZ ;  /* 0x0000001a03287210 */ /* 0x002fc60007f3e0ff */
[----:B------:R-:W-:Y:S02]  /*c4d40*/  STL [R1+0x774], R42 ;  /* 0x0007742a01007387 */ /* 0x000fe40000100800 */
[----:B------:R-:W-:-:S05]  /*c4d50*/  IMAD.X R41, R4, 0x1, R25, P1 ;  /* 0x0000000104297824 */ /* 0x000fca00008e0619 */
        /* <DEDUP_REMOVED lines=12> */
[----:B-1----:R-:W-:-:S05]  /*c4e20*/  IADD3 R40, P1, PT, R3, R22, RZ ;  /* 0x0000001603287210 */ /* 0x002fca0007f3e0ff */
[----:B------:R-:W-:Y:S01]  /*c4e30*/  IMAD.X R41, R4, 0x1, R21, P1 ;  /* 0x0000000104297824 */ /* 0x000fe200008e0615 */
[----:B------:R-:W-:-:S05]  /*c4e40*/  IADD3 R46, P1, PT, R3, R20, RZ ;  /* 0x00000014032e7210 */ /* 0x000fca0007f3e0ff */
[----:B------:R-:W-:Y:S01]  /*c4e50*/  IMAD.X R47, R4, 0x1, R19, P1 ;  /* 0x00000001042f7824 */ /* 0x000fe200008e0613 */
[----:B--2---:R-:W-:-:S05]  /*c4e60*/  F2FP.SATFINITE.E5M2.F32.PACK_AB_MERGE_C R42, R50, R2, RZ ;  /* 0x00000002322a723e */ /* 0x004fca00048060ff */
[----:B------:R-:W-:Y:S01]  /*c4e70*/  STL [R1+0x6d4], R42 ;  /* 0x0006d42a01007387 */ /* 0x000fe20000100800 */
[----:B------:R-:W-:-:S05]  /*c4e80*/  F2FP.SATFINITE.E5M2.F32.PACK_AB_MERGE_C R2, R45, R51, RZ ;  /* 0x000000332d02723e */ /* 0x000fca00048060ff */
[----:B------:R-:W-:Y:S04]  /*c4e90*/  STL [R1+0x6c0], R2 ;  /* 0x0006c00201007387 */ /* 0x000fe80000100800 */
[----:B------:R1:W-:Y:S04]  /*c4ea0*/  STL.64 [R1+0x1060], R40 ;  /* 0x0010602801007387 */ /* 0x0003e80000100a00 */
[----:B-1----:R-:W2:Y:S04]  /*c4eb0*/  LDL.LU R40, [R1+0x2020] ;  /* 0x0020200001287983 */ /* 0x002ea80000300800 */
[----:B------:R-:W2:Y:S01]  /*c4ec0*/  LDL.LU R41, [R1+0x2024] ;  /* 0x0020240001297983 */ /* 0x000ea20000300800 */
[----:B---3--:R-:W-:-:S03]  /*c4ed0*/  F2FP.SATFINITE.E5M2.F32.PACK_AB_MERGE_C R2, R61, R53, RZ ;  /* 0x000000353d02723e */ /* 0x008fc600048060ff */
[----:B------:R-:W3:Y:S04]  /*c4ee0*/  LDL.LU R48, [R1+0x2028] ;  /* 0x0020280001307983 */ /* 0x000ee80000300800 */
[----:B------:R-:W3:Y:S04]  /*c4ef0*/  LDL.LU R49, [R1+0x202c] ;  /* 0x00202c0001317983 */ /* 0x000ee80000300800 */
[----:B------:R-:W-:Y:S04]  /*c4f00*/  STL [R1+0x6bc], R2 ;  /* 0x0006bc0201007387 */ /* 0x000fe80000100800 */
[----:B------:R-:W3:Y:S04]  /*c4f10*/  LDL.LU R42, [R1+0x2010] ;  /* 0x00201000012a7983 */ /* 0x000ee80000300800 */
[----:B------:R-:W3:Y:S04]  /*c4f20*/  LDL.LU R43, [R1+0x2014] ;  /* 0x00201400012b7983 */ /* 0x000ee80000300800 */
[----:B------:R-:W3:Y:S04]  /*c4f30*/  LDL.LU R51, [R1+0x2018] ;  /* 0x0020180001337983 */ /* 0x000ee80000300800 */
[----:B------:R-:W3:Y:S04]  /*c4f40*/  LDL.LU R45, [R1+0x201c] ;  /* 0x00201c00012d7983 */ /* 0x000ee80000300800 */
[----:B------:R-:W3:Y:S04]  /*c4f50*/  LDL.LU R53, [R1+0x2000] ;  /* 0x0020000001357983 */ /* 0x000ee80000300800 */
[----:B------:R-:W3:Y:S04]  /*c4f60*/  LDL.LU R61, [R1+0x2004] ;  /* 0x00200400013d7983 */ /* 0x000ee80000300800 */
[----:B------:R1:W-:Y:S02]  /*c4f70*/  STL.64 [R1+0x5928], R20 ;  /* 0x0059281401007387 */ /* 0x0003e40000100a00 */
[----:B-1----:R-:W-:-:S05]  /*c4f80*/  IADD3 R20, P1, PT, R3, R18, RZ ;  /* 0x0000001203147210 */ /* 0x002fca0007f3e0ff */
[----:B------:R-:W-:Y:S01]  /*c4f90*/  IMAD.X R21, R4, 0x1, R17, P1 ;  /* 0x0000000104157824 */ /* 0x000fe200008e0611 */
[----:B----4-:R-:W-:-:S05]  /*c4fa0*/  F2FP.SATFINITE.E5M2.F32.PACK_AB_MERGE_C R2, R59, R58, RZ ;  /* 0x0000003a3b02723e */ /* 0x010fca00048060ff */
[----:B------:R-:W-:Y:S04]  /*c4fb0*/  STL [R1+0x6ac], R2 ;  /* 0x0006ac0201007387 */ /* 0x000fe80000100800 */
[----:B------:R-:W-:Y:S01]  /*c4fc0*/  STL.64 [R1+0x1058], R46 ;  /* 0x0010582e01007387 */ /* 0x000fe20000100a00 */
[----:B------:R-:W-:-:S05]  /*c4fd0*/  F2FP.SATFINITE.E5M2.F32.PACK_AB_MERGE_C R0, R0, R44, RZ ;  /* 0x0000002c0000723e */ /* 0x000fca00048060ff */
[----:B------:R1:W-:Y:S04]  /*c4fe0*/  STL [R1+0x6b4], R0 ;  /* 0x0006b40001007387 */ /* 0x0003e80000100800 */
[----:B------:R-:W4:Y:S04]  /*c4ff0*/  LDL.LU R58, [R1+0x2008] ;  /* 0x00200800013a7983 */ /* 0x000f280000300800 */
[----:B------:R-:W4:Y:S04]  /*c5000*/  LDL.LU R59, [R1+0x200c] ;  /* 0x00200c00013b7983 */ /* 0x000f280000300800 */
[----:B------:R-:W4:Y:S04]  /*c5010*/  LDL.LU R44, [R1+0x1f00] ;  /* 0x001f0000012c7983 */ /* 0x000f280000300800 */
[----:B------:R0:W-:Y:S04]  /*c5020*/  STL.64 [R1+0x1050], R20 ;  /* 0x0010501401007387 */ /* 0x0001e80000100a00 */
[----:B-1----:R-:W4:Y:S01]  /*c5030*/  LDL.LU R0, [R1+0x1f04] ;  /* 0x001f040001007983 */ /* 0x002f220000300800 */
[----:B0-----:R-:W-:Y:S01]  /*c5040*/  VIADD R3, R3, UR6 ;  /* 0x0000000603037c36 */ /* 0x001fe20008000000 */
[----:B------:R-:W0:Y:S04]  /*c5050*/  LDCU UR6, c[0x0][0x3b8] ;  /* 0x00007700ff0677ac */ /* 0x000e280008000800 */
[----:B------:R-:W-:-:S02]  /*c5060*/  SHF.R.S32.HI R4, RZ, 0x1f, R3 ;  /* 0x0000001fff047819 */ /* 0x000fc40000011403 */
[----:B------:R-:W-:-:S05]  /*c5070*/  IADD3 R20, P1, PT, R3, R16, RZ ;  /* 0x0000001003147210 */ /* 0x000fca0007f3e0ff */
[----:B------:R-:W-:Y:S01]  /*c5080*/  IMAD.X R21, R4, 0x1, R38, P1 ;  /* 0x0000000104157824 */ /* 0x000fe200008e0626 */
[----:B------:R-:W-:Y:S02]  /*c5090*/  F2FP.SATFINITE.E5M2.F32.PACK_AB_MERGE_C R57, R57, R8, RZ ;  /* 0x000000083939723e */ /* 0x000fe400048060ff */
[----:B------:R-:W-:-:S03]  /*c50a0*/  F2FP.SATFINITE.E5M2.F32.PACK_AB_MERGE_C R56, R56, R60, RZ ;  /* 0x0000003c3838723e */ /* 0x000fc600048060ff */
[----:B------:R-:W-:Y:S04]  /*c50b0*/  STL [R1+0x5730], R57 ;  /* 0x0057303901007387 */ /* 0x000fe80000100800 */
[----:B------:R-:W4:Y:S04]  /*c50c0*/  LDL.LU R2, [R1+0x1f08] ;  /* 0x001f080001027983 */ /* 0x000f280000300800 */
[----:B------:R-:W4:Y:S04]  /*c50d0*/  LDL.LU R50, [R1+0x1f0c] ;  /* 0x001f0c0001327983 */ /* 0x000f280000300800 */
[----:B------:R-:W4:Y:S04]  /*c50e0*/  LDL.LU R8, [R1+0x1c0] ;  /* 0x0001c00001087983 */ /* 0x000f280000300800 */
[----:B------:R-:W4:Y:S04]  /*c50f0*/  LDL.LU R60, [R1+0x1c4] ;  /* 0x0001c400013c7983 */ /* 0x000f280000300800 */
[----:B------:R-:W-:Y:S01]  /*c5100*/  STL [R1+0x5734], R56 ;  /* 0x0057343801007387 */ /* 0x000fe20000100800 */
[----:B--2---:R-:W-:-:S05]  /*c5110*/  F2FP.SATFINITE.E5M2.F32.PACK_AB_MERGE_C R40, R41, R40, RZ ;  /* 0x000000282928723e */ /* 0x004fca00048060ff */
[----:B------:R1:W-:Y:S04]  /*c5120*/  STL [R1+0x694], R40 ;  /* 0x0006942801007387 */ /* 0x0003e80000100800 */
[----:B------:R2:W-:Y:S01]  /*c5130*/  STL.64 [R1+0x1048], R20 ;  /* 0x0010481401007387 */ /* 0x0005e20000100a00 */
[----:B---3--:R-:W-:Y:S02]  /*c5140*/  F2FP.SATFINITE.E5M2.F32.PACK_AB_MERGE_C R41, R49, R48, RZ ;  /* 0x000000303129723e */ /* 0x008fe400048060ff */
[----:B-1----:R-:W-:Y:S02]  /*c5150*/  F2FP.SATFINITE.E5M2.F32.PACK_AB_MERGE_C R40, R43, R42, RZ ;  /* 0x0000002a2b28723e */ /* 0x002fe400048060ff */
[----:B--2---:R-:W-:Y:S01]  /*c5160*/  IADD3 R20, P1, PT, R3, R15, RZ ;  /* 0x0000000f03147210 */ /* 0x004fe20007f3e0ff */
[----:B------:R-:W-:Y:S04]  /*c5170*/  STL [R1+0x698], R41 ;  /* 0x0006982901007387 */ /* 0x000fe80000100800 */
[----:B------:R1:W-:Y:S01]  /*c5180*/  STL [R1+0x2014], R40 ;  /* 0x0020142801007387 */ /* 0x0003e20000100800 */
[----:B------:R-:W-:-:S05]  /*c5190*/  IMAD.X R21, R4, 0x1, R37, P1 ;  /* 0x0000000104157824 */ /* 0x000fca00008e0625 */
[----:B------:R2:W-:Y:S01]  /*c51a0*/  STL.64 [R1+0x1040], R20 ;  /* 0x0010401401007387 */ /* 0x0005e20000100a00 */
[----:B-1----:R-:W-:Y:S02]  /*c51b0*/  F2FP.SATFINITE.E5M2.F32.PACK_AB_MERGE_C R40, R45, R51, RZ ;  /* 0x000000332d28723e */ /* 0x002fe400048060ff */
[----:B--2---:R-:W-:Y:S01]  /*c51c0*/  F2FP.SATFINITE.E5M2.F32.PACK_AB_MERGE_C R20, R61, R53, RZ ;  /* 0x000000353d14723e */ /* 0x004fe200048060ff */
[----:B------:R-:W2:Y:S04]  /*c51d0*/  LDL.LU R21, [R1+0x1c8] ;  /* 0x0001c80001157983 */ /* 0x000ea80000300800 */
[----:B------:R1:W-:Y:S04]  /*c51e0*/  STL [R1+0x2010], R40 ;  /* 0x0020102801007387 */ /* 0x0003e80000100800 */
[----:B------:R-:W2:Y:S04]  /*c51f0*/  LDL.LU R46, [R1+0x1cc] ;  /* 0x0001cc00012e7983 */ /* 0x000ea80000300800 */
[----:B------:R4:W-:Y:S04]  /*c5200*/  STL [R1+0x1f14], R20 ;  /* 0x001f141401007387 */ /* 0x0009e80000100800 */
[----:B------:R-:W3:Y:S04]  /*c5210*/  LDL.LU R47, [R1+0x1a0] ;  /* 0x0001a000012f7983 */ /* 0x000ee80000300800 */
[----:B------:R-:W3:Y:S04]  /*c5220*/  LDL.LU R52, [R1+0x1a4] ;  /* 0x0001a40001347983 */ /* 0x000ee80000300800 */
[----:B------:R-:W3:Y:S04]  /*c5230*/  LDL.LU R51, [R1+0x50] ;  /* 0x0000500001337983 */ /* 0x000ee80000300800 */
[----:B------:R-:W3:Y:S04]  /*c5240*/  LDL.LU R45, [R1+0x54] ;  /* 0x00005400012d7983 */ /* 0x000ee80000300800 */
[----:B------:R-:W3:Y:S04]  /*c5250*/  LDL.LU R53, [R1+0x1a8] ;  /* 0x0001a80001357983 */ /* 0x000ee80000300800 */
[----:B------:R-:W3:Y:S01]  /*c5260*/  LDL.LU R61, [R1+0x1ac] ;  /* 0x0001ac00013d7983 */ /* 0x000ee20000300800 */
[----:B-1----:R-:W-:-:S05]  /*c5270*/  IADD3 R40, P1, PT, R3, R14, RZ ;  /* 0x0000000e03287210 */ /* 0x002fca0007f3e0ff */
[----:B------:R-:W-:Y:S01]  /*c5280*/  IMAD.X R41, R4, 0x1, R13, P1 ;  /* 0x0000000104297824 */ /* 0x000fe200008e060d */
[----:B----4-:R-:W-:Y:S02]  /*c5290*/  F2FP.SATFINITE.E5M2.F32.PACK_AB_MERGE_C R20, R59, R58, RZ ;  /* 0x0000003a3b14723e */ /* 0x010fe400048060ff */
[----:B------:R-:W4:Y:S04]  /*c52a0*/  LDL.LU R59, [R1+0x180] ;  /* 0x00018000013b7983 */ /* 0x000f280000300800 */
[----:B------:R-:W-:Y:S04]  /*c52b0*/  STL.64 [R1+0x1038], R40 ;  /* 0x0010382801007387 */ /* 0x000fe80000100a00 */
[----:B------:R-:W-:Y:S01]  /*c52c0*/  STL [R1+0x1f10], R20 ;  /* 0x001f101401007387 */ /* 0x000fe20000100800 */
[----:B------:R-:W-:-:S03]  /*c52d0*/  F2FP.SATFINITE.E5M2.F32.PACK_AB_MERGE_C R0, R0, R44, RZ ;  /* 0x0000002c0000723e */ /* 0x000fc600048060ff */
[----:B------:R-:W4:Y:S04]  /*c52e0*/  LDL.LU R44, [R1+0x184] ;  /* 0x00018400012c7983 */ /* 0x000f280000300800 */
[----:B------:R1:W-:Y:S04]  /*c52f0*/  STL [R1+0x1f24], R0 ;  /* 0x001f240001007387 */ /* 0x0003e80000100800 */
[----:B------:R-:W4:Y:S04]  /*c5300*/  LDL.LU R58, [R1+0x188] ;  /* 0x00018800013a7983 */ /* 0x000f280000300800 */
[----:B-1----:R-:W4:Y:S01]  /*c5310*/  LDL.LU R0, [R1+0x18c] ;  /* 0x00018c0001007983 */ /* 0x002f220000300800 */
[----:B------:R-:W-:-:S03]  /*c5320*/  IADD3 R40, P1, PT, R3, R12, RZ ;  /* 0x0000000c03287210 */ /* 0x000fc60007f3e0ff */
[----:B------:R-:W4:Y:S02]  /*c5330*/  LDL.LU R54, [R1+0x160] ;  /* 0x0001600001367983 */ /* 0x000f240000300800 */
[----:B------:R-:W-:-:S05]  /*c5340*/  IMAD.X R41, R4, 0x1, R11, P1 ;  /* 0x0000000104297824 */ /* 0x000fca00008e060b */
[----:B------:R1:W-:Y:S01]  /*c5350*/  STL.64 [R1+0x1030], R40 ;  /* 0x0010302801007387 */ /* 0x0003e20000100a00 */
[----:B------:R-:W-:Y:S02]  /*c5360*/  F2FP.SATFINITE.E5M2.F32.PACK_AB_MERGE_C R20, R50, R2, RZ ;  /* 0x000000023214723e */ /* 0x000fe400048060ff */
[----:B------:R-:W-:-:S03]  /*c5370*/  F2FP.SATFINITE.E5M2.F32.PACK_AB_MERGE_C R2, R60, R8, RZ ;  /* 0x000000083c02723e */ /* 0x000fc600048060ff */
[----:B------:R-:W-:Y:S04]  /*c5380*/  STL [R1+0x1f20], R20 ;  /* 0x001f201401007387 */ /* 0x000fe80000100800 */
[----:B------:R-:W4:Y:S04]  /*c5390*/  LDL.LU R55, [R1+0x164] ;  /* 0x0001640001377983 */ /* 0x000f280000300800 */
[----:B------:R0:W-:Y:S04]  /*c53a0*/  STL [R1+0x1f38], R2 ;  /* 0x001f380201007387 */ /* 0x0001e80000100800 */
[----:B-1----:R-:W4:Y:S04]  /*c53b0*/  LDL.LU R40, [R1+0x168] ;  /* 0x0001680001287983 */ /* 0x002f280000300800 */
[----:B------:R-:W4:Y:S01]  /*c53c0*/  LDL.LU R41, [R1+0x16c] ;  /* 0x00016c0001297983 */ /* 0x000f220000300800 */
[----:B------:R-:W-:-:S03]  /*c53d0*/  IADD3 R56, P1, PT, R3, R10, RZ ;  /* 0x0000000a03387210 */ /* 0x000fc60007f3e0ff */
[----:B------:R-:W4:Y:S04]  /*c53e0*/  LDL.LU R48, [R1+0x140] ;  /* 0x0001400001307983 */ /* 0x000f280000300800 */
[----:B------:R-:W4:Y:S04]  /*c53f0*/  LDL.LU R49, [R1+0x144] ;  /* 0x0001440001317983 */ /* 0x000f280000300800 */
[----:B------:R-:W4:Y:S04]  /*c5400*/  LDL.LU R42, [R1+0x148] ;  /* 0x00014800012a7983 */ /* 0x000f280000300800 */
[----:B------:R-:W4:Y:S01]  /*c5410*/  LDL.LU R43, [R1+0x14c] ;  /* 0x00014c00012b7983 */ /* 0x000f220000300800 */
[----:B------:R-:W-:-:S03]  /*c5420*/  IMAD.X R57, R4, 0x1, R7, P1 ;  /* 0x0000000104397824 */ /* 0x000fc600008e0607 */
[----:B0-----:R-:W4:Y:S04]  /*c5430*/  LDL.LU R2, [R1+0x120] ;  /* 0x0001200001027983 */ /* 0x001f280000300800 */
[----:B------:R-:W4:Y:S04]  /*c5440*/  LDL.LU R50, [R1+0x124] ;  /* 0x0001240001327983 */ /* 0x000f280000300800 */
[----:B------:R-:W4:Y:S01]  /*c5450*/  LDL.LU R8, [R1+0x128] ;  /* 0x0001280001087983 */ /* 0x000f220000300800 */
[----:B------:R-:W-:-:S03]  /*c5460*/  IADD3 R20, P1, PT, R3, R6, RZ ;  /* 0x0000000603147210 */ /* 0x000fc60007f3e0ff */
[----:B------:R-:W4:Y:S04]  /*c5470*/  LDL.LU R60, [R1+0x12c] ;  /* 0x00012c00013c7983 */ /* 0x000f280000300800 */
[----:B------:R2:W-:Y:S02]  /*c5480*/  STL.64 [R1+0x1028], R56 ;  /* 0x0010283801007387 */ /* 0x0005e40000100a00 */
[----:B--2---:R-:W-:Y:S01]  /*c5490*/  F2FP.SATFINITE.E5M2.F32.PACK_AB_MERGE_C R56, R46, R21, RZ ;  /* 0x000000152e38723e */ /* 0x004fe200048060ff */
[----:B------:R-:W-:Y:S01]  /*c54a0*/  IMAD.X R21, R4, 0x1, R5, P1 ;  /* 0x0000000104157824 */ /* 0x000fe200008e0605 */
[----:B---3--:R-:W-:-:S03]  /*c54b0*/  F2FP.SATFINITE.E5M2.F32.PACK_AB_MERGE_C R46, R52, R47, RZ ;  /* 0x0000002f342e723e */ /* 0x008fc600048060ff */
[----:B------:R-:W-:Y:S04]  /*c54c0*/  STL [R1+0x1f34], R56 ;  /* 0x001f343801007387 */ /* 0x000fe80000100800 */
[----:B------:R0:W-:Y:S04]  /*c54d0*/  STL [R1+0x1f4c], R46 ;  /* 0x001f4c2e01007387 */ /* 0x0001e80000100800 */
[----:B------:R1:W-:Y:S01]  /*c54e0*/  STL.64 [R1+0x1020], R20 ;  /* 0x0010201401007387 */ /* 0x0003e20000100a00 */
[----:B0-----:R-:W-:Y:S02]  /*c54f0*/  F2FP.SATFINITE.E5M2.F32.PACK_AB_MERGE_C R46, R45, R51, RZ ;  /* 0x000000332d2e723e */ /* 0x001fe400048060ff */
[----:B------:R-:W-:-:S02]  /*c5500*/  F2FP.SATFINITE.E5M2.F32.PACK_AB_MERGE_C R45, R61, R53, RZ ;  /* 0x000000353d2d723e */ /* 0x000fc400048060ff */
[----:B-1----:R-:W-:Y:S01]  /*c5510*/  IADD3 R20, P1, PT, R3, R36, RZ ;  /* 0x0000002403147210 */ /* 0x002fe20007f3e0ff */
[----:B------:R-:W-:Y:S04]  /*c5520*/  STL [R1+0x6fc], R46 ;  /* 0x0006fc2e01007387 */ /* 0x000fe80000100800 */
[----:B------:R-:W-:Y:S01]  /*c5530*/  STL [R1+0x1f44], R45 ;  /* 0x001f442d01007387 */ /* 0x000fe20000100800 */
[----:B------:R-:W-:-:S03]  /*c5540*/  IMAD.X R21, R4, 0x1, R35, P1 ;  /* 0x0000000104157824 */ /* 0x000fc600008e0623 */
[----:B------:R-:W2:Y:S04]  /*c5550*/  LDL.LU R51, [R1+0x100] ;  /* 0x0001000001337983 */ /* 0x000ea80000300800 */
[----:B------:R-:W2:Y:S04]  /*c5560*/  LDL.LU R61, [R1+0x104] ;  /* 0x00010400013d7983 */ /* 0x000ea80000300800 */
[----:B------:R4:W-:Y:S02]  /*c5570*/  STL.64 [R1+0x1018], R20 ;  /* 0x0010181401007387 */ /* 0x0009e40000100a00 */
[----:B----4-:R-:W-:-:S02]  /*c5580*/  F2FP.SATFINITE.E5M2.F32.PACK_AB_MERGE_C R20, R44, R59, RZ ;  /* 0x0000003b2c14723e */ /* 0x010fc400048060ff */
[----:B------:R-:W3:Y:S04]  /*c5590*/  LDL.LU R59, [R1+0x108] ;  /* 0x00010800013b7983 */ /* 0x000ee80000300800 */
[----:B------:R-:W3:Y:S04]  /*c55a0*/  LDL.LU R44, [R1+0x10c] ;  /* 0x00010c00012c7983 */ /* 0x000ee80000300800 */
[----:B------:R0:W-:Y:S01]  /*c55b0*/  STL [R1+0x1f58], R20 ;  /* 0x001f581401007387 */ /* 0x0001e20000100800 */
[----:B------:R-:W-:Y:S02]  /*c55c0*/  F2FP.SATFINITE.E5M2.F32.PACK_AB_MERGE_C R0, R0, R58, RZ ;  /* 0x0000003a0000723e */ /* 0x000fe400048060ff */
[----:B0-----:R-:W-:-:S03]  /*c55d0*/  IADD3 R20, P1, PT, R3, R34, RZ ;  /* 0x0000002203147210 */ /* 0x001fc60007f3e0ff */
[----:B------:R0:W-:Y:S04]  /*c55e0*/  STL [R1+0x1f54], R0 ;  /* 0x001f540001007387 */ /* 0x0001e80000100800 */
[----:B------:R-:W4:Y:S01]  /*c55f0*/  LDL.LU R45, [R1+0x30] ;  /* 0x00003000012d7983 */ /* 0x000f220000300800 */
[----:B------:R-:W-:-:S03]  /*c5600*/  IMAD.X R21, R4, 0x1, R33, P1 ;  /* 0x0000000104157824 */ /* 0x000fc600008e0621 */
[----:B------:R-:W4:Y:S04]  /*c5610*/  LDL.LU R53, [R1+0x34] ;  /* 0x0000340001357983 */ /* 0x000f280000300800 */
[----:B------:R-:W4:Y:S04]  /*c5620*/  LDL.LU R58, [R1+0xe0] ;  /* 0x0000e000013a7983 */ /* 0x000f280000300800 */
[----:B------:R1:W-:Y:S04]  /*c5630*/  STL.64 [R1+0x1010], R20 ;  /* 0x0010101401007387 */ /* 0x0003e80000100a00 */
[----:B0-----:R-:W4:Y:S01]  /*c5640*/  LDL.LU R0, [R1+0xe4] ;  /* 0x0000e40001007983 */ /* 0x001f220000300800 */
[----:B-1----:R-:W-:-:S02]  /*c5650*/  IADD3 R20, P1, PT, R3, R32, RZ ;  /* 0x0000002003147210 */ /* 0x002fc40007f3e0ff */
[----:B------:R-:W-:Y:S02]  /*c5660*/  F2FP.SATFINITE.E5M2.F32.PACK_AB_MERGE_C R46, R55, R54, RZ ;  /* 0x00000036372e723e */ /* 0x000fe400048060ff */
[----:B------:R-:W-:Y:S01]  /*c5670*/  F2FP.SATFINITE.E5M2.F32.PACK_AB_MERGE_C R40, R41, R40, RZ ;  /* 0x000000282928723e */ /* 0x000fe200048060ff */
[----:B------:R-:W-:Y:S02]  /*c5680*/  IMAD.X R21, R4, 0x1, R31, P1 ;  /* 0x0000000104157824 */ /* 0x000fe400008e061f */
[----:B------:R-:W-:Y:S04]  /*c5690*/  STL [R1+0x1f68], R46 ;  /* 0x001f682e01007387 */ /* 0x000fe80000100800 */
[----:B------:R0:W-:Y:S04]  /*c56a0*/  STL [R1+0x1f64], R40 ;  /* 0x001f642801007387 */ /* 0x0001e80000100800 */
[----:B------:R1:W-:Y:S01]  /*c56b0*/  STL.64 [R1+0x1008], R20 ;  /* 0x0010081401007387 */ /* 0x0003e20000100a00 */
[----:B------:R-:W-:-:S02]  /*c56c0*/  F2FP.SATFINITE.E5M2.F32.PACK_AB_MERGE_C R41, R49, R48, RZ ;  /* 0x000000303129723e */ /* 0x000fc400048060ff */
[----:B0-----:R-:W-:Y:S02]  /*c56d0*/  F2FP.SATFINITE.E5M2.F32.PACK_AB_MERGE_C R40, R43, R42, RZ ;  /* 0x0000002a2b28723e */ /* 0x001fe400048060ff */
[----:B-1----:R-:W-:Y:S01]  /*c56e0*/  IADD3 R20, P1, PT, R3, R30, RZ ;  /* 0x0000001e03147210 */ /* 0x002fe20007f3e0ff */
[----:B------:R-:W-:Y:S04]  /*c56f0*/  STL [R1+0x1f04], R41 ;  /* 0x001f042901007387 */ /* 0x000fe80000100800 */
[----:B------:R-:W-:Y:S01]  /*c5700*/  IMAD.X R21, R4, 0x1, R29, P1 ;  /* 0x0000000104157824 */ /* 0x000fe200008e061d */
[----:B------:R0:W-:Y:S04]  /*c5710*/  STL [R1+0x1f6c], R40 ;  /* 0x001f6c2801007387 */ /* 0x0001e80000100800 */
[----:B------:R1:W-:Y:S01]  /*c5720*/  STL.64 [R1+0x1000], R20 ;  /* 0x0010001401007387 */ /* 0x0003e20000100a00 */
[----:B0-----:R-:W-:-:S02]  /*c5730*/  F2FP.SATFINITE.E5M2.F32.PACK_AB_MERGE_C R40, R50, R2, RZ ;  /* 0x000000023228723e */ /* 0x001fc400048060ff */
[----:B------:R-:W-:Y:S02]  /*c5740*/  F2FP.SATFINITE.E5M2.F32.PACK_AB_MERGE_C R2, R60, R8, RZ ;  /* 0x000000083c02723e */ /* 0x000fe400048060ff */
[----:B-1----:R-:W-:Y:S01]  /*c5750*/  IADD3 R20, P1, PT, R3, R28, RZ ;  /* 0x0000001c03147210 */ /* 0x002fe20007f3e0ff */
[----:B------:R-:W-:Y:S04]  /*c5760*/  STL [R1+0x1f00], R40 ;  /* 0x001f002801007387 */ /* 0x000fe80000100800 */
[----:B------:R0:W-:Y:S01]  /*c5770*/  STL [R1+0x1f88], R2 ;  /* 0x001f880201007387 */ /* 0x0001e20000100800 */
[----:B------:R-:W-:-:S03]  /*c5780*/  IMAD.X R21, R4, 0x1, R27, P1 ;  /* 0x0000000104157824 */ /* 0x000fc600008e061b */
[----:B------:R-:W4:Y:S04]  /*c5790*/  LDL.LU R52, [R1+0xe8] ;  /* 0x0000e80001347983 */ /* 0x000f280000300800 */
[----:B0-----:R-:W4:Y:S04]  /*c57a0*/  LDL.LU R2, [R1+0xec] ;  /* 0x0000ec0001027983 */ /* 0x001f280000300800 */
[----:B------:R-:W4:Y:S04]  /*c57b0*/  LDL.LU R46, [R1+0xc0] ;  /* 0x0000c000012e7983 */ /* 0x000f280000300800 */
[----:B------:R2:W-:Y:S04]  /*c57c0*/  STL.64 [R1+0xff8], R20 ;  /* 0x000ff81401007387 */ /* 0x0005e80000100a00 */
[----:B------:R-:W4:Y:S04]  /*c57d0*/  LDL.LU R47, [R1+0xc4] ;  /* 0x0000c400012f7983 */ /* 0x000f280000300800 */
[----:B------:R-:W4:Y:S04]  /*c57e0*/  LDL.LU R8, [R1+0xc8] ;  /* 0x0000c80001087983 */ /* 0x000f280000300800 */
[----:B------:R-:W4:Y:S04]  /*c57f0*/  LDL.LU R60, [R1+0xcc] ;  /* 0x0000cc00013c7983 */ /* 0x000f280000300800 */
[----:B------:R-:W4:Y:S04]  /*c5800*/  LDL.LU R54, [R1+0xa0] ;  /* 0x0000a00001367983 */ /* 0x000f280000300800 */
[----:B------:R-:W4:Y:S04]  /*c5810*/  LDL.LU R55, [R1+0xa4] ;  /* 0x0000a40001377983 */ /* 0x000f280000300800 */
[----:B------:R-:W4:Y:S04]  /*c5820*/  LDL.LU R40, [R1+0xa8] ;  /* 0x0000a80001287983 */ /* 0x000f280000300800 */
[----:B------:R-:W4:Y:S01]  /*c5830*/  LDL.LU R41, [R1+0xac] ;  /* 0x0000ac0001297983 */ /* 0x000f220000300800 */
[----:B--2---:R-:W-:-:S05]  /*c5840*/  F2FP.SATFINITE.E5M2.F32.PACK_AB_MERGE_C R20, R61, R51, RZ ;  /* 0x000000333d14723e */ /* 0x004fca00048060ff */
[----:B------:R0:W-:Y:S02]  /*c5850*/  STL [R1+0x82c], R20 ;  /* 0x00082c1401007387 */ /* 0x0001e40000100800 */
[----:B0-----:R-:W-:-:S05]  /*c5860*/  IADD3 R20, P1, PT, R3, R26, RZ ;  /* 0x0000001a03147210 */ /* 0x001fca0007f3e0ff */
[----:B------:R-:W-:Y:S01]  /*c5870*/  IMAD.X R21, R4, 0x1, R25, P1 ;  /* 0x0000000104157824 */ /* 0x000fe200008e0619 */
[----:B---3--:R-:W-:-:S05]  /*c5880*/  F2FP.SATFINITE.E5M2.F32.PACK_AB_MERGE_C R42, R44, R59, RZ ;  /* 0x0000003b2c2a723e */ /* 0x008fca00048060ff */
[----:B------:R-:W-:Y:S04]  /*c5890*/  STL [R1+0x1f8c], R42 ;  /* 0x001f8c2a01007387 */ /* 0x000fe80000100800 */
[----:B------:R-:W2:Y:S04]  /*c58a0*/  LDL.LU R59, [R1+0x84] ;  /* 0x00008400013b7983 */ /* 0x000ea80000300800 */
[----:B------:R-:W3:Y:S04]  /*c58b0*/  LDL.LU R61, [R1+0x88] ;  /* 0x00008800013d7983 */ /* 0x000ee80000300800 */
[----:B------:R-:W3:Y:S04]  /*c58c0*/  LDL.LU R44, [R1+0x8c] ;  /* 0x00008c00012c7983 */ /* 0x000ee80000300800 */
[----:B------:R4:W-:Y:S04]  /*c58d0*/  STL.64 [R1+0xff0], R20 ;  /* 0x000ff01401007387 */ /* 0x0009e80000100a00 */
[----:B------:R-:W2:Y:S01]  /*c58e0*/  LDL.LU R48, [R1+0x60] ;  /* 0x0000600001307983 */ /* 0x000ea20000300800 */
[----:B----4-:R-:W-:-:S02]  /*c58f0*/  F2FP.SATFINITE.E5M2.F32.PACK_AB_MERGE_C R20, R53, R45, RZ ;  /* 0x0000002d3514723e */ /* 0x010fc400048060ff */
[----:B------:R-:W-:-:S03]  /*c5900*/  F2FP.SATFINITE.E5M2.F32.PACK_AB_MERGE_C R0, R0, R58, RZ ;  /* 0x0000003a0000723e */ /* 0x000fc600048060ff */
[----:B------:R0:W-:Y:S04]  /*c5910*/  STL [R1+0x2004], R20 ;  /* 0x0020041401007387 */ /* 0x0001e80000100800 */
[----:B------:R-:W2:Y:S04]  /*c5920*/  LDL.LU R49, [R1+0x64] ;  /* 0x0000640001317983 */ /* 0x000ea80000300800 */
[----:B------:R1:W-:Y:S04]  /*c5930*/  STL [R1+0x70c], R0 ;  /* 0x00070c0001007387 */ /* 0x0003e80000100800 */
[----:B------:R-:W4:Y:S01]  /*c5940*/  LDL.LU R53, [R1+0x68] ;  /* 0x0000680001357983 */ /* 0x000f220000300800 */
[----:B0-----:R-:W-:-:S03]  /*c5950*/  IADD3 R20, P1, PT, R3, R24, RZ ;  /* 0x0000001803147210 */ /* 0x001fc60007f3e0ff */
[----:B-1----:R-:W4:Y:S04]  /*c5960*/  LDL.LU R0, [R1+0x6c] ;  /* 0x00006c0001007983 */ /* 0x002f280000300800 */
[----:B------:R-:W2:Y:S04]  /*c5970*/  LDL.LU R42, [R1+0x40] ;  /* 0x00004000012a7983 */ /* 0x000ea80000300800 */
[----:B------:R-:W2:Y:S04]  /*c5980*/  LDL.LU R43, [R1+0x44] ;  /* 0x00004400012b7983 */ /* 0x000ea80000300800 */
[----:B------:R-:W2:Y:S01]  /*c5990*/  LDL.LU R56, [R1+0x48] ;  /* 0x0000480001387983 */ /* 0x000ea20000300800 */
[----:B------:R-:W-:-:S03]  /*c59a0*/  IMAD.X R21, R4, 0x1, R23, P1 ;  /* 0x0000000104157824 */ /* 0x000fc600008e0617 */
[----:B------:R-:W2:Y:S04]  /*c59b0*/  LDL.LU R57, [R1+0x4c] ;  /* 0x00004c0001397983 */ /* 0x000ea80000300800 */
[----:B------:R-:W2:Y:S04]  /*c59c0*/  LDL.LU R50, [R1+0x38] ;  /* 0x0000380001327983 */ /* 0x000ea80000300800 */
[----:B------:R-:W2:Y:S04]  /*c59d0*/  LDL.LU R51, [R1+0x3c] ;  /* 0x00003c0001337983 */ /* 0x000ea80000300800 */
[----:B------:R-:W2:Y:S04]  /*c59e0*/  LDL.LU R45, [R1+0x13c] ;  /* 0x00013c00012d7983 */ /* 0x000ea80000300800 */
[----:B------:R0:W-:Y:S04]  /*c59f0*/  STL.64 [R1+0xfe8], R20 ;  /* 0x000fe81401007387 */ /* 0x0001e80000100a00 */
[----:B0-----:R-:W2:Y:S04]  /*c5a00*/  LDL.LU.64 R20, [R1+0x5928] ;  /* 0x0059280001147983 */ /* 0x001ea80000300a00 */
[----:B------:R-:W3:Y:S01]  /*c5a10*/  LDL.LU R58, [R1+0x78] ;  /* 0x00007800013a7983 */ /* 0x000ee20000300800 */
[----:B------:R-:W-:-:S03]  /*c5a20*/  F2FP.SATFINITE.E5M2.F32.PACK_AB_MERGE_C R2, R2, R52, RZ ;  /* 0x000000340202723e */ /* 0x000fc600048060ff */
[----:B------:R-:W3:Y:S01]  /*c5a30*/  LDL.LU R52, [R1+0x5924] ;  /* 0x0059240001347983 */ /* 0x000ee20000300800 */
[----:B------:R-:W-:Y:S02]  /*c5a40*/  F2FP.SATFINITE.E5M2.F32.PACK_AB_MERGE_C R47, R47, R46, RZ ;  /* 0x0000002e2f2f723e */ /* 0x000fe400048060ff */
[----:B------:R-:W-:Y:S01]  /*c5a50*/  IADD3 R46, P1, PT, R3, R22, RZ ;  /* 0x00000016032e7210 */ /* 0x000fe20007f3e0ff */
[----:B------:R0:W-:Y:S01]  /*c5a60*/  STL [R1+0x1f98], R2 ;  /* 0x001f980201007387 */ /* 0x0001e20000100800 */
[----:B------:R-:W-:Y:S02]  /*c5a70*/  F2FP.SATFINITE.E5M2.F32.PACK_AB_MERGE_C R60, R60, R8, RZ ;  /* 0x000000083c3c723e */ /* 0x000fe400048060ff */
[----:B------:R-:W-:Y:S01]  /*c5a80*/  F2FP.SATFINITE.E5M2.F32.PACK_AB_MERGE_C R55, R55, R54, RZ ;  /* 0x000000363737723e */ /* 0x000fe200048060ff */
[----:B0-----:R-:W3:Y:S04]  /*c5a90*/  LDL.LU R2, [R1+0x5920] ;  /* 0x0059200001027983 */ /* 0x001ee80000300800 */
[----:B------:R2:W-:Y:S01]  /*c5aa0*/  STL [R1+0x6c4], R47 ;  /* 0x0006c42f01007387 */ /* 0x0005e20000100800 */
[----:B------:R-:W-:Y:S01]  /*c5ab0*/  F2FP.SATFINITE.E5M2.F32.PACK_AB_MERGE_C R41, R41, R40, RZ ;  /* 0x000000282929723e */ /* 0x000fe200048060ff */
[----:B--2---:R-:W-:Y:S01]  /*c5ac0*/  IMAD.X R47, R4, 0x1, R21, P1 ;  /* 0x00000001042f7824 */ /* 0x004fe200008e0615 */
[----:B------:R-:W-:-:S04]  /*c5ad0*/  IADD3 R54, P1, PT, R3, R20, RZ ;  /* 0x0000001403367210 */ /* 0x000fc80007f3e0ff */
[----:B------:R0:W-:Y:S04]  /*c5ae0*/  STL.64 [R1+0xfe0], R46 ;  /* 0x000fe02e01007387 */ /* 0x0001e80000100a00 */
[----:B0-----:R-:W2:Y:S04]  /*c5af0*/  LDL.LU.64 R46, [R1+0x5918] ;  /* 0x00591800012e7983 */ /* 0x001ea80000300a00 */
[----:B------:R-:W2:Y:S04]  /*c5b00*/  LDL.LU R8, [R1+0x5914] ;  /* 0x0059140001087983 */ /* 0x000ea80000300800 */
[----:B------:R0:W-:Y:S04]  /*c5b10*/  STL [R1+0x1f9c], R60 ;  /* 0x001f9c3c01007387 */ /* 0x0001e80000100800 */
[----:B0-----:R-:W2:Y:S04]  /*c5b20*/  LDL.LU R60, [R1+0x5910] ;  /* 0x00591000013c7983 */ /* 0x001ea80000300800 */
[----:B------:R0:W-:Y:S02]  /*c5b30*/  STL [R1+0x6b8], R55 ;  /* 0x0006b83701007387 */ /* 0x0001e40000100800 */
[----:B0-----:R-:W-:Y:S01]  /*c5b40*/  IMAD.X R55, R4, 0x1, R19, P1 ;  /* 0x0000000104377824 */ /* 0x001fe200008e0613 */
[----:B------:R-:W-:-:S04]  /*c5b50*/  IADD3 R40, P1, PT, R3, R18, RZ ;  /* 0x0000001203287210 */ /* 0x000fc80007f3e0ff */
[----:B------:R0:W-:Y:S04]  /*c5b60*/  STL.64 [R1+0xfd8], R54 ;  /* 0x000fd83601007387 */ /* 0x0001e80000100a00 */
[----:B0-----:R-:W2:Y:S04]  /*c5b70*/  LDL.LU.64 R54, [R1+0x5908] ;  /* 0x0059080001367983 */ /* 0x001ea80000300a00 */
[----:B------:R0:W-:Y:S02]  /*c5b80*/  STL [R1+0x1fac], R41 ;  /* 0x001fac2901007387 */ /* 0x0001e40000100800 */
[----:B0-----:R-:W-:-:S05]  /*c5b90*/  IMAD.X R41, R4, 0x1, R17, P1 ;  /* 0x0000000104297824 */ /* 0x001fca00008e0611 */
[----:B------:R0:W-:Y:S04]  /*c5ba0*/  STL.64 [R1+0xfd0], R40 ;  /* 0x000fd02801007387 */ /* 0x0001e80000100a00 */
[----:B0-----:R-:W2:Y:S04]  /*c5bb0*/  LDL.LU.64 R40, [R1+0x5900] ;  /* 0x0059000001287983 */ /* 0x001ea80000300a00 */
[----:B------:R-:W2:Y:S01]  /*c5bc0*/  LDL.LU R4, [R1+0x80] ;  /* 0x0000800001047983 */ /* 0x000ea20000300800 */
[----:B------:R-:W-:Y:S01]  /*c5bd0*/  VIADD R3, R3, UR6 ;  /* 0x0000000603037c36 */ /* 0x000fe20008000000 */
[----:B------:R-:W-:-:S02]  /*c5be0*/  F2FP.SATFINITE.E5M2.F32.PACK_AB_MERGE_C R49, R49, R48, RZ ;  /* 0x000000303131723e */ /* 0x000fc400048060ff */
[----:B----4-:R-:W-:Y:S02]  /*c5bf0*/  F2FP.SATFINITE.E5M2.F32.PACK_AB_MERGE_C R0, R0, R53, RZ ;  /* 0x000000350000723e */ /* 0x010fe400048060ff */
[----:B------:R-:W-:Y:S02]  /*c5c00*/  F2FP.SATFINITE.E5M2.F32.PACK_AB_MERGE_C R43, R43, R42, RZ ;  /* 0x0000002a2b2b723e */ /* 0x000fe400048060ff */
[----:B------:R-:W-:Y:S02]  /*c5c10*/  F2FP.SATFINITE.E5M2.F32.PACK_AB_MERGE_C R56, R57, R56, RZ ;  /* 0x000000383938723e */ /* 0x000fe400048060ff */
[----:B------:R-:W-:Y:S02]  /*c5c20*/  IADD3 R48, P1, PT, R3, R16, RZ ;  /* 0x0000001003307210 */ /* 0x000fe40007f3e0ff */
[----:B------:R-:W-:Y:S02]  /*c5c30*/  F2FP.SATFINITE.E5M2.F32.PACK_AB_MERGE_C R50, R51, R50, RZ ;  /* 0x000000323332723e */ /* 0x000fe400048060ff */
[----:B------:R-:W-:Y:S01]  /*c5c40*/  LOP3.LUT R45, R45, 0xffff, RZ, 0xc0, !PT ;  /* 0x0000ffff2d2d7812 */ /* 0x000fe200078ec0ff */
[----:B------:R-:W0:Y:S01]  /*c5c50*/  LDCU UR6, c[0x0][0x3b8] ;  /* 0x00007700ff0677ac */ /* 0x000e220008000800 */
[----:B--2---:R-:W-:-:S02]  /*c5c60*/  F2FP.SATFINITE.E5M2.F32.PACK_AB_MERGE_C R4, R59, R4, RZ ;  /* 0x000000043b04723e */ /* 0x004fc400048060ff */
[----:B------:R-:W2:Y:S04]  /*c5c70*/  LDL.LU R59, [R1+0x150] ;  /* 0x00015000013b7983 */ /* 0x000ea80000300800 */
[----:B------:R3:W-:Y:S02]  /*c5c80*/  STL [R1+0x6b0], R4 ;  /* 0x0006b00401007387 */ /* 0x0007e40000100800 */
[----:B---3--:R-:W-:Y:S02]  /*c5c90*/  F2FP.SATFINITE.E5M2.F32.PACK_AB_MERGE_C R4, R44, R61, RZ ;  /* 0x0000003d2c04723e */ /* 0x008fe400048060ff */
[----:B------:R-:W3:Y:S04]  /*c5ca0*/  LDL.LU R61, [R1+0x7c] ;  /* 0x00007c00013d7983 */ /* 0x000ee80000300800 */
[----:B------:R-:W4:Y:S04]  /*c5cb0*/  LDL.LU R44, [R1+0xd8] ;  /* 0x0000d800012c7983 */ /* 0x000f280000300800 */
[----:B------:R1:W-:Y:S04]  /*c5cc0*/  STL [R1+0x1fbc], R4 ;  /* 0x001fbc0401007387 */ /* 0x0003e80000100800 */
[----:B------:R0:W-:Y:S01]  /*c5cd0*/  STL [R1+0x69c], R49 ;  /* 0x00069c3101007387 */ /* 0x0001e20000100800 */
[----:B-1----:R-:W-:-:S05]  /*c5ce0*/  SHF.R.S32.HI R4, RZ, 0x1f, R3 ;  /* 0x0000001fff047819 */ /* 0x002fca0000011403 */
[----:B0-----:R-:W-:-:S05]  /*c5cf0*/  IMAD.X R49, R4, 0x1, R38, P1 ;  /* 0x0000000104317824 */ /* 0x001fca00008e0626 */
[----:B------:R0:W-:Y:S04]  /*c5d00*/  STL.64 [R1+0xfc8], R48 ;  /* 0x000fc83001007387 */ /* 0x0001e80000100a00 */
[----:B0-----:R-:W3:Y:S04]  /*c5d10*/  LDL.LU.64 R48, [R1+0x58f8] ;  /* 0x0058f80001307983 */ /* 0x001ee80000300a00 */
[----:B------:R-:W3:Y:S04]  /*c5d20*/  LDL.LU R53, [R1+0x58f4] ;  /* 0x0058f40001357983 */ /* 0x000ee80000300800 */
[----:B------:R0:W-:Y:S04]  /*c5d30*/  STL [R1+0x1fdc], R0 ;  /* 0x001fdc0001007387 */ /* 0x0001e80000100800 */
[----:B0-----:R-:W3:Y:S01]  /*c5d40*/  LDL.LU R0, [R1+0x58f0] ;  /* 0x0058f00001007983 */ /* 0x001ee20000300800 */
[----:B------:R-:W-:-:S03]  /*c5d50*/  IADD3 R42, P1, PT, R3, R15, RZ ;  /* 0x0000000f032a7210 */ /* 0x000fc60007f3e0ff */
[----:B------:R0:W-:Y:S02]  /*c5d60*/  STL [R1+0x690], R43 ;  /* 0x0006902b01007387 */ /* 0x0001e40000100800 */
[----:B0-----:R-:W-:-:S05]  /*c5d70*/  IMAD.X R43, R4, 0x1, R37, P1 ;  /* 0x00000001042b7824 */ /* 0x001fca00008e0625 */
[----:B------:R0:W-:Y:S04]  /*c5d80*/  STL.64 [R1+0xfc0], R42 ;  /* 0x000fc02a01007387 */ /* 0x0001e80000100a00 */
[----:B0-----:R-:W3:Y:S04]  /*c5d90*/  LDL.LU.64 R42, [R1+0x58e8] ;  /* 0x0058e800012a7983 */ /* 0x001ee80000300a00 */
[----:B------:R-:W-:Y:S04]  /*c5da0*/  STL [R1+0x1ff0], R56 ;  /* 0x001ff03801007387 */ /* 0x000fe80000100800 */
[----:B------:R0:W-:Y:S01]  /*c5db0*/  STL [R1+0x1ffc], R50 ;  /* 0x001ffc3201007387 */ /* 0x0001e20000100800 */
[----:B------:R-:W-:-:S02]  /*c5dc0*/  LOP3.LUT R51, R8, 0xffff, RZ, 0xc0, !PT ;  /* 0x0000ffff08337812 */ /* 0x000fc400078ec0ff */
[----:B0-----:R-:W-:-:S04]  /*c5dd0*/  LOP3.LUT R50, R58, 0xffff, RZ, 0xc0, !PT ;  /* 0x0000ffff3a327812 */ /* 0x001fc800078ec0ff */
[--C-:B------:R-:W-:Y:S02]  /*c5de0*/  PRMT R56, R45, 0x3340, R50.reuse ;  /* 0x000033402d387816 */ /* 0x100fe40000000032 */
[----:B------:R-:W-:Y:S02]  /*c5df0*/  SHF.R.U32.HI R45, RZ, 0x8, R45 ;  /* 0x00000008ff2d7819 */ /* 0x000fe4000001162d */
[----:B------:R-:W-:Y:S02]  /*c5e00*/  SHF.R.U32.HI R50, RZ, 0x8, R50 ;  /* 0x00000008ff327819 */ /* 0x000fe40000011632 */
[----:B------:R-:W-:Y:S02]  /*c5e10*/  LOP3.LUT R45, R45, 0xffff, RZ, 0xc0, !PT ;  /* 0x0000ffff2d2d7812 */ /* 0x000fe400078ec0ff */
[----:B------:R-:W-:Y:S02]  /*c5e20*/  LOP3.LUT R50, R50, 0xffff, RZ, 0xc0, !PT ;  /* 0x0000ffff32327812 */ /* 0x000fe400078ec0ff */
[----:B------:R-:W-:-:S02]  /*c5e30*/  LOP3.LUT R40, R40, 0xffff, RZ, 0xc0, !PT ;  /* 0x0000ffff28287812 */ /* 0x000fc400078ec0ff */
[----:B------:R-:W-:Y:S02]  /*c5e40*/  PRMT R45, R45, 0x3340, R50 ;  /* 0x000033402d2d7816 */ /* 0x000fe40000000032 */
[----:B--2---:R-:W-:Y:S02]  /*c5e50*/  LOP3.LUT R59, R59, 0xffff, RZ, 0xc0, !PT ;  /* 0x0000ffff3b3b7812 */ /* 0x004fe400078ec0ff */
[----:B----4-:R-:W-:Y:S02]  /*c5e60*/  LOP3.LUT R58, R44, 0xffff, RZ, 0xc0, !PT ;  /* 0x0000ffff2c3a7812 */ /* 0x010fe400078ec0ff */
[----:B---3--:R-:W-:-:S04]  /*c5e70*/  PRMT R8, R51, 0x3340, R0 ;  /* 0x0000334033087816 */ /* 0x008fc80000000000 */
[----:B------:R-:W-:Y:S02]  /*c5e80*/  PRMT R8, R56, 0x5410, R8 ;  /* 0x0000541038087816 */ /* 0x000fe40000000008 */
[----:B------:R-:W-:-:S03]  /*c5e90*/  IADD3 R56, P1, PT, R3, R14, RZ ;  /* 0x0000000e03387210 */ /* 0x000fc60007f3e0ff */
[----:B------:R0:W-:Y:S02]  /*c5ea0*/  STL [R1+0x5588], R8 ;  /* 0x0055880801007387 */ /* 0x0001e40000100800 */
[----:B------:R-:W-:Y:S01]  /*c5eb0*/  IMAD.X R57, R4, 0x1, R13, P1 ;  /* 0x0000000104397824 */ /* 0x000fe200008e060d */
[----:B0-----:R-:W-:-:S04]  /*c5ec0*/  SHF.R.U32.HI R8, RZ, 0x8, R51 ;  /* 0x00000008ff087819 */ /* 0x001fc80000011633 */
[----:B------:R-:W-:Y:S02]  /*c5ed0*/  LOP3.LUT R8, R8, 0xffff, RZ, 0xc0, !PT ;  /* 0x0000ffff08087812 */ /* 0x000fe400078ec0ff */
[----:B------:R-:W-:Y:S02]  /*c5ee0*/  LOP3.LUT R51, R61, 0xffff, RZ, 0xc0, !PT ;  /* 0x0000ffff3d337812 */ /* 0x000fe400078ec0ff */
[----:B------:R-:W-:Y:S01]  /*c5ef0*/  PRMT R8, R8, 0x3340, R0 ;  /* 0x0000334008087816 */ /* 0x000fe20000000000 */
[----:B------:R0:W-:Y:S04]  /*c5f00*/  STL.64 [R1+0xfb0], R56 ;  /* 0x000fb03801007387 */ /* 0x0001e80000100a00 */
[----:B------:R-:W-:Y:S04]  /*c5f10*/  STL [R1+0x75c], R45 ;  /* 0x00075c2d01007387 */ /* 0x000fe80000100800 */
[----:B------:R1:W-:Y:S01]  /*c5f20*/  STL [R1+0x264], R8 ;  /* 0x0002640801007387 */ /* 0x0003e20000100800 */
[----:B------:R-:W-:-:S02]  /*c5f30*/  LOP3.LUT R50, R42, 0xffff, RZ, 0xc0, !PT ;  /* 0x0000ffff2a327812 */ /* 0x000fc400078ec0ff */
[----:B0-----:R-:W-:Y:S02]  /*c5f40*/  LOP3.LUT R56, R9, 0xffff, RZ, 0xc0, !PT ;  /* 0x0000ffff09387812 */ /* 0x001fe400078ec0ff */
[----:B------:R-:W-:Y:S02]  /*c5f50*/  PRMT R9, R59, 0x3340, R51 ;  /* 0x000033403b097816 */ /* 0x000fe40000000033 */
[----:B-1----:R-:W-:Y:S01]  /*c5f60*/  PRMT R8, R40, 0x3340, R0 ;  /* 0x0000334028087816 */ /* 0x002fe20000000000 */
[----:B------:R-:W2:Y:S04]  /*c5f70*/  LDL.LU R57, [R1+0xdc] ;  /* 0x0000dc0001397983 */ /* 0x000ea80000300800 */
[----:B------:R-:W3:Y:S01]  /*c5f80*/  LDL.LU R45, [R1+0x20] ;  /* 0x00002000012d7983 */ /* 0x000ee20000300800 */
[----:B------:R-:W-:-:S02]  /*c5f90*/  PRMT R8, R9, 0x5410, R8 ;  /* 0x0000541009087816 */ /* 0x000fc40000000008 */
[----:B------:R-:W-:-:S03]  /*c5fa0*/  PRMT R9, R58, 0x3340, R50 ;  /* 0x000033403a097816 */ /* 0x000fc60000000032 */
[----:B------:R0:W-:Y:S04]  /*c5fb0*/  STL [R1+0x5584], R8 ;  /* 0x0055840801007387 */ /* 0x0001e80000100800 */
[----:B------:R-:W4:Y:S04]  /*c5fc0*/  LDL.LU R44, [R1+0x22c] ;  /* 0x00022c00012c7983 */ /* 0x000f280000300800 */
[----:B------:R-:W4:Y:S01]  /*c5fd0*/  LDL.LU R42, [R1+0x1e0] ;  /* 0x0001e000012a7983 */ /* 0x000f220000300800 */
[----:B0-----:R-:W-:-:S04]  /*c5fe0*/  PRMT R8, R56, 0x3340, R0 ;  /* 0x0000334038087816 */ /* 0x001fc80000000000 */
[----:B------:R-:W-:-:S05]  /*c5ff0*/  PRMT R61, R9, 0x5410, R8 ;  /* 0x00005410093d7816 */ /* 0x000fca0000000008 */
[----:B------:R0:W-:Y:S04]  /*c6000*/  STL [R1+0x5580], R61 ;  /* 0x0055803d01007387 */ /* 0x0001e80000100800 */
[----:B0-----:R-:W4:Y:S01]  /*c6010*/  LDL.LU R61, [R1+0x214] ;  /* 0x00021400013d7983 */ /* 0x001f220000300800 */
[----:B------:R-:W-:Y:S02]  /*c6020*/  IMAD.MOV.U32 R9, RZ, RZ, R51 ;  /* 0x000000ffff097224 */ /* 0x000fe400078e0033 */
[----:B------:R-:W-:Y:S01]  /*c6030*/  IMAD.MOV.U32 R8, RZ, RZ, R50 ;  /* 0x000000ffff087224 */ /* 0x000fe200078e0032 */
[----:B------:R-:W-:Y:S02]  /*c6040*/  SHF.R.U32.HI R59, RZ, 0x8, R59 ;  /* 0x00000008ff3b7819 */ /* 0x000fe4000001163b */
[----:B------:R-:W-:-:S02]  /*c6050*/  IADD3 R50, P1, PT, R3, R12, RZ ;  /* 0x0000000c03327210 */ /* 0x000fc40007f3e0ff */
[----:B------:R-:W-:Y:S02]  /*c6060*/  SHF.R.U32.HI R58, RZ, 0x8, R58 ;  /* 0x00000008ff3a7819 */ /* 0x000fe4000001163a */
[----:B------:R-:W-:Y:S02]  /*c6070*/  SHF.R.U32.HI R9, RZ, 0x8, R9 ;  /* 0x00000008ff097819 */ /* 0x000fe40000011609 */
[----:B------:R-:W-:Y:S02]  /*c6080*/  SHF.R.U32.HI R8, RZ, 0x8, R8 ;  /* 0x00000008ff087819 */ /* 0x000fe40000011608 */
[----:B------:R-:W-:Y:S02]  /*c6090*/  LOP3.LUT R59, R59, 0xffff, RZ, 0xc0, !PT ;  /* 0x0000ffff3b3b7812 */ /* 0x000fe400078ec0ff */
[----:B------:R-:W-:Y:S02]  /*c60a0*/  LOP3.LUT R58, R58, 0xffff, RZ, 0xc0, !PT ;  /* 0x0000ffff3a3a7812 */ /* 0x000fe400078ec0ff */
[----:B------:R-:W-:-:S02]  /*c60b0*/  LOP3.LUT R9, R9, 0xffff, RZ, 0xc0, !PT ;  /* 0x0000ffff09097812 */ /* 0x000fc400078ec0ff */
[----:B------:R-:W-:Y:S01]  /*c60c0*/  LOP3.LUT R8, R8, 0xffff, RZ, 0xc0, !PT ;  /* 0x0000ffff08087812 */ /* 0x000fe200078ec0ff */
[----:B------:R-:W-:Y:S01]  /*c60d0*/  IMAD.X R51, R4, 0x1, R11, P1 ;  /* 0x0000000104337824 */ /* 0x000fe200008e060b */
[----:B------:R-:W-:Y:S02]  /*c60e0*/  PRMT R9, R59, 0x3340, R9 ;  /* 0x000033403b097816 */ /* 0x000fe40000000009 */
[----:B------:R-:W-:Y:S02]  /*c60f0*/  PRMT R8, R58, 0x3340, R8 ;  /* 0x000033403a087816 */ /* 0x000fe40000000008 */
[----:B------:R0:W-:Y:S01]  /*c6100*/  STL.64 [R1+0xef8], R50 ;  /* 0x000ef83201007387 */ /* 0x0001e20000100a00 */
[----:B------:R-:W-:-:S03]  /*c6110*/  IADD3 R58, P1, PT, R3, R10, RZ ;  /* 0x0000000a033a7210 */ /* 0x000fc60007f3e0ff */
[----:B0-----:R-:W4:Y:S04]  /*c6120*/  LDL.LU.64 R50, [R1+0x58e0] ;  /* 0x0058e00001327983 */ /* 0x001f280000300a00 */
[----:B------:R-:W-:Y:S04]  /*c6130*/  STL [R1+0x748], R9 ;  /* 0x0007480901007387 */ /* 0x000fe80000100800 */
[----:B------:R0:W-:Y:S01]  /*c6140*/  STL [R1+0x744], R8 ;  /* 0x0007440801007387 */ /* 0x0001e20000100800 */
[----:B------:R-:W-:Y:S01]  /*c6150*/  IMAD.X R59, R4, 0x1, R7, P1 ;  /* 0x00000001043b7824 */ /* 0x000fe200008e0607 */
[----:B0-----:R-:W-:-:S02]  /*c6160*/  SHF.R.U32.HI R8, RZ, 0x8, R56 ;  /* 0x00000008ff087819 */ /* 0x001fc40000011638 */
[----:B------:R-:W-:Y:S02]  /*c6170*/  SHF.R.U32.HI R9, RZ, 0x8, R40 ;  /* 0x00000008ff097819 */ /* 0x000fe40000011628 */
[----:B------:R-:W-:Y:S02]  /*c6180*/  LOP3.LUT R8, R8, 0xffff, RZ, 0xc0, !PT ;  /* 0x0000ffff08087812 */ /* 0x000fe400078ec0ff */
[----:B------:R-:W-:Y:S01]  /*c6190*/  LOP3.LUT R9, R9, 0xffff, RZ, 0xc0, !PT ;  /* 0x0000ffff09097812 */ /* 0x000fe200078ec0ff */
[----:B------:R0:W-:Y:S04]  /*c61a0*/  STL.64 [R1+0xfb8], R58 ;  /* 0x000fb83a01007387 */ /* 0x0001e80000100a00 */
[----:B------:R-:W4:Y:S01]  /*c61b0*/  LDL.LU R40, [R1+0x230] ;  /* 0x0002300001287983 */ /* 0x000f220000300800 */
[----:B------:R-:W-:-:S02]  /*c61c0*/  PRMT R8, R8, 0x3340, R0 ;  /* 0x0000334008087816 */ /* 0x000fc40000000000 */
[----:B------:R-:W-:Y:S01]  /*c61d0*/  PRMT R9, R9, 0x3340, R0 ;  /* 0x0000334009097816 */ /* 0x000fe20000000000 */
[----:B0-----:R-:W4:Y:S04]  /*c61e0*/  LDL.LU R58, [R1+0x1e4] ;  /* 0x0001e400013a7983 */ /* 0x001f280000300800 */
[----:B------:R0:W-:Y:S04]  /*c61f0*/  STL [R1+0x254], R8 ;  /* 0x0002540801007387 */ /* 0x0001e80000100800 */
[----:B------:R-:W4:Y:S04]  /*c6200*/  LDL.LU R59, [R1+0x218] ;  /* 0x00021800013b7983 */ /* 0x000f280000300800 */
[----:B------:R-:W-:Y:S01]  /*c6210*/  STL [R1+0x250], R9 ;  /* 0x0002500901007387 */ /* 0x000fe20000100800 */
[----:B0-----:R-:W-:-:S05]  /*c6220*/  LOP3.LUT R8, R39, 0xffff, RZ, 0xc0, !PT ;  /* 0x0000ffff27087812 */ /* 0x001fca00078ec0ff */
[----:B------:R0:W-:Y:S02]  /*c6230*/  STL [R1+0x5590], R8 ;  /* 0x0055900801007387 */ /* 0x0001e40000100800 */
[----:B0-----:R-:W-:Y:S02]  /*c6240*/  PRMT R8, R8, 0x3340, R0 ;  /* 0x0000334008087816 */ /* 0x001fe40000000000 */
[----:B--2---:R-:W-:Y:S02]  /*c6250*/  LOP3.LUT R56, R57, 0xffff, RZ, 0xc0, !PT ;  /* 0x0000ffff39387812 */ /* 0x004fe400078ec0ff */
[----:B---3--:R-:W-:-:S04]  /*c6260*/  LOP3.LUT R45, R45, 0xffff, RZ, 0xc0, !PT ;  /* 0x0000ffff2d2d7812 */ /* 0x008fc800078ec0ff */
[----:B------:R-:W-:Y:S02]  /*c6270*/  PRMT R9, R56, 0x3340, R45 ;  /* 0x0000334038097816 */ /* 0x000fe4000000002d */
[----:B----4-:R-:W-:Y:S02]  /*c6280*/  LOP3.LUT R44, R44, 0xffff, RZ, 0xc0, !PT ;  /* 0x0000ffff2c2c7812 */ /* 0x010fe400078ec0ff */
[----:B------:R-:W-:Y:S02]  /*c6290*/  LOP3.LUT R42, R42, 0xffff, RZ, 0xc0, !PT ;  /* 0x0000ffff2a2a7812 */ /* 0x000fe400078ec0ff */
[----:B------:R-:W-:Y:S02]  /*c62a0*/  PRMT R57, R9, 0x5410, R8 ;  /* 0x0000541009397816 */ /* 0x000fe40000000008 */
[----:B------:R-:W-:-:S03]  /*c62b0*/  PRMT R8, R42, 0x3340, R0 ;  /* 0x000033402a087816 */ /* 0x000fc60000000000 */
[----:B------:R0:W-:Y:S01]  /*c62c0*/  STL [R1+0x557c], R57 ;  /* 0x00557c3901007387 */ /* 0x0001e20000100800 */
[----:B------:R-:W-:-:S04]  /*c62d0*/  LOP3.LUT R39, R61, 0xffff, RZ, 0xc0, !PT ;  /* 0x0000ffff3d277812 */ /* 0x000fc800078ec0ff */
[----:B------:R-:W-:-:S04]  /*c62e0*/  PRMT R9, R44, 0x3340, R39 ;  /* 0x000033402c097816 */ /* 0x000fc80000000027 */
[----:B0-----:R-:W-:Y:S02]  /*c62f0*/  PRMT R57, R9, 0x5410, R8 ;  /* 0x0000541009397816 */ /* 0x001fe40000000008 */
[----:B------:R-:W-:-:S05]  /*c6300*/  IADD3 R8, P1, PT, R3, R6, RZ ;  /* 0x0000000603087210 */ /* 0x000fca0007f3e0ff */
[----:B------:R-:W-:Y:S01]  /*c6310*/  IMAD.X R9, R4, 0x1, R5, P1 ;  /* 0x0000000104097824 */ /* 0x000fe200008e0605 */
[----:B------:R-:W-:Y:S04]  /*c6320*/  STL [R1+0x5578], R57 ;  /* 0x0055783901007387 */ /* 0x000fe80000100800 */
[----:B------:R0:W-:Y:S02]  /*c6330*/  STL.64 [R1+0xfa0], R8 ;  /* 0x000fa00801007387 */ /* 0x0001e40000100a00 */
[----:B0-----:R-:W-:Y:S02]  /*c6340*/  SHF.R.U32.HI R8, RZ, 0x8, R45 ;  /* 0x00000008ff087819 */ /* 0x001fe4000001162d */
[----:B------:R-:W-:Y:S02]  /*c6350*/  SHF.R.U32.HI R45, RZ, 0x8, R44 ;  /* 0x00000008ff2d7819 */ /* 0x000fe4000001162c */
[----:B------:R-:W-:Y:S01]  /*c6360*/  SHF.R.U32.HI R9, RZ, 0x8, R56 ;  /* 0x00000008ff097819 */ /* 0x000fe20000011638 */
[----:B------:R-:W2:Y:S04]  /*c6370*/  LDL.LU R44, [R1+0x224] ;  /* 0x00022400012c7983 */ /* 0x000ea80000300800 */
[----:B------:R-:W3:Y:S04]  /*c6380*/  LDL.LU R56, [R1+0x1d8] ;  /* 0x0001d80001387983 */ /* 0x000ee80000300800 */
[----:B------:R-:W4:Y:S01]  /*c6390*/  LDL.LU R61, [R1+0x1f8] ;  /* 0x0001f800013d7983 */ /* 0x000f220000300800 */
[----:B------:R-:W-:Y:S01]  /*c63a0*/  SHF.R.U32.HI R57, RZ, 0x8, R39 ;  /* 0x00000008ff397819 */ /* 0x000fe20000011627 */
[----:B------:R-:W-:Y:S01]  /*c63b0*/  IMAD.MOV.U32 R39, RZ, RZ, R45 ;  /* 0x000000ffff277224 */ /* 0x000fe200078e002d */
[----:B------:R-:W-:-:S03]  /*c63c0*/  LOP3.LUT R45, R9, 0xffff, RZ, 0xc0, !PT ;  /* 0x0000ffff092d7812 */ /* 0x000fc600078ec0ff */
[----:B------:R-:W-:Y:S01]  /*c63d0*/  IMAD.MOV.U32 R9, RZ, RZ, R39 ;  /* 0x000000ffff097224 */ /* 0x000fe200078e0027 */
[----:B------:R-:W-:Y:S02]  /*c63e0*/  LOP3.LUT R39, R8, 0xffff, RZ, 0xc0, !PT ;  /* 0x0000ffff08277812 */ /* 0x000fe400078ec0ff */
[----:B------:R-:W-:Y:S02]  /*c63f0*/  LOP3.LUT R8, R57, 0xffff, RZ, 0xc0, !PT ;  /* 0x0000ffff39087812 */ /* 0x000fe400078ec0ff */
[----:B------:R-:W-:Y:S02]  /*c6400*/  LOP3.LUT R9, R9, 0xffff, RZ, 0xc0, !PT ;  /* 0x0000ffff09097812 */ /* 0x000fe400078ec0ff */
[----:B------:R-:W-:Y:S02]  /*c6410*/  PRMT R39, R45, 0x3340, R39 ;  /* 0x000033402d277816 */ /* 0x000fe40000000027 */
[----:B------:R-:W-:Y:S02]  /*c6420*/  LOP3.LUT R40, R40, 0xffff, RZ, 0xc0, !PT ;  /* 0x0000ffff28287812 */ /* 0x000fe400078ec0ff */
[----:B------:R-:W-:Y:S01]  /*c6430*/  PRMT R8, R9, 0x3340, R8 ;  /* 0x0000334009087816 */ /* 0x000fe20000000008 */
[----:B------:R0:W-:Y:S04]  /*c6440*/  STL [R1+0x5564], R39 ;  /* 0x0055642701007387 */ /* 0x0001e80000100800 */
[----:B------:R1:W-:Y:S01]  /*c6450*/  STL [R1+0x740], R8 ;  /* 0x0007400801007387 */ /* 0x0003e20000100800 */
[----:B------:R-:W-:-:S02]  /*c6460*/  LOP3.LUT R45, R58, 0xffff, RZ, 0xc0, !PT ;  /* 0x0000ffff3a2d7812 */ /* 0x000fc400078ec0ff */
[----:B0-----:R-:W-:Y:S02]  /*c6470*/  LOP3.LUT R39, R59, 0xffff, RZ, 0xc0, !PT ;  /* 0x0000ffff3b277812 */ /* 0x001fe400078ec0ff */
[----:B-1----:R-:W-:Y:S02]  /*c6480*/  PRMT R8, R45, 0x3340, R0 ;  /* 0x000033402d087816 */ /* 0x002fe40000000000 */
[----:B------:R-:W-:Y:S02]  /*c6490*/  IADD3 R58, P1, PT, R3, R36, RZ ;  /* 0x00000024033a7210 */ /* 0x000fe40007f3e0ff */
[----:B------:R-:W-:-:S04]  /*c64a0*/  PRMT R9, R40, 0x3340, R39 ;  /* 0x0000334028097816 */ /* 0x000fc80000000027 */
[----:B------:R-:W-:Y:S01]  /*c64b0*/  PRMT R8, R9, 0x5410, R8 ;  /* 0x0000541009087816 */ /* 0x000fe20000000008 */
[----:B------:R-:W-:Y:S01]  /*c64c0*/  IMAD.X R59, R4, 0x1, R35, P1 ;  /* 0x00000001043b7824 */ /* 0x000fe200008e0623 */
[----:B------:R-:W-:-:S03]  /*c64d0*/  SHF.R.U32.HI R40, RZ, 0x8, R40 ;  /* 0x00000008ff287819 */ /* 0x000fc60000011628 */
[----:B------:R0:W-:Y:S04]  /*c64e0*/  STL [R1+0x5574], R8 ;  /* 0x0055740801007387 */ /* 0x0001e80000100800 */
[----:B------:R1:W-:Y:S01]  /*c64f0*/  STL.64 [R1+0xfa8], R58 ;  /* 0x000fa83a01007387 */ /* 0x0003e20000100a00 */
[----:B------:R-:W-:Y:S02]  /*c6500*/  SHF.R.U32.HI R9, RZ, 0x8, R39 ;  /* 0x00000008ff097819 */ /* 0x000fe40000011627 */
[----:B------:R-:W-:Y:S02]  /*c6510*/  LOP3.LUT R39, R40, 0xffff, RZ, 0xc0, !PT ;  /* 0x0000ffff28277812 */ /* 0x000fe400078ec0ff */
[----:B0-----:R-:W-:Y:S02]  /*c6520*/  SHF.R.U32.HI R8, RZ, 0x8, R42 ;  /* 0x00000008ff087819 */ /* 0x001fe4000001162a */
[----:B------:R-:W4:Y:S04]  /*c6530*/  LDL.LU R42, [R1+0x1c8c] ;  /* 0x001c8c00012a7983 */ /* 0x000f280000300800 */
[----:B------:R-:W4:Y:S01]  /*c6540*/  LDL.LU R57, [R1+0x600] ;  /* 0x0006000001397983 */ /* 0x000f220000300800 */
[----:B------:R-:W-:-:S03]  /*c6550*/  LOP3.LUT R8, R8, 0xffff, RZ, 0xc0, !PT ;  /* 0x0000ffff08087812 */ /* 0x000fc600078ec0ff */
[----:B------:R-:W4:Y:S01]  /*c6560*/  LDL.LU R40, [R1+0x634] ;  /* 0x0006340001287983 */ /* 0x000f220000300800 */
[----:B------:R-:W-:-:S03]  /*c6570*/  LOP3.LUT R9, R9, 0xffff, RZ, 0xc0, !PT ;  /* 0x0000ffff09097812 */ /* 0x000fc600078ec0ff */
[----:B-1----:R-:W4:Y:S01]  /*c6580*/  LDL.LU R58, [R1+0x228] ;  /* 0x00022800013a7983 */ /* 0x002f220000300800 */
[----:B------:R-:W-:Y:S02]  /*c6590*/  PRMT R59, R8, 0x3340, R0 ;  /* 0x00003340083b7816 */ /* 0x000fe40000000000 */
[----:B------:R-:W-:-:S03]  /*c65a0*/  PRMT R8, R39, 0x3340, R9 ;  /* 0x0000334027087816 */ /* 0x000fc60000000009 */
[----:B------:R0:W-:Y:S04]  /*c65b0*/  STL [R1+0x244], R59 ;  /* 0x0002443b01007387 */ /* 0x0001e80000100800 */
[----:B0-----:R-:W4:Y:S04]  /*c65c0*/  LDL.LU R59, [R1+0x200] ;  /* 0x00020000013b7983 */ /* 0x001f280000300800 */
[----:B------:R0:W-:Y:S01]  /*c65d0*/  STL [R1+0x738], R8 ;  /* 0x0007380801007387 */ /* 0x0001e20000100800 */
[----:B--2---:R-:W-:Y:S02]  /*c65e0*/  LOP3.LUT R44, R44, 0xffff, RZ, 0xc0, !PT ;  /* 0x0000ffff2c2c7812 */ /* 0x004fe400078ec0ff */
[----:B---3--:R-:W-:-:S02]  /*c65f0*/  LOP3.LUT R56, R56, 0xffff, RZ, 0xc0, !PT ;  /* 0x0000ffff38387812 */ /* 0x008fc400078ec0ff */
[----:B----4-:R-:W-:Y:S02]  /*c6600*/  LOP3.LUT R39, R61, 0xffff, RZ, 0xc0, !PT ;  /* 0x0000ffff3d277812 */ /* 0x010fe400078ec0ff */
[----:B0-----:R-:W-:Y:S02]  /*c6610*/  PRMT R8, R56, 0x3340, R0 ;  /* 0x0000334038087816 */ /* 0x001fe40000000000 */
[----:B------:R-:W-:-:S04]  /*c6620*/  PRMT R9, R44, 0x3340, R39 ;  /* 0x000033402c097816 */ /* 0x000fc80000000027 */
[----:B------:R-:W-:Y:S02]  /*c6630*/  PRMT R61, R9, 0x5410, R8 ;  /* 0x00005410093d7816 */ /* 0x000fe40000000008 */
[----:B------:R-:W-:-:S05]  /*c6640*/  IADD3 R8, P1, PT, R3, R34, RZ ;  /* 0x0000002203087210 */ /* 0x000fca0007f3e0ff */
[----:B------:R-:W-:Y:S01]  /*c6650*/  IMAD.X R9, R4, 0x1, R33, P1 ;  /* 0x0000000104097824 */ /* 0x000fe200008e0621 */
[----:B------:R-:W-:Y:S01]  /*c6660*/  STL [R1+0x5570], R61 ;  /* 0x0055703d01007387 */ /* 0x000fe20000100800 */
[----:B------:R-:W-:-:S03]  /*c6670*/  SHF.R.U32.HI R44, RZ, 0x8, R44 ;  /* 0x00000008ff2c7819 */ /* 0x000fc6000001162c */
[----:B------:R0:W-:Y:S02]  /*c6680*/  STL.64 [R1+0xf90], R8 ;  /* 0x000f900801007387 */ /* 0x0001e40000100a00 */
[----:B0-----:R-:W-:Y:S02]  /*c6690*/  SHF.R.U32.HI R8, RZ, 0x8, R45 ;  /* 0x00000008ff087819 */ /* 0x001fe4000001162d */
[----:B------:R-:W-:Y:S02]  /*c66a0*/  SHF.R.U32.HI R9, RZ, 0x8, R39 ;  /* 0x00000008ff097819 */ /* 0x000fe40000011627 */
[----:B------:R-:W-:Y:S01]  /*c66b0*/  LOP3.LUT R39, R44, 0xffff, RZ, 0xc0, !PT ;  /* 0x0000ffff2c277812 */ /* 0x000fe200078ec0ff */
[----:B------:R-:W2:Y:S01]  /*c66c0*/  LDL.LU R45, [R1+0x1c88] ;  /* 0x001c8800012d7983 */ /* 0x000ea20000300800 */
[----:B------:R-:W-:Y:S02]  /*c66d0*/  LOP3.LUT R8, R8, 0xffff, RZ, 0xc0, !PT ;  /* 0x0000ffff08087812 */ /* 0x000fe400078ec0ff */
[----:B------:R-:W-:-:S02]  /*c66e0*/  LOP3.LUT R9, R9, 0xffff, RZ, 0xc0, !PT ;  /* 0x0000ffff09097812 */ /* 0x000fc400078ec0ff */
[----:B------:R-:W-:Y:S02]  /*c66f0*/  PRMT R44, R8, 0x3340, R0 ;  /* 0x00003340082c7816 */ /* 0x000fe40000000000 */
[----:B------:R-:W-:-:S03]  /*c6700*/  PRMT R8, R39, 0x3340, R9 ;  /* 0x0000334027087816 */ /* 0x000fc60000000009 */
[----:B------:R0:W-:Y:S04]  /*c6710*/  STL [R1+0x238], R44 ;  /* 0x0002382c01007387 */ /* 0x0001e80000100800 */
[----:B------:R-:W3:Y:S04]  /*c6720*/  LDL.LU R61, [R1+0x5f4] ;  /* 0x0005f400013d7983 */ /* 0x000ee80000300800 */
[----:B------:R1:W-:Y:S04]  /*c6730*/  STL [R1+0x734], R8 ;  /* 0x0007340801007387 */ /* 0x0003e80000100800 */
[----:B0-----:R-:W4:Y:S01]  /*c6740*/  LDL.LU R44, [R1+0x630] ;  /* 0x00063000012c7983 */ /* 0x001f220000300800 */
[----:B-1----:R-:W-:-:S05]  /*c6750*/  IADD3 R8, P1, PT, R3, R32, RZ ;  /* 0x0000002003087210 */ /* 0x002fca0007f3e0ff */
[----:B------:R-:W-:-:S05]  /*c6760*/  IMAD.X R9, R4, 0x1, R31, P1 ;  /* 0x0000000104097824 */ /* 0x000fca00008e061f */
[----:B------:R0:W-:Y:S01]  /*c6770*/  STL.64 [R1+0xf98], R8 ;  /* 0x000f980801007387 */ /* 0x0001e20000100a00 */
[----:B------:R-:W-:Y:S02]  /*c6780*/  LOP3.LUT R42, R42, 0xffff, RZ, 0xc0, !PT ;  /* 0x0000ffff2a2a7812 */ /* 0x000fe400078ec0ff */
[----:B0-----:R-:W-:-:S04]  /*c6790*/  SHF.R.U32.HI R8, RZ, 0x8, R56 ;  /* 0x00000008ff087819 */ /* 0x001fc80000011638 */
[----:B------:R-:W-:Y:S02]  /*c67a0*/  LOP3.LUT R8, R8, 0xffff, RZ, 0xc0, !PT ;  /* 0x0000ffff08087812 */ /* 0x000fe400078ec0ff */
[----:B------:R-:W-:Y:S02]  /*c67b0*/  LOP3.LUT R56, R57, 0xffff, RZ, 0xc0, !PT ;  /* 0x0000ffff39387812 */ /* 0x000fe400078ec0ff */
[----:B------:R-:W-:Y:S02]  /*c67c0*/  LOP3.LUT R57, R40, 0xffff, RZ, 0xc0, !PT ;  /* 0x0000ffff28397812 */ /* 0x000fe400078ec0ff */
[----:B------:R-:W-:Y:S02]  /*c67d0*/  PRMT R8, R8, 0x3340, R0 ;  /* 0x0000334008087816 */ /* 0x000fe40000000000 */
[----:B------:R-:W-:-:S03]  /*c67e0*/  PRMT R9, R42, 0x3340, R57 ;  /* 0x000033402a097816 */ /* 0x000fc60000000039 */
[----:B------:R0:W-:Y:S01]  /*c67f0*/  STL [R1+0x240], R8 ;  /* 0x0002400801007387 */ /* 0x0001e20000100800 */
[----:B------:R-:W-:Y:S02]  /*c6800*/  LOP3.LUT R40, R58, 0xffff, RZ, 0xc0, !PT ;  /* 0x0000ffff3a287812 */ /* 0x000fe400078ec0ff */
[----:B------:R-:W-:Y:S02]  /*c6810*/  LOP3.LUT R39, R59, 0xffff, RZ, 0xc0, !PT ;  /* 0x0000ffff3b277812 */ /* 0x000fe400078ec0ff */
[----:B0-----:R-:W-:-:S04]  /*c6820*/  PRMT R8, R56, 0x3340, R0 ;  /* 0x0000334038087816 */ /* 0x001fc80000000000 */
[----:B------:R-:W-:Y:S01]  /*c6830*/  PRMT R9, R9, 0x5410, R8 ;  /* 0x0000541009097816 */ /* 0x000fe20000000008 */
[----:B------:R-:W-:Y:S01]  /*c6840*/  IMAD.MOV.U32 R8, RZ, RZ, R42 ;  /* 0x000000ffff087224 */ /* 0x000fe200078e002a */
[----:B------:R-:W-:-:S03]  /*c6850*/  SHF.R.U32.HI R42, RZ, 0x8, R40 ;  /* 0x00000008ff2a7819 */ /* 0x000fc60000011628 */
[----:B------:R0:W-:Y:S02]  /*c6860*/  STL [R1+0x880], R9 ;  /* 0x0008800901007387 */ /* 0x0001e40000100800 */
[--C-:B0-----:R-:W-:Y:S02]  /*c6870*/  PRMT R9, R40, 0x3340, R39.reuse ;  /* 0x0000334028097816 */ /* 0x101fe40000000027 */
[----:B------:R-:W4:Y:S04]  /*c6880*/  LDL.LU R40, [R1+0x66c] ;  /* 0x00066c0001287983 */ /* 0x000f280000300800 */
[----:B------:R-:W4:Y:S04]  /*c6890*/  LDL.LU R58, [R1+0x234] ;  /* 0x00023400013a7983 */ /* 0x000f280000300800 */
[----:B------:R0:W-:Y:S04]  /*c68a0*/  STL [R1+0x77c], R9 ;  /* 0x00077c0901007387 */ /* 0x0001e80000100800 */
[----:B------:R-:W4:Y:S01]  /*c68b0*/  LDL.LU R59, [R1+0x610] ;  /* 0x00061000013b7983 */ /* 0x000f220000300800 */
[----:B------:R-:W-:-:S02]  /*c68c0*/  SHF.R.U32.HI R39, RZ, 0x8, R39 ;  /* 0x00000008ff277819 */ /* 0x000fc40000011627 */
[----:B------:R-:W-:Y:S02]  /*c68d0*/  LOP3.LUT R42, R42, 0xffff, RZ, 0xc0, !PT ;  /* 0x0000ffff2a2a7812 */ /* 0x000fe400078ec0ff */
[----:B------:R-:W-:Y:S02]  /*c68e0*/  LOP3.LUT R39, R39, 0xffff, RZ, 0xc0, !PT ;  /* 0x0000ffff27277812 */ /* 0x000fe400078ec0ff */
[----:B0-----:R-:W-:Y:S02]  /*c68f0*/  SHF.R.U32.HI R9, RZ, 0x8, R8 ;  /* 0x00000008ff097819 */ /* 0x001fe40000011608 */
[----:B------:R-:W-:Y:S02]  /*c6900*/  SHF.R.U32.HI R8, RZ, 0x8, R57 ;  /* 0x00000008ff087819 */ /* 0x000fe40000011639 */
[----:B------:R-:W-:Y:S02]  /*c6910*/  LOP3.LUT R9, R9, 0xffff, RZ, 0xc0, !PT ;  /* 0x0000ffff09097812 */ /* 0x000fe400078ec0ff */
[----:B------:R-:W-:-:S02]  /*c6920*/  LOP3.LUT R8, R8, 0xffff, RZ, 0xc0, !PT ;  /* 0x0000ffff08087812 */ /* 0x000fc400078ec0ff */
[----:B------:R-:W-:Y:S02]  /*c6930*/  PRMT R39, R42, 0x3340, R39 ;  /* 0x000033402a277816 */ /* 0x000fe40000000027 */
[----:B------:R-:W-:-:S05]  /*c6940*/  PRMT R42, R9, 0x3340, R8 ;  /* 0x00003340092a7816 */ /* 0x000fca0000000008 */
[----:B------:R2:W-:Y:S04]  /*c6950*/  STL [R1+0x57cc], R42 ;  /* 0x0057cc2a01007387 */ /* 0x0005e80000100800 */
[----:B------:R4:W-:Y:S01]  /*c6960*/  STL [R1+0x555c], R39 ;  /* 0x00555c2701007387 */ /* 0x0009e20000100800 */
[----:B--2---:R-:W-:-:S03]  /*c6970*/  LOP3.LUT R42, R45, 0xffff, RZ, 0xc0, !PT ;  /* 0x0000ffff2d2a7812 */ /* 0x004fc600078ec0ff */
[----:B------:R-:W2:Y:S01]  /*c6980*/  LDL.LU R45, [R1+0x4c44] ;  /* 0x004c4400012d7983 */ /* 0x000ea20000300800 */
[----:B---3--:R-:W-:-:S03]  /*c6990*/  LOP3.LUT R57, R61, 0xffff, RZ, 0xc0, !PT ;  /* 0x0000ffff3d397812 */ /* 0x008fc600078ec0ff */
[----:B------:R-:W3:Y:S01]  /*c69a0*/  LDL.LU R61, [R1+0x1e08] ;  /* 0x001e0800013d7983 */ /* 0x000ee20000300800 */
[----:B------:R-:W-:Y:S02]  /*c69b0*/  PRMT R8, R57, 0x3340, R0 ;  /* 0x0000334039087816 */ /* 0x000fe40000000000 */
[----:B----4-:R-:W-:-:S04]  /*c69c0*/  LOP3.LUT R39, R44, 0xffff, RZ, 0xc0, !PT ;  /* 0x0000ffff2c277812 */ /* 0x010fc800078ec0ff */
[----:B------:R-:W-:-:S04]  /*c69d0*/  PRMT R9, R42, 0x3340, R39 ;  /* 0x000033402a097816 */ /* 0x000fc80000000027 */
[----:B------:R-:W-:-:S05]  /*c69e0*/  PRMT R8, R9, 0x5410, R8 ;  /* 0x0000541009087816 */ /* 0x000fca0000000008 */
[----:B------:R0:W-:Y:S04]  /*c69f0*/  STL [R1+0x884], R8 ;  /* 0x0008840801007387 */ /* 0x0001e80000100800 */
[----:B------:R-:W4:Y:S01]  /*c6a00*/  LDL.LU R44, [R1+0x2034] ;  /* 0x00203400012c7983 */ /* 0x000f220000300800 */
[----:B0-----:R-:W-:-:S05]  /*c6a10*/  IADD3 R8, P1, PT, R3, R30, RZ ;  /* 0x0000001e03087210 */ /* 0x001fca0007f3e0ff */
[----:B------:R-:W-:Y:S01]  /*c6a20*/  IMAD.X R9, R4, 0x1, R29, P1 ;  /* 0x0000000104097824 */ /* 0x000fe200008e061d */
[----:B------:R-:W-:-:S04]  /*c6a30*/  SHF.R.U32.HI R42, RZ, 0x8, R42 ;  /* 0x00000008ff2a7819 */ /* 0x000fc8000001162a */
[----:B------:R0:W-:Y:S02]  /*c6a40*/  STL.64 [R1+0xf88], R8 ;  /* 0x000f880801007387 */ /* 0x0001e40000100a00 */
[----:B0-----:R-:W-:Y:S02]  /*c6a50*/  SHF.R.U32.HI R9, RZ, 0x8, R39 ;  /* 0x00000008ff097819 */ /* 0x001fe40000011627 */
[----:B------:R-:W-:Y:S02]  /*c6a60*/  SHF.R.U32.HI R8, RZ, 0x8, R57 ;  /* 0x00000008ff087819 */ /* 0x000fe40000011639 */
[----:B------:R-:W-:Y:S02]  /*c6a70*/  LOP3.LUT R39, R42, 0xffff, RZ, 0xc0, !PT ;  /* 0x0000ffff2a277812 */ /* 0x000fe400078ec0ff */
[----:B------:R-:W-:Y:S02]  /*c6a80*/  LOP3.LUT R9, R9, 0xffff, RZ, 0xc0, !PT ;  /* 0x0000ffff09097812 */ /* 0x000fe400078ec0ff */
[----:B------:R-:W-:-:S02]  /*c6a90*/  LOP3.LUT R8, R8, 0xffff, RZ, 0xc0, !PT ;  /* 0x0000ffff08087812 */ /* 0x000fc400078ec0ff */
[----:B------:R-:W-:Y:S02]  /*c6aa0*/  PRMT R9, R39, 0x3340, R9 ;  /* 0x0000334027097816 */ /* 0x000fe40000000009 */
[----:B------:R-:W-:-:S03]  /*c6ab0*/  PRMT R8, R8, 0x3340, R0 ;  /* 0x0000334008087816 */ /* 0x000fc60000000000 */
[----:B------:R-:W-:Y:S04]  /*c6ac0*/  STL [R1+0x728], R9 ;  /* 0x0007280901007387 */ /* 0x000fe80000100800 */
[----:B------:R0:W-:Y:S01]  /*c6ad0*/  STL [R1+0x230], R8 ;  /* 0x0002300801007387 */ /* 0x0001e20000100800 */
[----:B------:R-:W-:Y:S02]  /*c6ae0*/  LOP3.LUT R42, R40, 0xffff, RZ, 0xc0, !PT ;  /* 0x0000ffff282a7812 */ /* 0x000fe400078ec0ff */
[----:B------:R-:W-:Y:S02]  /*c6af0*/  LOP3.LUT R40, R58, 0xffff, RZ, 0xc0, !PT ;  /* 0x0000ffff3a287812 */ /* 0x000fe400078ec0ff */
[----:B------:R-:W-:Y:S01]  /*c6b00*/  LOP3.LUT R39, R59, 0xffff, RZ, 0xc0, !PT ;  /* 0x0000ffff3b277812 */ /* 0x000fe200078ec0ff */
[----:B------:R-:W4:Y:S01]  /*c6b10*/  LDL.LU R58, [R1+0x4c48] ;  /* 0x004c4800013a7983 */ /* 0x000f220000300800 */
[----:B0-----:R-:W-:-:S03]  /*c6b20*/  PRMT R8, R40, 0x3340, R0 ;  /* 0x0000334028087816 */ /* 0x001fc60000000000 */
[----:B------:R-:W4:Y:S01]  /*c6b30*/  LDL.LU R59, [R1+0x1e0c] ;  /* 0x001e0c00013b7983 */ /* 0x000f220000300800 */
[----:B------:R-:W-:-:S04]  /*c6b40*/  PRMT R9, R42, 0x3340, R39 ;  /* 0x000033402a097816 */ /* 0x000fc80000000027 */
[----:B------:R-:W-:-:S05]  /*c6b50*/  PRMT R8, R9, 0x5410, R8 ;  /* 0x0000541009087816 */ /* 0x000fca0000000008 */
[----:B------:R0:W-:Y:S04]  /*c6b60*/  STL [R1+0x556c], R8 ;  /* 0x00556c0801007387 */ /* 0x0001e80000100800 */
[----:B------:R-:W4:Y:S01]  /*c6b70*/  LDL.LU R57, [R1+0x211c] ;  /* 0x00211c0001397983 */ /* 0x000f220000300800 */
[----:B0-----:R-:W-:-:S05]  /*c6b80*/  IADD3 R8, P1, PT, R3, R28, RZ ;  /* 0x0000001c03087210 */ /* 0x001fca0007f3e0ff */
[----:B------:R-:W-:-:S05]  /*c6b90*/  IMAD.X R9, R4, 0x1, R27, P1 ;  /* 0x0000000104097824 */ /* 0x000fca00008e061b */
[----:B------:R0:W-:Y:S01]  /*c6ba0*/  STL.64 [R1+0xf80], R8 ;  /* 0x000f800801007387 */ /* 0x0001e20000100a00 */
[----:B------:R-:W-:Y:S02]  /*c6bb0*/  SHF.R.U32.HI R42, RZ, 0x8, R42 ;  /* 0x00000008ff2a7819 */ /* 0x000fe4000001162a */
[----:B0-----:R-:W-:Y:S02]  /*c6bc0*/  SHF.R.U32.HI R8, RZ, 0x8, R56 ;  /* 0x00000008ff087819 */ /* 0x001fe40000011638 */
[----:B------:R-:W-:Y:S02]  /*c6bd0*/  SHF.R.U32.HI R9, RZ, 0x8, R39 ;  /* 0x00000008ff097819 */ /* 0x000fe40000011627 */
[----:B------:R-:W-:Y:S02]  /*c6be0*/  LOP3.LUT R8, R8, 0xffff, RZ, 0xc0, !PT ;  /* 0x0000ffff08087812 */ /* 0x000fe400078ec0ff */
[----:B------:R-:W-:Y:S02]  /*c6bf0*/  LOP3.LUT R39, R42, 0xffff, RZ, 0xc0, !PT ;  /* 0x0000ffff2a277812 */ /* 0x000fe400078ec0ff */
[----:B------:R-:W-:-:S02]  /*c6c00*/  LOP3.LUT R9, R9, 0xffff, RZ, 0xc0, !PT ;  /* 0x0000ffff09097812 */ /* 0x000fc400078ec0ff */
[----:B------:R-:W-:Y:S02]  /*c6c10*/  PRMT R56, R8, 0x3340, R0 ;  /* 0x0000334008387816 */ /* 0x000fe40000000000 */
[----:B------:R-:W-:-:S03]  /*c6c20*/  PRMT R8, R39, 0x3340, R9 ;  /* 0x0000334027087816 */ /* 0x000fc60000000009 */
[----:B------:R3:W-:Y:S04]  /*c6c30*/  STL [R1+0x22c], R56 ;  /* 0x00022c3801007387 */ /* 0x0007e80000100800 */
[----:B------:R0:W-:Y:S01]  /*c6c40*/  STL [R1+0x72c], R8 ;  /* 0x00072c0801007387 */ /* 0x0001e20000100800 */
[----:B--2---:R-:W-:Y:S02]  /*c6c50*/  LOP3.LUT R42, R45, 0xffff, RZ, 0xc0, !PT ;  /* 0x0000ffff2d2a7812 */ /* 0x004fe400078ec0ff */
[----:B---3--:R-:W-:-:S04]  /*c6c60*/  LOP3.LUT R56, R61, 0xffff, RZ, 0xc0, !PT ;  /* 0x0000ffff3d387812 */ /* 0x008fc800078ec0ff */
[----:B0-----:R-:W-:Y:S02]  /*c6c70*/  PRMT R8, R56, 0x3340, R0 ;  /* 0x0000334038087816 */ /* 0x001fe40000000000 */
[----:B----4-:R-:W-:Y:S02]  /*c6c80*/  LOP3.LUT R39, R44, 0xffff, RZ, 0xc0, !PT ;  /* 0x0000ffff2c277812 */ /* 0x010fe400078ec0ff */
[----:B------:R-:W2:Y:S04]  /*c6c90*/  LDL.LU R44, [R1+0x239c] ;  /* 0x00239c00012c7983 */ /* 0x000ea80000300800 */
[----:B------:R-:W3:Y:S01]  /*c6ca0*/  LDL.LU R61, [R1+0x1da8] ;  /* 0x001da800013d7983 */ /* 0x000ee20000300800 */
        /* <DEDUP_REMOVED lines=14> */
[----:B------:R-:W-:Y:S02]  /*c6d90*/  PRMT R8, R8, 0x3340, R0 ;  /* 0x0000334008087816 */ /* 0x000fe40000000000 */
[----:B------:R-:W-:Y:S02]  /*c6da0*/  LOP3.LUT R58, R58, 0xffff, RZ, 0xc0, !PT ;  /* 0x0000ffff3a3a7812 */ /* 0x000fe400078ec0ff */
[----:B------:R-:W-:Y:S01]  /*c6db0*/  LOP3.LUT R59, R59, 0xffff, RZ, 0xc0, !PT ;  /* 0x0000ffff3b3b7812 */ /* 0x000fe200078ec0ff */
[----:B------:R-:W-:Y:S04]  /*c6dc0*/  STL [R1+0x718], R9 ;  /* 0x0007180901007387 */ /* 0x000fe80000100800 */
[----:B------:R0:W-:Y:S04]  /*c6dd0*/  STL [R1+0x8], R8 ;  /* 0x0000080801007387 */ /* 0x0001e80000100800 */
[----:B------:R-:W4:Y:S04]  /*c6de0*/  LDL.LU R56, [R1+0x23a4] ;  /* 0x0023a40001387983 */ /* 0x000f280000300800 */
[----:B------:R-:W4:Y:S01]  /*c6df0*/  LDL.LU R42, [R1+0x1dac] ;  /* 0x001dac00012a7983 */ /* 0x000f220000300800 */
[----:B------:R-:W-:-:S02]  /*c6e00*/  LOP3.LUT R39, R57, 0xffff, RZ, 0xc0, !PT ;  /* 0x0000ffff39277812 */ /* 0x000fc400078ec0ff */
[----:B0-----:R-:W-:Y:S01]  /*c6e10*/  PRMT R8, R59, 0x3340, R0 ;  /* 0x000033403b087816 */ /* 0x001fe20000000000 */
[----:B------:R-:W4:Y:S01]  /*c6e20*/  LDL.LU R57, [R1+0x1efc] ;  /* 0x001efc0001397983 */ /* 0x000f220000300800 */
[----:B------:R-:W-:-:S04]  /*c6e30*/  PRMT R9, R58, 0x3340, R39 ;  /* 0x000033403a097816 */ /* 0x000fc80000000027 */
[----:B------:R-:W-:Y:S02]  /*c6e40*/  PRMT R9, R9, 0x5410, R8 ;  /* 0x0000541009097816 */ /* 0x000fe40000000008 */
[----:B------:R-:W-:-:S03]  /*c6e50*/  IADD3 R8, P1, PT, R3, R24, RZ ;  /* 0x0000001803087210 */ /* 0x000fc60007f3e0ff */
[----:B------:R0:W-:Y:S01]  /*c6e60*/  STL [R1+0x7e4], R9 ;  /* 0x0007e40901007387 */ /* 0x0001e20000100800 */
[----:B------:R-:W-:Y:S01]  /*c6e70*/  SHF.R.U32.HI R58, RZ, 0x8, R58 ;  /* 0x00000008ff3a7819 */ /* 0x000fe2000001163a */
[----:B0-----:R-:W-:-:S05]  /*c6e80*/  IMAD.X R9, R4, 0x1, R23, P1 ;  /* 0x0000000104097824 */ /* 0x001fca00008e0617 */
[----:B------:R0:W-:Y:S02]  /*c6e90*/  STL.64 [R1+0xf70], R8 ;  /* 0x000f700801007387 */ /* 0x0001e40000100a00 */
[----:B0-----:R-:W-:Y:S02]  /*c6ea0*/  SHF.R.U32.HI R8, RZ, 0x8, R40 ;  /* 0x00000008ff087819 */ /* 0x001fe40000011628 */
[----:B------:R-:W-:Y:S01]  /*c6eb0*/  SHF.R.U32.HI R9, RZ, 0x8, R39 ;  /* 0x00000008ff097819 */ /* 0x000fe20000011627 */
[----:B------:R-:W-:Y:S01]  /*c6ec0*/  IMAD.MOV.U32 R39, RZ, RZ, R58 ;  /* 0x000000ffff277224 */ /* 0x000fe200078e003a */
[----:B------:R-:W4:Y:S01]  /*c6ed0*/  LDL.LU R40, [R1+0x58dc] ;  /* 0x0058dc0001287983 */ /* 0x000f220000300800 */
[----:B------:R-:W-:Y:S02]  /*c6ee0*/  LOP3.LUT R8, R8, 0xffff, RZ, 0xc0, !PT ;  /* 0x0000ffff08087812 */ /* 0x000fe400078ec0ff */
[----:B------:R-:W-:Y:S01]  /*c6ef0*/  LOP3.LUT R9, R9, 0xffff, RZ, 0xc0, !PT ;  /* 0x0000ffff09097812 */ /* 0x000fe200078ec0ff */
[----:B------:R-:W4:Y:S01]  /*c6f00*/  LDL.LU R58, [R1+0x58d8] ;  /* 0x0058d800013a7983 */ /* 0x000f220000300800 */
[----:B------:R-:W-:-:S02]  /*c6f10*/  PRMT R8, R8, 0x3340, R0 ;  /* 0x0000334008087816 */ /* 0x000fc40000000000 */
[----:B------:R-:W-:-:S03]  /*c6f20*/  LOP3.LUT R39, R39, 0xffff, RZ, 0xc0, !PT ;  /* 0x0000ffff27277812 */ /* 0x000fc600078ec0ff */
[----:B------:R0:W-:Y:S02]  /*c6f30*/  STL [R1+0x234], R8 ;  /* 0x0002340801007387 */ /* 0x0001e40000100800 */
[----:B0-----:R-:W-:-:S05]  /*c6f40*/  PRMT R8, R39, 0x3340, R9 ;  /* 0x0000334027087816 */ /* 0x001fca0000000009 */
[----:B------:R0:W-:Y:S01]  /*c6f50*/  STL [R1+0x720], R8 ;  /* 0x0007200801007387 */ /* 0x0001e20000100800 */
[----:B--2---:R-:W-:Y:S02]  /*c6f60*/  LOP3.LUT R44, R44, 0xffff, RZ, 0xc0, !PT ;  /* 0x0000ffff2c2c7812 */ /* 0x004fe400078ec0ff */
[----:B---3--:R-:W-:-:S04]  /*c6f70*/  LOP3.LUT R61, R61, 0xffff, RZ, 0xc0, !PT ;  /* 0x0000ffff3d3d7812 */ /* 0x008fc800078ec0ff */
[----:B0-----:R-:W-:Y:S02]  /*c6f80*/  PRMT R8, R61, 0x3340, R0 ;  /* 0x000033403d087816 */ /* 0x001fe40000000000 */
[----:B----4-:R-:W-:Y:S02]  /*c6f90*/  LOP3.LUT R39, R45, 0xffff, RZ, 0xc0, !PT ;  /* 0x0000ffff2d277812 */ /* 0x010fe400078ec0ff */
[----:B------:R-:W2:Y:S02]  /*c6fa0*/  LDL.LU R45, [R1+0x19c] ;  /* 0x00019c00012d7983 */ /* 0x000ea40000300800 */
[----:B------:R-:W-:-:S04]  /*c6fb0*/  PRMT R9, R44, 0x3340, R39 ;  /* 0x000033402c097816 */ /* 0x000fc80000000027 */
[----:B------:R-:W-:Y:S02]  /*c6fc0*/  PRMT R9, R9, 0x5410, R8 ;  /* 0x0000541009097816 */ /* 0x000fe40000000008 */
[----:B------:R-:W-:Y:S02]  /*c6fd0*/  IADD3 R8, P1, PT, R3, R22, RZ ;  /* 0x0000001603087210 */ /* 0x000fe40007f3e0ff */
[----:B------:R-:W-:Y:S01]  /*c6fe0*/  SHF.R.U32.HI R44, RZ, 0x8, R44 ;  /* 0x00000008ff2c7819 */ /* 0x000fe2000001162c */
[----:B------:R0:W-:Y:S02]  /*c6ff0*/  STL [R1+0x7ec], R9 ;  /* 0x0007ec0901007387 */ /* 0x0001e40000100800 */
[----:B0-----:R-:W-:-:S05]  /*c7000*/  IMAD.X R9, R4, 0x1, R21, P1 ;  /* 0x0000000104097824 */ /* 0x001fca00008e0615 */
[----:B------:R0:W-:Y:S02]  /*c7010*/  STL.64 [R1+0xf68], R8 ;  /* 0x000f680801007387 */ /* 0x0001e40000100a00 */
[----:B0-----:R-:W-:Y:S02]  /*c7020*/  SHF.R.U32.HI R8, RZ, 0x8, R59 ;  /* 0x00000008ff087819 */ /* 0x001fe4000001163b */
[----:B------:R-:W-:Y:S01]  /*c7030*/  SHF.R.U32.HI R9, RZ, 0x8, R39 ;  /* 0x00000008ff097819 */ /* 0x000fe20000011627 */
[----:B------:R-:W3:Y:S01]  /*c7040*/  LDL.LU R59, [R1+0x58d4] ;  /* 0x0058d400013b7983 */ /* 0x000ee20000300800 */
[----:B------:R-:W-:-:S03]  /*c7050*/  IMAD.MOV.U32 R39, RZ, RZ, R44 ;  /* 0x000000ffff277224 */ /* 0x000fc600078e002c */
[----:B------:R-:W4:Y:S01]  /*c7060*/  LDL.LU R44, [R1+0x58d0] ;  /* 0x0058d000012c7983 */ /* 0x000f220000300800 */
[----:B------:R-:W-:Y:S02]  /*c7070*/  LOP3.LUT R8, R8, 0xffff, RZ, 0xc0, !PT ;  /* 0x0000ffff08087812 */ /* 0x000fe400078ec0ff */
[----:B------:R-:W-:Y:S02]  /*c7080*/  LOP3.LUT R9, R9, 0xffff, RZ, 0xc0, !PT ;  /* 0x0000ffff09097812 */ /* 0x000fe400078ec0ff */
[----:B------:R-:W-:Y:S02]  /*c7090*/  PRMT R8, R8, 0x3340, R0 ;  /* 0x0000334008087816 */ /* 0x000fe40000000000 */
[----:B------:R-:W-:Y:S02]  /*c70a0*/  LOP3.LUT R39, R39, 0xffff, RZ, 0xc0, !PT ;  /* 0x0000ffff27277812 */ /* 0x000fe400078ec0ff */
[----:B------:R-:W-:Y:S01]  /*c70b0*/  LOP3.LUT R56, R56, 0xffff, RZ, 0xc0, !PT ;  /* 0x0000ffff38387812 */ /* 0x000fe200078ec0ff */
[----:B------:R0:W-:Y:S01]  /*c70c0*/  STL [R1+0x228], R8 ;  /* 0x0002280801007387 */ /* 0x0001e20000100800 */
[----:B------:R-:W-:-:S02]  /*c70d0*/  LOP3.LUT R42, R42, 0xffff, RZ, 0xc0, !PT ;  /* 0x0000ffff2a2a7812 */ /* 0x000fc400078ec0ff */
[----:B0-----:R-:W-:Y:S02]  /*c70e0*/  PRMT R8, R39, 0x3340, R9 ;  /* 0x0000334027087816 */ /* 0x001fe40000000009 */
[----:B------:R-:W-:-:S03]  /*c70f0*/  LOP3.LUT R39, R57, 0xffff, RZ, 0xc0, !PT ;  /* 0x0000ffff39277812 */ /* 0x000fc600078ec0ff */
[----:B------:R0:W-:Y:S01]  /*c7100*/  STL [R1+0x724], R8 ;  /* 0x0007240801007387 */ /* 0x0001e20000100800 */
[----:B------:R-:W-:Y:S02]  /*c7110*/  PRMT R9, R56, 0x3340, R39 ;  /* 0x0000334038097816 */ /* 0x000fe40000000027 */
[----:B0-----:R-:W-:-:S04]  /*c7120*/  PRMT R8, R42, 0x3340, R0 ;  /* 0x000033402a087816 */ /* 0x001fc80000000000 */
[----:B------:R-:W-:Y:S02]  /*c7130*/  PRMT R57, R9, 0x5410, R8 ;  /* 0x0000541009397816 */ /* 0x000fe40000000008 */
[----:B------:R-:W-:-:S05]  /*c7140*/  IADD3 R8, P1, PT, R3, R20, RZ ;  /* 0x0000001403087210 */ /* 0x000fca0007f3e0ff */
[----:B------:R-:W-:Y:S01]  /*c7150*/  IMAD.X R9, R4, 0x1, R19, P1 ;  /* 0x0000000104097824 */ /* 0x000fe200008e0613 */
[----:B------:R-:W-:Y:S04]  /*c7160*/  STL [R1+0x7e8], R57 ;  /* 0x0007e83901007387 */ /* 0x000fe80000100800 */
[----:B------:R0:W-:Y:S02]  /*c7170*/  STL.64 [R1+0xf60], R8 ;  /* 0x000f600801007387 */ /* 0x0001e40000100a00 */
[----:B0-----:R-:W-:Y:S02]  /*c7180*/  SHF.R.U32.HI R9, RZ, 0x8, R56 ;  /* 0x00000008ff097819 */ /* 0x001fe40000011638 */
[----:B------:R-:W-:Y:S02]  /*c7190*/  IADD3 R56, P1, PT, R3, R18, RZ ;  /* 0x0000001203387210 */ /* 0x000fe40007f3e0ff */
[----:B------:R-:W-:-:S03]  /*c71a0*/  SHF.R.U32.HI R8, RZ, 0x8, R39 ;  /* 0x00000008ff087819 */ /* 0x000fc60000011627 */
[----:B------:R-:W-:Y:S01]  /*c71b0*/  IMAD.X R57, R4, 0x1, R17, P1 ;  /* 0x0000000104397824 */ /* 0x000fe200008e0611 */
[----:B------:R-:W-:Y:S02]  /*c71c0*/  SHF.R.U32.HI R4, RZ, 0x8, R42 ;  /* 0x00000008ff047819 */ /* 0x000fe4000001162a */
[----:B------:R-:W-:Y:S02]  /*c71d0*/  LOP3.LUT R9, R9, 0xffff, RZ, 0xc0, !PT ;  /* 0x0000ffff09097812 */ /* 0x000fe400078ec0ff */
[----:B------:R-:W-:Y:S02]  /*c71e0*/  LOP3.LUT R8, R8, 0xffff, RZ, 0xc0, !PT ;  /* 0x0000ffff08087812 */ /* 0x000fe400078ec0ff */
[----:B------:R-:W-:Y:S02]  /*c71f0*/  LOP3.LUT R4, R4, 0xffff, RZ, 0xc0, !PT ;  /* 0x0000ffff04047812 */ /* 0x000fe400078ec0ff */
[----:B------:R-:W-:Y:S02]  /*c7200*/  PRMT R8, R9, 0x3340, R8 ;  /* 0x0000334009087816 */ /* 0x000fe40000000008 */
[----:B------:R-:W-:-:S03]  /*c7210*/  PRMT R4, R4, 0x3340, R0 ;  /* 0x0000334004047816 */ /* 0x000fc60000000000 */
[----:B------:R-:W-:Y:S04]  /*c7220*/  STL [R1+0x714], R8 ;  /* 0x0007140801007387 */ /* 0x000fe80000100800 */
[----:B------:R0:W-:Y:S04]  /*c7230*/  STL.64 [R1+0xf58], R56 ;  /* 0x000f583801007387 */ /* 0x0001e80000100a00 */
[----:B------:R1:W-:Y:S01]  /*c7240*/  STL [R1+0x224], R4 ;  /* 0x0002240401007387 */ /* 0x0003e20000100800 */
[----:B0-----:R-:W-:-:S03]  /*c7250*/  LOP3.LUT R56, R54, 0xffff, RZ, 0xc0, !PT ;  /* 0x0000ffff36387812 */ /* 0x001fc600078ec0ff */
[----:B------:R-:W3:Y:S01]  /*c7260*/  LDL.LU R54, [R1+0x58cc] ;  /* 0x0058cc0001367983 */ /* 0x000ee20000300800 */
[----:B----4-:R-:W-:-:S03]  /*c7270*/  LOP3.LUT R9, R44, 0xffff, RZ, 0xc0, !PT ;  /* 0x0000ffff2c097812 */ /* 0x010fc600078ec0ff */
[----:B------:R-:W4:Y:S01]  /*c7280*/  LDL.LU R44, [R1+0x58c8] ;  /* 0x0058c800012c7983 */ /* 0x000f220000300800 */
[----:B--2---:R-:W-:Y:S02]  /*c7290*/  LOP3.LUT R39, R45, 0xffff, RZ, 0xc0, !PT ;  /* 0x0000ffff2d277812 */ /* 0x004fe400078ec0ff */
[----:B-1----:R-:W-:Y:S01]  /*c72a0*/  PRMT R4, R56, 0x3340, R0 ;  /* 0x0000334038047816 */ /* 0x002fe20000000000 */
[----:B------:R-:W2:Y:S04]  /*c72b0*/  LDL.LU R42, [R1+0x444] ;  /* 0x00044400012a7983 */ /* 0x000ea80000300800 */
[----:B------:R-:W2:Y:S01]  /*c72c0*/  LDL.LU R45, [R1+0x1e8] ;  /* 0x0001e800012d7983 */ /* 0x000ea20000300800 */
[----:B------:R-:W-:-:S03]  /*c72d0*/  PRMT R8, R39, 0x3340, R9 ;  /* 0x0000334027087816 */ /* 0x000fc60000000009 */
[----:B------:R-:W2:Y:S01]  /*c72e0*/  LDL.LU R57, [R1+0x3b4] ;  /* 0x0003b40001397983 */ /* 0x000ea20000300800 */
[----:B------:R-:W-:Y:S02]  /*c72f0*/  PRMT R8, R8, 0x5410, R4 ;  /* 0x0000541008087816 */ /* 0x000fe40000000004 */
[----:B------:R-:W-:Y:S02]  /*c7300*/  SHF.R.U32.HI R4, RZ, 0x8, R61 ;  /* 0x00000008ff047819 */ /* 0x000fe4000001163d */
[----:B------:R-:W-:Y:S01]  /*c7310*/  SHF.R.U32.HI R39, RZ, 0x8, R39 ;  /* 0x00000008ff277819 */ /* 0x000fe20000011627 */
[----:B------:R0:W-:Y:S01]  /*c7320*/  STL [R1+0x848], R8 ;  /* 0x0008480801007387 */ /* 0x0001e20000100800 */
[----:B------:R-:W-:Y:S02]  /*c7330*/  LOP3.LUT R4, R4, 0xffff, RZ, 0xc0, !PT ;  /* 0x0000ffff04047812 */ /* 0x000fe400078ec0ff */
[----:B0-----:R-:W-:Y:S02]  /*c7340*/  SHF.R.U32.HI R8, RZ, 0x8, R9 ;  /* 0x00000008ff087819 */ /* 0x001fe40000011609 */
[----:B------:R-:W-:-:S02]  /*c7350*/  LOP3.LUT R9, R39, 0xffff, RZ, 0xc0, !PT ;  /* 0x0000ffff27097812 */ /* 0x000fc400078ec0ff */
[----:B------:R-:W-:Y:S02]  /*c7360*/  PRMT R39, R4, 0x3340, R0 ;  /* 0x0000334004277816 */ /* 0x000fe40000000000 */
[----:B------:R-:W-:Y:S02]  /*c7370*/  LOP3.LUT R8, R8, 0xffff, RZ, 0xc0, !PT ;  /* 0x0000ffff08087812 */ /* 0x000fe400078ec0ff */
[----:B------:R-:W-:Y:S01]  /*c7380*/  LOP3.LUT R60, R60, 0xffff, RZ, 0xc0, !PT ;  /* 0x0000ffff3c3c7812 */ /* 0x000fe200078ec0ff */
[----:B------:R-:W-:Y:S01]  /*c7390*/  STL [R1+0x218], R39 ;  /* 0x0002182701007387 */ /* 0x000fe20000100800 */
[----:B------:R-:W-:Y:S02]  /*c73a0*/  PRMT R4, R9, 0x3340, R8 ;  /* 0x0000334009047816 */ /* 0x000fe40000000008 */
[----:B---3--:R-:W-:Y:S01]  /*c73b0*/  LOP3.LUT R9, R59, 0xffff, RZ, 0xc0, !PT ;  /* 0x0000ffff3b097812 */ /* 0x008fe200078ec0ff */
[----:B------:R-:W-:Y:S01]  /*c73c0*/  VIADD R3, R3, UR6 ;  /* 0x0000000603037c36 */ /* 0x000fe20008000000 */
[----:B------:R-:W0:Y:S01]  /*c73d0*/  LDCU UR6, c[0x0][0x3b8] ;  /* 0x00007700ff0677ac */ /* 0x000e220008000800 */
[----:B------:R1:W-:Y:S02]  /*c73e0*/  STL [R1+0x710], R4 ;  /* 0x0007100401007387 */ /* 0x0003e40000100800 */
[----:B-1----:R-:W-:-:S02]  /*c73f0*/  PRMT R4, R60, 0x3340, R0 ;  /* 0x000033403c047816 */ /* 0x002fc40000000000 */
[----:B----4-:R-:W-:Y:S02]  /*c7400*/  LOP3.LUT R39, R44, 0xffff, RZ, 0xc0, !PT ;  /* 0x0000ffff2c277812 */ /* 0x010fe400078ec0ff */
[----:B------:R-:W3:Y:S04]  /*c7410*/  LDL.LU R44, [R1+0x58c4] ;  /* 0x0058c400012c7983 */ /* 0x000ee80000300800 */
[----:B------:R-:W4:Y:S01]  /*c7420*/  LDL.LU R59, [R1+0x58c0] ;  /* 0x0058c000013b7983 */ /* 0x000f220000300800 */
[----:B------:R-:W-:-:S04]  /*c7430*/  PRMT R8, R39, 0x3340, R9 ;  /* 0x0000334027087816 */ /* 0x000fc80000000009 */
[----:B------:R-:W-:Y:S01]  /*c7440*/  PRMT R61, R8, 0x5410, R4 ;  /* 0x00005410083d7816 */ /* 0x000fe20000000004 */
[----:B------:R-:W-:Y:S01]  /*c7450*/  IMAD.MOV.U32 R8, RZ, RZ, R60 ;  /* 0x000000ffff087224 */ /* 0x000fe200078e003c */
[----:B------:R-:W-:Y:S02]  /*c7460*/  SHF.R.S32.HI R4, RZ, 0x1f, R3 ;  /* 0x0000001fff047819 */ /* 0x000fe40000011403 */
[----:B------:R-:W-:Y:S01]  /*c7470*/  IADD3 R60, P1, PT, R3, R16, RZ ;  /* 0x00000010033c7210 */ /* 0x000fe20007f3e0ff */
[----:B------:R1:W-:Y:S04]  /*c7480*/  STL [R1+0x834], R61 ;  /* 0x0008343d01007387 */ /* 0x0003e80000100800 */
[----:B-1----:R-:W-:-:S05]  /*c7490*/  IMAD.X R61, R4, 0x1, R38, P1 ;  /* 0x00000001043d7824 */ /* 0x002fca00008e0626 */
[----:B------:R1:W-:Y:S04]  /*c74a0*/  STL.64 [R1+0xf50], R60 ;  /* 0x000f503c01007387 */ /* 0x0003e80000100a00 */
[----:B-1----:R-:W3:Y:S01]  /*c74b0*/  LDL.LU.64 R60, [R1+0x58b8] ;  /* 0x0058b800013c7983 */ /* 0x002ee20000300a00 */
[----:B------:R-:W-:Y:S02]  /*c74c0*/  SHF.R.U32.HI R39, RZ, 0x8, R39 ;  /* 0x00000008ff277819 */ /* 0x000fe40000011627 */
[----:B------:R-:W-:Y:S02]  /*c74d0*/  SHF.R.U32.HI R9, RZ, 0x8, R9 ;  /* 0x00000008ff097819 */ /* 0x000fe40000011609 */
[----:B------:R-:W-:Y:S02]  /*c74e0*/  SHF.R.U32.HI R8, RZ, 0x8, R8 ;  /* 0x00000008ff087819 */ /* 0x000fe40000011608 */
[----:B------:R-:W-:-:S02]  /*c74f0*/  LOP3.LUT R39, R39, 0xffff, RZ, 0xc0, !PT ;  /* 0x0000ffff27277812 */ /* 0x000fc400078ec0ff */
[----:B------:R-:W-:Y:S02]  /*c7500*/  LOP3.LUT R9, R9, 0xffff, RZ, 0xc0, !PT ;  /* 0x0000ffff09097812 */ /* 0x000fe400078ec0ff */
[----:B------:R-:W-:Y:S02]  /*c7510*/  LOP3.LUT R8, R8, 0xffff, RZ, 0xc0, !PT ;  /* 0x0000ffff08087812 */ /* 0x000fe400078ec0ff */
[----:B------:R-:W-:Y:S02]  /*c7520*/  PRMT R9, R39, 0x3340, R9 ;  /* 0x0000334027097816 */ /* 0x000fe40000000009 */
[----:B------:R-:W-:Y:S02]  /*c7530*/  PRMT R8, R8, 0x3340, R0 ;  /* 0x0000334008087816 */ /* 0x000fe40000000000 */
[----:B--2---:R-:W-:Y:S02]  /*c7540*/  LOP3.LUT R42, R42, 0xffff, RZ, 0xc0, !PT ;  /* 0x0000ffff2a2a7812 */ /* 0x004fe400078ec0ff */
[----:B------:R-:W-:-:S02]  /*c7550*/  LOP3.LUT R45, R45, 0xffff, RZ, 0xc0, !PT ;  /* 0x0000ffff2d2d7812 */ /* 0x000fc400078ec0ff */
[----:B------:R-:W-:Y:S01]  /*c7560*/  LOP3.LUT R39, R57, 0xffff, RZ, 0xc0, !PT ;  /* 0x0000ffff39277812 */ /* 0x000fe200078ec0ff */
[----:B------:R1:W-:Y:S04]  /*c7570*/  STL [R1+0x704], R9 ;  /* 0x0007040901007387 */ /* 0x0003e80000100800 */
[----:B------:R2:W-:Y:S01]  /*c7580*/  STL [R1+0x1c], R8 ;  /* 0x00001c0801007387 */ /* 0x0005e20000100800 */
[----:B-1----:R-:W-:Y:S02]  /*c7590*/  PRMT R9, R42, 0x3340, R39 ;  /* 0x000033402a097816 */ /* 0x002fe40000000027 */
[----:B--2---:R-:W-:-:S04]  /*c75a0*/  PRMT R8, R45, 0x3340, R0 ;  /* 0x000033402d087816 */ /* 0x004fc80000000000 */
[----:B------:R-:W-:Y:S02]  /*c75b0*/  PRMT R57, R9, 0x5410, R8 ;  /* 0x0000541009397816 */ /* 0x000fe40000000008 */
[----:B------:R-:W-:-:S05]  /*c75c0*/  IADD3 R8, P1, PT, R3, R15, RZ ;  /* 0x0000000f03087210 */ /* 0x000fca0007f3e0ff */
[----:B------:R-:W-:Y:S01]  /*c75d0*/  IMAD.X R9, R4, 0x1, R37, P1 ;  /* 0x0000000104097824 */ /* 0x000fe200008e0625 */
[----:B------:R-:W-:Y:S04]  /*c75e0*/  STL [R1+0x8c0], R57 ;  /* 0x0008c03901007387 */ /* 0x000fe80000100800 */
[----:B------:R1:W-:Y:S01]  /*c75f0*/  STL.64 [R1+0xf48], R8 ;  /* 0x000f480801007387 */ /* 0x0003e20000100a00 */
[----:B------:R-:W-:Y:S02]  /*c7600*/  SHF.R.U32.HI R42, RZ, 0x8, R42 ;  /* 0x00000008ff2a7819 */ /* 0x000fe4000001162a */
[----:B-1----:R-:W-:Y:S02]  /*c7610*/  SHF.R.U32.HI R8, RZ, 0x8, R56 ;  /* 0x00000008ff087819 */ /* 0x002fe40000011638 */
[----:B------:R-:W-:-:S02]  /*c7620*/  SHF.R.U32.HI R9, RZ, 0x8, R39 ;  /* 0x00000008ff097819 */ /* 0x000fc40000011627 */
[----:B------:R-:W-:Y:S02]  /*c7630*/  LOP3.LUT R8, R8, 0xffff, RZ, 0xc0, !PT ;  /* 0x0000ffff08087812 */ /* 0x000fe400078ec0ff */
[----:B------:R-:W-:Y:S02]  /*c7640*/  LOP3.LUT R39, R42, 0xffff, RZ, 0xc0, !PT ;  /* 0x0000ffff2a277812 */ /* 0x000fe400078ec0ff */
[----:B------:R-:W-:Y:S02]  /*c7650*/  LOP3.LUT R9, R9, 0xffff, RZ, 0xc0, !PT ;  /* 0x0000ffff09097812 */ /* 0x000fe400078ec0ff */
[----:B------:R-:W-:Y:S02]  /*c7660*/  PRMT R56, R8, 0x3340, R0 ;  /* 0x0000334008387816 */ /* 0x000fe40000000000 */
[----:B------:R-:W-:Y:S02]  /*c7670*/  PRMT R8, R39, 0x3340, R9 ;  /* 0x0000334027087816 */ /* 0x000fe40000000009 */
[----:B------:R-:W-:Y:S01]  /*c7680*/  LOP3.LUT R42, R54, 0xffff, RZ, 0xc0, !PT ;  /* 0x0000ffff362a7812 */ /* 0x000fe200078ec0ff */
[----:B------:R1:W-:Y:S04]  /*c7690*/  STL [R1+0x14], R56 ;  /* 0x0000143801007387 */ /* 0x0003e80000100800 */
[----:B------:R-:W2:Y:S04]  /*c76a0*/  LDL.LU R54, [R1+0x58b0] ;  /* 0x0058b00001367983 */ /* 0x000ea80000300800 */
[----:B------:R0:W-:Y:S01]  /*c76b0*/  STL [R1+0x708], R8 ;  /* 0x0007080801007387 */ /* 0x0001e20000100800 */
[----:B-1----:R-:W-:-:S03]  /*c76c0*/  LOP3.LUT R56, R47, 0xffff, RZ, 0xc0, !PT ;  /* 0x0000ffff2f387812 */ /* 0x002fc600078ec0ff */
[----:B------:R-:W2:Y:S01]  /*c76d0*/  LDL.LU R47, [R1+0x450] ;  /* 0x00045000012f7983 */ /* 0x000ea20000300800 */
[----:B0-----:R-:W-:Y:S02]  /*c76e0*/  PRMT R8, R56, 0x3340, R0 ;  /* 0x0000334038087816 */ /* 0x001fe40000000000 */
[----:B---3--:R-:W-:Y:S02]  /*c76f0*/  LOP3.LUT R39, R61, 0xffff, RZ, 0xc0, !PT ;  /* 0x0000ffff3d277812 */ /* 0x008fe400078ec0ff */
[----:B------:R-:W3:Y:S02]  /*c7700*/  LDL.LU R61, [R1+0x58ac] ;  /* 0x0058ac00013d7983 */ /* 0x000ee40000300800 */
        /* <DEDUP_REMOVED lines=8> */
[----:B------:R-:W-:Y:S02]  /*c7790*/  LOP3.LUT R39, R42, 0xffff, RZ, 0xc0, !PT ;  /* 0x0000ffff2a277812 */ /* 0x000fe400078ec0ff */
[----:B------:R-:W-:-:S04]  /*c77a0*/  LOP3.LUT R9, R9, 0xffff, RZ, 0xc0, !PT ;  /* 0x0000ffff09097812 */ /* 0x000fc800078ec0ff */
[----:B------:R-:W-:Y:S02]  /*c77b0*/  PRMT R9, R39, 0x3340, R9 ;  /* 0x0000334027097816 */ /* 0x000fe40000000009 */
[----:B------:R-:W-:-:S03]  /*c77c0*/  LOP3.LUT R42, R60, 0xffff, RZ, 0xc0, !PT ;  /* 0x0000ffff3c2a7812 */ /* 0x000fc600078ec0ff */
[----:B------:R0:W-:Y:S04]  /*c77d0*/  STL [R1+0x700], R9 ;  /* 0x0007000901007387 */ /* 0x0001e80000100800 */
[----:B------:R-:W3:Y:S01]  /*c77e0*/  LDL.LU R60, [R1+0x58a8] ;  /* 0x0058a800013c7983 */ /* 0x000ee20000300800 */
[----:B------:R-:W-:-:S04]  /*c77f0*/  SHF.R.U32.HI R8, RZ, 0x8, R56 ;  /* 0x00000008ff087819 */ /* 0x000fc80000011638 */
[----:B------:R-:W-:-:S04]  /*c7800*/  LOP3.LUT R8, R8, 0xffff, RZ, 0xc0, !PT ;  /* 0x0000ffff08087812 */ /* 0x000fc800078ec0ff */
[----:B------:R-:W-:Y:S02]  /*c7810*/  PRMT R8, R8, 0x3340, R0 ;  /* 0x0000334008087816 */ /* 0x000fe40000000000 */
[----:B------:R-:W-:-:S03]  /*c7820*/  LOP3.LUT R39, R58, 0xffff, RZ, 0xc0, !PT ;  /* 0x0000ffff3a277812 */ /* 0x000fc600078ec0ff */
[----:B------:R1:W-:Y:S04]  /*c7830*/  STL [R1+0x18], R8 ;  /* 0x0000180801007387 */ /* 0x0003e80000100800 */
[----:B------:R-:W3:Y:S01]  /*c7840*/  LDL.LU R58, [R1+0x58a4] ;  /* 0x0058a400013a7983 */ /* 0x000ee20000300800 */
[----:B0-----:R-:W-:Y:S02]  /*c7850*/  PRMT R9, R42, 0x3340, R39 ;  /* 0x000033402a097816 */ /* 0x001fe40000000027 */
[----:B-1----:R-:W-:-:S05]  /*c7860*/  LOP3.LUT R8, R46, 0xffff, RZ, 0xc0, !PT ;  /* 0x0000ffff2e087812 */ /* 0x002fca00078ec0ff */
[----:B------:R0:W-:Y:S02]  /*c7870*/  STL [R1+0x558c], R8 ;  /* 0x00558c0801007387 */ /* 0x0001e40000100800 */
[----:B0-----:R-:W-:-:S04]  /*c7880*/  PRMT R8, R8, 0x3340, R0 ;  /* 0x0000334008087816 */ /* 0x001fc80000000000 */
[----:B------:R-:W-:Y:S02]  /*c7890*/  PRMT R8, R9, 0x5410, R8 ;  /* 0x0000541009087816 */ /* 0x000fe40000000008 */
[----:B------:R-:W-:Y:S02]  /*c78a0*/  SHF.R.U32.HI R42, RZ, 0x8, R42 ;  /* 0x00000008ff2a7819 */ /* 0x000fe4000001162a */
[----:B------:R-:W-:Y:S01]  /*c78b0*/  SHF.R.U32.HI R9, RZ, 0x8, R39 ;  /* 0x00000008ff097819 */ /* 0x000fe20000011627 */
[----:B------:R0:W-:Y:S01]  /*c78c0*/  STL [R1+0x5568], R8 ;  /* 0x0055680801007387 */ /* 0x0001e20000100800 */
[----:B------:R-:W-:Y:S02]  /*c78d0*/  IADD3 R56, P1, PT, R3, R12, RZ ;  /* 0x0000000c03387210 */ /* 0x000fe40007f3e0ff */
[----:B------:R-:W-:Y:S02]  /*c78e0*/  LOP3.LUT R39, R42, 0xffff, RZ, 0xc0, !PT ;  /* 0x0000ffff2a277812 */ /* 0x000fe400078ec0ff */
[----:B------:R-:W-:-:S02]  /*c78f0*/  LOP3.LUT R9, R9, 0xffff, RZ, 0xc0, !PT ;  /* 0x0000ffff09097812 */ /* 0x000fc400078ec0ff */
[----:B0-----:R-:W-:Y:S01]  /*c7900*/  SHF.R.U32.HI R8, RZ, 0x8, R45 ;  /* 0x00000008ff087819 */ /* 0x001fe2000001162d */
[----:B------:R-:W-:-:S03]  /*c7910*/  IMAD.X R57, R4, 0x1, R11, P1 ;  /* 0x0000000104397824 */ /* 0x000fc600008e060b */
[----:B------:R-:W-:-:S04]  /*c7920*/  LOP3.LUT R8, R8, 0xffff, RZ, 0xc0, !PT ;  /* 0x0000ffff08087812 */ /* 0x000fc800078ec0ff */
[----:B------:R-:W-:Y:S02]  /*c7930*/  PRMT R42, R8, 0x3340, R0 ;  /* 0x00003340082a7816 */ /* 0x000fe40000000000 */
[----:B------:R-:W-:Y:S01]  /*c7940*/  PRMT R8, R39, 0x3340, R9 ;  /* 0x0000334027087816 */ /* 0x000fe20000000009 */
[----:B------:R-:W-:Y:S04]  /*c7950*/  STL.64 [R1+0xf38], R56 ;  /* 0x000f383801007387 */ /* 0x000fe80000100a00 */
[----:B------:R4:W-:Y:S04]  /*c7960*/  STL [R1+0x1e8], R42 ;  /* 0x0001e82a01007387 */ /* 0x0009e80000100800 */
[----:B------:R0:W-:Y:S01]  /*c7970*/  STL [R1+0x23a4], R8 ;  /* 0x0023a40801007387 */ /* 0x0001e20000100800 */
[----:B--2---:R-:W-:-:S02]  /*c7980*/  LOP3.LUT R46, R47, 0xffff, RZ, 0xc0, !PT ;  /* 0x0000ffff2f2e7812 */ /* 0x004fc400078ec0ff */
[----:B----4-:R-:W-:Y:S02]  /*c7990*/  LOP3.LUT R42, R59, 0xffff, RZ, 0xc0, !PT ;  /* 0x0000ffff3b2a7812 */ /* 0x010fe400078ec0ff */
[----:B------:R-:W2:Y:S01]  /*c79a0*/  LDL.LU R59, [R1+0x58a0] ;  /* 0x0058a000013b7983 */ /* 0x000ea20000300800 */
[----:B---3--:R-:W-:Y:S02]  /*c79b0*/  LOP3.LUT R39, R61, 0xffff, RZ, 0xc0, !PT ;  /* 0x0000ffff3d277812 */ /* 0x008fe400078ec0ff */
[----:B------:R-:W-:Y:S02]  /*c79c0*/  LOP3.LUT R57, R60, 0xffff, RZ, 0xc0, !PT ;  /* 0x0000ffff3c397812 */ /* 0x000fe400078ec0ff */
[----:B------:R-:W3:Y:S04]  /*c79d0*/  LDL.LU R60, [R1+0x589c] ;  /* 0x00589c00013c7983 */ /* 0x000ee80000300800 */
[----:B------:R-:W4:Y:S04]  /*c79e0*/  LDL.LU R45, [R1+0x1cf8] ;  /* 0x001cf800012d7983 */ /* 0x000f280000300800 */
[----:B------:R-:W3:Y:S04]  /*c79f0*/  LDL.LU R47, [R1+0x608] ;  /* 0x00060800012f7983 */ /* 0x000ee80000300800 */
[----:B------:R-:W3:Y:S01]  /*c7a00*/  LDL.LU R61, [R1+0x5898] ;  /* 0x00589800013d7983 */ /* 0x000ee20000300800 */
[----:B0-----:R-:W-:-:S02]  /*c7a10*/  PRMT R8, R42, 0x3340, R0 ;  /* 0x000033402a087816 */ /* 0x001fc40000000000 */
[----:B------:R-:W-:Y:S02]  /*c7a20*/  PRMT R9, R46, 0x3340, R57 ;  /* 0x000033402e097816 */ /* 0x000fe40000000039 */
[----:B------:R-:W-:Y:S02]  /*c7a30*/  LOP3.LUT R56, R44, 0xffff, RZ, 0xc0, !PT ;  /* 0x0000ffff2c387812 */ /* 0x000fe400078ec0ff */
[----:B------:R-:W-:Y:S02]  /*c7a40*/  PRMT R44, R9, 0x5410, R8 ;  /* 0x00005410092c7816 */ /* 0x000fe40000000008 */
[----:B------:R-:W-:Y:S02]  /*c7a50*/  LOP3.LUT R58, R58, 0xffff, RZ, 0xc0, !PT ;  /* 0x0000ffff3a3a7812 */ /* 0x000fe400078ec0ff */
[----:B------:R-:W-:Y:S02]  /*c7a60*/  PRMT R8, R56, 0x3340, R0 ;  /* 0x0000334038087816 */ /* 0x000fe40000000000 */
[----:B------:R-:W-:Y:S01]  /*c7a70*/  PRMT R9, R58, 0x3340, R39 ;  /* 0x000033403a097816 */ /* 0x000fe20000000027 */
[----:B------:R0:W-:Y:S03]  /*c7a80*/  STL [R1+0x828], R44 ;  /* 0x0008282c01007387 */ /* 0x0001e60000100800 */
[----:B0-----:R-:W-:-:S02]  /*c7a90*/  PRMT R44, R9, 0x5410, R8 ;  /* 0x00005410092c7816 */ /* 0x001fc40000000008 */
[----:B------:R-:W-:-:S05]  /*c7aa0*/  IADD3 R8, P1, PT, R3, R10, RZ ;  /* 0x0000000a03087210 */ /* 0x000fca0007f3e0ff */
[----:B------:R-:W-:Y:S01]  /*c7ab0*/  IMAD.X R9, R4, 0x1, R7, P1 ;  /* 0x0000000104097824 */ /* 0x000fe200008e0607 */
[----:B------:R0:W-:Y:S04]  /*c7ac0*/  STL [R1+0x5758], R44 ;  /* 0x0057582c01007387 */ /* 0x0001e80000100800 */
[----:B------:R1:W-:Y:S01]  /*c7ad0*/  STL.64 [R1+0xf30], R8 ;  /* 0x000f300801007387 */ /* 0x0003e20000100a00 */
[----:B------:R-:W-:Y:S02]  /*c7ae0*/  SHF.R.U32.HI R46, RZ, 0x8, R46 ;  /* 0x00000008ff2e7819 */ /* 0x000fe4000001162e */
[----:B0-----:R-:W-:Y:S02]  /*c7af0*/  SHF.R.U32.HI R44, RZ, 0x8, R58 ;  /* 0x00000008ff2c7819 */ /* 0x001fe4000001163a */
[----:B-1----:R-:W-:-:S02]  /*c7b00*/  SHF.R.U32.HI R8, RZ, 0x8, R39 ;  /* 0x00000008ff087819 */ /* 0x002fc40000011627 */
[----:B------:R-:W-:Y:S02]  /*c7b10*/  LOP3.LUT R44, R44, 0xffff, RZ, 0xc0, !PT ;  /* 0x0000ffff2c2c7812 */ /* 0x000fe400078ec0ff */
[----:B------:R-:W-:Y:S02]  /*c7b20*/  SHF.R.U32.HI R9, RZ, 0x8, R57 ;  /* 0x00000008ff097819 */ /* 0x000fe40000011639 */
[----:B------:R-:W-:Y:S02]  /*c7b30*/  LOP3.LUT R8, R8, 0xffff, RZ, 0xc0, !PT ;  /* 0x0000ffff08087812 */ /* 0x000fe400078ec0ff */
[----:B------:R-:W-:Y:S02]  /*c7b40*/  LOP3.LUT R39, R46, 0xffff, RZ, 0xc0, !PT ;  /* 0x0000ffff2e277812 */ /* 0x000fe400078ec0ff */
[----:B------:R-:W-:Y:S01]  /*c7b50*/  LOP3.LUT R9, R9, 0xffff, RZ, 0xc0, !PT ;  /* 0x0000ffff09097812 */ /* 0x000fe200078ec0ff */
[----:B------:R-:W3:Y:S01]  /*c7b60*/  LDL.LU R46, [R1+0x1cec] ;  /* 0x001cec00012e7983 */ /* 0x000ee20000300800 */
[----:B------:R-:W-:-:S02]  /*c7b70*/  PRMT R58, R44, 0x3340, R8 ;  /* 0x000033402c3a7816 */ /* 0x000fc40000000008 */
[----:B------:R-:W-:Y:S02]  /*c7b80*/  IADD3 R8, P1, PT, R3, R6, RZ ;  /* 0x0000000603087210 */ /* 0x000fe40007f3e0ff */
[----:B------:R-:W-:-:S03]  /*c7b90*/  PRMT R39, R39, 0x3340, R9 ;  /* 0x0000334027277816 */ /* 0x000fc60000000009 */
[----:B------:R-:W-:Y:S02]  /*c7ba0*/  IMAD.X R9, R4, 0x1, R5, P1 ;  /* 0x0000000104097824 */ /* 0x000fe400008e0605 */
[----:B------:R-:W-:Y:S04]  /*c7bb0*/  STL [R1+0x6f8], R39 ;  /* 0x0006f82701007387 */ /* 0x000fe80000100800 */
[----:B------:R0:W-:Y:S02]  /*c7bc0*/  STL.64 [R1+0xf28], R8 ;  /* 0x000f280801007387 */ /* 0x0001e40000100a00 */
[----:B0-----:R-:W-:Y:S02]  /*c7bd0*/  SHF.R.U32.HI R8, RZ, 0x8, R56 ;  /* 0x00000008ff087819 */ /* 0x001fe40000011638 */
[----:B------:R-:W-:-:S02]  /*c7be0*/  SHF.R.U32.HI R9, RZ, 0x8, R42 ;  /* 0x00000008ff097819 */ /* 0x000fc4000001162a */
[----:B------:R-:W-:Y:S02]  /*c7bf0*/  LOP3.LUT R8, R8, 0xffff, RZ, 0xc0, !PT ;  /* 0x0000ffff08087812 */ /* 0x000fe400078ec0ff */
[----:B------:R-:W-:Y:S02]  /*c7c00*/  LOP3.LUT R9, R9, 0xffff, RZ, 0xc0, !PT ;  /* 0x0000ffff09097812 */ /* 0x000fe400078ec0ff */
[--C-:B------:R-:W-:Y:S02]  /*c7c10*/  PRMT R39, R8, 0x3340, R0.reuse ;  /* 0x0000334008277816 */ /* 0x100fe40000000000 */
[----:B------:R-:W-:-:S03]  /*c7c20*/  PRMT R8, R9, 0x3340, R0 ;  /* 0x0000334009087816 */ /* 0x000fc60000000000 */
[----:B------:R0:W-:Y:S04]  /*c7c30*/  STL [R1+0x20], R39 ;  /* 0x0000202701007387 */ /* 0x0001e80000100800 */
[----:B------:R1:W-:Y:S01]  /*c7c40*/  STL [R1+0x1f0], R8 ;  /* 0x0001f00801007387 */ /* 0x0003e20000100800 */
[----:B--2---:R-:W-:Y:S02]  /*c7c50*/  LOP3.LUT R42, R59, 0xffff, RZ, 0xc0, !PT ;  /* 0x0000ffff3b2a7812 */ /* 0x004fe400078ec0ff */
[----:B----4-:R-:W-:Y:S02]  /*c7c60*/  LOP3.LUT R45, R45, 0xffff, RZ, 0xc0, !PT ;  /* 0x0000ffff2d2d7812 */ /* 0x010fe400078ec0ff */
[----:B---3--:R-:W-:Y:S02]  /*c7c70*/  LOP3.LUT R44, R47, 0xffff, RZ, 0xc0, !PT ;  /* 0x0000ffff2f2c7812 */ /* 0x008fe400078ec0ff */
[----:B0-----:R-:W-:-:S02]  /*c7c80*/  LOP3.LUT R39, R61, 0xffff, RZ, 0xc0, !PT ;  /* 0x0000ffff3d277812 */ /* 0x001fc400078ec0ff */
[----:B-1----:R-:W-:Y:S02]  /*c7c90*/  PRMT R8, R44, 0x3340, R0 ;  /* 0x000033402c087816 */ /* 0x002fe40000000000 */
[----:B------:R-:W-:-:S04]  /*c7ca0*/  PRMT R9, R45, 0x3340, R39 ;  /* 0x000033402d097816 */ /* 0x000fc80000000027 */
[----:B------:R-:W-:-:S05]  /*c7cb0*/  PRMT R61, R9, 0x5410, R8 ;  /* 0x00005410093d7816 */ /* 0x000fca0000000008 */
[----:B------:R-:W-:Y:S04]  /*c7cc0*/  STL [R1+0x575c], R61 ;  /* 0x00575c3d01007387 */ /* 0x000fe80000100800 */
[----:B------:R-:W2:Y:S04]  /*c7cd0*/  LDL.LU R59, [R1+0x5894] ;  /* 0x00589400013b7983 */ /* 0x000ea80000300800 */
[----:B------:R-:W3:Y:S01]  /*c7ce0*/  LDL.LU R47, [R1+0x1c7c] ;  /* 0x001c7c00012f7983 */ /* 0x000ee20000300800 */
[----:B------:R-:W-:-:S03]  /*c7cf0*/  LOP3.LUT R9, R54, 0xffff, RZ, 0xc0, !PT ;  /* 0x0000ffff36097812 */ /* 0x000fc600078ec0ff */
[----:B------:R-:W4:Y:S04]  /*c7d00*/  LDL.LU R54, [R1+0x5890] ;  /* 0x0058900001367983 */ /* 0x000f280000300800 */
[----:B------:R-:W-:Y:S04]  /*c7d10*/  STL [R1+0x7dc], R42 ;  /* 0x0007dc2a01007387 */ /* 0x000fe80000100800 */
[----:B------:R0:W-:Y:S01]  /*c7d20*/  STL [R1+0x78c], R9 ;  /* 0x00078c0901007387 */ /* 0x0001e20000100800 */
[----:B------:R-:W-:Y:S02]  /*c7d30*/  SHF.R.U32.HI R56, RZ, 0x8, R45 ;  /* 0x00000008ff387819 */ /* 0x000fe4000001162d */
[----:B------:R-:W-:-:S02]  /*c7d40*/  SHF.R.U32.HI R8, RZ, 0x8, R42 ;  /* 0x00000008ff087819 */ /* 0x000fc4000001162a */
[----:B------:R-:W-:Y:S02]  /*c7d50*/  SHF.R.U32.HI R45, RZ, 0x8, R39 ;  /* 0x00000008ff2d7819 */ /* 0x000fe40000011627 */
[----:B0-----:R-:W-:Y:S02]  /*c7d60*/  SHF.R.U32.HI R9, RZ, 0x8, R9 ;  /* 0x00000008ff097819 */ /* 0x001fe40000011609 */
[----:B------:R-:W-:Y:S02]  /*c7d70*/  LOP3.LUT R42, R8, 0xffff, RZ, 0xc0, !PT ;  /* 0x0000ffff082a7812 */ /* 0x000fe400078ec0ff */
[----:B------:R-:W-:Y:S02]  /*c7d80*/  LOP3.LUT R8, R45, 0xffff, RZ, 0xc0, !PT ;  /* 0x0000ffff2d087812 */ /* 0x000fe400078ec0ff */
[----:B------:R-:W-:Y:S02]  /*c7d90*/  LOP3.LUT R39, R9, 0xffff, RZ, 0xc0, !PT ;  /* 0x0000ffff09277812 */ /* 0x000fe400078ec0ff */
[----:B------:R-:W-:-:S02]  /*c7da0*/  LOP3.LUT R9, R56, 0xffff, RZ, 0xc0, !PT ;  /* 0x0000ffff38097812 */ /* 0x000fc400078ec0ff */
[----:B------:R-:W-:Y:S02]  /*c7db0*/  PRMT R39, R42, 0x3340, R39 ;  /* 0x000033402a277816 */ /* 0x000fe40000000027 */
[----:B------:R-:W-:-:S03]  /*c7dc0*/  PRMT R8, R9, 0x3340, R8 ;  /* 0x0000334009087816 */ /* 0x000fc60000000008 */
[----:B------:R4:W-:Y:S04]  /*c7dd0*/  STL [R1+0x239c], R39 ;  /* 0x00239c2701007387 */ /* 0x0009e80000100800 */
[----:B------:R0:W-:Y:S01]  /*c7de0*/  STL [R1+0x6f0], R8 ;  /* 0x0006f00801007387 */ /* 0x0001e20000100800 */
[----:B------:R-:W-:Y:S02]  /*c7df0*/  LOP3.LUT R42, R46, 0xffff, RZ, 0xc0, !PT ;  /* 0x0000ffff2e2a7812 */ /* 0x000fe400078ec0ff */
[----:B--2---:R-:W-:Y:S02]  /*c7e00*/  LOP3.LUT R45, R59, 0xffff, RZ, 0xc0, !PT ;  /* 0x0000ffff3b2d7812 */ /* 0x004fe400078ec0ff */
[----:B------:R-:W2:Y:S04]  /*c7e10*/  LDL.LU R59, [R1+0x588c] ;  /* 0x00588c00013b7983 */ /* 0x000ea80000300800 */
[----:B------:R-:W2:Y:S01]  /*c7e20*/  LDL.LU R56, [R1+0x4c5c] ;  /* 0x004c5c0001387983 */ /* 0x000ea20000300800 */
[----:B----4-:R-:W-:-:S02]  /*c7e30*/  LOP3.LUT R39, R54, 0xffff, RZ, 0xc0, !PT ;  /* 0x0000ffff36277812 */ /* 0x010fc400078ec0ff */
[----:B0-----:R-:W-:Y:S01]  /*c7e40*/  PRMT R8, R45, 0x3340, R0 ;  /* 0x000033402d087816 */ /* 0x001fe20000000000 */
[----:B------:R-:W4:Y:S01]  /*c7e50*/  LDL.LU R46, [R1+0x1e4c] ;  /* 0x001e4c00012e7983 */ /* 0x000f220000300800 */
        /* <DEDUP_REMOVED lines=14> */
[--C-:B------:R-:W-:Y:S02]  /*c7f40*/  PRMT R8, R8, 0x3340, R0.reuse ;  /* 0x0000334008087816 */ /* 0x100fe40000000000 */
[----:B---3--:R-:W-:Y:S02]  /*c7f50*/  LOP3.LUT R42, R47, 0xffff, RZ, 0xc0, !PT ;  /* 0x0000ffff2f2a7812 */ /* 0x008fe400078ec0ff */
[----:B------:R-:W-:Y:S01]  /*c7f60*/  LOP3.LUT R45, R60, 0xffff, RZ, 0xc0, !PT ;  /* 0x0000ffff3c2d7812 */ /* 0x000fe200078ec0ff */
[----:B------:R-:W-:Y:S04]  /*c7f70*/  STL [R1+0x550], R9 ;  /* 0x0005500901007387 */ /* 0x000fe80000100800 */
[----:B------:R0:W-:Y:S04]  /*c7f80*/  STL [R1+0x34], R8 ;  /* 0x0000340801007387 */ /* 0x0001e80000100800 */
[----:B------:R-:W3:Y:S01]  /*c7f90*/  LDL.LU R60, [R1+0x5888] ;  /* 0x00588800013c7983 */ /* 0x000ee20000300800 */
[----:B0-----:R-:W-:-:S02]  /*c7fa0*/  PRMT R8, R45, 0x3340, R0 ;  /* 0x000033402d087816 */ /* 0x001fc40000000000 */
[----:B--2---:R-:W-:-:S04]  /*c7fb0*/  LOP3.LUT R39, R59, 0xffff, RZ, 0xc0, !PT ;  /* 0x0000ffff3b277812 */ /* 0x004fc800078ec0ff */
[----:B------:R-:W-:-:S04]  /*c7fc0*/  PRMT R9, R42, 0x3340, R39 ;  /* 0x000033402a097816 */ /* 0x000fc80000000027 */
[----:B------:R-:W-:Y:S02]  /*c7fd0*/  PRMT R47, R9, 0x5410, R8 ;  /* 0x00005410092f7816 */ /* 0x000fe40000000008 */
[----:B------:R-:W-:-:S05]  /*c7fe0*/  IADD3 R8, P1, PT, R3, R34, RZ ;  /* 0x0000002203087210 */ /* 0x000fca0007f3e0ff */
[----:B------:R-:W-:Y:S01]  /*c7ff0*/  IMAD.X R9, R4, 0x1, R33, P1 ;  /* 0x0000000104097824 */ /* 0x000fe200008e0621 */
[----:B------:R0:W-:Y:S04]  /*c8000*/  STL [R1+0x818], R47 ;  /* 0x0008182f01007387 */ /* 0x0001e80000100800 */
[----:B0-----:R-:W2:Y:S04]  /*c8010*/  LDL.LU R47, [R1+0x4c64] ;  /* 0x004c6400012f7983 */ /* 0x001ea80000300800 */
[----:B------:R0:W-:Y:S04]  /*c8020*/  STL.64 [R1+0xf18], R8 ;  /* 0x000f180801007387 */ /* 0x0001e80000100a00 */
[----:B------:R-:W3:Y:S01]  /*c8030*/  LDL.LU R57, [R1+0x2390] ;  /* 0x0023900001397983 */ /* 0x000ee20000300800 */
[----:B------:R-:W-:-:S02]  /*c8040*/  SHF.R.U32.HI R42, RZ, 0x8, R42 ;  /* 0x00000008ff2a7819 */ /* 0x000fc4000001162a */
[----:B0-----:R-:W-:Y:S02]  /*c8050*/  SHF.R.U32.HI R9, RZ, 0x8, R39 ;  /* 0x00000008ff097819 */ /* 0x001fe40000011627 */
[----:B------:R-:W-:Y:S02]  /*c8060*/  SHF.R.U32.HI R8, RZ, 0x8, R44 ;  /* 0x00000008ff087819 */ /* 0x000fe4000001162c */
[----:B------:R-:W-:Y:S02]  /*c8070*/  LOP3.LUT R39, R42, 0xffff, RZ, 0xc0, !PT ;  /* 0x0000ffff2a277812 */ /* 0x000fe400078ec0ff */
[----:B------:R-:W-:Y:S02]  /*c8080*/  LOP3.LUT R9, R9, 0xffff, RZ, 0xc0, !PT ;  /* 0x0000ffff09097812 */ /* 0x000fe400078ec0ff */
[----:B------:R-:W-:Y:S02]  /*c8090*/  LOP3.LUT R8, R8, 0xffff, RZ, 0xc0, !PT ;  /* 0x0000ffff08087812 */ /* 0x000fe400078ec0ff */
[----:B------:R-:W-:-:S02]  /*c80a0*/  PRMT R59, R39, 0x3340, R9 ;  /* 0x00003340273b7816 */ /* 0x000fc40000000009 */
[----:B------:R-:W-:Y:S02]  /*c80b0*/  PRMT R8, R8, 0x3340, R0 ;  /* 0x0000334008087816 */ /* 0x000fe40000000000 */
[----:B------:R-:W-:Y:S02]  /*c80c0*/  LOP3.LUT R44, R56, 0xffff, RZ, 0xc0, !PT ;  /* 0x0000ffff382c7812 */ /* 0x000fe400078ec0ff */
[----:B----4-:R-:W-:Y:S02]  /*c80d0*/  LOP3.LUT R42, R46, 0xffff, RZ, 0xc0, !PT ;  /* 0x0000ffff2e2a7812 */ /* 0x010fe400078ec0ff */
[----:B------:R-:W-:Y:S01]  /*c80e0*/  LOP3.LUT R39, R54, 0xffff, RZ, 0xc0, !PT ;  /* 0x0000ffff36277812 */ /* 0x000fe200078ec0ff */
[----:B------:R-:W-:Y:S04]  /*c80f0*/  STL.64 [R1+0x57c0], R58 ;  /* 0x0057c03a01007387 */ /* 0x000fe80000100a00 */
[----:B------:R0:W-:Y:S01]  /*c8100*/  STL [R1+0x30], R8 ;  /* 0x0000300801007387 */ /* 0x0001e20000100800 */
[----:B------:R-:W-:-:S02]  /*c8110*/  PRMT R9, R44, 0x3340, R39 ;  /* 0x000033402c097816 */ /* 0x000fc40000000027 */
[----:B0-----:R-:W-:Y:S02]  /*c8120*/  PRMT R8, R42, 0x3340, R0 ;  /* 0x000033402a087816 */ /* 0x001fe40000000000 */
[----:B------:R-:W-:Y:S02]  /*c8130*/  IADD3 R58, P1, PT, R3, R32, RZ ;  /* 0x00000020033a7210 */ /* 0x000fe40007f3e0ff */
[----:B------:R-:W-:-:S03]  /*c8140*/  PRMT R8, R9, 0x5410, R8 ;  /* 0x0000541009087816 */ /* 0x000fc60000000008 */
[----:B------:R-:W-:Y:S02]  /*c8150*/  IMAD.X R59, R4, 0x1, R31, P1 ;  /* 0x00000001043b7824 */ /* 0x000fe400008e061f */
[----:B------:R0:W-:Y:S04]  /*c8160*/  STL [R1+0x810], R8 ;  /* 0x0008100801007387 */ /* 0x0001e80000100800 */
[----:B------:R1:W-:Y:S04]  /*c8170*/  STL.64 [R1+0xf10], R58 ;  /* 0x000f103a01007387 */ /* 0x0003e80000100a00 */
[----:B------:R-:W4:Y:S04]  /*c8180*/  LDL.LU R46, [R1+0x4c50] ;  /* 0x004c5000012e7983 */ /* 0x000f280000300800 */
[----:B------:R-:W4:Y:S04]  /*c8190*/  LDL.LU R54, [R1+0x1de8] ;  /* 0x001de80001367983 */ /* 0x000f280000300800 */
[----:B------:R-:W4:Y:S01]  /*c81a0*/  LDL.LU R61, [R1+0x2384] ;  /* 0x00238400013d7983 */ /* 0x000f220000300800 */
[----:B------:R-:W-:-:S02]  /*c81b0*/  SHF.R.U32.HI R44, RZ, 0x8, R44 ;  /* 0x00000008ff2c7819 */ /* 0x000fc4000001162c */
[----:B------:R-:W-:Y:S02]  /*c81c0*/  SHF.R.U32.HI R9, RZ, 0x8, R39 ;  /* 0x00000008ff097819 */ /* 0x000fe40000011627 */
[----:B0-----:R-:W-:Y:S02]  /*c81d0*/  SHF.R.U32.HI R8, RZ, 0x8, R45 ;  /* 0x00000008ff087819 */ /* 0x001fe4000001162d */
[----:B------:R-:W-:Y:S02]  /*c81e0*/  LOP3.LUT R39, R44, 0xffff, RZ, 0xc0, !PT ;  /* 0x0000ffff2c277812 */ /* 0x000fe400078ec0ff */
[----:B------:R-:W-:Y:S01]  /*c81f0*/  LOP3.LUT R9, R9, 0xffff, RZ, 0xc0, !PT ;  /* 0x0000ffff09097812 */ /* 0x000fe200078ec0ff */
[----:B------:R-:W4:Y:S01]  /*c8200*/  LDL.LU R44, [R1+0x4c4c] ;  /* 0x004c4c00012c7983 */ /* 0x000f220000300800 */
[----:B------:R-:W-:-:S04]  /*c8210*/  LOP3.LUT R8, R8, 0xffff, RZ, 0xc0, !PT ;  /* 0x0000ffff08087812 */ /* 0x000fc800078ec0ff */
[----:B------:R-:W-:Y:S02]  /*c8220*/  PRMT R56, R8, 0x3340, R0 ;  /* 0x0000334008387816 */ /* 0x000fe40000000000 */
[----:B------:R-:W-:-:S03]  /*c8230*/  PRMT R8, R39, 0x3340, R9 ;  /* 0x0000334027087816 */ /* 0x000fc60000000009 */
[----:B------:R-:W-:Y:S04]  /*c8240*/  STL [R1+0x3c], R56 ;  /* 0x00003c3801007387 */ /* 0x000fe80000100800 */
[----:B------:R0:W-:Y:S01]  /*c8250*/  STL [R1+0x6e8], R8 ;  /* 0x0006e80801007387 */ /* 0x0001e20000100800 */
[----:B-1----:R-:W-:-:S05]  /*c8260*/  IADD3 R58, P1, PT, R3, R30, RZ ;  /* 0x0000001e033a7210 */ /* 0x002fca0007f3e0ff */
[----:B------:R-:W-:Y:S01]  /*c8270*/  IMAD.X R59, R4, 0x1, R29, P1 ;  /* 0x00000001043b7824 */ /* 0x000fe200008e061d */
[----:B--2---:R-:W-:Y:S02]  /*c8280*/  LOP3.LUT R45, R47, 0xffff, RZ, 0xc0, !PT ;  /* 0x0000ffff2f2d7812 */ /* 0x004fe400078ec0ff */
[----:B---3--:R-:W-:Y:S02]  /*c8290*/  LOP3.LUT R47, R60, 0xffff, RZ, 0xc0, !PT ;  /* 0x0000ffff3c2f7812 */ /* 0x008fe400078ec0ff */
[----:B------:R-:W-:Y:S01]  /*c82a0*/  LOP3.LUT R39, R57, 0xffff, RZ, 0xc0, !PT ;  /* 0x0000ffff39277812 */ /* 0x000fe200078ec0ff */
[----:B------:R-:W2:Y:S01]  /*c82b0*/  LDL.LU R60, [R1+0x5884] ;  /* 0x00588400013c7983 */ /* 0x000ea20000300800 */
[----:B0-----:R-:W-:Y:S02]  /*c82c0*/  PRMT R8, R47, 0x3340, R0 ;  /* 0x000033402f087816 */ /* 0x001fe40000000000 */
[----:B------:R-:W-:-:S04]  /*c82d0*/  PRMT R9, R45, 0x3340, R39 ;  /* 0x000033402d097816 */ /* 0x000fc80000000027 */
[----:B------:R-:W-:Y:S02]  /*c82e0*/  PRMT R56, R9, 0x5410, R8 ;  /* 0x0000541009387816 */ /* 0x000fe40000000008 */
[----:B------:R-:W-:-:S04]  /*c82f0*/  SHF.R.U32.HI R8, RZ, 0x8, R47 ;  /* 0x00000008ff087819 */ /* 0x000fc8000001162f */
[----:B------:R-:W-:Y:S01]  /*c8300*/  LOP3.LUT R8, R8, 0xffff, RZ, 0xc0, !PT ;  /* 0x0000ffff08087812 */ /* 0x000fe200078ec0ff */
[----:B------:R-:W-:Y:S03]  /*c8310*/  STL [R1+0x573c], R56 ;  /* 0x00573c3801007387 */ /* 0x000fe60000100800 */
[----:B------:R-:W-:Y:S01]  /*c8320*/  PRMT R8, R8, 0x3340, R0 ;  /* 0x0000334008087816 */ /* 0x000fe20000000000 */
[----:B------:R0:W-:Y:S01]  /*c8330*/  STL.64 [R1+0xf00], R58 ;  /* 0x000f003a01007387 */ /* 0x0001e20000100a00 */
[----:B------:R-:W-:-:S03]  /*c8340*/  SHF.R.U32.HI R45, RZ, 0x8, R45 ;  /* 0x00000008ff2d7819 */ /* 0x000fc6000001162d */
[----:B------:R1:W-:Y:S01]  /*c8350*/  STL [R1+0x38], R8 ;  /* 0x0000380801007387 */ /* 0x0003e20000100800 */
[----:B------:R-:W-:Y:S02]  /*c8360*/  SHF.R.U32.HI R9, RZ, 0x8, R39 ;  /* 0x00000008ff097819 */ /* 0x000fe40000011627 */
[----:B------:R-:W-:Y:S02]  /*c8370*/  LOP3.LUT R39, R45, 0xffff, RZ, 0xc0, !PT ;  /* 0x0000ffff2d277812 */ /* 0x000fe400078ec0ff */
[----:B------:R-:W3:Y:S04]  /*c8380*/  LDL.LU R45, [R1+0x1d4] ;  /* 0x0001d400012d7983 */ /* 0x000ee80000300800 */
[----:B------:R-:W3:Y:S01]  /*c8390*/  LDL.LU R47, [R1+0x110] ;  /* 0x00011000012f7983 */ /* 0x000ee20000300800 */
[----:B0-----:R-:W-:-:S02]  /*c83a0*/  IADD3 R58, P1, PT, R3, R28, RZ ;  /* 0x0000001c033a7210 */ /* 0x001fc40007f3e0ff */
[----:B-1----:R-:W-:-:S04]  /*c83b0*/  SHF.R.U32.HI R8, RZ, 0x8, R42 ;  /* 0x00000008ff087819 */ /* 0x002fc8000001162a */
[----:B------:R-:W-:Y:S01]  /*c83c0*/  LOP3.LUT R8, R8, 0xffff, RZ, 0xc0, !PT ;  /* 0x0000ffff08087812 */ /* 0x000fe200078ec0ff */
[----:B------:R-:W-:-:S03]  /*c83d0*/  IMAD.X R59, R4, 0x1, R27, P1 ;  /* 0x00000001043b7824 */ /* 0x000fc600008e061b */
[----:B------:R-:W-:Y:S02]  /*c83e0*/  PRMT R8, R8, 0x3340, R0 ;  /* 0x0000334008087816 */ /* 0x000fe40000000000 */
[----:B------:R-:W-:Y:S04]  /*c83f0*/  STL.64 [R1+0xf08], R58 ;  /* 0x000f083a01007387 */ /* 0x000fe80000100a00 */
[----:B------:R0:W-:Y:S01]  /*c8400*/  STL [R1+0x1f8], R8 ;  /* 0x0001f80801007387 */ /* 0x0001e20000100800 */
[----:B------:R-:W-:Y:S02]  /*c8410*/  LOP3.LUT R9, R9, 0xffff, RZ, 0xc0, !PT ;  /* 0x0000ffff09097812 */ /* 0x000fe400078ec0ff */
[----:B----4-:R-:W-:Y:S02]  /*c8420*/  LOP3.LUT R42, R54, 0xffff, RZ, 0xc0, !PT ;  /* 0x0000ffff362a7812 */ /* 0x010fe400078ec0ff */
[----:B------:R-:W4:Y:S01]  /*c8430*/  LDL.LU R54, [R1+0x1dec] ;  /* 0x001dec0001367983 */ /* 0x000f220000300800 */
[----:B------:R-:W-:-:S02]  /*c8440*/  LOP3.LUT R46, R46, 0xffff, RZ, 0xc0, !PT ;  /* 0x0000ffff2e2e7812 */ /* 0x000fc400078ec0ff */
[----:B------:R-:W-:Y:S02]  /*c8450*/  LOP3.LUT R56, R61, 0xffff, RZ, 0xc0, !PT ;  /* 0x0000ffff3d387812 */ /* 0x000fe400078ec0ff */
[----:B------:R-:W-:Y:S02]  /*c8460*/  PRMT R57, R39, 0x3340, R9 ;  /* 0x0000334027397816 */ /* 0x000fe40000000009 */
[----:B0-----:R-:W-:Y:S02]  /*c8470*/  PRMT R8, R42, 0x3340, R0 ;  /* 0x000033402a087816 */ /* 0x001fe40000000000 */
[----:B------:R-:W-:-:S04]  /*c8480*/  PRMT R9, R46, 0x3340, R56 ;  /* 0x000033402e097816 */ /* 0x000fc80000000038 */
[----:B------:R-:W-:Y:S02]  /*c8490*/  PRMT R8, R9, 0x5410, R8 ;  /* 0x0000541009087816 */ /* 0x000fe40000000008 */
[----:B------:R-:W-:-:S03]  /*c84a0*/  SHF.R.U32.HI R9, RZ, 0x8, R46 ;  /* 0x00000008ff097819 */ /* 0x000fc6000001162e */
[----:B------:R0:W-:Y:S04]  /*c84b0*/  STL [R1+0x7c4], R8 ;  /* 0x0007c40801007387 */ /* 0x0001e80000100800 */
[----:B------:R-:W4:Y:S04]  /*c84c0*/  LDL.LU R46, [R1+0x1d0] ;  /* 0x0001d000012e7983 */ /* 0x000f280000300800 */
[----:B------:R-:W4:Y:S01]  /*c84d0*/  LDL.LU R61, [R1+0xfc] ;  /* 0x0000fc00013d7983 */ /* 0x000f220000300800 */
[----:B------:R-:W-:-:S04]  /*c84e0*/  LOP3.LUT R58, R44, 0xffff, RZ, 0xc0, !PT ;  /* 0x0000ffff2c3a7812 */ /* 0x000fc800078ec0ff */
[----:B------:R-:W-:Y:S02]  /*c84f0*/  SHF.R.U32.HI R44, RZ, 0x8, R58 ;  /* 0x00000008ff2c7819 */ /* 0x000fe4000001163a */
[----:B0-----:R-:W-:Y:S02]  /*c8500*/  SHF.R.U32.HI R8, RZ, 0x8, R56 ;  /* 0x00000008ff087819 */ /* 0x001fe40000011638 */
[----:B------:R-:W-:Y:S02]  /*c8510*/  LOP3.LUT R44, R44, 0xffff, RZ, 0xc0, !PT ;  /* 0x0000ffff2c2c7812 */ /* 0x000fe400078ec0ff */
[----:B------:R-:W-:Y:S02]  /*c8520*/  LOP3.LUT R9, R9, 0xffff, RZ, 0xc0, !PT ;  /* 0x0000ffff09097812 */ /* 0x000fe400078ec0ff */
[----:B------:R-:W-:-:S04]  /*c8530*/  LOP3.LUT R8, R8, 0xffff, RZ, 0xc0, !PT ;  /* 0x0000ffff08087812 */ /* 0x000fc800078ec0ff */
[----:B------:R-:W-:Y:S02]  /*c8540*/  PRMT R8, R9, 0x3340, R8 ;  /* 0x0000334009087816 */ /* 0x000fe40000000008 */
[----:B--2---:R-:W-:-:S04]  /*c8550*/  LOP3.LUT R39, R60, 0xffff, RZ, 0xc0, !PT ;  /* 0x0000ffff3c277812 */ /* 0x004fc800078ec0ff */
[--C-:B------:R-:W-:Y:S02]  /*c8560*/  PRMT R60, R58, 0x3340, R39.reuse ;  /* 0x000033403a3c7816 */ /* 0x100fe40000000027 */
[----:B------:R-:W-:-:S04]  /*c8570*/  SHF.R.U32.HI R39, RZ, 0x8, R39 ;  /* 0x00000008ff277819 */ /* 0x000fc80000011627 */
[----:B------:R-:W-:-:S04]  /*c8580*/  LOP3.LUT R39, R39, 0xffff, RZ, 0xc0, !PT ;  /* 0x0000ffff27277812 */ /* 0x000fc800078ec0ff */
[----:B------:R-:W-:Y:S02]  /*c8590*/  PRMT R39, R44, 0x3340, R39 ;  /* 0x000033402c277816 */ /* 0x000fe40000000027 */
[----:B------:R-:W-:-:S03]  /*c85a0*/  IADD3 R58, P1, PT, R3, R26, RZ ;  /* 0x0000001a033a7210 */ /* 0x000fc60007f3e0ff */
[----:B------:R-:W-:Y:S04]  /*c85b0*/  STL [R1+0x6e0], R39 ;  /* 0x0006e02701007387 */ /* 0x000fe80000100800 */
[----:B------:R0:W-:Y:S01]  /*c85c0*/  STL [R1+0x54c], R8 ;  /* 0x00054c0801007387 */ /* 0x0001e20000100800 */
[----:B------:R-:W-:Y:S01]  /*c85d0*/  IMAD.X R59, R4, 0x1, R25, P1 ;  /* 0x00000001043b7824 */ /* 0x000fe200008e0619 */
[----:B0-----:R-:W-:-:S04]  /*c85e0*/  SHF.R.U32.HI R8, RZ, 0x8, R42 ;  /* 0x00000008ff087819 */ /* 0x001fc8000001162a */
[----:B------:R-:W-:Y:S02]  /*c85f0*/  LOP3.LUT R8, R8, 0xffff, RZ, 0xc0, !PT ;  /* 0x0000ffff08087812 */ /* 0x000fe400078ec0ff */
[----:B---3--:R-:W-:Y:S02]  /*c8600*/  LOP3.LUT R42, R45, 0xffff, RZ, 0xc0, !PT ;  /* 0x0000ffff2d2a7812 */ /* 0x008fe400078ec0ff */
[----:B------:R-:W-:Y:S02]  /*c8610*/  LOP3.LUT R44, R53, 0xffff, RZ, 0xc0, !PT ;  /* 0x0000ffff352c7812 */ /* 0x000fe400078ec0ff */
[----:B------:R-:W-:Y:S02]  /*c8620*/  PRMT R8, R8, 0x3340, R0 ;  /* 0x0000334008087816 */ /* 0x000fe40000000000 */
[----:B------:R-:W-:Y:S01]  /*c8630*/  LOP3.LUT R39, R47, 0xffff, RZ, 0xc0, !PT ;  /* 0x0000ffff2f277812 */ /* 0x000fe200078ec0ff */
[----:B------:R-:W-:Y:S04]  /*c8640*/  STL.64 [R1+0xef0], R58 ;  /* 0x000ef03a01007387 */ /* 0x000fe80000100a00 */
[----:B------:R0:W-:Y:S04]  /*c8650*/  STL [R1+0x40], R8 ;  /* 0x0000400801007387 */ /* 0x0001e80000100800 */
[----:B------:R-:W2:Y:S01]  /*c8660*/  LDL.LU R53, [R1+0x5880] ;  /* 0x0058800001357983 */ /* 0x000ea20000300800 */
[----:B------:R-:W-:-:S02]  /*c8670*/  PRMT R9, R42, 0x3340, R39 ;  /* 0x000033402a097816 */ /* 0x000fc40000000027 */
[----:B------:R-:W-:Y:S01]  /*c8680*/  SHF.R.U32.HI R42, RZ, 0x8, R42 ;  /* 0x00000008ff2a7819 */ /* 0x000fe2000001162a */
[----:B------:R-:W3:Y:S01]  /*c8690*/  LDL.LU R47, [R1+0x178] ;  /* 0x00017800012f7983 */ /* 0x000ee20000300800 */
[----:B----4-:R-:W-:Y:S02]  /*c86a0*/  LOP3.LUT R45, R54, 0xffff, RZ, 0xc0, !PT ;  /* 0x0000ffff362d7812 */ /* 0x010fe400078ec0ff */
[----:B0-----:R-:W-:-:S04]  /*c86b0*/  PRMT R8, R44, 0x3340, R0 ;  /* 0x000033402c087816 */ /* 0x001fc80000000000 */
[----:B------:R-:W-:Y:S02]  /*c86c0*/  PRMT R54, R9, 0x5410, R8 ;  /* 0x0000541009367816 */ /* 0x000fe40000000008 */
[----:B------:R-:W-:Y:S02]  /*c86d0*/  SHF.R.U32.HI R8, RZ, 0x8, R45 ;  /* 0x00000008ff087819 */ /* 0x000fe4000001162d */
[----:B------:R-:W-:Y:S02]  /*c86e0*/  SHF.R.U32.HI R9, RZ, 0x8, R39 ;  /* 0x00000008ff097819 */ /* 0x000fe40000011627 */
[----:B------:R-:W-:Y:S02]  /*c86f0*/  LOP3.LUT R39, R42, 0xffff, RZ, 0xc0, !PT ;  /* 0x0000ffff2a277812 */ /* 0x000fe400078ec0ff */
[----:B------:R-:W-:Y:S02]  /*c8700*/  LOP3.LUT R8, R8, 0xffff, RZ, 0xc0, !PT ;  /* 0x0000ffff08087812 */ /* 0x000fe400078ec0ff */
[----:B------:R-:W-:Y:S01]  /*c8710*/  LOP3.LUT R9, R9, 0xffff, RZ, 0xc0, !PT ;  /* 0x0000ffff09097812 */ /* 0x000fe200078ec0ff */
[----:B------:R0:W-:Y:S01]  /*c8720*/  STL [R1+0x5738], R54 ;  /* 0x0057383601007387 */ /* 0x0001e20000100800 */
[----:B------:R-:W-:-:S02]  /*c8730*/  LOP3.LUT R42, R46, 0xffff, RZ, 0xc0, !PT ;  /* 0x0000ffff2e2a7812 */ /* 0x000fc400078ec0ff */
[----:B------:R-:W-:Y:S02]  /*c8740*/  LOP3.LUT R46, R51, 0xffff, RZ, 0xc0, !PT ;  /* 0x0000ffff332e7812 */ /* 0x000fe400078ec0ff */
[----:B0-----:R-:W-:Y:S02]  /*c8750*/  PRMT R54, R8, 0x3340, R0 ;  /* 0x0000334008367816 */ /* 0x001fe40000000000 */
[----:B------:R-:W-:-:S03]  /*c8760*/  PRMT R8, R39, 0x3340, R9 ;  /* 0x0000334027087816 */ /* 0x000fc60000000009 */
[----:B------:R-:W-:Y:S04]  /*c8770*/  STL [R1+0x1e4], R54 ;  /* 0x0001e43601007387 */ /* 0x000fe80000100800 */
[----:B------:R0:W-:Y:S04]  /*c8780*/  STL [R1+0x6d8], R8 ;  /* 0x0006d80801007387 */ /* 0x0001e80000100800 */
[----:B------:R-:W4:Y:S01]  /*c8790*/  LDL.LU R51, [R1+0x587c] ;  /* 0x00587c0001337983 */ /* 0x000f220000300800 */
[----:B------:R-:W-:Y:S02]  /*c87a0*/  LOP3.LUT R39, R61, 0xffff, RZ, 0xc0, !PT ;  /* 0x0000ffff3d277812 */ /* 0x000fe400078ec0ff */
[----:B------:R-:W-:-:S02]  /*c87b0*/  IADD3 R58, P1, PT, R3, R24, RZ ;  /* 0x00000018033a7210 */ /* 0x000fc40007f3e0ff */
[----:B------:R-:W-:Y:S02]  /*c87c0*/  PRMT R9, R42, 0x3340, R39 ;  /* 0x000033402a097816 */ /* 0x000fe40000000027 */
[----:B0-----:R-:W-:Y:S01]  /*c87d0*/  PRMT R8, R46, 0x3340, R0 ;  /* 0x000033402e087816 */ /* 0x001fe20000000000 */
[----:B------:R-:W-:-:S03]  /*c87e0*/  IMAD.X R59, R4, 0x1, R23, P1 ;  /* 0x00000001043b7824 */ /* 0x000fc600008e0617 */
[----:B------:R-:W-:Y:S02]  /*c87f0*/  PRMT R8, R9, 0x5410, R8 ;  /* 0x0000541009087816 */ /* 0x000fe40000000008 */
[----:B------:R-:W-:-:S03]  /*c8800*/  SHF.R.U32.HI R54, RZ, 0x8, R42 ;  /* 0x00000008ff367819 */ /* 0x000fc6000001162a */
[----:B------:R0:W-:Y:S02]  /*c8810*/  STL [R1+0x7b8], R8 ;  /* 0x0007b80801007387 */ /* 0x0001e40000100800 */
[----:B0-----:R-:W-:Y:S02]  /*c8820*/  SHF.R.U32.HI R8, RZ, 0x8, R44 ;  /* 0x00000008ff087819 */ /* 0x001fe4000001162c */
[----:B------:R-:W2:Y:S04]  /*c8830*/  LDL.LU R44, [R1+0x484] ;  /* 0x00048400012c7983 */ /* 0x000ea80000300800 */
[----:B------:R-:W-:Y:S04]  /*c8840*/  STL.64 [R1+0xee8], R58 ;  /* 0x000ee83a01007387 */ /* 0x000fe80000100a00 */
[----:B------:R-:W2:Y:S04]  /*c8850*/  LDL.LU R42, [R1+0x208] ;  /* 0x00020800012a7983 */ /* 0x000ea80000300800 */
[----:B------:R-:W2:Y:S01]  /*c8860*/  LDL.LU R61, [R1+0x3f0] ;  /* 0x0003f000013d7983 */ /* 0x000ea20000300800 */
[----:B------:R-:W-:-:S02]  /*c8870*/  SHF.R.U32.HI R9, RZ, 0x8, R39 ;  /* 0x00000008ff097819 */ /* 0x000fc40000011627 */
[----:B------:R-:W-:Y:S02]  /*c8880*/  LOP3.LUT R8, R8, 0xffff, RZ, 0xc0, !PT ;  /* 0x0000ffff08087812 */ /* 0x000fe400078ec0ff */
[----:B------:R-:W-:Y:S02]  /*c8890*/  LOP3.LUT R39, R54, 0xffff, RZ, 0xc0, !PT ;  /* 0x0000ffff36277812 */ /* 0x000fe400078ec0ff */
[----:B------:R-:W-:Y:S02]  /*c88a0*/  LOP3.LUT R9, R9, 0xffff, RZ, 0xc0, !PT ;  /* 0x0000ffff09097812 */ /* 0x000fe400078ec0ff */
[----:B------:R-:W-:Y:S02]  /*c88b0*/  PRMT R54, R8, 0x3340, R0 ;  /* 0x0000334008367816 */ /* 0x000fe40000000000 */
[----:B------:R-:W-:-:S03]  /*c88c0*/  PRMT R8, R39, 0x3340, R9 ;  /* 0x0000334027087816 */ /* 0x000fc60000000009 */
[----:B------:R0:W-:Y:S04]  /*c88d0*/  STL [R1+0x1d0], R54 ;  /* 0x0001d03601007387 */ /* 0x0001e80000100800 */
[----:B------:R1:W-:Y:S01]  /*c88e0*/  STL [R1+0x6d0], R8 ;  /* 0x0006d00801007387 */ /* 0x0003e20000100800 */
[----:B0-----:R-:W-:-:S03]  /*c88f0*/  LOP3.LUT R54, R55, 0xffff, RZ, 0xc0, !PT ;  /* 0x0000ffff37367812 */ /* 0x001fc600078ec0ff */
[----:B------:R-:W2:Y:S01]  /*c8900*/  LDL.LU R55, [R1+0x5878] ;  /* 0x0058780001377983 */ /* 0x000ea20000300800 */
[----:B-1----:R-:W-:Y:S02]  /*c8910*/  PRMT R8, R54, 0x3340, R0 ;  /* 0x0000334036087816 */ /* 0x002fe40000000000 */
[----:B------:R-:W-:-:S05]  /*c8920*/  IADD3 R58, P1, PT, R3, R22, RZ ;  /* 0x00000016033a7210 */ /* 0x000fca0007f3e0ff */
[----:B------:R-:W-:Y:S01]  /*c8930*/  IMAD.X R59, R4, 0x1, R21, P1 ;  /* 0x00000001043b7824 */ /* 0x000fe200008e0615 */
[----:B---3--:R-:W-:Y:S02]  /*c8940*/  LOP3.LUT R47, R47, 0xffff, RZ, 0xc0, !PT ;  /* 0x0000ffff2f2f7812 */ /* 0x008fe400078ec0ff */
[----:B----4-:R-:W-:Y:S02]  /*c8950*/  LOP3.LUT R39, R51, 0xffff, RZ, 0xc0, !PT ;  /* 0x0000ffff33277812 */ /* 0x010fe400078ec0ff */
[----:B------:R-:W3:Y:S02]  /*c8960*/  LDL.LU R51, [R1+0x5874] ;  /* 0x0058740001337983 */ /* 0x000ee40000300800 */
[----:B------:R-:W-:-:S04]  /*c8970*/  PRMT R9, R47, 0x3340, R39 ;  /* 0x000033402f097816 */ /* 0x000fc80000000027 */
[----:B------:R-:W-:Y:S02]  /*c8980*/  PRMT R8, R9, 0x5410, R8 ;  /* 0x0000541009087816 */ /* 0x000fe40000000008 */
[----:B------:R-:W-:Y:S02]  /*c8990*/  SHF.R.U32.HI R47, RZ, 0x8, R47 ;  /* 0x00000008ff2f7819 */ /* 0x000fe4000001162f */
[----:B------:R-:W-:Y:S01]  /*c89a0*/  SHF.R.U32.HI R9, RZ, 0x8, R39 ;  /* 0x00000008ff097819 */ /* 0x000fe20000011627 */
[----:B------:R0:W-:Y:S01]  /*c89b0*/  STL [R1+0x7c8], R8 ;  /* 0x0007c80801007387 */ /* 0x0001e20000100800 */
[----:B------:R-:W-:Y:S02]  /*c89c0*/  LOP3.LUT R39, R47, 0xffff, RZ, 0xc0, !PT ;  /* 0x0000ffff2f277812 */ /* 0x000fe400078ec0ff */
[----:B------:R-:W-:Y:S02]  /*c89d0*/  LOP3.LUT R9, R9, 0xffff, RZ, 0xc0, !PT ;  /* 0x0000ffff09097812 */ /* 0x000fe400078ec0ff */
[----:B0-----:R-:W-:-:S02]  /*c89e0*/  SHF.R.U32.HI R8, RZ, 0x8, R54 ;  /* 0x00000008ff087819 */ /* 0x001fc40000011636 */
[----:B------:R-:W-:Y:S02]  /*c89f0*/  PRMT R9, R39, 0x3340, R9 ;  /* 0x0000334027097816 */ /* 0x000fe40000000009 */
[----:B------:R-:W-:Y:S01]  /*c8a00*/  LOP3.LUT R8, R8, 0xffff, RZ, 0xc0, !PT ;  /* 0x0000ffff08087812 */ /* 0x000fe200078ec0ff */
[----:B------:R0:W-:Y:S03]  /*c8a10*/  STL.64 [R1+0xed8], R58 ;  /* 0x000ed83a01007387 */ /* 0x0001e60000100a00 */
[----:B------:R-:W-:Y:S01]  /*c8a20*/  PRMT R8, R8, 0x3340, R0 ;  /* 0x0000334008087816 */ /* 0x000fe20000000000 */
[----:B------:R-:W-:Y:S04]  /*c8a30*/  STL [R1+0x544], R9 ;  /* 0x0005440901007387 */ /* 0x000fe80000100800 */
[----:B------:R1:W-:Y:S01]  /*c8a40*/  STL [R1+0x1c4], R8 ;  /* 0x0001c40801007387 */ /* 0x0003e20000100800 */
[----:B0-----:R-:W-:-:S02]  /*c8a50*/  IADD3 R58, P1, PT, R3, R20, RZ ;  /* 0x00000014033a7210 */ /* 0x001fc40007f3e0ff */
[----:B-1----:R-:W-:-:S03]  /*c8a60*/  SHF.R.U32.HI R8, RZ, 0x8, R46 ;  /* 0x00000008ff087819 */ /* 0x002fc6000001162e */
[----:B------:R-:W-:Y:S01]  /*c8a70*/  IMAD.X R59, R4, 0x1, R19, P1 ;  /* 0x00000001043b7824 */ /* 0x000fe200008e0613 */
[----:B------:R-:W4:Y:S01]  /*c8a80*/  LDL.LU R46, [R1+0x488] ;  /* 0x00048800012e7983 */ /* 0x000f220000300800 */
[----:B--2---:R-:W-:Y:S02]  /*c8a90*/  LOP3.LUT R44, R44, 0xffff, RZ, 0xc0, !PT ;  /* 0x0000ffff2c2c7812 */ /* 0x004fe400078ec0ff */
[----:B------:R-:W-:Y:S02]  /*c8aa0*/  LOP3.LUT R8, R8, 0xffff, RZ, 0xc0, !PT ;  /* 0x0000ffff08087812 */ /* 0x000fe400078ec0ff */
[----:B------:R-:W-:Y:S02]  /*c8ab0*/  LOP3.LUT R42, R42, 0xffff, RZ, 0xc0, !PT ;  /* 0x0000ffff2a2a7812 */ /* 0x000fe400078ec0ff */
[----:B------:R-:W-:Y:S01]  /*c8ac0*/  LOP3.LUT R39, R61, 0xffff, RZ, 0xc0, !PT ;  /* 0x0000ffff3d277812 */ /* 0x000fe200078ec0ff */
[----:B------:R-:W2:Y:S01]  /*c8ad0*/  LDL.LU R47, [R1+0x20c] ;  /* 0x00020c00012f7983 */ /* 0x000ea20000300800 */
[----:B------:R-:W-:-:S03]  /*c8ae0*/  PRMT R8, R8, 0x3340, R0 ;  /* 0x0000334008087816 */ /* 0x000fc60000000000 */
[----:B------:R-:W-:Y:S01]  /*c8af0*/  STL.64 [R1+0xee0], R58 ;  /* 0x000ee03a01007387 */ /* 0x000fe20000100a00 */
[----:B------:R-:W-:-:S03]  /*c8b00*/  PRMT R9, R44, 0x3340, R39 ;  /* 0x000033402c097816 */ /* 0x000fc60000000027 */
[----:B------:R0:W-:Y:S02]  /*c8b10*/  STL [R1+0x1c0], R8 ;  /* 0x0001c00801007387 */ /* 0x0001e40000100800 */
[----:B0-----:R-:W-:Y:S02]  /*c8b20*/  PRMT R8, R42, 0x3340, R0 ;  /* 0x000033402a087816 */ /* 0x001fe40000000000 */
[----:B------:R-:W-:Y:S02]  /*c8b30*/  IADD3 R58, P1, PT, R3, R18, RZ ;  /* 0x00000012033a7210 */ /* 0x000fe40007f3e0ff */
[----:B------:R-:W-:-:S03]  /*c8b40*/  PRMT R8, R9, 0x5410, R8 ;  /* 0x0000541009087816 */ /* 0x000fc60000000008 */
[----:B------:R-:W-:Y:S01]  /*c8b50*/  IMAD.X R59, R4, 0x1, R17, P1 ;  /* 0x00000001043b7824 */ /* 0x000fe200008e0611 */
[----:B------:R-:W-:Y:S01]  /*c8b60*/  SHF.R.U32.HI R4, RZ, 0x8, R39 ;  /* 0x00000008ff047819 */ /* 0x000fe20000011627 */
[----:B------:R0:W-:Y:S03]  /*c8b70*/  STL [R1+0x7a0], R8 ;  /* 0x0007a00801007387 */ /* 0x0001e60000100800 */
[----:B------:R-:W-:Y:S02]  /*c8b80*/  LOP3.LUT R4, R4, 0xffff, RZ, 0xc0, !PT ;  /* 0x0000ffff04047812 */ /* 0x000fe400078ec0ff */
[----:B0-----:R-:W-:-:S04]  /*c8b90*/  SHF.R.U32.HI R8, RZ, 0x8, R44 ;  /* 0x00000008ff087819 */ /* 0x001fc8000001162c */
[----:B------:R-:W-:Y:S01]  /*c8ba0*/  LOP3.LUT R8, R8, 0xffff, RZ, 0xc0, !PT ;  /* 0x0000ffff08087812 */ /* 0x000fe200078ec0ff */
[----:B------:R-:W-:Y:S03]  /*c8bb0*/  STL.64 [R1+0xed0], R58 ;  /* 0x000ed03a01007387 */ /* 0x000fe60000100a00 */
[----:B------:R-:W-:Y:S02]  /*c8bc0*/  PRMT R4, R8, 0x3340, R4 ;  /* 0x0000334008047816 */ /* 0x000fe40000000004 */
[----:B------:R-:W-:Y:S02]  /*c8bd0*/  LOP3.LUT R39, R55, 0xffff, RZ, 0xc0, !PT ;  /* 0x0000ffff37277812 */ /* 0x000fe400078ec0ff */
[----:B------:R-:W2:Y:S04]  /*c8be0*/  LDL.LU R55, [R1+0x5870] ;  /* 0x0058700001377983 */ /* 0x000ea80000300800 */
[----:B------:R0:W-:Y:S02]  /*c8bf0*/  STL [R1+0x6c8], R4 ;  /* 0x0006c80401007387 */ /* 0x0001e40000100800 */
[----:B0-----:R-:W-:-:S02]  /*c8c00*/  LOP3.LUT R4, R52, 0xffff, RZ, 0xc0, !PT ;  /* 0x0000ffff34047812 */ /* 0x001fc400078ec0ff */
[----:B------:R-:W2:Y:S01]  /*c8c10*/  LDL.LU R52, [R1+0x586c] ;  /* 0x00586c0001347983 */ /* 0x000ea20000300800 */
[----:B------:R-:W-:-:S03]  /*c8c20*/  LOP3.LUT R9, R53, 0xffff, RZ, 0xc0, !PT ;  /* 0x0000ffff35097812 */ /* 0x000fc600078ec0ff */
[----:B------:R-:W2:Y:S04]  /*c8c30*/  LDL.LU R53, [R1+0x5868] ;  /* 0x0058680001357983 */ /* 0x000ea80000300800 */
[----:B------:R0:W-:Y:S01]  /*c8c40*/  STL [R1+0x4c64], R4 ;  /* 0x004c640401007387 */ /* 0x0001e20000100800 */
[----:B------:R-:W-:Y:S02]  /*c8c50*/  PRMT R8, R39, 0x3340, R9 ;  /* 0x0000334027087816 */ /* 0x000fe40000000009 */
[----:B0-----:R-:W-:-:S04]  /*c8c60*/  PRMT R4, R4, 0x3340, R0 ;  /* 0x0000334004047816 */ /* 0x001fc80000000000 */
[----:B------:R-:W-:Y:S02]  /*c8c70*/  PRMT R8, R8, 0x5410, R4 ;  /* 0x0000541008087816 */ /* 0x000fe40000000004 */
[----:B------:R-:W-:Y:S02]  /*c8c80*/  SHF.R.U32.HI R4, RZ, 0x8, R42 ;  /* 0x00000008ff047819 */ /* 0x000fe4000001162a */
[----:B------:R-:W-:Y:S01]  /*c8c90*/  SHF.R.U32.HI R39, RZ, 0x8, R39 ;  /* 0x00000008ff277819 */ /* 0x000fe20000011627 */
[----:B------:R0:W-:Y:S01]  /*c8ca0*/  STL [R1+0x4c50], R8 ;  /* 0x004c500801007387 */ /* 0x0001e20000100800 */
[----:B------:R-:W-:Y:S02]  /*c8cb0*/  LOP3.LUT R4, R4, 0xffff, RZ, 0xc0, !PT ;  /* 0x0000ffff04047812 */ /* 0x000fe400078ec0ff */
[----:B0-----:R-:W-:Y:S02]  /*c8cc0*/  SHF.R.U32.HI R8, RZ, 0x8, R9 ;  /* 0x00000008ff087819 */ /* 0x001fe40000011609 */
[----:B------:R-:W-:-:S02]  /*c8cd0*/  LOP3.LUT R9, R39, 0xffff, RZ, 0xc0, !PT ;  /* 0x0000ffff27097812 */ /* 0x000fc400078ec0ff */
[----:B------:R-:W-:Y:S02]  /*c8ce0*/  LOP3.LUT R8, R8, 0xffff, RZ, 0xc0, !PT ;  /* 0x0000ffff08087812 */ /* 0x000fe400078ec0ff */
[----:B------:R-:W-:Y:S02]  /*c8cf0*/  PRMT R39, R4, 0x3340, R0 ;  /* 0x0000334004277816 */ /* 0x000fe40000000000 */
[----:B------:R-:W-:-:S03]  /*c8d00*/  PRMT R4, R9, 0x3340, R8 ;  /* 0x0000334009047816 */ /* 0x000fc60000000008 */
[----:B------:R-:W-:Y:S04]  /*c8d10*/  STL [R1+0x1cc], R39 ;  /* 0x0001cc2701007387 */ /* 0x000fe80000100800 */
[----:B------:R0:W-:Y:S01]  /*c8d20*/  STL [R1+0x217c], R4 ;  /* 0x00217c0401007387 */ /* 0x0001e20000100800 */
[----:B------:R-:W-:Y:S01]  /*c8d30*/  VIADD R3, R3, UR6 ;  /* 0x0000000603037c36 */ /* 0x000fe20008000000 */
[----:B------:R-:W1:Y:S01]  /*c8d40*/  LDCU UR6, c[0x0][0x3b8] ;  /* 0x00007700ff0677ac */ /* 0x000e620008000800 */
[----:B---3--:R-:W-:Y:S02]  /*c8d50*/  LOP3.LUT R56, R51, 0xffff, RZ, 0xc0, !PT ;  /* 0x0000ffff33387812 */ /* 0x008fe400078ec0ff */
[----:B----4-:R-:W-:Y:S02]  /*c8d60*/  LOP3.LUT R58, R46, 0xffff, RZ, 0xc0, !PT ;  /* 0x0000ffff2e3a7812 */ /* 0x010fe400078ec0ff */
[----:B--2---:R-:W-:-:S04]  /*c8d70*/  LOP3.LUT R44, R47, 0xffff, RZ, 0xc0, !PT ;  /* 0x0000ffff2f2c7812 */ /* 0x004fc800078ec0ff */
[----:B0-----:R-:W-:Y:S02]  /*c8d80*/  PRMT R4, R44, 0x3340, R0 ;  /* 0x000033402c047816 */ /* 0x001fe40000000000 */
[----:B------:R-:W-:-:S04]  /*c8d90*/  LOP3.LUT R54, R52, 0xffff, RZ, 0xc0, !PT ;  /* 0x0000ffff34367812 */ /* 0x000fc800078ec0ff */
[----:B------:R-:W-:-:S04]  /*c8da0*/  PRMT R8, R58, 0x3340, R54 ;  /* 0x000033403a087816 */ /* 0x000fc80000000036 */
[----:B------:R-:W-:Y:S02]  /*c8db0*/  PRMT R52, R8, 0x5410, R4 ;  /* 0x0000541008347816 */ /* 0x000fe40000000004 */
[----:B------:R-:W-:-:S03]  /*c8dc0*/  LOP3.LUT R39, R53, 0xffff, RZ, 0xc0, !PT ;  /* 0x0000ffff35277812 */ /* 0x000fc600078ec0ff */
[----:B------:R0:W-:Y:S04]  /*c8dd0*/  STL [R1+0x572c], R52 ;  /* 0x00572c3401007387 */ /* 0x0001e80000100800 */
[----:B------:R-:W2:Y:S04]  /*c8de0*/  LDL.LU R51, [R1+0x5864] ;  /* 0x0058640001337983 */ /* 0x000ea80000300800 */
[----:B------:R-:W3:Y:S04]  /*c8df0*/  LDL.LU R53, [R1+0x5860] ;  /* 0x0058600001357983 */ /* 0x000ee80000300800 */
[----:B0-----:R-:W4:Y:S04]  /*c8e00*/  LDL.LU R52, [R1+0x1d3c] ;  /* 0x001d3c0001347983 */ /* 0x001f280000300800 */
[----:B------:R-:W2:Y:S01]  /*c8e10*/  LDL.LU R42, [R1+0x61c] ;  /* 0x00061c00012a7983 */ /* 0x000ea20000300800 */
[----:B------:R-:W-:-:S02]  /*c8e20*/  LOP3.LUT R9, R55, 0xffff, RZ, 0xc0, !PT ;  /* 0x0000ffff37097812 */ /* 0x000fc400078ec0ff */
[----:B------:R-:W-:Y:S02]  /*c8e30*/  PRMT R4, R56, 0x3340, R0 ;  /* 0x0000334038047816 */ /* 0x000fe40000000000 */
[----:B------:R-:W-:Y:S02]  /*c8e40*/  PRMT R8, R39, 0x3340, R9 ;  /* 0x0000334027087816 */ /* 0x000fe40000000009 */
[----:B------:R-:W-:Y:S02]  /*c8e50*/  IADD3 R46, P1, PT, R3, R16, RZ ;  /* 0x00000010032e7210 */ /* 0x000fe40007f3e0ff */
[----:B------:R-:W-:Y:S02]  /*c8e60*/  SHF.R.U32.HI R39, RZ, 0x8, R39 ;  /* 0x00000008ff277819 */ /* 0x000fe40000011627 */
[----:B------:R-:W-:Y:S02]  /*c8e70*/  PRMT R55, R8, 0x5410, R4 ;  /* 0x0000541008377816 */ /* 0x000fe40000000004 */
[----:B------:R-:W-:-:S02]  /*c8e80*/  SHF.R.S32.HI R4, RZ, 0x1f, R3 ;  /* 0x0000001fff047819 */ /* 0x000fc40000011403 */
[----:B------:R-:W-:Y:S02]  /*c8e90*/  SHF.R.U32.HI R58, RZ, 0x8, R58 ;  /* 0x00000008ff3a7819 */ /* 0x000fe4000001163a */
[----:B------:R-:W-:Y:S02]  /*c8ea0*/  SHF.R.U32.HI R54, RZ, 0x8, R54 ;  /* 0x00000008ff367819 */ /* 0x000fe40000011636 */
[----:B------:R-:W-:Y:S01]  /*c8eb0*/  SHF.R.U32.HI R8, RZ, 0x8, R9 ;  /* 0x00000008ff087819 */ /* 0x000fe20000011609 */
[----:B------:R0:W-:Y:S01]  /*c8ec0*/  STL [R1+0x5740], R55 ;  /* 0x0057403701007387 */ /* 0x0001e20000100800 */
[----:B------:R-:W-:Y:S01]  /*c8ed0*/  IMAD.X R47, R4, 0x1, R38, P1 ;  /* 0x00000001042f7824 */ /* 0x000fe200008e0626 */
[----:B------:R-:W-:Y:S02]  /*c8ee0*/  LOP3.LUT R9, R54, 0xffff, RZ, 0xc0, !PT ;  /* 0x0000ffff36097812 */ /* 0x000fe400078ec0ff */
[----:B------:R-:W-:Y:S02]  /*c8ef0*/  LOP3.LUT R8, R8, 0xffff, RZ, 0xc0, !PT ;  /* 0x0000ffff08087812 */ /* 0x000fe400078ec0ff */
[----:B0-----:R-:W-:-:S02]  /*c8f00*/  LOP3.LUT R55, R39, 0xffff, RZ, 0xc0, !PT ;  /* 0x0000ffff27377812 */ /* 0x001fc400078ec0ff */
[----:B------:R-:W-:Y:S01]  /*c8f10*/  LOP3.LUT R39, R58, 0xffff, RZ, 0xc0, !PT ;  /* 0x0000ffff3a277812 */ /* 0x000fe200078ec0ff */
[----:B------:R0:W-:Y:S01]  /*c8f20*/  STL.64 [R1+0xec8], R46 ;  /* 0x000ec82e01007387 */ /* 0x0001e20000100a00 */
[----:B------:R-:W-:Y:S02]  /*c8f30*/  PRMT R8, R55, 0x3340, R8 ;  /* 0x0000334037087816 */ /* 0x000fe40000000008 */
[----:B------:R-:W-:Y:S02]  /*c8f40*/  PRMT R9, R39, 0x3340, R9 ;  /* 0x0000334027097816 */ /* 0x000fe40000000009 */
[----:B------:R-:W-:Y:S01]  /*c8f50*/  IADD3 R58, P1, PT, R3, R15, RZ ;  /* 0x0000000f033a7210 */ /* 0x000fe20007f3e0ff */
[----:B0-----:R-:W2:Y:S04]  /*c8f60*/  LDL.LU.64 R46, [R1+0x5858] ;  /* 0x00585800012e7983 */ /* 0x001ea80000300a00 */
[----:B------:R-:W2:Y:S04]  /*c8f70*/  LDL.LU R54, [R1+0x454] ;  /* 0x0004540001367983 */ /* 0x000ea80000300800 */
[----:B------:R-:W-:Y:S04]  /*c8f80*/  STL [R1+0x6a8], R9 ;  /* 0x0006a80901007387 */ /* 0x000fe80000100800 */
[----:B------:R0:W-:Y:S01]  /*c8f90*/  STL [R1+0x540], R8 ;  /* 0x0005400801007387 */ /* 0x0001e20000100800 */
[----:B------:R-:W-:Y:S01]  /*c8fa0*/  IMAD.X R59, R4, 0x1, R37, P1 ;  /* 0x00000001043b7824 */ /* 0x000fe200008e0625 */
[----:B0-----:R-:W-:-:S02]  /*c8fb0*/  SHF.R.U32.HI R8, RZ, 0x8, R56 ;  /* 0x00000008ff087819 */ /* 0x001fc40000011638 */
[----:B------:R-:W-:Y:S02]  /*c8fc0*/  SHF.R.U32.HI R9, RZ, 0x8, R44 ;  /* 0x00000008ff097819 */ /* 0x000fe4000001162c */
[----:B------:R-:W-:Y:S02]  /*c8fd0*/  LOP3.LUT R8, R8, 0xffff, RZ, 0xc0, !PT ;  /* 0x0000ffff08087812 */ /* 0x000fe400078ec0ff */
[----:B------:R-:W-:Y:S02]  /*c8fe0*/  LOP3.LUT R9, R9, 0xffff, RZ, 0xc0, !PT ;  /* 0x0000ffff09097812 */ /* 0x000fe400078ec0ff */
[--C-:B------:R-:W-:Y:S02]  /*c8ff0*/  PRMT R39, R8, 0x3340, R0.reuse ;  /* 0x0000334008277816 */ /* 0x100fe40000000000 */
[----:B------:R-:W-:Y:S01]  /*c9000*/  PRMT R8, R9, 0x3340, R0 ;  /* 0x0000334009087816 */ /* 0x000fe20000000000 */
[----:B------:R0:W-:Y:S04]  /*c9010*/  STL.64 [R1+0xec0], R58 ;  /* 0x000ec03a01007387 */ /* 0x0001e80000100a00 */
[----:B------:R-:W2:Y:S04]  /*c9020*/  LDL.LU R56, [R1+0x1d4c] ;  /* 0x001d4c0001387983 */ /* 0x000ea80000300800 */
[----:B------:R3:W-:Y:S04]  /*c9030*/  STL [R1+0x1a0], R39 ;  /* 0x0001a02701007387 */ /* 0x0007e80000100800 */
[----:B0-----:R-:W2:Y:S04]  /*c9040*/  LDL.LU R58, [R1+0x624] ;  /* 0x00062400013a7983 */ /* 0x001ea80000300800 */
[----:B------:R0:W-:Y:S04]  /*c9050*/  STL [R1+0x1c8], R8 ;  /* 0x0001c80801007387 */ /* 0x0001e80000100800 */
[----:B------:R-:W2:Y:S04]  /*c9060*/  LDL.LU R59, [R1+0x1c78] ;  /* 0x001c7800013b7983 */ /* 0x000ea80000300800 */
[----:B------:R-:W2:Y:S04]  /*c9070*/  LDL.LU R61, [R1+0x1ce8] ;  /* 0x001ce800013d7983 */ /* 0x000ea80000300800 */
[----:B------:R-:W2:Y:S01]  /*c9080*/  LDL.LU R44, [R1+0x5f8] ;  /* 0x0005f800012c7983 */ /* 0x000ea20000300800 */
[----:B---3--:R-:W-:-:S02]  /*c9090*/  LOP3.LUT R39, R53, 0xffff, RZ, 0xc0, !PT ;  /* 0x0000ffff35277812 */ /* 0x008fc400078ec0ff */
[----:B----4-:R-:W-:Y:S02]  /*c90a0*/  LOP3.LUT R52, R52, 0xffff, RZ, 0xc0, !PT ;  /* 0x0000ffff34347812 */ /* 0x010fe400078ec0ff */
[----:B--2---:R-:W-:Y:S02]  /*c90b0*/  LOP3.LUT R42, R42, 0xffff, RZ, 0xc0, !PT ;  /* 0x0000ffff2a2a7812 */ /* 0x004fe400078ec0ff */
        /* <DEDUP_REMOVED lines=8> */
[----:B------:R-:W-:Y:S02]  /*c9140*/  SHF.R.U32.HI R8, RZ, 0x8, R39 ;  /* 0x00000008ff087819 */ /* 0x000fe40000011627 */
[----:B------:R-:W-:-:S02]  /*c9150*/  LOP3.LUT R9, R9, 0xffff, RZ, 0xc0, !PT ;  /* 0x0000ffff09097812 */ /* 0x000fc400078ec0ff */
[----:B------:R-:W-:-:S04]  /*c9160*/  LOP3.LUT R8, R8, 0xffff, RZ, 0xc0, !PT ;  /* 0x0000ffff08087812 */ /* 0x000fc800078ec0ff */
[----:B------:R-:W-:Y:S02]  /*c9170*/  PRMT R39, R9, 0x3340, R8 ;  /* 0x0000334009277816 */ /* 0x000fe40000000008 */
[----:B------:R-:W-:-:S03]  /*c9180*/  LOP3.LUT R8, R51, 0xffff, RZ, 0xc0, !PT ;  /* 0x0000ffff33087812 */ /* 0x000fc600078ec0ff */
[----:B------:R0:W-:Y:S04]  /*c9190*/  STL [R1+0x688], R39 ;  /* 0x0006882701007387 */ /* 0x0001e80000100800 */
[----:B------:R-:W2:Y:S01]  /*c91a0*/  LDL.LU R51, [R1+0x5850] ;  /* 0x0058500001337983 */ /* 0x000ea20000300800 */
[----:B------:R-:W-:Y:S02]  /*c91b0*/  LOP3.LUT R9, R54, 0xffff, RZ, 0xc0, !PT ;  /* 0x0000ffff36097812 */ /* 0x000fe400078ec0ff */
[----:B------:R-:W-:Y:S02]  /*c91c0*/  SHF.R.U32.HI R52, RZ, 0x8, R42 ;  /* 0x00000008ff347819 */ /* 0x000fe4000001162a */
[----:B------:R-:W-:Y:S02]  /*c91d0*/  PRMT R42, R9, 0x3340, R8 ;  /* 0x00003340092a7816 */ /* 0x000fe40000000008 */
[----:B0-----:R-:W-:-:S02]  /*c91e0*/  SHF.R.U32.HI R39, RZ, 0x8, R9 ;  /* 0x00000008ff277819 */ /* 0x001fc40000011609 */
[----:B------:R-:W-:Y:S02]  /*c91f0*/  SHF.R.U32.HI R9, RZ, 0x8, R8 ;  /* 0x00000008ff097819 */ /* 0x000fe40000011608 */
[----:B------:R-:W-:Y:S02]  /*c9200*/  LOP3.LUT R8, R52, 0xffff, RZ, 0xc0, !PT ;  /* 0x0000ffff34087812 */ /* 0x000fe400078ec0ff */
[----:B------:R-:W-:Y:S02]  /*c9210*/  LOP3.LUT R39, R39, 0xffff, RZ, 0xc0, !PT ;  /* 0x0000ffff27277812 */ /* 0x000fe400078ec0ff */
[----:B------:R-:W-:Y:S01]  /*c9220*/  LOP3.LUT R9, R9, 0xffff, RZ, 0xc0, !PT ;  /* 0x0000ffff09097812 */ /* 0x000fe200078ec0ff */
[----:B------:R0:W-:Y:S01]  /*c9230*/  STL.64 [R1+0x57e8], R42 ;  /* 0x0057e82a01007387 */ /* 0x0001e20000100a00 */
[----:B------:R-:W-:Y:S02]  /*c9240*/  LOP3.LUT R52, R56, 0xffff, RZ, 0xc0, !PT ;  /* 0x0000ffff38347812 */ /* 0x000fe400078ec0ff */
[----:B0-----:R-:W-:-:S02]  /*c9250*/  PRMT R42, R8, 0x3340, R0 ;  /* 0x00003340082a7816 */ /* 0x001fc40000000000 */
[----:B------:R-:W-:-:S03]  /*c9260*/  PRMT R8, R39, 0x3340, R9 ;  /* 0x0000334027087816 */ /* 0x000fc60000000009 */
[----:B------:R0:W-:Y:S04]  /*c9270*/  STL [R1+0x1e0], R42 ;  /* 0x0001e02a01007387 */ /* 0x0001e80000100800 */
[----:B------:R3:W-:Y:S04]  /*c9280*/  STL [R1+0x2034], R8 ;  /* 0x0020340801007387 */ /* 0x0007e80000100800 */
[----:B------:R-:W4:Y:S04]  /*c9290*/  LDL.LU R54, [R1+0x4c78] ;  /* 0x004c780001367983 */ /* 0x000f280000300800 */
[----:B------:R-:W4:Y:S01]  /*c92a0*/  LDL.LU R56, [R1+0x1e88] ;  /* 0x001e880001387983 */ /* 0x000f220000300800 */
[----:B------:R-:W-:-:S02]  /*c92b0*/  LOP3.LUT R55, R61, 0xffff, RZ, 0xc0, !PT ;  /* 0x0000ffff3d377812 */ /* 0x000fc400078ec0ff */
[----:B------:R-:W-:Y:S02]  /*c92c0*/  LOP3.LUT R43, R44, 0xffff, RZ, 0xc0, !PT ;  /* 0x0000ffff2c2b7812 */ /* 0x000fe400078ec0ff */
[----:B0-----:R-:W-:Y:S02]  /*c92d0*/  LOP3.LUT R42, R58, 0xffff, RZ, 0xc0, !PT ;  /* 0x0000ffff3a2a7812 */ /* 0x001fe400078ec0ff */
[----:B------:R-:W4:Y:S04]  /*c92e0*/  LDL.LU R58, [R1+0x23d8] ;  /* 0x0023d800013a7983 */ /* 0x000f280000300800 */
[----:B------:R-:W4:Y:S04]  /*c92f0*/  LDL.LU R61, [R1+0x4c74] ;  /* 0x004c7400013d7983 */ /* 0x000f280000300800 */
[----:B------:R-:W4:Y:S01]  /*c9300*/  LDL.LU R44, [R1+0x1e78] ;  /* 0x001e7800012c7983 */ /* 0x000f220000300800 */
[----:B------:R-:W-:-:S02]  /*c9310*/  LOP3.LUT R53, R59, 0xffff, RZ, 0xc0, !PT ;  /* 0x0000ffff3b357812 */ /* 0x000fc400078ec0ff */
[----:B---3--:R-:W-:Y:S02]  /*c9320*/  PRMT R8, R42, 0x3340, R0 ;  /* 0x000033402a087816 */ /* 0x008fe40000000000 */
[----:B------:R-:W-:Y:S02]  /*c9330*/  PRMT R9, R52, 0x3340, R53 ;  /* 0x0000334034097816 */ /* 0x000fe40000000035 */
[----:B------:R-:W-:Y:S02]  /*c9340*/  SHF.R.U32.HI R52, RZ, 0x8, R52 ;  /* 0x00000008ff347819 */ /* 0x000fe40000011634 */
[----:B--2---:R-:W-:Y:S02]  /*c9350*/  LOP3.LUT R39, R51, 0xffff, RZ, 0xc0, !PT ;  /* 0x0000ffff33277812 */ /* 0x004fe400078ec0ff */
[----:B------:R-:W-:Y:S02]  /*c9360*/  PRMT R51, R9, 0x5410, R8 ;  /* 0x0000541009337816 */ /* 0x000fe40000000008 */
[----:B------:R-:W-:-:S02]  /*c9370*/  PRMT R8, R43, 0x3340, R0 ;  /* 0x000033402b087816 */ /* 0x000fc40000000000 */
[----:B------:R-:W-:Y:S01]  /*c9380*/  PRMT R9, R55, 0x3340, R39 ;  /* 0x0000334037097816 */ /* 0x000fe20000000027 */
[----:B------:R0:W-:Y:S03]  /*c9390*/  STL [R1+0x5754], R51 ;  /* 0x0057543301007387 */ /* 0x0001e60000100800 */
[----:B0-----:R-:W-:-:S05]  /*c93a0*/  PRMT R51, R9, 0x5410, R8 ;  /* 0x0000541009337816 */ /* 0x001fca0000000008 */
[----:B------:R0:W-:Y:S04]  /*c93b0*/  STL [R1+0x798], R51 ;  /* 0x0007983301007387 */ /* 0x0001e80000100800 */
[----:B------:R-:W2:Y:S01]  /*c93c0*/  LDL.LU R59, [R1+0x23b8] ;  /* 0x0023b800013b7983 */ /* 0x000ea20000300800 */
[----:B------:R-:W-:-:S05]  /*c93d0*/  IADD3 R8, P1, PT, R3, R12, RZ ;  /* 0x0000000c03087210 */ /* 0x000fca0007f3e0ff */
[----:B------:R-:W-:Y:S01]  /*c93e0*/  IMAD.X R9, R4, 0x1, R11, P1 ;  /* 0x0000000104097824 */ /* 0x000fe200008e060b */
[----:B0-----:R-:W-:-:S04]  /*c93f0*/  SHF.R.U32.HI R51, RZ, 0x8, R55 ;  /* 0x00000008ff337819 */ /* 0x001fc80000011637 */
[----:B------:R0:W-:Y:S01]  /*c9400*/  STL.64 [R1+0xea8], R8 ;  /* 0x000ea80801007387 */ /* 0x0001e20000100a00 */
[----:B------:R-:W-:Y:S02]  /*c9410*/  LOP3.LUT R51, R51, 0xffff, RZ, 0xc0, !PT ;  /* 0x0000ffff33337812 */ /* 0x000fe400078ec0ff */
        /* <DEDUP_REMOVED lines=9> */
[----:B------:R-:W-:Y:S02]  /*c94b0*/  IADD3 R52, P1, PT, R3, R10, RZ ;  /* 0x0000000a03347210 */ /* 0x000fe40007f3e0ff */
[----:B0-----:R-:W-:Y:S02]  /*c94c0*/  SHF.R.U32.HI R9, RZ, 0x8, R42 ;  /* 0x00000008ff097819 */ /* 0x001fe4000001162a */
[----:B---3--:R-:W-:Y:S01]  /*c94d0*/  SHF.R.U32.HI R8, RZ, 0x8, R43 ;  /* 0x00000008ff087819 */ /* 0x008fe2000001162b */
[----:B------:R-:W-:Y:S01]  /*c94e0*/  IMAD.X R53, R4, 0x1, R7, P1 ;  /* 0x0000000104357824 */ /* 0x000fe200008e0607 */
[----:B------:R-:W-:-:S02]  /*c94f0*/  LOP3.LUT R9, R9, 0xffff, RZ, 0xc0, !PT ;  /* 0x0000ffff09097812 */ /* 0x000fc400078ec0ff */
[----:B------:R-:W-:-:S04]  /*c9500*/  LOP3.LUT R8, R8, 0xffff, RZ, 0xc0, !PT ;  /* 0x0000ffff08087812 */ /* 0x000fc800078ec0ff */
[--C-:B------:R-:W-:Y:S02]  /*c9510*/  PRMT R39, R8, 0x3340, R0.reuse ;  /* 0x0000334008277816 */ /* 0x100fe40000000000 */
[----:B------:R-:W-:Y:S01]  /*c9520*/  PRMT R8, R9, 0x3340, R0 ;  /* 0x0000334009087816 */ /* 0x000fe20000000000 */
[----:B------:R0:W-:Y:S04]  /*c9530*/  STL.64 [R1+0xeb0], R52 ;  /* 0x000eb03401007387 */ /* 0x0001e80000100a00 */
[----:B------:R-:W-:Y:S01]  /*c9540*/  STL [R1+0x1dc], R39 ;  /* 0x0001dc2701007387 */ /* 0x000fe20000100800 */
[----:B----4-:R-:W-:-:S03]  /*c9550*/  LOP3.LUT R43, R56, 0xffff, RZ, 0xc0, !PT ;  /* 0x0000ffff382b7812 */ /* 0x010fc600078ec0ff */
[----:B------:R3:W-:Y:S01]  /*c9560*/  STL [R1+0x1d8], R8 ;  /* 0x0001d80801007387 */ /* 0x0007e20000100800 */
[----:B------:R-:W-:Y:S02]  /*c9570*/  LOP3.LUT R51, R58, 0xffff, RZ, 0xc0, !PT ;  /* 0x0000ffff3a337812 */ /* 0x000fe400078ec0ff */
[----:B------:R-:W-:Y:S02]  /*c9580*/  LOP3.LUT R42, R44, 0xffff, RZ, 0xc0, !PT ;  /* 0x0000ffff2c2a7812 */ /* 0x000fe400078ec0ff */
[----:B0-----:R-:W-:Y:S02]  /*c9590*/  LOP3.LUT R52, R54, 0xffff, RZ, 0xc0, !PT ;  /* 0x0000ffff36347812 */ /* 0x001fe400078ec0ff */
[----:B------:R-:W4:Y:S04]  /*c95a0*/  LDL.LU R54, [R1+0x4c68] ;  /* 0x004c680001367983 */ /* 0x000f280000300800 */
[----:B------:R-:W4:Y:S01]  /*c95b0*/  LDL.LU R56, [R1+0x1e58] ;  /* 0x001e580001387983 */ /* 0x000f220000300800 */
[----:B------:R-:W-:-:S03]  /*c95c0*/  LOP3.LUT R53, R61, 0xffff, RZ, 0xc0, !PT ;  /* 0x0000ffff3d357812 */ /* 0x000fc600078ec0ff */
[----:B------:R-:W4:Y:S04]  /*c95d0*/  LDL.LU R58, [R1+0x23b0] ;  /* 0x0023b000013a7983 */ /* 0x000f280000300800 */
[----:B------:R-:W4:Y:S04]  /*c95e0*/  LDL.LU R61, [R1+0x4c60] ;  /* 0x004c6000013d7983 */ /* 0x000f280000300800 */
[----:B------:R-:W4:Y:S01]  /*c95f0*/  LDL.LU R44, [R1+0x1e48] ;  /* 0x001e4800012c7983 */ /* 0x000f220000300800 */
[----:B---3--:R-:W-:Y:S02]  /*c9600*/  PRMT R8, R43, 0x3340, R0 ;  /* 0x000033402b087816 */ /* 0x008fe40000000000 */
[----:B------:R-:W-:-:S04]  /*c9610*/  PRMT R9, R52, 0x3340, R51 ;  /* 0x0000334034097816 */ /* 0x000fc80000000033 */
[----:B------:R-:W-:Y:S02]  /*c9620*/  PRMT R55, R9, 0x5410, R8 ;  /* 0x0000541009377816 */ /* 0x000fe40000000008 */
[----:B------:R-:W-:-:S03]  /*c9630*/  PRMT R8, R42, 0x3340, R0 ;  /* 0x000033402a087816 */ /* 0x000fc60000000000 */
[----:B------:R0:W-:Y:S01]  /*c9640*/  STL [R1+0x7b0], R55 ;  /* 0x0007b03701007387 */ /* 0x0001e20000100800 */
[----:B------:R-:W-:Y:S02]  /*c9650*/  SHF.R.U32.HI R52, RZ, 0x8, R52 ;  /* 0x00000008ff347819 */ /* 0x000fe40000011634 */
[----:B--2---:R-:W-:Y:S02]  /*c9660*/  LOP3.LUT R39, R59, 0xffff, RZ, 0xc0, !PT ;  /* 0x0000ffff3b277812 */ /* 0x004fe400078ec0ff */
[----:B------:R-:W2:Y:S02]  /*c9670*/  LDL.LU R59, [R1+0x23ac] ;  /* 0x0023ac00013b7983 */ /* 0x000ea40000300800 */
[----:B------:R-:W-:-:S04]  /*c9680*/  PRMT R9, R53, 0x3340, R39 ;  /* 0x0000334035097816 */ /* 0x000fc80000000027 */
[----:B0-----:R-:W-:Y:S02]  /*c9690*/  PRMT R55, R9, 0x5410, R8 ;  /* 0x0000541009377816 */ /* 0x001fe40000000008 */
[----:B------:R-:W-:-:S05]  /*c96a0*/  IADD3 R8, P1, PT, R3, R6, RZ ;  /* 0x0000000603087210 */ /* 0x000fca0007f3e0ff */
[----:B------:R-:W-:Y:S01]  /*c96b0*/  IMAD.X R9, R4, 0x1, R5, P1 ;  /* 0x0000000104097824 */ /* 0x000fe200008e0605 */
[----:B------:R-:W-:Y:S01]  /*c96c0*/  STL [R1+0x7b4], R55 ;  /* 0x0007b43701007387 */ /* 0x000fe20000100800 */
[----:B------:R-:W-:-:S03]  /*c96d0*/  SHF.R.U32.HI R39, RZ, 0x8, R39 ;  /* 0x00000008ff277819 */ /* 0x000fc60000011627 */
        /* <DEDUP_REMOVED lines=11> */
[----:B------:R-:W-:Y:S02]  /*c9790*/  SHF.R.U32.HI R9, RZ, 0x8, R42 ;  /* 0x00000008ff097819 */ /* 0x000fe4000001162a */
[----:B------:R-:W-:Y:S02]  /*c97a0*/  IADD3 R52, P1, PT, R3, R36, RZ ;  /* 0x0000002403347210 */ /* 0x000fe40007f3e0ff */
[----:B------:R-:W-:Y:S02]  /*c97b0*/  LOP3.LUT R9, R9, 0xffff, RZ, 0xc0, !PT ;  /* 0x0000ffff09097812 */ /* 0x000fe400078ec0ff */
[----:B0-----:R-:W-:Y:S01]  /*c97c0*/  SHF.R.U32.HI R8, RZ, 0x8, R43 ;  /* 0x00000008ff087819 */ /* 0x001fe2000001162b */
[----:B------:R-:W-:-:S03]  /*c97d0*/  IMAD.X R53, R4, 0x1, R35, P1 ;  /* 0x0000000104357824 */ /* 0x000fc600008e0623 */
[----:B------:R-:W-:-:S04]  /*c97e0*/  LOP3.LUT R8, R8, 0xffff, RZ, 0xc0, !PT ;  /* 0x0000ffff08087812 */ /* 0x000fc800078ec0ff */
[--C-:B------:R-:W-:Y:S02]  /*c97f0*/  PRMT R39, R8, 0x3340, R0.reuse ;  /* 0x0000334008277816 */ /* 0x100fe40000000000 */
[----:B------:R-:W-:Y:S01]  /*c9800*/  PRMT R8, R9, 0x3340, R0 ;  /* 0x0000334009087816 */ /* 0x000fe20000000000 */
[----:B------:R0:W-:Y:S04]  /*c9810*/  STL.64 [R1+0xea0], R52 ;  /* 0x000ea03401007387 */ /* 0x0001e80000100a00 */
[----:B------:R-:W-:Y:S04]  /*c9820*/  STL [R1+0x200], R39 ;  /* 0x0002002701007387 */ /* 0x000fe80000100800 */
[----:B------:R3:W-:Y:S01]  /*c9830*/  STL [R1+0x1fc], R8 ;  /* 0x0001fc0801007387 */ /* 0x0007e20000100800 */
[----:B----4-:R-:W-:-:S02]  /*c9840*/  LOP3.LUT R43, R56, 0xffff, RZ, 0xc0, !PT ;  /* 0x0000ffff382b7812 */ /* 0x010fc400078ec0ff */
[----:B------:R-:W-:Y:S01]  /*c9850*/  LOP3.LUT R51, R58, 0xffff, RZ, 0xc0, !PT ;  /* 0x0000ffff3a337812 */ /* 0x000fe200078ec0ff */
[----:B------:R-:W4:Y:S04]  /*c9860*/  LDL.LU R56, [R1+0x204] ;  /* 0x0002040001387983 */ /* 0x000f280000300800 */
[----:B------:R-:W4:Y:S01]  /*c9870*/  LDL.LU R58, [R1+0x94] ;  /* 0x00009400013a7983 */ /* 0x000f220000300800 */
[----:B0-----:R-:W-:Y:S02]  /*c9880*/  LOP3.LUT R53, R61, 0xffff, RZ, 0xc0, !PT ;  /* 0x0000ffff3d357812 */ /* 0x001fe400078ec0ff */
[----:B------:R-:W-:Y:S01]  /*c9890*/  LOP3.LUT R42, R44, 0xffff, RZ, 0xc0, !PT ;  /* 0x0000ffff2c2a7812 */ /* 0x000fe200078ec0ff */
[----:B------:R-:W4:Y:S04]  /*c98a0*/  LDL.LU R61, [R1+0x158] ;  /* 0x00015800013d7983 */ /* 0x000f280000300800 */
[----:B------:R-:W4:Y:S01]  /*c98b0*/  LDL.LU R44, [R1+0x1f4] ;  /* 0x0001f400012c7983 */ /* 0x000f220000300800 */
[----:B------:R-:W-:-:S02]  /*c98c0*/  LOP3.LUT R52, R54, 0xffff, RZ, 0xc0, !PT ;  /* 0x0000ffff36347812 */ /* 0x000fc400078ec0ff */
[----:B---3--:R-:W-:Y:S02]  /*c98d0*/  PRMT R8, R43, 0x3340, R0 ;  /* 0x000033402b087816 */ /* 0x008fe40000000000 */
[----:B------:R-:W-:-:S04]  /*c98e0*/  PRMT R9, R52, 0x3340, R51 ;  /* 0x0000334034097816 */ /* 0x000fc80000000033 */
[----:B------:R-:W-:Y:S02]  /*c98f0*/  PRMT R54, R9, 0x5410, R8 ;  /* 0x0000541009367816 */ /* 0x000fe40000000008 */
[----:B------:R-:W-:-:S03]  /*c9900*/  PRMT R8, R42, 0x3340, R0 ;  /* 0x000033402a087816 */ /* 0x000fc60000000000 */
[----:B------:R0:W-:Y:S01]  /*c9910*/  STL [R1+0x764], R54 ;  /* 0x0007643601007387 */ /* 0x0001e20000100800 */
[----:B------:R-:W-:Y:S02]  /*c9920*/  SHF.R.U32.HI R52, RZ, 0x8, R52 ;  /* 0x00000008ff347819 */ /* 0x000fe40000011634 */
[----:B0-----:R-:W-:-:S05]  /*c9930*/  IADD3 R54, P1, PT, R3, R34, RZ ;  /* 0x0000002203367210 */ /* 0x001fca0007f3e0ff */
[----:B------:R-:W-:Y:S01]  /*c9940*/  IMAD.X R55, R4, 0x1, R33, P1 ;  /* 0x0000000104377824 */ /* 0x000fe200008e0621 */
[----:B--2---:R-:W-:Y:S02]  /*c9950*/  LOP3.LUT R39, R59, 0xffff, RZ, 0xc0, !PT ;  /* 0x0000ffff3b277812 */ /* 0x004fe400078ec0ff */
[----:B------:R-:W2:Y:S02]  /*c9960*/  LDL.LU R59, [R1+0x154] ;  /* 0x00015400013b7983 */ /* 0x000ea40000300800 */
[----:B------:R-:W-:-:S04]  /*c9970*/  PRMT R9, R53, 0x3340, R39 ;  /* 0x0000334035097816 */ /* 0x000fc80000000027 */
[----:B------:R-:W-:Y:S02]  /*c9980*/  PRMT R8, R9, 0x5410, R8 ;  /* 0x0000541009087816 */ /* 0x000fe40000000008 */
[----:B------:R-:W-:Y:S02]  /*c9990*/  SHF.R.U32.HI R9, RZ, 0x8, R53 ;  /* 0x00000008ff097819 */ /* 0x000fe40000011635 */
[----:B------:R-:W-:Y:S01]  /*c99a0*/  SHF.R.U32.HI R39, RZ, 0x8, R39 ;  /* 0x00000008ff277819 */ /* 0x000fe20000011627 */
[----:B------:R0:W-:Y:S03]  /*c99b0*/  STL [R1+0x7bc], R8 ;  /* 0x0007bc0801007387 */ /* 0x0001e60000100800 */
[----:B------:R-:W-:Y:S02]  /*c99c0*/  LOP3.LUT R39, R39, 0xffff, RZ, 0xc0, !PT ;  /* 0x0000ffff27277812 */ /* 0x000fe400078ec0ff */
[----:B0-----:R-:W-:-:S02]  /*c99d0*/  SHF.R.U32.HI R8, RZ, 0x8, R51 ;  /* 0x00000008ff087819 */ /* 0x001fc40000011633 */
[----:B------:R-:W-:Y:S02]  /*c99e0*/  LOP3.LUT R51, R9, 0xffff, RZ, 0xc0, !PT ;  /* 0x0000ffff09337812 */ /* 0x000fe400078ec0ff */
[----:B------:R-:W-:Y:S02]  /*c99f0*/  LOP3.LUT R9, R52, 0xffff, RZ, 0xc0, !PT ;  /* 0x0000ffff34097812 */ /* 0x000fe400078ec0ff */
[----:B------:R-:W-:Y:S02]  /*c9a00*/  LOP3.LUT R8, R8, 0xffff, RZ, 0xc0, !PT ;  /* 0x0000ffff08087812 */ /* 0x000fe400078ec0ff */
[----:B------:R-:W-:Y:S02]  /*c9a10*/  PRMT R39, R51, 0x3340, R39 ;  /* 0x0000334033277816 */ /* 0x000fe40000000027 */
[----:B------:R-:W-:Y:S01]  /*c9a20*/  PRMT R8, R9, 0x3340, R8 ;  /* 0x0000334009087816 */ /* 0x000fe20000000008 */
[----:B------:R-:W-:Y:S04]  /*c9a30*/  STL.64 [R1+0xe88], R54 ;  /* 0x000e883601007387 */ /* 0x000fe80000100a00 */
[----:B------:R-:W-:Y:S01]  /*c9a40*/  STL [R1+0x664], R39 ;  /* 0x0006642701007387 */ /* 0x000fe20000100800 */
[----:B------:R-:W-:-:S03]  /*c9a50*/  SHF.R.U32.HI R9, RZ, 0x8, R42 ;  /* 0x00000008ff097819 */ /* 0x000fc6000001162a */
[----:B------:R0:W-:Y:S01]  /*c9a60*/  STL [R1+0x660], R8 ;  /* 0x0006600801007387 */ /* 0x0001e20000100800 */
        /* <DEDUP_REMOVED lines=10> */
[----:B------:R-:W-:-:S02]  /*c9b10*/  LOP3.LUT R43, R40, 0xffff, RZ, 0xc0, !PT ;  /* 0x0000ffff282b7812 */ /* 0x000fc400078ec0ff */
[----:B----4-:R-:W-:Y:S02]  /*c9b20*/  LOP3.LUT R42, R58, 0xffff, RZ, 0xc0, !PT ;  /* 0x0000ffff3a2a7812 */ /* 0x010fe400078ec0ff */
[----:B------:R-:W4:Y:S01]  /*c9b30*/  LDL.LU R58, [R1+0x1bc] ;  /* 0x0001bc00013a7983 */ /* 0x000f220000300800 */
[----:B0-----:R-:W-:Y:S02]  /*c9b40*/  LOP3.LUT R53, R61, 0xffff, RZ, 0xc0, !PT ;  /* 0x0000ffff3d357812 */ /* 0x001fe400078ec0ff */
[----:B------:R-:W-:Y:S01]  /*c9b50*/  LOP3.LUT R51, R44, 0xffff, RZ, 0xc0, !PT ;  /* 0x0000ffff2c337812 */ /* 0x000fe200078ec0ff */
[----:B------:R-:W4:Y:S04]  /*c9b60*/  LDL.LU R61, [R1+0xf0] ;  /* 0x0000f000013d7983 */ /* 0x000f280000300800 */
        /* <DEDUP_REMOVED lines=21> */
[----:B------:R-:W-:Y:S02]  /*c9cc0*/  LOP3.LUT R39, R52, 0xffff, RZ, 0xc0, !PT ;  /* 0x0000ffff34277812 */ /* 0x000fe400078ec0ff */
[----:B------:R-:W-:Y:S02]  /*c9cd0*/  LOP3.LUT R8, R8, 0xffff, RZ, 0xc0, !PT ;  /* 0x0000ffff08087812 */ /* 0x000fe400078ec0ff */
[----:B------:R-:W-:Y:S02]  /*c9ce0*/  PRMT R9, R39, 0x3340, R9 ;  /* 0x0000334027097816 */ /* 0x000fe40000000009 */
[----:B------:R-:W-:Y:S01]  /*c9cf0*/  PRMT R8, R51, 0x3340, R8 ;  /* 0x0000334033087816 */ /* 0x000fe20000000008 */
[----:B------:R-:W-:Y:S04]  /*c9d00*/  STL.64 [R1+0xe78], R54 ;  /* 0x000e783601007387 */ /* 0x000fe80000100a00 */
[----:B------:R0:W-:Y:S04]  /*c9d10*/  STL [R1+0x634], R9 ;  /* 0x0006340901007387 */ /* 0x0001e80000100800 */
[----:B------:R3:W-:Y:S01]  /*c9d20*/  STL [R1+0x524], R8 ;  /* 0x0005240801007387 */ /* 0x0007e20000100800 */
[----:B------:R-:W-:-:S02]  /*c9d30*/  IADD3 R52, P1, PT, R3, R28, RZ ;  /* 0x0000001c03347210 */ /* 0x000fc40007f3e0ff */
[----:B0-----:R-:W-:Y:S02]  /*c9d40*/  SHF.R.U32.HI R9, RZ, 0x8, R42 ;  /* 0x00000008ff097819 */ /* 0x001fe4000001162a */
[----:B---3--:R-:W-:Y:S02]  /*c9d50*/  SHF.R.U32.HI R8, RZ, 0x8, R43 ;  /* 0x00000008ff087819 */ /* 0x008fe4000001162b */
[----:B------:R-:W-:Y:S02]  /*c9d60*/  LOP3.LUT R9, R9, 0xffff, RZ, 0xc0, !PT ;  /* 0x0000ffff09097812 */ /* 0x000fe400078ec0ff */
[----:B------:R-:W-:Y:S01]  /*c9d70*/  LOP3.LUT R8, R8, 0xffff, RZ, 0xc0, !PT ;  /* 0x0000ffff08087812 */ /* 0x000fe200078ec0ff */
[----:B------:R-:W-:-:S03]  /*c9d80*/  IMAD.X R53, R4, 0x1, R27, P1 ;  /* 0x0000000104357824 */ /* 0x000fc600008e061b */
[--C-:B------:R-:W-:Y:S02]  /*c9d90*/  PRMT R39, R8, 0x3340, R0.reuse ;  /* 0x0000334008277816 */ /* 0x100fe40000000000 */
[----:B------:R-:W-:Y:S01]  /*c9da0*/  PRMT R8, R9, 0x3340, R0 ;  /* 0x0000334009087816 */ /* 0x000fe20000000000 */
[----:B------:R4:W-:Y:S04]  /*c9db0*/  STL.64 [R1+0xe80], R52 ;  /* 0x000e803401007387 */ /* 0x0009e80000100a00 */
[----:B------:R-:W-:Y:S01]  /*c9dc0*/  STL [R1+0x208], R39 ;  /* 0x0002082701007387 */ /* 0x000fe20000100800 */
[----:B------:R-:W-:-:S03]  /*c9dd0*/  LOP3.LUT R43, R49, 0xffff, RZ, 0xc0, !PT ;  /* 0x0000ffff312b7812 */ /* 0x000fc600078ec0ff */
[----:B------:R0:W-:Y:S04]  /*c9de0*/  STL [R1+0x204], R8 ;  /* 0x0002040801007387 */ /* 0x0001e80000100800 */
[----:B------:R-:W3:Y:S01]  /*c9df0*/  LDL.LU R49, [R1+0x584c] ;  /* 0x00584c0001317983 */ /* 0x000ee20000300800 */
[----:B----4-:R-:W-:Y:S02]  /*c9e00*/  LOP3.LUT R52, R61, 0xffff, RZ, 0xc0, !PT ;  /* 0x0000ffff3d347812 */ /* 0x010fe400078ec0ff */
[----:B------:R-:W-:Y:S01]  /*c9e10*/  LOP3.LUT R51, R44, 0xffff, RZ, 0xc0, !PT ;  /* 0x0000ffff2c337812 */ /* 0x000fe200078ec0ff */
[----:B------:R-:W4:Y:S01]  /*c9e20*/  LDL.LU R61, [R1+0x1ec] ;  /* 0x0001ec00013d7983 */ /* 0x000f220000300800 */
[----:B------:R-:W-:-:S03]  /*c9e30*/  LOP3.LUT R42, R40, 0xffff, RZ, 0xc0, !PT ;  /* 0x0000ffff282a7812 */ /* 0x000fc600078ec0ff */
[----:B------:R-:W3:Y:S04]  /*c9e40*/  LDL.LU R44, [R1+0xf4] ;  /* 0x0000f400012c7983 */ /* 0x000ee80000300800 */
[----:B------:R-:W3:Y:S01]  /*c9e50*/  LDL.LU R40, [R1+0x5c0] ;  /* 0x0005c00001287983 */ /* 0x000ee20000300800 */
[----:B------:R-:W-:Y:S02]  /*c9e60*/  LOP3.LUT R53, R58, 0xffff, RZ, 0xc0, !PT ;  /* 0x0000ffff3a357812 */ /* 0x000fe400078ec0ff */
[----:B0-----:R-:W-:Y:S01]  /*c9e70*/  PRMT R8, R43, 0x3340, R0 ;  /* 0x000033402b087816 */ /* 0x001fe20000000000 */
[----:B------:R-:W3:Y:S01]  /*c9e80*/  LDL.LU R56, [R1+0x3b0] ;  /* 0x0003b00001387983 */ /* 0x000ee20000300800 */
[----:B------:R-:W-:-:S04]  /*c9e90*/  PRMT R9, R53, 0x3340, R52 ;  /* 0x0000334035097816 */ /* 0x000fc80000000034 */
[----:B------:R-:W-:-:S05]  /*c9ea0*/  PRMT R9, R9, 0x5410, R8 ;  /* 0x0000541009097816 */ /* 0x000fca0000000008 */
[----:B------:R0:W-:Y:S04]  /*c9eb0*/  STL [R1+0x768], R9 ;  /* 0x0007680901007387 */ /* 0x0001e80000100800 */
[----:B------:R-:W3:Y:S01]  /*c9ec0*/  LDL.LU R58, [R1+0x440] ;  /* 0x00044000013a7983 */ /* 0x000ee20000300800 */
[----:B------:R-:W-:Y:S02]  /*c9ed0*/  PRMT R8, R42, 0x3340, R0 ;  /* 0x000033402a087816 */ /* 0x000fe40000000000 */
[----:B------:R-:W-:-:S05]  /*c9ee0*/  IADD3 R54, P1, PT, R3, R26, RZ ;  /* 0x0000001a03367210 */ /* 0x000fca0007f3e0ff */
[----:B------:R-:W-:Y:S01]  /*c9ef0*/  IMAD.X R55, R4, 0x1, R25, P1 ;  /* 0x0000000104377824 */ /* 0x000fe200008e0619 */
[----:B--2---:R-:W-:-:S04]  /*c9f00*/  LOP3.LUT R39, R59, 0xffff, RZ, 0xc0, !PT ;  /* 0x0000ffff3b277812 */ /* 0x004fc800078ec0ff */
[----:B0-----:R-:W-:-:S04]  /*c9f10*/  PRMT R9, R51, 0x3340, R39 ;  /* 0x0000334033097816 */ /* 0x001fc80000000027 */
[----:B------:R-:W-:Y:S02]  /*c9f20*/  PRMT R8, R9, 0x5410, R8 ;  /* 0x0000541009087816 */ /* 0x000fe40000000008 */
[----:B------:R-:W-:Y:S02]  /*c9f30*/  SHF.R.U32.HI R51, RZ, 0x8, R51 ;  /* 0x00000008ff337819 */ /* 0x000fe40000011633 */
[----:B------:R-:W-:Y:S02]  /*c9f40*/  SHF.R.U32.HI R39, RZ, 0x8, R39 ;  /* 0x00000008ff277819 */ /* 0x000fe40000011627 */
[----:B------:R-:W-:Y:S01]  /*c9f50*/  SHF.R.U32.HI R9, RZ, 0x8, R53 ;  /* 0x00000008ff097819 */ /* 0x000fe20000011635 */
[----:B------:R0:W-:Y:S01]  /*c9f60*/  STL [R1+0x8b0], R8 ;  /* 0x0008b00801007387 */ /* 0x0001e20000100800 */
[----:B------:R-:W-:Y:S02]  /*c9f70*/  LOP3.LUT R51, R51, 0xffff, RZ, 0xc0, !PT ;  /* 0x0000ffff33337812 */ /* 0x000fe400078ec0ff */
[----:B------:R-:W-:-:S02]  /*c9f80*/  LOP3.LUT R39, R39, 0xffff, RZ, 0xc0, !PT ;  /* 0x0000ffff27277812 */ /* 0x000fc400078ec0ff */
[----:B------:R-:W-:Y:S02]  /*c9f90*/  LOP3.LUT R9, R9, 0xffff, RZ, 0xc0, !PT ;  /* 0x0000ffff09097812 */ /* 0x000fe400078ec0ff */
[----:B0-----:R-:W-:Y:S02]  /*c9fa0*/  SHF.R.U32.HI R8, RZ, 0x8, R52 ;  /* 0x00000008ff087819 */ /* 0x001fe40000011634 */
[----:B------:R-:W-:Y:S02]  /*c9fb0*/  PRMT R39, R51, 0x3340, R39 ;  /* 0x0000334033277816 */ /* 0x000fe40000000027 */
[----:B------:R-:W-:Y:S01]  /*c9fc0*/  LOP3.LUT R8, R8, 0xffff, RZ, 0xc0, !PT ;  /* 0x0000ffff08087812 */ /* 0x000fe200078ec0ff */
[----:B------:R-:W-:Y:S03]  /*c9fd0*/  STL.64 [R1+0xe68], R54 ;  /* 0x000e683601007387 */ /* 0x000fe60000100a00 */
[----:B------:R-:W-:Y:S01]  /*c9fe0*/  PRMT R8, R9, 0x3340, R8 ;  /* 0x0000334009087816 */ /* 0x000fe20000000008 */
[----:B------:R-:W-:Y:S01]  /*c9ff0*/  STL [R1+0x630], R39 ;  /* 0x0006302701007387 */ /* 0x000fe20000100800 */
[----:B------:R-:W-:-:S03]  /*ca000*/  IADD3 R52, P1, PT, R3, R24, RZ ;  /* 0x0000001803347210 */ /* 0x000fc60007f3e0ff */
[----:B------:R0:W-:Y:S01]  /*ca010*/  STL [R1+0x62c], R8 ;  /* 0x00062c0801007387 */ /* 0x0001e20000100800 */
[----:B------:R-:W-:Y:S01]  /*ca020*/  SHF.R.U32.HI R9, RZ, 0x8, R42 ;  /* 0x00000008ff097819 */ /* 0x000fe2000001162a */
[----:B------:R-:W-:Y:S01]  /*ca030*/  IMAD.X R53, R4, 0x1, R23, P1 ;  /* 0x0000000104357824 */ /* 0x000fe200008e0617 */
[----:B0-----:R-:W-:Y:S02]  /*ca040*/  SHF.R.U32.HI R8, RZ, 0x8, R43 ;  /* 0x00000008ff087819 */ /* 0x001fe4000001162b */
[----:B------:R-:W-:Y:S02]  /*ca050*/  LOP3.LUT R9, R9, 0xffff, RZ, 0xc0, !PT ;  /* 0x0000ffff09097812 */ /* 0x000fe400078ec0ff */
[----:B------:R-:W-:Y:S02]  /*ca060*/  LOP3.LUT R8, R8, 0xffff, RZ, 0xc0, !PT ;  /* 0x0000ffff08087812 */ /* 0x000fe400078ec0ff */
[--C-:B------:R-:W-:Y:S02]  /*ca070*/  PRMT R9, R9, 0x3340, R0.reuse ;  /* 0x0000334009097816 */ /* 0x100fe40000000000 */
[----:B------:R-:W-:Y:S01]  /*ca080*/  PRMT R8, R8, 0x3340, R0 ;  /* 0x0000334008087816 */ /* 0x000fe20000000000 */
[----:B------:R-:W-:Y:S04]  /*ca090*/  STL.64 [R1+0xe70], R52 ;  /* 0x000e703401007387 */ /* 0x000fe80000100a00 */
[----:B------:R0:W-:Y:S04]  /*ca0a0*/  STL [R1+0x220], R8 ;  /* 0x0002200801007387 */ /* 0x0001e80000100800 */
[----:B------:R2:W-:Y:S01]  /*ca0b0*/  STL [R1+0x21c], R9 ;  /* 0x00021c0901007387 */ /* 0x0005e20000100800 */
[----:B0-----:R-:W-:-:S03]  /*ca0c0*/  LOP3.LUT R8, R41, 0xffff, RZ, 0xc0, !PT ;  /* 0x0000ffff29087812 */ /* 0x001fc600078ec0ff */
[----:B------:R-:W2:Y:S01]  /*ca0d0*/  LDL.LU R41, [R1+0x5848] ;  /* 0x0058480001297983 */ /* 0x000ea20000300800 */
[----:B----4-:R-:W-:Y:S02]  /*ca0e0*/  LOP3.LUT R51, R61, 0xffff, RZ, 0xc0, !PT ;  /* 0x0000ffff3d337812 */ /* 0x010fe400078ec0ff */
[----:B---3--:R-:W-:Y:S02]  /*ca0f0*/  LOP3.LUT R43, R40, 0xffff, RZ, 0xc0, !PT ;  /* 0x0000ffff282b7812 */ /* 0x008fe400078ec0ff */
[----:B------:R-:W3:Y:S04]  /*ca100*/  LDL.LU R40, [R1+0x1d7c] ;  /* 0x001d7c0001287983 */ /* 0x000ee80000300800 */
[----:B------:R0:W-:Y:S04]  /*ca110*/  STL [R1+0x4c5c], R8 ;  /* 0x004c5c0801007387 */ /* 0x0001e80000100800 */
[----:B------:R-:W4:Y:S04]  /*ca120*/  LDL.LU R59, [R1+0x64c] ;  /* 0x00064c00013b7983 */ /* 0x000f280000300800 */
[----:B------:R-:W4:Y:S01]  /*ca130*/  LDL.LU R61, [R1+0x1cbc] ;  /* 0x001cbc00013d7983 */ /* 0x000f220000300800 */
[----:B------:R-:W-:-:S04]  /*ca140*/  LOP3.LUT R44, R44, 0xffff, RZ, 0xc0, !PT ;  /* 0x0000ffff2c2c7812 */ /* 0x000fc800078ec0ff */
[----:B--2---:R-:W-:Y:S02]  /*ca150*/  PRMT R9, R51, 0x3340, R44 ;  /* 0x0000334033097816 */ /* 0x004fe4000000002c */
[----:B0-----:R-:W-:Y:S02]  /*ca160*/  PRMT R8, R8, 0x3340, R0 ;  /* 0x0000334008087816 */ /* 0x001fe40000000000 */
[----:B------:R-:W-:Y:S02]  /*ca170*/  LOP3.LUT R42, R56, 0xffff, RZ, 0xc0, !PT ;  /* 0x0000ffff382a7812 */ /* 0x000fe400078ec0ff */
[----:B------:R-:W-:Y:S02]  /*ca180*/  LOP3.LUT R39, R58, 0xffff, RZ, 0xc0, !PT ;  /* 0x0000ffff3a277812 */ /* 0x000fe400078ec0ff */
[----:B------:R-:W-:Y:S02]  /*ca190*/  PRMT R52, R9, 0x5410, R8 ;  /* 0x0000541009347816 */ /* 0x000fe40000000008 */
[----:B------:R-:W-:-:S02]  /*ca1a0*/  PRMT R8, R42, 0x3340, R0 ;  /* 0x000033402a087816 */ /* 0x000fc40000000000 */
[----:B------:R-:W-:Y:S01]  /*ca1b0*/  PRMT R9, R43, 0x3340, R39 ;  /* 0x000033402b097816 */ /* 0x000fe20000000027 */
[----:B------:R0:W-:Y:S03]  /*ca1c0*/  STL [R1+0x4c48], R52 ;  /* 0x004c483401007387 */ /* 0x0001e60000100800 */
[----:B------:R-:W-:Y:S02]  /*ca1d0*/  PRMT R8, R9, 0x5410, R8 ;  /* 0x0000541009087816 */ /* 0x000fe40000000008 */
[----:B0-----:R-:W-:-:S03]  /*ca1e0*/  IADD3 R52, P1, PT, R3, R22, RZ ;  /* 0x0000001603347210 */ /* 0x001fc60007f3e0ff */
[----:B------:R0:W-:Y:S02]  /*ca1f0*/  STL [R1+0x8b4], R8 ;  /* 0x0008b40801007387 */ /* 0x0001e40000100800 */
[----:B------:R-:W-:-:S05]  /*ca200*/  IMAD.X R53, R4, 0x1, R21, P1 ;  /* 0x0000000104357824 */ /* 0x000fca00008e0615 */
[----:B------:R2:W-:Y:S01]  /*ca210*/  STL.64 [R1+0xe60], R52 ;  /* 0x000e603401007387 */ /* 0x0005e20000100a00 */
[----:B0-----:R-:W-:-:S03]  /*ca220*/  SHF.R.U32.HI R8, RZ, 0x8, R44 ;  /* 0x00000008ff087819 */ /* 0x001fc6000001162c */
[----:B------:R-:W4:Y:S04]  /*ca230*/  LDL.LU R44, [R1+0x48c] ;  /* 0x00048c00012c7983 */ /* 0x000f280000300800 */
[----:B------:R-:W4:Y:S04]  /*ca240*/  LDL.LU R56, [R1+0x308] ;  /* 0x0003080001387983 */ /* 0x000f280000300800 */
[----:B------:R-:W4:Y:S01]  /*ca250*/  LDL.LU R58, [R1+0x3f8] ;  /* 0x0003f800013a7983 */ /* 0x000f220000300800 */
[----:B------:R-:W-:Y:S02]  /*ca260*/  SHF.R.U32.HI R9, RZ, 0x8, R51 ;  /* 0x00000008ff097819 */ /* 0x000fe40000011633 */
[----:B------:R-:W-:-:S02]  /*ca270*/  SHF.R.U32.HI R51, RZ, 0x8, R39 ;  /* 0x00000008ff337819 */ /* 0x000fc40000011627 */
[----:B------:R-:W-:Y:S02]  /*ca280*/  LOP3.LUT R39, R8, 0xffff, RZ, 0xc0, !PT ;  /* 0x0000ffff08277812 */ /* 0x000fe400078ec0ff */
[----:B--2---:R-:W-:Y:S02]  /*ca290*/  SHF.R.U32.HI R52, RZ, 0x8, R43 ;  /* 0x00000008ff347819 */ /* 0x004fe4000001162b */
[----:B------:R-:W-:Y:S02]  /*ca2a0*/  LOP3.LUT R43, R9, 0xffff, RZ, 0xc0, !PT ;  /* 0x0000ffff092b7812 */ /* 0x000fe400078ec0ff */
[----:B------:R-:W-:Y:S02]  /*ca2b0*/  LOP3.LUT R8, R51, 0xffff, RZ, 0xc0, !PT ;  /* 0x0000ffff33087812 */ /* 0x000fe400078ec0ff */
[----:B------:R-:W-:Y:S02]  /*ca2c0*/  LOP3.LUT R9, R52, 0xffff, RZ, 0xc0, !PT ;  /* 0x0000ffff34097812 */ /* 0x000fe400078ec0ff */
[----:B------:R-:W-:-:S02]  /*ca2d0*/  PRMT R39, R43, 0x3340, R39 ;  /* 0x000033402b277816 */ /* 0x000fc40000000027 */
[----:B------:R-:W-:-:S03]  /*ca2e0*/  PRMT R8, R9, 0x3340, R8 ;  /* 0x0000334009087816 */ /* 0x000fc60000000008 */
[----:B------:R-:W-:Y:S04]  /*ca2f0*/  STL [R1+0x202c], R39 ;  /* 0x00202c2701007387 */ /* 0x000fe80000100800 */
[----:B------:R0:W-:Y:S01]  /*ca300*/  STL [R1+0x51c], R8 ;  /* 0x00051c0801007387 */ /* 0x0001e20000100800 */
[----:B------:R-:W-:Y:S02]  /*ca310*/  IADD3 R52, P1, PT, R3, R20, RZ ;  /* 0x0000001403347210 */ /* 0x000fe40007f3e0ff */
[----:B0-----:R-:W-:-:S03]  /*ca320*/  SHF.R.U32.HI R8, RZ, 0x8, R42 ;  /* 0x00000008ff087819 */ /* 0x001fc6000001162a */
[----:B------:R-:W-:Y:S01]  /*ca330*/  IMAD.X R53, R4, 0x1, R19, P1 ;  /* 0x0000000104357824 */ /* 0x000fe200008e0613 */
[----:B------:R-:W-:-:S04]  /*ca340*/  LOP3.LUT R8, R8, 0xffff, RZ, 0xc0, !PT ;  /* 0x0000ffff08087812 */ /* 0x000fc800078ec0ff */
[----:B------:R-:W-:Y:S01]  /*ca350*/  PRMT R8, R8, 0x3340, R0 ;  /* 0x0000334008087816 */ /* 0x000fe20000000000 */
[----:B------:R0:W-:Y:S04]  /*ca360*/  STL.64 [R1+0xe58], R52 ;  /* 0x000e583401007387 */ /* 0x0001e80000100a00 */
[----:B------:R2:W-:Y:S01]  /*ca370*/  STL [R1+0x210], R8 ;  /* 0x0002100801007387 */ /* 0x0005e20000100800 */
[----:B0-----:R-:W-:-:S05]  /*ca380*/  IADD3 R52, P1, PT, R3, R18, RZ ;  /* 0x0000001203347210 */ /* 0x001fca0007f3e0ff */
[----:B------:R-:W-:Y:S01]  /*ca390*/  IMAD.X R53, R4, 0x1, R17, P1 ;  /* 0x0000000104357824 */ /* 0x000fe200008e0611 */
[----:B---3--:R-:W-:Y:S02]  /*ca3a0*/  LOP3.LUT R40, R40, 0xffff, RZ, 0xc0, !PT ;  /* 0x0000ffff28287812 */ /* 0x008fe400078ec0ff */
[----:B----4-:R-:W-:Y:S02]  /*ca3b0*/  LOP3.LUT R42, R59, 0xffff, RZ, 0xc0, !PT ;  /* 0x0000ffff3b2a7812 */ /* 0x010fe400078ec0ff */
[----:B------:R-:W-:Y:S02]  /*ca3c0*/  LOP3.LUT R39, R61, 0xffff, RZ, 0xc0, !PT ;  /* 0x0000ffff3d277812 */ /* 0x000fe400078ec0ff */
[----:B--2---:R-:W-:Y:S02]  /*ca3d0*/  PRMT R8, R42, 0x3340, R0 ;  /* 0x000033402a087816 */ /* 0x004fe40000000000 */
[----:B------:R-:W-:-:S04]  /*ca3e0*/  PRMT R9, R40, 0x3340, R39 ;  /* 0x0000334028097816 */ /* 0x000fc80000000027 */
[----:B------:R-:W-:-:S05]  /*ca3f0*/  PRMT R8, R9, 0x5410, R8 ;  /* 0x0000541009087816 */ /* 0x000fca0000000008 */
[----:B------:R-:W-:Y:S04]  /*ca400*/  STL [R1+0x1f48], R8 ;  /* 0x001f480801007387 */ /* 0x000fe80000100800 */
[----:B------:R0:W-:Y:S04]  /*ca410*/  STL.64 [R1+0xe50], R52 ;  /* 0x000e503401007387 */ /* 0x0001e80000100a00 */
[----:B0-----:R-:W2:Y:S04]  /*ca420*/  LDL.LU R52, [R1+0x1d9c] ;  /* 0x001d9c0001347983 */ /* 0x001ea80000300800 */
[----:B------:R-:W3:Y:S04]  /*ca430*/  LDL.LU R59, [R1+0x658] ;  /* 0x00065800013b7983 */ /* 0x000ee80000300800 */
[----:B------:R-:W4:Y:S01]  /*ca440*/  LDL.LU R61, [R1+0x1cdc] ;  /* 0x001cdc00013d7983 */ /* 0x000f220000300800 */
[----:B------:R-:W-:-:S02]  /*ca450*/  SHF.R.U32.HI R8, RZ, 0x8, R40 ;  /* 0x00000008ff087819 */ /* 0x000fc40000011628 */
[----:B------:R-:W-:Y:S01]  /*ca460*/  SHF.R.U32.HI R4, RZ, 0x8, R39 ;  /* 0x00000008ff047819 */ /* 0x000fe20000011627 */
[----:B------:R-:W4:Y:S01]  /*ca470*/  LDL.LU R40, [R1+0x494] ;  /* 0x0004940001287983 */ /* 0x000f220000300800 */
[----:B------:R-:W-:Y:S02]  /*ca480*/  LOP3.LUT R8, R8, 0xffff, RZ, 0xc0, !PT ;  /* 0x0000ffff08087812 */ /* 0x000fe400078ec0ff */
[----:B------:R-:W-:-:S04]  /*ca490*/  LOP3.LUT R4, R4, 0xffff, RZ, 0xc0, !PT ;  /* 0x0000ffff04047812 */ /* 0x000fc800078ec0ff */
[----:B------:R-:W-:Y:S02]  /*ca4a0*/  PRMT R4, R8, 0x3340, R4 ;  /* 0x0000334008047816 */ /* 0x000fe40000000004 */
[----:B------:R-:W-:Y:S02]  /*ca4b0*/  LOP3.LUT R39, R44, 0xffff, RZ, 0xc0, !PT ;  /* 0x0000ffff2c277812 */ /* 0x000fe400078ec0ff */
[----:B------:R-:W-:Y:S02]  /*ca4c0*/  LOP3.LUT R43, R56, 0xffff, RZ, 0xc0, !PT ;  /* 0x0000ffff382b7812 */ /* 0x000fe400078ec0ff */
[----:B------:R-:W-:Y:S01]  /*ca4d0*/  LOP3.LUT R9, R58, 0xffff, RZ, 0xc0, !PT ;  /* 0x0000ffff3a097812 */ /* 0x000fe200078ec0ff */
[----:B------:R-:W4:Y:S04]  /*ca4e0*/  LDL.LU R44, [R1+0x400] ;  /* 0x00040000012c7983 */ /* 0x000f280000300800 */
[----:B------:R0:W-:Y:S01]  /*ca4f0*/  STL [R1+0x624], R4 ;  /* 0x0006240401007387 */ /* 0x0001e20000100800 */
[----:B------:R-:W-:-:S02]  /*ca500*/  PRMT R8, R39, 0x3340, R9 ;  /* 0x0000334027087816 */ /* 0x000fc40000000009 */
[----:B0-----:R-:W-:-:S04]  /*ca510*/  PRMT R4, R43, 0x3340, R0 ;  /* 0x000033402b047816 */ /* 0x001fc80000000000 */
[----:B------:R-:W-:Y:S02]  /*ca520*/  PRMT R51, R8, 0x5410, R4 ;  /* 0x0000541008337816 */ /* 0x000fe40000000004 */
[----:B------:R-:W-:Y:S02]  /*ca530*/  SHF.R.U32.HI R8, RZ, 0x8, R39 ;  /* 0x00000008ff087819 */ /* 0x000fe40000011627 */
[----:B------:R-:W-:Y:S02]  /*ca540*/  SHF.R.U32.HI R4, RZ, 0x8, R9 ;  /* 0x00000008ff047819 */ /* 0x000fe40000011609 */
[----:B------:R-:W-:Y:S02]  /*ca550*/  SHF.R.U32.HI R9, RZ, 0x8, R43 ;  /* 0x00000008ff097819 */ /* 0x000fe4000001162b */
[----:B------:R-:W-:Y:S02]  /*ca560*/  LOP3.LUT R8, R8, 0xffff, RZ, 0xc0, !PT ;  /* 0x0000ffff08087812 */ /* 0x000fe400078ec0ff */
[----:B------:R-:W-:-:S04]  /*ca570*/  LOP3.LUT R4, R4, 0xffff, RZ, 0xc0, !PT ;  /* 0x0000ffff04047812 */ /* 0x000fc800078ec0ff */
[----:B------:R-:W-:Y:S02]  /*ca580*/  PRMT R8, R8, 0x3340, R4 ;  /* 0x0000334008087816 */ /* 0x000fe40000000004 */
[----:B------:R-:W-:Y:S01]  /*ca590*/  LOP3.LUT R4, R9, 0xffff, RZ, 0xc0, !PT ;  /* 0x0000ffff09047812 */ /* 0x000fe200078ec0ff */
[----:B------:R-:W-:Y:S04]  /*ca5a0*/  STL [R1+0x8a0], R51 ;  /* 0x0008a03301007387 */ /* 0x000fe80000100800 */
[----:B------:R0:W-:Y:S04]  /*ca5b0*/  STL [R1+0x61c], R8 ;  /* 0x00061c0801007387 */ /* 0x0001e80000100800 */
[----:B------:R-:W4:Y:S01]  /*ca5c0*/  LDL.LU R54, [R1+0x1d48] ;  /* 0x001d480001367983 */ /* 0x000f220000300800 */
[----:B------:R-:W-:-:S03]  /*ca5d0*/  PRMT R4, R4, 0x3340, R0 ;  /* 0x0000334004047816 */ /* 0x000fc60000000000 */
[----:B------:R-:W4:Y:S04]  /*ca5e0*/  LDL.LU R56, [R1+0x620] ;  /* 0x0006200001387983 */ /* 0x000f280000300800 */
[----:B------:R0:W-:Y:S04]  /*ca5f0*/  STL [R1+0x1f4], R4 ;  /* 0x0001f40401007387 */ /* 0x0001e80000100800 */
[----:B------:R-:W4:Y:S01]  /*ca600*/  LDL.LU R58, [R1+0x68c] ;  /* 0x00068c00013a7983 */ /* 0x000f220000300800 */
[----:B-1----:R-:W-:Y:S01]  /*ca610*/  VIADD R3, R3, UR6 ;  /* 0x0000000603037c36 */ /* 0x002fe20008000000 */
[----:B------:R-:W1:Y:S04]  /*ca620*/  LDCU UR6, c[0x0][0x3b8] ;  /* 0x00007700ff0677ac */ /* 0x000e680008000800 */
[----:B0-----:R-:W-:-:S02]  /*ca630*/  IADD3 R8, P1, PT, R3, R16, RZ ;  /* 0x0000001003087210 */ /* 0x001fc40007f3e0ff */
[----:B------:R-:W-:-:S05]  /*ca640*/  SHF.R.S32.HI R4, RZ, 0x1f, R3 ;  /* 0x0000001fff047819 */ /* 0x000fca0000011403 */
[----:B------:R-:W-:-:S05]  /*ca650*/  IMAD.X R9, R4, 0x1, R38, P1 ;  /* 0x0000000104097824 */ /* 0x000fca00008e0626 */
[----:B------:R0:W-:Y:S02]  /*ca660*/  STL.64 [R1+0xe48], R8 ;  /* 0x000e480801007387 */ /* 0x0001e40000100a00 */
[----:B0-----:R-:W-:-:S04]  /*ca670*/  SHF.R.U32.HI R8, RZ, 0x8, R42 ;  /* 0x00000008ff087819 */ /* 0x001fc8000001162a */
[----:B------:R-:W-:-:S04]  /*ca680*/  LOP3.LUT R8, R8, 0xffff, RZ, 0xc0, !PT ;  /* 0x0000ffff08087812 */ /* 0x000fc800078ec0ff */
[----:B------:R-:W-:-:S05]  /*ca690*/  PRMT R8, R8, 0x3340, R0 ;  /* 0x0000334008087816 */ /* 0x000fca0000000000 */
[----:B------:R0:W-:Y:S01]  /*ca6a0*/  STL [R1+0x1ec], R8 ;  /* 0x0001ec0801007387 */ /* 0x0001e20000100800 */
[----:B--2---:R-:W-:Y:S02]  /*ca6b0*/  LOP3.LUT R52, R52, 0xffff, RZ, 0xc0, !PT ;  /* 0x0000ffff34347812 */ /* 0x004fe400078ec0ff */
[----:B---3--:R-:W-:Y:S02]  /*ca6c0*/  LOP3.LUT R43, R59, 0xffff, RZ, 0xc0, !PT ;  /* 0x0000ffff3b2b7812 */ /* 0x008fe400078ec0ff */
[----:B----4-:R-:W-:Y:S02]  /*ca6d0*/  LOP3.LUT R51, R61, 0xffff, RZ, 0xc0, !PT ;  /* 0x0000ffff3d337812 */ /* 0x010fe400078ec0ff */
[----:B0-----:R-:W-:Y:S02]  /*ca6e0*/  PRMT R8, R43, 0x3340, R0 ;  /* 0x000033402b087816 */ /* 0x001fe40000000000 */
[----:B------:R-:W-:-:S04]  /*ca6f0*/  PRMT R9, R52, 0x3340, R51 ;  /* 0x0000334034097816 */ /* 0x000fc80000000033 */
[----:B------:R-:W-:-:S05]  /*ca700*/  PRMT R8, R9, 0x5410, R8 ;  /* 0x0000541009087816 */ /* 0x000fca0000000008 */
[----:B------:R0:W-:Y:S04]  /*ca710*/  STL [R1+0x8a4], R8 ;  /* 0x0008a40801007387 */ /* 0x0001e80000100800 */
[----:B------:R-:W2:Y:S04]  /*ca720*/  LDL.LU R59, [R1+0x4c88] ;  /* 0x004c8800013b7983 */ /* 0x000ea80000300800 */
[----:B------:R-:W3:Y:S01]  /*ca730*/  LDL.LU R61, [R1+0x1e98] ;  /* 0x001e9800013d7983 */ /* 0x000ee20000300800 */
[----:B------:R-:W-:Y:S02]  /*ca740*/  LOP3.LUT R40, R40, 0xffff, RZ, 0xc0, !PT ;  /* 0x0000ffff28287812 */ /* 0x000fe400078ec0ff */
[----:B------:R-:W-:-:S02]  /*ca750*/  LOP3.LUT R39, R44, 0xffff, RZ, 0xc0, !PT ;  /* 0x0000ffff2c277812 */ /* 0x000fc400078ec0ff */
[----:B------:R-:W-:Y:S02]  /*ca760*/  SHF.R.U32.HI R42, RZ, 0x8, R40 ;  /* 0x00000008ff2a7819 */ /* 0x000fe40000011628 */
[--C-:B------:R-:W-:Y:S02]  /*ca770*/  PRMT R44, R40, 0x3340, R39.reuse ;  /* 0x00003340282c7816 */ /* 0x100fe40000000027 */
[----:B------:R-:W4:Y:S01]  /*ca780*/  LDL.LU R40, [R1+0x4c54] ;  /* 0x004c540001287983 */ /* 0x000f220000300800 */
[----:B------:R-:W-:Y:S02]  /*ca790*/  SHF.R.U32.HI R39, RZ, 0x8, R39 ;  /* 0x00000008ff277819 */ /* 0x000fe40000011627 */
[----:B------:R-:W-:Y:S02]  /*ca7a0*/  SHF.R.U32.HI R9, RZ, 0x8, R52 ;  /* 0x00000008ff097819 */ /* 0x000fe40000011634 */
[----:B0-----:R-:W-:Y:S02]  /*ca7b0*/  SHF.R.U32.HI R8, RZ, 0x8, R51 ;  /* 0x00000008ff087819 */ /* 0x001fe40000011633 */
[----:B------:R-:W-:-:S02]  /*ca7c0*/  LOP3.LUT R42, R42, 0xffff, RZ, 0xc0, !PT ;  /* 0x0000ffff2a2a7812 */ /* 0x000fc400078ec0ff */
[----:B------:R-:W-:Y:S02]  /*ca7d0*/  LOP3.LUT R39, R39, 0xffff, RZ, 0xc0, !PT ;  /* 0x0000ffff27277812 */ /* 0x000fe400078ec0ff */
[----:B------:R-:W-:Y:S02]  /*ca7e0*/  LOP3.LUT R9, R9, 0xffff, RZ, 0xc0, !PT ;  /* 0x0000ffff09097812 */ /* 0x000fe400078ec0ff */
[----:B------:R-:W-:Y:S02]  /*ca7f0*/  LOP3.LUT R8, R8, 0xffff, RZ, 0xc0, !PT ;  /* 0x0000ffff08087812 */ /* 0x000fe400078ec0ff */
[----:B------:R-:W-:Y:S01]  /*ca800*/  PRMT R39, R42, 0x3340, R39 ;  /* 0x000033402a277816 */ /* 0x000fe20000000027 */
[----:B------:R0:W-:Y:S01]  /*ca810*/  STL.64 [R1+0x57f8], R44 ;  /* 0x0057f82c01007387 */ /* 0x0001e20000100a00 */
[----:B------:R-:W-:-:S03]  /*ca820*/  PRMT R8, R9, 0x3340, R8 ;  /* 0x0000334009087816 */ /* 0x000fc60000000008 */
[----:B------:R0:W-:Y:S04]  /*ca830*/  STL [R1+0x2028], R39 ;  /* 0x0020282701007387 */ /* 0x0001e80000100800 */
[----:B------:R0:W-:Y:S01]  /*ca840*/  STL [R1+0x610], R8 ;  /* 0x0006100801007387 */ /* 0x0001e20000100800 */
[----:B------:R-:W-:Y:S02]  /*ca850*/  LOP3.LUT R42, R54, 0xffff, RZ, 0xc0, !PT ;  /* 0x0000ffff362a7812 */ /* 0x000fe400078ec0ff */
[----:B0-----:R-:W-:Y:S01]  /*ca860*/  LOP3.LUT R44, R56, 0xffff, RZ, 0xc0, !PT ;  /* 0x0000ffff382c7812 */ /* 0x001fe200078ec0ff */
[----:B------:R-:W4:Y:S04]  /*ca870*/  LDL.LU R54, [R1+0x4c8c] ;  /* 0x004c8c0001367983 */ /* 0x000f280000300800 */
[----:B------:R-:W4:Y:S01]  /*ca880*/  LDL.LU R56, [R1+0x1e9c] ;  /* 0x001e9c0001387983 */ /* 0x000f220000300800 */
[----:B------:R-:W-:-:S02]  /*ca890*/  LOP3.LUT R39, R58, 0xffff, RZ, 0xc0, !PT ;  /* 0x0000ffff3a277812 */ /* 0x000fc400078ec0ff */
[----:B------:R-:W-:Y:S02]  /*ca8a0*/  PRMT R8, R44, 0x3340, R0 ;  /* 0x000033402c087816 */ /* 0x000fe40000000000 */
[----:B------:R-:W-:-:S04]  /*ca8b0*/  PRMT R9, R42, 0x3340, R39 ;  /* 0x000033402a097816 */ /* 0x000fc80000000027 */
[----:B------:R-:W-:-:S05]  /*ca8c0*/  PRMT R8, R9, 0x5410, R8 ;  /* 0x0000541009087816 */ /* 0x000fca0000000008 */
[----:B------:R0:W-:Y:S04]  /*ca8d0*/  STL [R1+0x8a8], R8 ;  /* 0x0008a80801007387 */ /* 0x0001e80000100800 */
[----:B------:R-:W4:Y:S01]  /*ca8e0*/  LDL.LU R58, [R1+0x4c58] ;  /* 0x004c5800013a7983 */ /* 0x000f220000300800 */
[----:B------:R-:W-:Y:S02]  /*ca8f0*/  SHF.R.U32.HI R42, RZ, 0x8, R42 ;  /* 0x00000008ff2a7819 */ /* 0x000fe4000001162a */
[----:B------:R-:W-:Y:S02]  /*ca900*/  SHF.R.U32.HI R9, RZ, 0x8, R39 ;  /* 0x00000008ff097819 */ /* 0x000fe40000011627 */
[----:B------:R-:W-:Y:S02]  /*ca910*/  IADD3 R52, P1, PT, R3, R15, RZ ;  /* 0x0000000f03347210 */ /* 0x000fe40007f3e0ff */
[----:B------:R-:W-:-:S02]  /*ca920*/  LOP3.LUT R39, R42, 0xffff, RZ, 0xc0, !PT ;  /* 0x0000ffff2a277812 */ /* 0x000fc400078ec0ff */
[----:B------:R-:W-:Y:S02]  /*ca930*/  LOP3.LUT R9, R9, 0xffff, RZ, 0xc0, !PT ;  /* 0x0000ffff09097812 */ /* 0x000fe400078ec0ff */
[----:B0-----:R-:W-:Y:S01]  /*ca940*/  SHF.R.U32.HI R8, RZ, 0x8, R44 ;  /* 0x00000008ff087819 */ /* 0x001fe2000001162c */
[----:B------:R-:W-:-:S03]  /*ca950*/  IMAD.X R53, R4, 0x1, R37, P1 ;  /* 0x0000000104357824 */ /* 0x000fc600008e0625 */
[----:B------:R-:W-:Y:S02]  /*ca960*/  LOP3.LUT R8, R8, 0xffff, RZ, 0xc0, !PT ;  /* 0x0000ffff08087812 */ /* 0x000fe400078ec0ff */
[----:B------:R-:W-:Y:S02]  /*ca970*/  PRMT R9, R39, 0x3340, R9 ;  /* 0x0000334027097816 */ /* 0x000fe40000000009 */
[----:B------:R-:W-:Y:S01]  /*ca980*/  PRMT R8, R8, 0x3340, R0 ;  /* 0x0000334008087816 */ /* 0x000fe20000000000 */
[----:B------:R-:W-:Y:S04]  /*ca990*/  STL.64 [R1+0xe40], R52 ;  /* 0x000e403401007387 */ /* 0x000fe80000100a00 */
[----:B------:R-:W-:Y:S04]  /*ca9a0*/  STL [R1+0x514], R9 ;  /* 0x0005140901007387 */ /* 0x000fe80000100800 */
[----:B------:R0:W-:Y:S01]  /*ca9b0*/  STL [R1+0x1d4], R8 ;  /* 0x0001d40801007387 */ /* 0x0001e20000100800 */
[----:B--2---:R-:W-:-:S02]  /*ca9c0*/  LOP3.LUT R42, R59, 0xffff, RZ, 0xc0, !PT ;  /* 0x0000ffff3b2a7812 */ /* 0x004fc400078ec0ff */
[----:B---3--:R-:W-:Y:S01]  /*ca9d0*/  LOP3.LUT R44, R61, 0xffff, RZ, 0xc0, !PT ;  /* 0x0000ffff3d2c7812 */ /* 0x008fe200078ec0ff */
[----:B------:R-:W2:Y:S04]  /*ca9e0*/  LDL.LU R59, [R1+0x4c80] ;  /* 0x004c8000013b7983 */ /* 0x000ea80000300800 */
[----:B------:R-:W3:Y:S01]  /*ca9f0*/  LDL.LU R61, [R1+0x1e7c] ;  /* 0x001e7c00013d7983 */ /* 0x000ee20000300800 */
[----:B0-----:R-:W-:Y:S02]  /*caa00*/  PRMT R8, R44, 0x3340, R0 ;  /* 0x000033402c087816 */ /* 0x001fe40000000000 */
[----:B----4-:R-:W-:-:S04]  /*caa10*/  LOP3.LUT R39, R40, 0xffff, RZ, 0xc0, !PT ;  /* 0x0000ffff28277812 */ /* 0x010fc800078ec0ff */
[----:B------:R-:W-:-:S04]  /*caa20*/  PRMT R9, R42, 0x3340, R39 ;  /* 0x000033402a097816 */ /* 0x000fc80000000027 */
[----:B------:R-:W-:-:S05]  /*caa30*/  PRMT R8, R9, 0x5410, R8 ;  /* 0x0000541009087816 */ /* 0x000fca0000000008 */
[----:B------:R0:W-:Y:S04]  /*caa40*/  STL [R1+0x1f3c], R8 ;  /* 0x001f3c0801007387 */ /* 0x0001e80000100800 */
[----:B------:R-:W4:Y:S01]  /*caa50*/  LDL.LU R40, [R1+0x23c4] ;  /* 0x0023c40001287983 */ /* 0x000f220000300800 */
[----:B------:R-:W-:Y:S02]  /*caa60*/  IADD3 R52, P1, PT, R3, R14, RZ ;  /* 0x0000000e03347210 */ /* 0x000fe40007f3e0ff */
[----:B------:R-:W-:Y:S02]  /*caa70*/  SHF.R.U32.HI R42, RZ, 0x8, R42 ;  /* 0x00000008ff2a7819 */ /* 0x000fe4000001162a */
[----:B------:R-:W-:Y:S02]  /*caa80*/  SHF.R.U32.HI R9, RZ, 0x8, R39 ;  /* 0x00000008ff097819 */ /* 0x000fe40000011627 */
[----:B0-----:R-:W-:Y:S01]  /*caa90*/  SHF.R.U32.HI R8, RZ, 0x8, R43 ;  /* 0x00000008ff087819 */ /* 0x001fe2000001162b */
[----:B------:R-:W-:-:S03]  /*caaa0*/  IMAD.X R53, R4, 0x1, R13, P1 ;  /* 0x0000000104357824 */ /* 0x000fc600008e060d */
[----:B------:R-:W-:Y:S02]  /*caab0*/  LOP3.LUT R8, R8, 0xffff, RZ, 0xc0, !PT ;  /* 0x0000ffff08087812 */ /* 0x000fe400078ec0ff */
[----:B------:R-:W-:Y:S02]  /*caac0*/  LOP3.LUT R39, R42, 0xffff, RZ, 0xc0, !PT ;  /* 0x0000ffff2a277812 */ /* 0x000fe400078ec0ff */
[----:B------:R-:W-:Y:S02]  /*caad0*/  LOP3.LUT R9, R9, 0xffff, RZ, 0xc0, !PT ;  /* 0x0000ffff09097812 */ /* 0x000fe400078ec0ff */
[----:B------:R-:W-:Y:S01]  /*caae0*/  PRMT R43, R8, 0x3340, R0 ;  /* 0x00003340082b7816 */ /* 0x000fe20000000000 */
[----:B------:R-:W-:Y:S01]  /*caaf0*/  STL.64 [R1+0xe38], R52 ;  /* 0x000e383401007387 */ /* 0x000fe20000100a00 */
[----:B------:R-:W-:Y:S02]  /*cab00*/  PRMT R8, R39, 0x3340, R9 ;  /* 0x0000334027087816 */ /* 0x000fe40000000009 */
[----:B------:R-:W-:Y:S01]  /*cab10*/  LOP3.LUT R42, R54, 0xffff, RZ, 0xc0, !PT ;  /* 0x0000ffff362a7812 */ /* 0x000fe200078ec0ff */
[----:B------:R0:W-:Y:S04]  /*cab20*/  STL [R1+0x1bc], R43 ;  /* 0x0001bc2b01007387 */ /* 0x0001e80000100800 */
[----:B------:R0:W-:Y:S01]  /*cab30*/  STL [R1+0x608], R8 ;  /* 0x0006080801007387 */ /* 0x0001e20000100800 */
[----:B------:R-:W-:-:S02]  /*cab40*/  LOP3.LUT R39, R58, 0xffff, RZ, 0xc0, !PT ;  /* 0x0000ffff3a277812 */ /* 0x000fc400078ec0ff */
[----:B0-----:R-:W-:Y:S02]  /*cab50*/  LOP3.LUT R43, R56, 0xffff, RZ, 0xc0, !PT ;  /* 0x0000ffff382b7812 */ /* 0x001fe400078ec0ff */
[----:B------:R-:W-:Y:S02]  /*cab60*/  PRMT R9, R42, 0x3340, R39 ;  /* 0x000033402a097816 */ /* 0x000fe40000000027 */
[----:B------:R-:W-:Y:S02]  /*cab70*/  IADD3 R52, P1, PT, R3, R12, RZ ;  /* 0x0000000c03347210 */ /* 0x000fe40007f3e0ff */
[----:B------:R-:W-:-:S03]  /*cab80*/  PRMT R8, R43, 0x3340, R0 ;  /* 0x000033402b087816 */ /* 0x000fc60000000000 */
[----:B------:R-:W-:Y:S01]  /*cab90*/  IMAD.X R53, R4, 0x1, R11, P1 ;  /* 0x0000000104357824 */ /* 0x000fe200008e060b */
[----:B------:R-:W-:-:S05]  /*caba0*/  PRMT R8, R9, 0x5410, R8 ;  /* 0x0000541009087816 */ /* 0x000fca0000000008 */
[----:B------:R-:W-:Y:S04]  /*cabb0*/  STL [R1+0x1f30], R8 ;  /* 0x001f300801007387 */ /* 0x000fe80000100800 */
[----:B------:R0:W-:Y:S04]  /*cabc0*/  STL.64 [R1+0xe28], R52 ;  /* 0x000e283401007387 */ /* 0x0001e80000100a00 */
[----:B0-----:R-:W4:Y:S04]  /*cabd0*/  LDL.LU R52, [R1+0x4c84] ;  /* 0x004c840001347983 */ /* 0x001f280000300800 */
[----:B------:R-:W4:Y:S04]  /*cabe0*/  LDL.LU R56, [R1+0x1e8c] ;  /* 0x001e8c0001387983 */ /* 0x000f280000300800 */
[----:B------:R-:W4:Y:S01]  /*cabf0*/  LDL.LU R58, [R1+0x23e4] ;  /* 0x0023e400013a7983 */ /* 0x000f220000300800 */
[----:B------:R-:W-:-:S02]  /*cac00*/  SHF.R.U32.HI R42, RZ, 0x8, R42 ;  /* 0x00000008ff2a7819 */ /* 0x000fc4000001162a */
[----:B------:R-:W-:Y:S02]  /*cac10*/  SHF.R.U32.HI R9, RZ, 0x8, R39 ;  /* 0x00000008ff097819 */ /* 0x000fe40000011627 */
[----:B------:R-:W-:Y:S02]  /*cac20*/  SHF.R.U32.HI R8, RZ, 0x8, R43 ;  /* 0x00000008ff087819 */ /* 0x000fe4000001162b */
[----:B------:R-:W-:Y:S02]  /*cac30*/  LOP3.LUT R39, R42, 0xffff, RZ, 0xc0, !PT ;  /* 0x0000ffff2a277812 */ /* 0x000fe400078ec0ff */
[----:B------:R-:W-:Y:S02]  /*cac40*/  LOP3.LUT R9, R9, 0xffff, RZ, 0xc0, !PT ;  /* 0x0000ffff09097812 */ /* 0x000fe400078ec0ff */
[----:B------:R-:W-:Y:S02]  /*cac50*/  LOP3.LUT R8, R8, 0xffff, RZ, 0xc0, !PT ;  /* 0x0000ffff08087812 */ /* 0x000fe400078ec0ff */
[----:B------:R-:W-:-:S02]  /*cac60*/  PRMT R9, R39, 0x3340, R9 ;  /* 0x0000334027097816 */ /* 0x000fc40000000009 */
[----:B------:R-:W-:-:S03]  /*cac70*/  PRMT R8, R8, 0x3340, R0 ;  /* 0x0000334008087816 */ /* 0x000fc60000000000 */
[----:B------:R-:W-:Y:S04]  /*cac80*/  STL [R1+0x604], R9 ;  /* 0x0006040901007387 */ /* 0x000fe80000100800 */
[----:B------:R0:W-:Y:S04]  /*cac90*/  STL [R1+0x1ac], R8 ;  /* 0x0001ac0801007387 */ /* 0x0001e80000100800 */
[----:B------:R-:W4:Y:S01]  /*caca0*/  LDL.LU R54, [R1+0x29c] ;  /* 0x00029c0001367983 */ /* 0x000f220000300800 */
[----:B--2---:R-:W-:Y:S02]  /*cacb0*/  LOP3.LUT R43, R59, 0xffff, RZ, 0xc0, !PT ;  /* 0x0000ffff3b2b7812 */ /* 0x004fe400078ec0ff */
[----:B---3--:R-:W-:Y:S01]  /*cacc0*/  LOP3.LUT R42, R61, 0xffff, RZ, 0xc0, !PT ;  /* 0x0000ffff3d2a7812 */ /* 0x008fe200078ec0ff */
[----:B------:R-:W2:Y:S04]  /*cacd0*/  LDL.LU R59, [R1+0xd0] ;  /* 0x0000d000013b7983 */ /* 0x000ea80000300800 */
[----:B------:R-:W3:Y:S01]  /*cace0*/  LDL.LU R61, [R1+0x1b4] ;  /* 0x0001b400013d7983 */ /* 0x000ee20000300800 */
[----:B0-----:R-:W-:-:S02]  /*cacf0*/  PRMT R8, R42, 0x3340, R0 ;  /* 0x000033402a087816 */ /* 0x001fc40000000000 */
[----:B----4-:R-:W-:-:S04]  /*cad00*/  LOP3.LUT R39, R40, 0xffff, RZ, 0xc0, !PT ;  /* 0x0000ffff28277812 */ /* 0x010fc800078ec0ff */
[----:B------:R-:W-:-:S04]  /*cad10*/  PRMT R9, R43, 0x3340, R39 ;  /* 0x000033402b097816 */ /* 0x000fc80000000027 */
[----:B------:R-:W-:Y:S02]  /*cad20*/  PRMT R40, R9, 0x5410, R8 ;  /* 0x0000541009287816 */ /* 0x000fe40000000008 */
[----:B------:R-:W-:-:S05]  /*cad30*/  IADD3 R8, P1, PT, R3, R10, RZ ;  /* 0x0000000a03087210 */ /* 0x000fca0007f3e0ff */
[----:B------:R-:W-:Y:S01]  /*cad40*/  IMAD.X R9, R4, 0x1, R7, P1 ;  /* 0x0000000104097824 */ /* 0x000fe200008e0607 */
[----:B------:R0:W-:Y:S04]  /*cad50*/  STL [R1+0x5760], R40 ;  /* 0x0057602801007387 */ /* 0x0001e80000100800 */
[----:B------:R4:W-:Y:S01]  /*cad60*/  STL.64 [R1+0xe30], R8 ;  /* 0x000e300801007387 */ /* 0x0009e20000100a00 */
[----:B0-----:R-:W-:Y:S02]  /*cad70*/  SHF.R.U32.HI R40, RZ, 0x8, R43 ;  /* 0x00000008ff287819 */ /* 0x001fe4000001162b */
[----:B----4-:R-:W-:Y:S02]  /*cad80*/  SHF.R.U32.HI R8, RZ, 0x8, R44 ;  /* 0x00000008ff087819 */ /* 0x010fe4000001162c */
        /* <DEDUP_REMOVED lines=8> */
[----:B0-----:R-:W-:Y:S02]  /*cae10*/  LOP3.LUT R43, R56, 0xffff, RZ, 0xc0, !PT ;  /* 0x0000ffff382b7812 */ /* 0x001fe400078ec0ff */
[----:B------:R-:W-:Y:S01]  /*cae20*/  LOP3.LUT R39, R58, 0xffff, RZ, 0xc0, !PT ;  /* 0x0000ffff3a277812 */ /* 0x000fe200078ec0ff */
[----:B------:R-:W3:Y:S04]  /*cae30*/  LDL.LU R56, [R1+0x2a4] ;  /* 0x0002a40001387983 */ /* 0x000ee80000300800 */
[----:B------:R-:W3:Y:S01]  /*cae40*/  LDL.LU R58, [R1+0x1b8] ;  /* 0x0001b800013a7983 */ /* 0x000ee20000300800 */
[----:B------:R-:W-:-:S02]  /*cae50*/  LOP3.LUT R40, R52, 0xffff, RZ, 0xc0, !PT ;  /* 0x0000ffff34287812 */ /* 0x000fc400078ec0ff */
[----:B----4-:R-:W-:Y:S02]  /*cae60*/  PRMT R8, R43, 0x3340, R0 ;  /* 0x000033402b087816 */ /* 0x010fe40000000000 */
[----:B------:R-:W-:-:S04]  /*cae70*/  PRMT R9, R40, 0x3340, R39 ;  /* 0x0000334028097816 */ /* 0x000fc80000000027 */
[----:B------:R-:W-:Y:S02]  /*cae80*/  PRMT R8, R9, 0x5410, R8 ;  /* 0x0000541009087816 */ /* 0x000fe40000000008 */
[----:B------:R-:W-:Y:S02]  /*cae90*/  SHF.R.U32.HI R40, RZ, 0x8, R40 ;  /* 0x00000008ff287819 */ /* 0x000fe40000011628 */
[----:B------:R-:W-:Y:S02]  /*caea0*/  SHF.R.U32.HI R9, RZ, 0x8, R39 ;  /* 0x00000008ff097819 */ /* 0x000fe40000011627 */
[----:B------:R-:W-:Y:S01]  /*caeb0*/  IADD3 R44, P1, PT, R3, R6, RZ ;  /* 0x00000006032c7210 */ /* 0x000fe20007f3e0ff */
[----:B------:R0:W-:Y:S01]  /*caec0*/  STL [R1+0x68c], R8 ;  /* 0x00068c0801007387 */ /* 0x0001e20000100800 */
[----:B------:R-:W-:Y:S02]  /*caed0*/  LOP3.LUT R39, R40, 0xffff, RZ, 0xc0, !PT ;  /* 0x0000ffff28277812 */ /* 0x000fe400078ec0ff */
[----:B------:R-:W-:Y:S01]  /*caee0*/  LOP3.LUT R9, R9, 0xffff, RZ, 0xc0, !PT ;  /* 0x0000ffff09097812 */ /* 0x000fe200078ec0ff */
[----:B------:R-:W-:Y:S01]  /*caef0*/  IMAD.X R45, R4, 0x1, R5, P1 ;  /* 0x00000001042d7824 */ /* 0x000fe200008e0605 */
[----:B0-----:R-:W-:-:S02]  /*caf00*/  SHF.R.U32.HI R8, RZ, 0x8, R43 ;  /* 0x00000008ff087819 */ /* 0x001fc4000001162b */
[----:B------:R-:W-:Y:S02]  /*caf10*/  PRMT R9, R39, 0x3340, R9 ;  /* 0x0000334027097816 */ /* 0x000fe40000000009 */
[----:B------:R-:W-:Y:S02]  /*caf20*/  LOP3.LUT R8, R8, 0xffff, RZ, 0xc0, !PT ;  /* 0x0000ffff08087812 */ /* 0x000fe400078ec0ff */
[----:B------:R-:W-:Y:S02]  /*caf30*/  LOP3.LUT R40, R54, 0xffff, RZ, 0xc0, !PT ;  /* 0x0000ffff36287812 */ /* 0x000fe400078ec0ff */
[----:B------:R-:W-:Y:S01]  /*caf40*/  PRMT R8, R8, 0x3340, R0 ;  /* 0x0000334008087816 */ /* 0x000fe20000000000 */
[----:B------:R-:W-:Y:S04]  /*caf50*/  STL.64 [R1+0xe20], R44 ;  /* 0x000e202c01007387 */ /* 0x000fe80000100a00 */
[----:B------:R-:W-:Y:S04]  /*caf60*/  STL [R1+0x5f8], R9 ;  /* 0x0005f80901007387 */ /* 0x000fe80000100800 */
[----:B------:R0:W-:Y:S04]  /*caf70*/  STL [R1+0x1a4], R8 ;  /* 0x0001a40801007387 */ /* 0x0001e80000100800 */
[----:B------:R-:W4:Y:S01]  /*caf80*/  LDL.LU R54, [R1+0x5c4] ;  /* 0x0005c40001367983 */ /* 0x000f220000300800 */
[----:B--2---:R-:W-:-:S02]  /*caf90*/  LOP3.LUT R43, R59, 0xffff, RZ, 0xc0, !PT ;  /* 0x0000ffff3b2b7812 */ /* 0x004fc400078ec0ff */
[----:B---3--:R-:W-:Y:S01]  /*cafa0*/  LOP3.LUT R39, R61, 0xffff, RZ, 0xc0, !PT ;  /* 0x0000ffff3d277812 */ /* 0x008fe200078ec0ff */
[----:B------:R-:W2:Y:S01]  /*cafb0*/  LDL.LU R59, [R1+0x3e0] ;  /* 0x0003e000013b7983 */ /* 0x000ea20000300800 */
[----:B0-----:R-:W-:Y:S02]  /*cafc0*/  PRMT R8, R43, 0x3340, R0 ;  /* 0x000033402b087816 */ /* 0x001fe40000000000 */
[----:B------:R-:W-:-:S04]  /*cafd0*/  PRMT R9, R40, 0x3340, R39 ;  /* 0x0000334028097816 */ /* 0x000fc80000000027 */
[----:B------:R-:W-:-:S05]  /*cafe0*/  PRMT R8, R9, 0x5410, R8 ;  /* 0x0000541009087816 */ /* 0x000fca0000000008 */
[----:B------:R0:W-:Y:S04]  /*caff0*/  STL [R1+0x870], R8 ;  /* 0x0008700801007387 */ /* 0x0001e80000100800 */
[----:B------:R-:W3:Y:S01]  /*cb000*/  LDL.LU R61, [R1+0x470] ;  /* 0x00047000013d7983 */ /* 0x000ee20000300800 */
        /* <DEDUP_REMOVED lines=10> */
[----:B------:R-:W-:-:S03]  /*cb0b0*/  PRMT R8, R39, 0x3340, R9 ;  /* 0x0000334027087816 */ /* 0x000fc60000000009 */
[----:B------:R0:W-:Y:S04]  /*cb0c0*/  STL [R1+0x19c], R42 ;  /* 0x00019c2a01007387 */ /* 0x0001e80000100800 */
[----:B------:R1:W-:Y:S01]  /*cb0d0*/  STL [R1+0x50c], R8 ;  /* 0x00050c0801007387 */ /* 0x0003e20000100800 */
[----:B0-----:R-:W-:-:S03]  /*cb0e0*/  LOP3.LUT R42, R41, 0xffff, RZ, 0xc0, !PT ;  /* 0x0000ffff292a7812 */ /* 0x001fc600078ec0ff */
[----:B------:R-:W3:Y:S01]  /*cb0f0*/  LDL.LU R41, [R1+0x5844] ;  /* 0x0058440001297983 */ /* 0x000ee20000300800 */
[----:B-1----:R-:W-:Y:S02]  /*cb100*/  PRMT R8, R42, 0x3340, R0 ;  /* 0x000033402a087816 */ /* 0x002fe40000000000 */
[----:B------:R-:W-:Y:S02]  /*cb110*/  LOP3.LUT R40, R56, 0xffff, RZ, 0xc0, !PT ;  /* 0x0000ffff38287812 */ /* 0x000fe400078ec0ff */
[----:B------:R-:W-:-:S04]  /*cb120*/  LOP3.LUT R39, R58, 0xffff, RZ, 0xc0, !PT ;  /* 0x0000ffff3a277812 */ /* 0x000fc800078ec0ff */
[----:B------:R-:W-:-:S04]  /*cb130*/  PRMT R9, R40, 0x3340, R39 ;  /* 0x0000334028097816 */ /* 0x000fc80000000027 */
[----:B------:R-:W-:-:S05]  /*cb140*/  PRMT R8, R9, 0x5410, R8 ;  /* 0x0000541009087816 */ /* 0x000fca0000000008 */
[----:B------:R0:W-:Y:S04]  /*cb150*/  STL [R1+0x874], R8 ;  /* 0x0008740801007387 */ /* 0x0001e80000100800 */
[----:B------:R-:W3:Y:S04]  /*cb160*/  LDL.LU R56, [R1+0x278] ;  /* 0x0002780001387983 */ /* 0x000ee80000300800 */
[----:B------:R-:W3:Y:S01]  /*cb170*/  LDL.LU R58, [R1+0x134] ;  /* 0x00013400013a7983 */ /* 0x000ee20000300800 */
[----:B------:R-:W-:Y:S02]  /*cb180*/  SHF.R.U32.HI R40, RZ, 0x8, R40 ;  /* 0x00000008ff287819 */ /* 0x000fe40000011628 */
[----:B------:R-:W-:-:S02]  /*cb190*/  SHF.R.U32.HI R9, RZ, 0x8, R39 ;  /* 0x00000008ff097819 */ /* 0x000fc40000011627 */
[----:B------:R-:W-:Y:S02]  /*cb1a0*/  IADD3 R44, P1, PT, R3, R34, RZ ;  /* 0x00000022032c7210 */ /* 0x000fe40007f3e0ff */
[----:B------:R-:W-:Y:S02]  /*cb1b0*/  LOP3.LUT R39, R40, 0xffff, RZ, 0xc0, !PT ;  /* 0x0000ffff28277812 */ /* 0x000fe400078ec0ff */
[----:B0-----:R-:W-:Y:S02]  /*cb1c0*/  SHF.R.U32.HI R8, RZ, 0x8, R42 ;  /* 0x00000008ff087819 */ /* 0x001fe4000001162a */
[----:B------:R-:W-:Y:S01]  /*cb1d0*/  LOP3.LUT R9, R9, 0xffff, RZ, 0xc0, !PT ;  /* 0x0000ffff09097812 */ /* 0x000fe200078ec0ff */
[----:B------:R-:W-:Y:S01]  /*cb1e0*/  IMAD.X R45, R4, 0x1, R33, P1 ;  /* 0x00000001042d7824 */ /* 0x000fe200008e0621 */
[----:B------:R-:W-:Y:S02]  /*cb1f0*/  LOP3.LUT R8, R8, 0xffff, RZ, 0xc0, !PT ;  /* 0x0000ffff08087812 */ /* 0x000fe400078ec0ff */
[----:B------:R-:W-:-:S02]  /*cb200*/  PRMT R9, R39, 0x3340, R9 ;  /* 0x0000334027097816 */ /* 0x000fc40000000009 */
[----:B------:R-:W-:Y:S01]  /*cb210*/  PRMT R8, R8, 0x3340, R0 ;  /* 0x0000334008087816 */ /* 0x000fe20000000000 */
[----:B------:R0:W-:Y:S04]  /*cb220*/  STL.64 [R1+0xe10], R44 ;  /* 0x000e102c01007387 */ /* 0x0001e80000100a00 */
[----:B------:R-:W-:Y:S01]  /*cb230*/  STL [R1+0x508], R9 ;  /* 0x0005080901007387 */ /* 0x000fe20000100800 */
[----:B----4-:R-:W-:-:S03]  /*cb240*/  LOP3.LUT R42, R54, 0xffff, RZ, 0xc0, !PT ;  /* 0x0000ffff362a7812 */ /* 0x010fc600078ec0ff */
[----:B------:R1:W-:Y:S01]  /*cb250*/  STL [R1+0x198], R8 ;  /* 0x0001980801007387 */ /* 0x0003e20000100800 */
[----:B0-----:R-:W-:-:S05]  /*cb260*/  IADD3 R44, P1, PT, R3, R32, RZ ;  /* 0x00000020032c7210 */ /* 0x001fca0007f3e0ff */
[----:B------:R-:W-:Y:S01]  /*cb270*/  IMAD.X R45, R4, 0x1, R31, P1 ;  /* 0x00000001042d7824 */ /* 0x000fe200008e061f */
[----:B--2---:R-:W-:-:S04]  /*cb280*/  LOP3.LUT R40, R59, 0xffff, RZ, 0xc0, !PT ;  /* 0x0000ffff3b287812 */ /* 0x004fc800078ec0ff */
[----:B-1----:R-:W-:Y:S02]  /*cb290*/  PRMT R8, R40, 0x3340, R0 ;  /* 0x0000334028087816 */ /* 0x002fe40000000000 */
[----:B---3--:R-:W-:-:S04]  /*cb2a0*/  LOP3.LUT R39, R61, 0xffff, RZ, 0xc0, !PT ;  /* 0x0000ffff3d277812 */ /* 0x008fc800078ec0ff */
[----:B------:R-:W-:-:S04]  /*cb2b0*/  PRMT R9, R42, 0x3340, R39 ;  /* 0x000033402a097816 */ /* 0x000fc80000000027 */
[----:B------:R-:W-:-:S05]  /*cb2c0*/  PRMT R8, R9, 0x5410, R8 ;  /* 0x0000541009087816 */ /* 0x000fca0000000008 */
[----:B------:R0:W-:Y:S04]  /*cb2d0*/  STL [R1+0x1f28], R8 ;  /* 0x001f280801007387 */ /* 0x0001e80000100800 */
[----:B------:R1:W-:Y:S04]  /*cb2e0*/  STL.64 [R1+0xe00], R44 ;  /* 0x000e002c01007387 */ /* 0x0003e80000100a00 */
[----:B------:R-:W2:Y:S04]  /*cb2f0*/  LDL.LU R53, [R1+0x4dc] ;  /* 0x0004dc0001357983 */ /* 0x000ea80000300800 */
[----:B------:R-:W3:Y:S04]  /*cb300*/  LDL.LU R55, [R1+0x33c] ;  /* 0x00033c0001377983 */ /* 0x000ee80000300800 */
[----:B------:R-:W4:Y:S04]  /*cb310*/  LDL.LU R54, [R1+0x43c] ;  /* 0x00043c0001367983 */ /* 0x000f280000300800 */
[----:B------:R-:W4:Y:S04]  /*cb320*/  LDL.LU R59, [R1+0x27c] ;  /* 0x00027c00013b7983 */ /* 0x000f280000300800 */
[----:B------:R-:W4:Y:S01]  /*cb330*/  LDL.LU R61, [R1+0x138] ;  /* 0x00013800013d7983 */ /* 0x000f220000300800 */
        /* <DEDUP_REMOVED lines=8> */
[----:B------:R-:W-:Y:S01]  /*cb3c0*/  LOP3.LUT R43, R48, 0xffff, RZ, 0xc0, !PT ;  /* 0x0000ffff302b7812 */ /* 0x000fe200078ec0ff */
[----:B------:R-:W-:Y:S04]  /*cb3d0*/  STL [R1+0x190], R42 ;  /* 0x0001902a01007387 */ /* 0x000fe80000100800 */
[----:B------:R0:W-:Y:S01]  /*cb3e0*/  STL [R1+0x5f4], R8 ;  /* 0x0005f40801007387 */ /* 0x0001e20000100800 */
[----:B-1----:R-:W-:-:S03]  /*cb3f0*/  IADD3 R44, P1, PT, R3, R30, RZ ;  /* 0x0000001e032c7210 */ /* 0x002fc60007f3e0ff */
[----:B------:R-:W4:Y:S01]  /*cb400*/  LDL.LU R48, [R1+0x5840] ;  /* 0x0058400001307983 */ /* 0x000f220000300800 */
[----:B0-----:R-:W-:Y:S01]  /*cb410*/  PRMT R8, R43, 0x3340, R0 ;  /* 0x000033402b087816 */ /* 0x001fe20000000000 */
[----:B------:R-:W-:Y:S01]  /*cb420*/  IMAD.X R45, R4, 0x1, R29, P1 ;  /* 0x00000001042d7824 */ /* 0x000fe200008e061d */
[----:B------:R-:W-:Y:S02]  /*cb430*/  LOP3.LUT R42, R56, 0xffff, RZ, 0xc0, !PT ;  /* 0x0000ffff382a7812 */ /* 0x000fe400078ec0ff */
[----:B------:R-:W-:-:S04]  /*cb440*/  LOP3.LUT R39, R58, 0xffff, RZ, 0xc0, !PT ;  /* 0x0000ffff3a277812 */ /* 0x000fc800078ec0ff */
[--C-:B------:R-:W-:Y:S02]  /*cb450*/  PRMT R9, R42, 0x3340, R39.reuse ;  /* 0x000033402a097816 */ /* 0x100fe40000000027 */
[----:B------:R-:W-:Y:S02]  /*cb460*/  SHF.R.U32.HI R42, RZ, 0x8, R42 ;  /* 0x00000008ff2a7819 */ /* 0x000fe4000001162a */
[----:B------:R-:W-:Y:S02]  /*cb470*/  PRMT R8, R9, 0x5410, R8 ;  /* 0x0000541009087816 */ /* 0x000fe40000000008 */
[----:B------:R-:W-:Y:S02]  /*cb480*/  SHF.R.U32.HI R9, RZ, 0x8, R39 ;  /* 0x00000008ff097819 */ /* 0x000fe40000011627 */
[----:B------:R-:W-:Y:S02]  /*cb490*/  LOP3.LUT R39, R42, 0xffff, RZ, 0xc0, !PT ;  /* 0x0000ffff2a277812 */ /* 0x000fe400078ec0ff */
[----:B------:R-:W-:Y:S01]  /*cb4a0*/  LOP3.LUT R9, R9, 0xffff, RZ, 0xc0, !PT ;  /* 0x0000ffff09097812 */ /* 0x000fe200078ec0ff */
[----:B------:R0:W-:Y:S04]  /*cb4b0*/  STL [R1+0x860], R8 ;  /* 0x0008600801007387 */ /* 0x0001e80000100800 */
[----:B------:R-:W-:Y:S04]  /*cb4c0*/  STL.64 [R1+0xe08], R44 ;  /* 0x000e082c01007387 */ /* 0x000fe80000100a00 */
[----:B------:R-:W4:Y:S01]  /*cb4d0*/  LDL.LU R52, [R1+0x5c8] ;  /* 0x0005c80001347983 */ /* 0x000f220000300800 */
[----:B------:R-:W-:-:S03]  /*cb4e0*/  PRMT R9, R39, 0x3340, R9 ;  /* 0x0000334027097816 */ /* 0x000fc60000000009 */
[----:B------:R-:W4:Y:S04]  /*cb4f0*/  LDL.LU R56, [R1+0x3ec] ;  /* 0x0003ec0001387983 */ /* 0x000f280000300800 */
[----:B------:R-:W-:Y:S04]  /*cb500*/  STL [R1+0x5f0], R9 ;  /* 0x0005f00901007387 */ /* 0x000fe80000100800 */
[----:B------:R-:W4:Y:S01]  /*cb510*/  LDL.LU R58, [R1+0x47c] ;  /* 0x00047c00013a7983 */ /* 0x000f220000300800 */
[----:B0-----:R-:W-:-:S04]  /*cb520*/  SHF.R.U32.HI R8, RZ, 0x8, R43 ;  /* 0x00000008ff087819 */ /* 0x001fc8000001162b */
[----:B------:R-:W-:-:S04]  /*cb530*/  LOP3.LUT R8, R8, 0xffff, RZ, 0xc0, !PT ;  /* 0x0000ffff08087812 */ /* 0x000fc800078ec0ff */
[----:B------:R-:W-:Y:S02]  /*cb540*/  PRMT R8, R8, 0x3340, R0 ;  /* 0x0000334008087816 */ /* 0x000fe40000000000 */
[----:B------:R-:W-:-:S03]  /*cb550*/  IADD3 R42, P1, PT, R3, R28, RZ ;  /* 0x0000001c032a7210 */ /* 0x000fc60007f3e0ff */
[----:B------:R0:W-:Y:S02]  /*cb560*/  STL [R1+0x18c], R8 ;  /* 0x00018c0801007387 */ /* 0x0001e40000100800 */
[----:B------:R-:W-:Y:S01]  /*cb570*/  IMAD.X R43, R4, 0x1, R27, P1 ;  /* 0x00000001042b7824 */ /* 0x000fe200008e061b */
[----:B0-----:R-:W-:-:S04]  /*cb580*/  SHF.R.U32.HI R8, RZ, 0x8, R40 ;  /* 0x00000008ff087819 */ /* 0x001fc80000011628 */
[----:B------:R-:W-:Y:S01]  /*cb590*/  LOP3.LUT R8, R8, 0xffff, RZ, 0xc0, !PT ;  /* 0x0000ffff08087812 */ /* 0x000fe200078ec0ff */
[----:B------:R3:W-:Y:S03]  /*cb5a0*/  STL.64 [R1+0xdf8], R42 ;  /* 0x000df82a01007387 */ /* 0x0007e60000100a00 */
[----:B------:R-:W-:-:S05]  /*cb5b0*/  PRMT R8, R8, 0x3340, R0 ;  /* 0x0000334008087816 */ /* 0x000fca0000000000 */
[----:B------:R0:W-:Y:S01]  /*cb5c0*/  STL [R1+0x188], R8 ;  /* 0x0001880801007387 */ /* 0x0001e20000100800 */
[----:B--2---:R-:W-:Y:S02]  /*cb5d0*/  LOP3.LUT R44, R53, 0xffff, RZ, 0xc0, !PT ;  /* 0x0000ffff352c7812 */ /* 0x004fe400078ec0ff */
[----:B---3--:R-:W-:Y:S02]  /*cb5e0*/  LOP3.LUT R42, R55, 0xffff, RZ, 0xc0, !PT ;  /* 0x0000ffff372a7812 */ /* 0x008fe400078ec0ff */
[----:B----4-:R-:W-:Y:S02]  /*cb5f0*/  LOP3.LUT R43, R54, 0xffff, RZ, 0xc0, !PT ;  /* 0x0000ffff362b7812 */ /* 0x010fe400078ec0ff */
[----:B0-----:R-:W-:Y:S02]  /*cb600*/  PRMT R8, R42, 0x3340, R0 ;  /* 0x000033402a087816 */ /* 0x001fe40000000000 */
[----:B------:R-:W-:-:S04]  /*cb610*/  PRMT R9, R44, 0x3340, R43 ;  /* 0x000033402c097816 */ /* 0x000fc8000000002b */
[----:B------:R-:W-:Y:S02]  /*cb620*/  PRMT R8, R9, 0x5410, R8 ;  /* 0x0000541009087816 */ /* 0x000fe40000000008 */
[----:B------:R-:W-:Y:S02]  /*cb630*/  LOP3.LUT R45, R59, 0xffff, RZ, 0xc0, !PT ;  /* 0x0000ffff3b2d7812 */ /* 0x000fe400078ec0ff */
[----:B------:R-:W-:Y:S01]  /*cb640*/  LOP3.LUT R39, R61, 0xffff, RZ, 0xc0, !PT ;  /* 0x0000ffff3d277812 */ /* 0x000fe200078ec0ff */
[----:B------:R0:W-:Y:S04]  /*cb650*/  STL [R1+0x868], R8 ;  /* 0x0008680801007387 */ /* 0x0001e80000100800 */
[----:B------:R-:W2:Y:S04]  /*cb660*/  LDL.LU R54, [R1+0x1dc8] ;  /* 0x001dc80001367983 */ /* 0x000ea80000300800 */
[----:B------:R-:W3:Y:S04]  /*cb670*/  LDL.LU R59, [R1+0x678] ;  /* 0x00067800013b7983 */ /* 0x000ee80000300800 */
[----:B------:R-:W4:Y:S01]  /*cb680*/  LDL.LU R61, [R1+0x1d28] ;  /* 0x001d2800013d7983 */ /* 0x000f220000300800 */
[----:B------:R-:W-:-:S02]  /*cb690*/  PRMT R51, R45, 0x3340, R39 ;  /* 0x000033402d337816 */ /* 0x000fc40000000027 */
[----:B------:R-:W-:Y:S02]  /*cb6a0*/  SHF.R.U32.HI R40, RZ, 0x8, R45 ;  /* 0x00000008ff287819 */ /* 0x000fe4000001162d */
[----:B------:R-:W-:Y:S02]  /*cb6b0*/  SHF.R.U32.HI R39, RZ, 0x8, R39 ;  /* 0x00000008ff277819 */ /* 0x000fe40000011627 */
[----:B------:R-:W-:Y:S02]  /*cb6c0*/  SHF.R.U32.HI R9, RZ, 0x8, R44 ;  /* 0x00000008ff097819 */ /* 0x000fe4000001162c */
[----:B------:R-:W-:Y:S02]  /*cb6d0*/  LOP3.LUT R40, R40, 0xffff, RZ, 0xc0, !PT ;  /* 0x0000ffff28287812 */ /* 0x000fe400078ec0ff */
[----:B0-----:R-:W-:Y:S02]  /*cb6e0*/  SHF.R.U32.HI R8, RZ, 0x8, R43 ;  /* 0x00000008ff087819 */ /* 0x001fe4000001162b */
[----:B------:R-:W-:-:S02]  /*cb6f0*/  LOP3.LUT R39, R39, 0xffff, RZ, 0xc0, !PT ;  /* 0x0000ffff27277812 */ /* 0x000fc400078ec0ff */
[----:B------:R-:W-:Y:S02]  /*cb700*/  LOP3.LUT R9, R9, 0xffff, RZ, 0xc0, !PT ;  /* 0x0000ffff09097812 */ /* 0x000fe400078ec0ff */
[----:B------:R-:W-:Y:S02]  /*cb710*/  LOP3.LUT R8, R8, 0xffff, RZ, 0xc0, !PT ;  /* 0x0000ffff08087812 */ /* 0x000fe400078ec0ff */
[----:B------:R-:W-:Y:S02]  /*cb720*/  PRMT R39, R40, 0x3340, R39 ;  /* 0x0000334028277816 */ /* 0x000fe40000000027 */
[----:B------:R-:W-:-:S03]  /*cb730*/  PRMT R8, R9, 0x3340, R8 ;  /* 0x0000334009087816 */ /* 0x000fc60000000008 */
[----:B------:R0:W-:Y:S04]  /*cb740*/  STL [R1+0x2020], R39 ;  /* 0x0020202701007387 */ /* 0x0001e80000100800 */
[----:B------:R1:W-:Y:S01]  /*cb750*/  STL [R1+0x5c0], R8 ;  /* 0x0005c00801007387 */ /* 0x0003e20000100800 */
[----:B------:R-:W-:Y:S02]  /*cb760*/  IADD3 R44, P1, PT, R3, R26, RZ ;  /* 0x0000001a032c7210 */ /* 0x000fe40007f3e0ff */
[----:B------:R-:W-:Y:S02]  /*cb770*/  LOP3.LUT R40, R52, 0xffff, RZ, 0xc0, !PT ;  /* 0x0000ffff34287812 */ /* 0x000fe400078ec0ff */
[----:B------:R-:W-:Y:S01]  /*cb780*/  LOP3.LUT R43, R56, 0xffff, RZ, 0xc0, !PT ;  /* 0x0000ffff382b7812 */ /* 0x000fe200078ec0ff */
[----:B------:R-:W4:Y:S04]  /*cb790*/  LDL.LU R52, [R1+0x1ddc] ;  /* 0x001ddc0001347983 */ /* 0x000f280000300800 */
[----:B------:R-:W4:Y:S01]  /*cb7a0*/  LDL.LU R56, [R1+0x680] ;  /* 0x0006800001387983 */ /* 0x000f220000300800 */
[----:B0-----:R-:W-:-:S02]  /*cb7b0*/  LOP3.LUT R39, R58, 0xffff, RZ, 0xc0, !PT ;  /* 0x0000ffff3a277812 */ /* 0x001fc400078ec0ff */
[----:B-1----:R-:W-:Y:S02]  /*cb7c0*/  PRMT R8, R43, 0x3340, R0 ;  /* 0x000033402b087816 */ /* 0x002fe40000000000 */
[----:B------:R-:W-:-:S04]  /*cb7d0*/  PRMT R9, R40, 0x3340, R39 ;  /* 0x0000334028097816 */ /* 0x000fc80000000027 */
[----:B------:R-:W-:-:S05]  /*cb7e0*/  PRMT R8, R9, 0x5410, R8 ;  /* 0x0000541009087816 */ /* 0x000fca0000000008 */
[----:B------:R0:W-:Y:S04]  /*cb7f0*/  STL [R1+0x864], R8 ;  /* 0x0008640801007387 */ /* 0x0001e80000100800 */
[----:B------:R-:W4:Y:S01]  /*cb800*/  LDL.LU R58, [R1+0x1d38] ;  /* 0x001d3800013a7983 */ /* 0x000f220000300800 */
[----:B------:R-:W-:Y:S02]  /*cb810*/  SHF.R.U32.HI R40, RZ, 0x8, R40 ;  /* 0x00000008ff287819 */ /* 0x000fe40000011628 */
[----:B------:R-:W-:Y:S02]  /*cb820*/  SHF.R.U32.HI R9, RZ, 0x8, R39 ;  /* 0x00000008ff097819 */ /* 0x000fe40000011627 */
[----:B------:R-:W-:Y:S02]  /*cb830*/  LOP3.LUT R39, R40, 0xffff, RZ, 0xc0, !PT ;  /* 0x0000ffff28277812 */ /* 0x000fe400078ec0ff */
[----:B------:R-:W-:-:S02]  /*cb840*/  LOP3.LUT R9, R9, 0xffff, RZ, 0xc0, !PT ;  /* 0x0000ffff09097812 */ /* 0x000fc400078ec0ff */
[----:B0-----:R-:W-:Y:S01]  /*cb850*/  SHF.R.U32.HI R8, RZ, 0x8, R43 ;  /* 0x00000008ff087819 */ /* 0x001fe2000001162b */
[----:B------:R-:W-:-:S03]  /*cb860*/  IMAD.X R45, R4, 0x1, R25, P1 ;  /* 0x00000001042d7824 */ /* 0x000fc600008e0619 */
[----:B------:R-:W-:Y:S02]  /*cb870*/  LOP3.LUT R8, R8, 0xffff, RZ, 0xc0, !PT ;  /* 0x0000ffff08087812 */ /* 0x000fe400078ec0ff */
[----:B------:R-:W-:Y:S02]  /*cb880*/  PRMT R9, R39, 0x3340, R9 ;  /* 0x0000334027097816 */ /* 0x000fe40000000009 */
[----:B------:R-:W-:Y:S01]  /*cb890*/  PRMT R8, R8, 0x3340, R0 ;  /* 0x0000334008087816 */ /* 0x000fe20000000000 */
[----:B------:R0:W-:Y:S04]  /*cb8a0*/  STL.64 [R1+0xde8], R44 ;  /* 0x000de82c01007387 */ /* 0x0001e80000100a00 */
[----:B------:R-:W-:Y:S04]  /*cb8b0*/  STL [R1+0x4fc], R9 ;  /* 0x0004fc0901007387 */ /* 0x000fe80000100800 */
[----:B------:R1:W-:Y:S01]  /*cb8c0*/  STL [R1+0x184], R8 ;  /* 0x0001840801007387 */ /* 0x0003e20000100800 */
[----:B0-----:R-:W-:-:S05]  /*cb8d0*/  IADD3 R44, P1, PT, R3, R24, RZ ;  /* 0x00000018032c7210 */ /* 0x001fca0007f3e0ff */
[----:B------:R-:W-:Y:S01]  /*cb8e0*/  IMAD.X R45, R4, 0x1, R23, P1 ;  /* 0x00000001042d7824 */ /* 0x000fe200008e0617 */
[----:B--2---:R-:W-:Y:S02]  /*cb8f0*/  LOP3.LUT R40, R54, 0xffff, RZ, 0xc0, !PT ;  /* 0x0000ffff36287812 */ /* 0x004fe400078ec0ff */
[----:B---3--:R-:W-:Y:S02]  /*cb900*/  LOP3.LUT R43, R59, 0xffff, RZ, 0xc0, !PT ;  /* 0x0000ffff3b2b7812 */ /* 0x008fe400078ec0ff */
[----:B----4-:R-:W-:Y:S02]  /*cb910*/  LOP3.LUT R39, R61, 0xffff, RZ, 0xc0, !PT ;  /* 0x0000ffff3d277812 */ /* 0x010fe400078ec0ff */
[----:B-1----:R-:W-:Y:S02]  /*cb920*/  PRMT R8, R43, 0x3340, R0 ;  /* 0x000033402b087816 */ /* 0x002fe40000000000 */
[----:B------:R-:W-:-:S04]  /*cb930*/  PRMT R9, R40, 0x3340, R39 ;  /* 0x0000334028097816 */ /* 0x000fc80000000027 */
[----:B------:R-:W-:-:S05]  /*cb940*/  PRMT R8, R9, 0x5410, R8 ;  /* 0x0000541009087816 */ /* 0x000fca0000000008 */
[----:B------:R0:W-:Y:S04]  /*cb950*/  STL [R1+0x1f18], R8 ;  /* 0x001f180801007387 */ /* 0x0001e80000100800 */
[----:B------:R-:W2:Y:S04]  /*cb960*/  LDL.LU R54, [R1+0x1d88] ;  /* 0x001d880001367983 */ /* 0x000ea80000300800 */
[----:B------:R1:W-:Y:S04]  /*cb970*/  STL.64 [R1+0xdf0], R44 ;  /* 0x000df02c01007387 */ /* 0x0003e80000100a00 */
[----:B------:R-:W3:Y:S04]  /*cb980*/  LDL.LU R59, [R1+0x650] ;  /* 0x00065000013b7983 */ /* 0x000ee80000300800 */
[----:B------:R-:W4:Y:S01]  /*cb990*/  LDL.LU R61, [R1+0x1ccc] ;  /* 0x001ccc00013d7983 */ /* 0x000f220000300800 */
[----:B------:R-:W-:-:S02]  /*cb9a0*/  SHF.R.U32.HI R40, RZ, 0x8, R40 ;  /* 0x00000008ff287819 */ /* 0x000fc40000011628 */
[----:B------:R-:W-:Y:S02]  /*cb9b0*/  SHF.R.U32.HI R9, RZ, 0x8, R39 ;  /* 0x00000008ff097819 */ /* 0x000fe40000011627 */
[----:B0-----:R-:W-:Y:S02]  /*cb9c0*/  SHF.R.U32.HI R8, RZ, 0x8, R42 ;  /* 0x00000008ff087819 */ /* 0x001fe4000001162a */
[----:B------:R-:W-:Y:S02]  /*cb9d0*/  LOP3.LUT R39, R40, 0xffff, RZ, 0xc0, !PT ;  /* 0x0000ffff28277812 */ /* 0x000fe400078ec0ff */
[----:B------:R-:W-:Y:S02]  /*cb9e0*/  LOP3.LUT R8, R8, 0xffff, RZ, 0xc0, !PT ;  /* 0x0000ffff08087812 */ /* 0x000fe400078ec0ff */
[----:B------:R-:W-:Y:S02]  /*cb9f0*/  LOP3.LUT R9, R9, 0xffff, RZ, 0xc0, !PT ;  /* 0x0000ffff09097812 */ /* 0x000fe400078ec0ff */
[----:B------:R-:W-:-:S02]  /*cba00*/  PRMT R40, R8, 0x3340, R0 ;  /* 0x0000334008287816 */ /* 0x000fc40000000000 */
[----:B------:R-:W-:-:S03]  /*cba10*/  PRMT R8, R39, 0x3340, R9 ;  /* 0x0000334027087816 */ /* 0x000fc60000000009 */
[----:B------:R0:W-:Y:S04]  /*cba20*/  STL [R1+0x5c], R40 ;  /* 0x00005c2801007387 */ /* 0x0001e80000100800 */
[----:B------:R0:W-:Y:S01]  /*cba30*/  STL [R1+0x2a4], R8 ;  /* 0x0002a40801007387 */ /* 0x0001e20000100800 */
[----:B-1----:R-:W-:-:S05]  /*cba40*/  IADD3 R44, P1, PT, R3, R22, RZ ;  /* 0x00000016032c7210 */ /* 0x002fca0007f3e0ff */
[----:B------:R-:W-:Y:S01]  /*cba50*/  IMAD.X R45, R4, 0x1, R21, P1 ;  /* 0x00000001042d7824 */ /* 0x000fe200008e0615 */
[----:B------:R-:W-:Y:S02]  /*cba60*/  LOP3.LUT R42, R52, 0xffff, RZ, 0xc0, !PT ;  /* 0x0000ffff342a7812 */ /* 0x000fe400078ec0ff */
[----:B0-----:R-:W-:-:S04]  /*cba70*/  LOP3.LUT R40, R56, 0xffff, RZ, 0xc0, !PT ;  /* 0x0000ffff38287812 */ /* 0x001fc800078ec0ff */
[----:B------:R-:W-:Y:S02]  /*cba80*/  PRMT R8, R40, 0x3340, R0 ;  /* 0x0000334028087816 */ /* 0x000fe40000000000 */
[----:B------:R-:W-:-:S04]  /*cba90*/  LOP3.LUT R39, R58, 0xffff, RZ, 0xc0, !PT ;  /* 0x0000ffff3a277812 */ /* 0x000fc800078ec0ff */
[----:B------:R-:W-:-:S04]  /*cbaa0*/  PRMT R9, R42, 0x3340, R39 ;  /* 0x000033402a097816 */ /* 0x000fc80000000027 */
[----:B------:R-:W-:-:S05]  /*cbab0*/  PRMT R8, R9, 0x5410, R8 ;  /* 0x0000541009087816 */ /* 0x000fca0000000008 */
[----:B------:R0:W-:Y:S04]  /*cbac0*/  STL [R1+0x1f0c], R8 ;  /* 0x001f0c0801007387 */ /* 0x0001e80000100800 */
[----:B------:R-:W4:Y:S04]  /*cbad0*/  LDL.LU R52, [R1+0x1d98] ;  /* 0x001d980001347983 */ /* 0x000f280000300800 */
[----:B------:R-:W4:Y:S04]  /*cbae0*/  LDL.LU R56, [R1+0x654] ;  /* 0x0006540001387983 */ /* 0x000f280000300800 */
[----:B------:R1:W-:Y:S04]  /*cbaf0*/  STL.64 [R1+0xde0], R44 ;  /* 0x000de02c01007387 */ /* 0x0003e80000100a00 */
[----:B------:R-:W4:Y:S01]  /*cbb00*/  LDL.LU R58, [R1+0x1cd8] ;  /* 0x001cd800013a7983 */ /* 0x000f220000300800 */
[----:B------:R-:W-:-:S02]  /*cbb10*/  SHF.R.U32.HI R42, RZ, 0x8, R42 ;  /* 0x00000008ff2a7819 */ /* 0x000fc4000001162a */
[----:B------:R-:W-:Y:S02]  /*cbb20*/  SHF.R.U32.HI R9, RZ, 0x8, R39 ;  /* 0x00000008ff097819 */ /* 0x000fe40000011627 */
[----:B0-----:R-:W-:Y:S02]  /*cbb30*/  SHF.R.U32.HI R8, RZ, 0x8, R43 ;  /* 0x00000008ff087819 */ /* 0x001fe4000001162b */
[----:B------:R-:W-:Y:S02]  /*cbb40*/  LOP3.LUT R39, R42, 0xffff, RZ, 0xc0, !PT ;  /* 0x0000ffff2a277812 */ /* 0x000fe400078ec0ff */
[----:B------:R-:W-:Y:S02]  /*cbb50*/  LOP3.LUT R9, R9, 0xffff, RZ, 0xc0, !PT ;  /* 0x0000ffff09097812 */ /* 0x000fe400078ec0ff */
[----:B------:R-:W-:-:S04]  /*cbb60*/  LOP3.LUT R8, R8, 0xffff, RZ, 0xc0, !PT ;  /* 0x0000ffff08087812 */ /* 0x000fc800078ec0ff */
[----:B-1----:R-:W-:Y:S02]  /*cbb70*/  PRMT R44, R8, 0x3340, R0 ;  /* 0x00003340082c7816 */ /* 0x002fe40000000000 */
        /* <DEDUP_REMOVED lines=10> */
[----:B--2---:R-:W-:Y:S02]  /*cbc20*/  LOP3.LUT R42, R54, 0xffff, RZ, 0xc0, !PT ;  /* 0x0000ffff362a7812 */ /* 0x004fe400078ec0ff */
[----:B---3--:R-:W-:Y:S01]  /*cbc30*/  LOP3.LUT R40, R59, 0xffff, RZ, 0xc0, !PT ;  /* 0x0000ffff3b287812 */ /* 0x008fe200078ec0ff */
[----:B------:R-:W2:Y:S01]  /*cbc40*/  LDL.LU R54, [R1+0x1eb8] ;  /* 0x001eb80001367983 */ /* 0x000ea20000300800 */
[----:B----4-:R-:W-:-:S03]  /*cbc50*/  LOP3.LUT R39, R61, 0xffff, RZ, 0xc0, !PT ;  /* 0x0000ffff3d277812 */ /* 0x010fc600078ec0ff */
[----:B------:R-:W3:Y:S04]  /*cbc60*/  LDL.LU R59, [R1+0x4c9c] ;  /* 0x004c9c00013b7983 */ /* 0x000ee80000300800 */
[----:B------:R-:W4:Y:S01]  /*cbc70*/  LDL.LU R61, [R1+0x4c7c] ;  /* 0x004c7c00013d7983 */ /* 0x000f220000300800 */
[----:B0-----:R-:W-:Y:S02]  /*cbc80*/  PRMT R8, R40, 0x3340, R0 ;  /* 0x0000334028087816 */ /* 0x001fe40000000000 */
[----:B------:R-:W-:Y:S02]  /*cbc90*/  PRMT R9, R42, 0x3340, R39 ;  /* 0x000033402a097816 */ /* 0x000fe40000000027 */
[----:B------:R-:W-:Y:S02]  /*cbca0*/  IADD3 R44, P1, PT, R3, R18, RZ ;  /* 0x00000012032c7210 */ /* 0x000fe40007f3e0ff */
[----:B------:R-:W-:-:S03]  /*cbcb0*/  PRMT R8, R9, 0x5410, R8 ;  /* 0x0000541009087816 */ /* 0x000fc60000000008 */
[----:B------:R-:W-:Y:S01]  /*cbcc0*/  IMAD.X R45, R4, 0x1, R17, P1 ;  /* 0x00000001042d7824 */ /* 0x000fe200008e0611 */
[----:B------:R-:W-:Y:S01]  /*cbcd0*/  SHF.R.U32.HI R4, RZ, 0x8, R39 ;  /* 0x00000008ff047819 */ /* 0x000fe20000011627 */
[----:B------:R0:W-:Y:S03]  /*cbce0*/  STL [R1+0x1f08], R8 ;  /* 0x001f080801007387 */ /* 0x0001e60000100800 */
[----:B------:R-:W-:Y:S02]  /*cbcf0*/  LOP3.LUT R4, R4, 0xffff, RZ, 0xc0, !PT ;  /* 0x0000ffff04047812 */ /* 0x000fe400078ec0ff */
[----:B0-----:R-:W-:-:S04]  /*cbd00*/  SHF.R.U32.HI R8, RZ, 0x8, R42 ;  /* 0x00000008ff087819 */ /* 0x001fc8000001162a */
[----:B------:R-:W-:-:S04]  /*cbd10*/  LOP3.LUT R8, R8, 0xffff, RZ, 0xc0, !PT ;  /* 0x0000ffff08087812 */ /* 0x000fc800078ec0ff */
[----:B------:R-:W-:Y:S01]  /*cbd20*/  PRMT R4, R8, 0x3340, R4 ;  /* 0x0000334008047816 */ /* 0x000fe20000000004 */
[----:B------:R-:W-:Y:S04]  /*cbd30*/  STL.64 [R1+0xdd0], R44 ;  /* 0x000dd02c01007387 */ /* 0x000fe80000100a00 */
[----:B------:R0:W-:Y:S01]  /*cbd40*/  STL [R1+0x564], R4 ;  /* 0x0005640401007387 */ /* 0x0001e20000100800 */
[----:B------:R-:W-:Y:S01]  /*cbd50*/  VIADD R3, R3, UR6 ;  /* 0x0000000603037c36 */ /* 0x000fe20008000000 */
[----:B------:R-:W-:Y:S01]  /*cbd60*/  LOP3.LUT R41, R41, 0xffff, RZ, 0xc0, !PT ;  /* 0x0000ffff29297812 */ /* 0x000fe200078ec0ff */
[----:B------:R-:W1:Y:S01]  /*cbd70*/  LDCU UR6, c[0x0][0x3b8] ;  /* 0x00007700ff0677ac */ /* 0x000e620008000800 */
[----:B------:R-:W-:Y:S02]  /*cbd80*/  LOP3.LUT R42, R52, 0xffff, RZ, 0xc0, !PT ;  /* 0x0000ffff342a7812 */ /* 0x000fe400078ec0ff */
[----:B------:R-:W-:-:S02]  /*cbd90*/  LOP3.LUT R39, R56, 0xffff, RZ, 0xc0, !PT ;  /* 0x0000ffff38277812 */ /* 0x000fc400078ec0ff */
[----:B------:R-:W-:Y:S02]  /*cbda0*/  LOP3.LUT R9, R58, 0xffff, RZ, 0xc0, !PT ;  /* 0x0000ffff3a097812 */ /* 0x000fe400078ec0ff */
[----:B0-----:R-:W-:Y:S02]  /*cbdb0*/  PRMT R4, R39, 0x3340, R0 ;  /* 0x0000334027047816 */ /* 0x001fe40000000000 */
[----:B------:R-:W-:-:S04]  /*cbdc0*/  PRMT R8, R42, 0x3340, R9 ;  /* 0x000033402a087816 */ /* 0x000fc80000000009 */
[----:B------:R-:W-:-:S05]  /*cbdd0*/  PRMT R4, R8, 0x5410, R4 ;  /* 0x0000541008047816 */ /* 0x000fca0000000004 */
[----:B------:R0:W-:Y:S04]  /*cbde0*/  STL [R1+0x678], R4 ;  /* 0x0006780401007387 */ /* 0x0001e80000100800 */
[----:B------:R-:W4:Y:S04]  /*cbdf0*/  LDL.LU R53, [R1+0x4ca0] ;  /* 0x004ca00001357983 */ /* 0x000f280000300800 */
[----:B------:R-:W4:Y:S04]  /*cbe00*/  LDL.LU R56, [R1+0x1ebc] ;  /* 0x001ebc0001387983 */ /* 0x000f280000300800 */
        /* <DEDUP_REMOVED lines=12> */
[----:B--2---:R-:W-:Y:S02]  /*cbed0*/  LOP3.LUT R43, R54, 0xffff, RZ, 0xc0, !PT ;  /* 0x0000ffff362b7812 */ /* 0x004fe400078ec0ff */
[----:B---3--:R-:W-:Y:S02]  /*cbee0*/  LOP3.LUT R39, R59, 0xffff, RZ, 0xc0, !PT ;  /* 0x0000ffff3b277812 */ /* 0x008fe400078ec0ff */
[----:B----4-:R-:W-:-:S02]  /*cbef0*/  LOP3.LUT R9, R61, 0xffff, RZ, 0xc0, !PT ;  /* 0x0000ffff3d097812 */ /* 0x010fc400078ec0ff */
[----:B0-----:R-:W-:Y:S02]  /*cbf00*/  PRMT R4, R43, 0x3340, R0 ;  /* 0x000033402b047816 */ /* 0x001fe40000000000 */
[----:B------:R-:W-:-:S04]  /*cbf10*/  PRMT R8, R39, 0x3340, R9 ;  /* 0x0000334027087816 */ /* 0x000fc80000000009 */
[----:B------:R-:W-:Y:S02]  /*cbf20*/  PRMT R8, R8, 0x5410, R4 ;  /* 0x0000541008087816 */ /* 0x000fe40000000004 */
[----:B------:R-:W-:-:S05]  /*cbf30*/  SHF.R.S32.HI R4, RZ, 0x1f, R3 ;  /* 0x0000001fff047819 */ /* 0x000fca0000011403 */
[----:B------:R-:W-:Y:S01]  /*cbf40*/  IMAD.X R45, R4, 0x1, R38, P1 ;  /* 0x00000001042d7824 */ /* 0x000fe200008e0626 */
[----:B------:R0:W-:Y:S04]  /*cbf50*/  STL [R1+0x1efc], R8 ;  /* 0x001efc0801007387 */ /* 0x0001e80000100800 */
[----:B------:R-:W2:Y:S04]  /*cbf60*/  LDL.LU R55, [R1+0x4c94] ;  /* 0x004c940001377983 */ /* 0x000ea80000300800 */
[----:B------:R-:W3:Y:S04]  /*cbf70*/  LDL.LU R52, [R1+0x1ea8] ;  /* 0x001ea80001347983 */ /* 0x000ee80000300800 */
[----:B------:R4:W-:Y:S04]  /*cbf80*/  STL.64 [R1+0xdc8], R44 ;  /* 0x000dc82c01007387 */ /* 0x0009e80000100a00 */
[----:B------:R-:W3:Y:S04]  /*cbf90*/  LDL.LU R54, [R1+0x4c70] ;  /* 0x004c700001367983 */ /* 0x000ee80000300800 */
[----:B------:R-:W3:Y:S04]  /*cbfa0*/  LDL.LU R59, [R1+0x4c98] ;  /* 0x004c9800013b7983 */ /* 0x000ee80000300800 */
[----:B------:R-:W3:Y:S01]  /*cbfb0*/  LDL.LU R61, [R1+0x4c6c] ;  /* 0x004c6c00013d7983 */ /* 0x000ee20000300800 */
[----:B0-----:R-:W-:-:S02]  /*cbfc0*/  SHF.R.U32.HI R8, RZ, 0x8, R40 ;  /* 0x00000008ff087819 */ /* 0x001fc40000011628 */
[----:B------:R-:W-:Y:S02]  /*cbfd0*/  SHF.R.U32.HI R39, RZ, 0x8, R39 ;  /* 0x00000008ff277819 */ /* 0x000fe40000011627 */
[----:B------:R-:W-:Y:S02]  /*cbfe0*/  SHF.R.U32.HI R9, RZ, 0x8, R9 ;  /* 0x00000008ff097819 */ /* 0x000fe40000011609 */
[----:B------:R-:W-:Y:S02]  /*cbff0*/  LOP3.LUT R8, R8, 0xffff, RZ, 0xc0, !PT ;  /* 0x0000ffff08087812 */ /* 0x000fe400078ec0ff */
[----:B------:R-:W-:Y:S02]  /*cc000*/  LOP3.LUT R39, R39, 0xffff, RZ, 0xc0, !PT ;  /* 0x0000ffff27277812 */ /* 0x000fe400078ec0ff */
[----:B------:R-:W-:Y:S02]  /*cc010*/  LOP3.LUT R9, R9, 0xffff, RZ, 0xc0, !PT ;  /* 0x0000ffff09097812 */ /* 0x000fe400078ec0ff */
[----:B------:R-:W-:-:S02]  /*cc020*/  PRMT R40, R8, 0x3340, R0 ;  /* 0x0000334008287816 */ /* 0x000fc40000000000 */
[----:B------:R-:W-:-:S03]  /*cc030*/  PRMT R8, R39, 0x3340, R9 ;  /* 0x0000334027087816 */ /* 0x000fc60000000009 */
[----:B------:R0:W-:Y:S04]  /*cc040*/  STL [R1+0x6c], R40 ;  /* 0x00006c2801007387 */ /* 0x0001e80000100800 */
[----:B------:R0:W-:Y:S01]  /*cc050*/  STL [R1+0x4f4], R8 ;  /* 0x0004f40801007387 */ /* 0x0001e20000100800 */
[----:B----4-:R-:W-:-:S05]  /*cc060*/  IADD3 R44, P1, PT, R3, R15, RZ ;  /* 0x0000000f032c7210 */ /* 0x010fca0007f3e0ff */
[----:B------:R-:W-:Y:S01]  /*cc070*/  IMAD.X R45, R4, 0x1, R37, P1 ;  /* 0x00000001042d7824 */ /* 0x000fe200008e0625 */
[----:B------:R-:W-:Y:S02]  /*cc080*/  LOP3.LUT R42, R53, 0xffff, RZ, 0xc0, !PT ;  /* 0x0000ffff352a7812 */ /* 0x000fe400078ec0ff */
[----:B0-----:R-:W-:Y:S02]  /*cc090*/  LOP3.LUT R40, R56, 0xffff, RZ, 0xc0, !PT ;  /* 0x0000ffff38287812 */ /* 0x001fe400078ec0ff */
[----:B------:R-:W-:Y:S02]  /*cc0a0*/  LOP3.LUT R39, R58, 0xffff, RZ, 0xc0, !PT ;  /* 0x0000ffff3a277812 */ /* 0x000fe400078ec0ff */
[----:B------:R-:W-:Y:S02]  /*cc0b0*/  PRMT R8, R40, 0x3340, R0 ;  /* 0x0000334028087816 */ /* 0x000fe40000000000 */
[----:B------:R-:W-:-:S04]  /*cc0c0*/  PRMT R9, R42, 0x3340, R39 ;  /* 0x000033402a097816 */ /* 0x000fc80000000027 */
[----:B------:R-:W-:Y:S02]  /*cc0d0*/  PRMT R8, R9, 0x5410, R8 ;  /* 0x0000541009087816 */ /* 0x000fe40000000008 */
[----:B------:R-:W-:Y:S02]  /*cc0e0*/  SHF.R.U32.HI R42, RZ, 0x8, R42 ;  /* 0x00000008ff2a7819 */ /* 0x000fe4000001162a */
[----:B------:R-:W-:Y:S01]  /*cc0f0*/  SHF.R.U32.HI R9, RZ, 0x8, R39 ;  /* 0x00000008ff097819 */ /* 0x000fe20000011627 */
[----:B------:R0:W-:Y:S01]  /*cc100*/  STL [R1+0x1ef8], R8 ;  /* 0x001ef80801007387 */ /* 0x0001e20000100800 */
[----:B------:R-:W-:Y:S02]  /*cc110*/  LOP3.LUT R39, R42, 0xffff, RZ, 0xc0, !PT ;  /* 0x0000ffff2a277812 */ /* 0x000fe400078ec0ff */
[----:B------:R-:W-:Y:S01]  /*cc120*/  LOP3.LUT R9, R9, 0xffff, RZ, 0xc0, !PT ;  /* 0x0000ffff09097812 */ /* 0x000fe200078ec0ff */
[----:B------:R4:W-:Y:S01]  /*cc130*/  STL.64 [R1+0xdc0], R44 ;  /* 0x000dc02c01007387 */ /* 0x0009e20000100a00 */
[----:B0-----:R-:W-:-:S04]  /*cc140*/  SHF.R.U32.HI R8, RZ, 0x8, R43 ;  /* 0x00000008ff087819 */ /* 0x001fc8000001162b */
[----:B------:R-:W-:-:S04]  /*cc150*/  LOP3.LUT R8, R8, 0xffff, RZ, 0xc0, !PT ;  /* 0x0000ffff08087812 */ /* 0x000fc800078ec0ff */
[----:B----4-:R-:W-:Y:S02]  /*cc160*/  PRMT R44, R8, 0x3340, R0 ;  /* 0x00003340082c7816 */ /* 0x010fe40000000000 */
[----:B------:R-:W-:Y:S02]  /*cc170*/  PRMT R8, R39, 0x3340, R9 ;  /* 0x0000334027087816 */ /* 0x000fe40000000009 */
[----:B------:R-:W-:Y:S01]  /*cc180*/  IADD3 R42, P1, PT, R3, R14, RZ ;  /* 0x0000000e032a7210 */ /* 0x000fe20007f3e0ff */
[----:B------:R-:W-:Y:S04]  /*cc190*/  STL [R1+0x68], R44 ;  /* 0x0000682c01007387 */ /* 0x000fe80000100800 */
[----:B------:R0:W-:Y:S01]  /*cc1a0*/  STL [R1+0x52c], R8 ;  /* 0x00052c0801007387 */ /* 0x0001e20000100800 */
[----:B------:R-:W-:-:S03]  /*cc1b0*/  IMAD.X R43, R4, 0x1, R13, P1 ;  /* 0x00000001042b7824 */ /* 0x000fc600008e060d */
[----:B------:R-:W4:Y:S01]  /*cc1c0*/  LDL.LU R56, [R1+0x2c4] ;  /* 0x0002c40001387983 */ /* 0x000f220000300800 */
[----:B0-----:R-:W-:-:S03]  /*cc1d0*/  SHF.R.U32.HI R8, RZ, 0x8, R40 ;  /* 0x00000008ff087819 */ /* 0x001fc60000011628 */
[----:B------:R0:W-:Y:S04]  /*cc1e0*/  STL.64 [R1+0xdb8], R42 ;  /* 0x000db82a01007387 */ /* 0x0001e80000100a00 */
[----:B------:R-:W4:Y:S01]  /*cc1f0*/  LDL.LU R58, [R1+0x260] ;  /* 0x00026000013a7983 */ /* 0x000f220000300800 */
[----:B------:R-:W-:-:S04]  /*cc200*/  LOP3.LUT R8, R8, 0xffff, RZ, 0xc0, !PT ;  /* 0x0000ffff08087812 */ /* 0x000fc800078ec0ff */
[----:B------:R-:W-:-:S05]  /*cc210*/  PRMT R8, R8, 0x3340, R0 ;  /* 0x0000334008087816 */ /* 0x000fca0000000000 */
[----:B------:R0:W-:Y:S01]  /*cc220*/  STL [R1+0x180], R8 ;  /* 0x0001800801007387 */ /* 0x0001e20000100800 */
[----:B--2---:R-:W-:Y:S02]  /*cc230*/  LOP3.LUT R44, R55, 0xffff, RZ, 0xc0, !PT ;  /* 0x0000ffff372c7812 */ /* 0x004fe400078ec0ff */
[----:B---3--:R-:W-:Y:S02]  /*cc240*/  LOP3.LUT R40, R52, 0xffff, RZ, 0xc0, !PT ;  /* 0x0000ffff34287812 */ /* 0x008fe400078ec0ff */
[----:B------:R-:W-:Y:S02]  /*cc250*/  LOP3.LUT R45, R59, 0xffff, RZ, 0xc0, !PT ;  /* 0x0000ffff3b2d7812 */ /* 0x000fe400078ec0ff */
[----:B------:R-:W2:Y:S01]  /*cc260*/  LDL.LU R59, [R1+0x1eac] ;  /* 0x001eac00013b7983 */ /* 0x000ea20000300800 */
[----:B0-----:R-:W-:Y:S02]  /*cc270*/  LOP3.LUT R43, R54, 0xffff, RZ, 0xc0, !PT ;  /* 0x0000ffff362b7812 */ /* 0x001fe400078ec0ff */
[----:B------:R-:W-:-:S02]  /*cc280*/  PRMT R8, R40, 0x3340, R0 ;  /* 0x0000334028087816 */ /* 0x000fc40000000000 */
[----:B------:R-:W-:-:S04]  /*cc290*/  PRMT R9, R44, 0x3340, R43 ;  /* 0x000033402c097816 */ /* 0x000fc8000000002b */
[----:B------:R-:W-:Y:S02]  /*cc2a0*/  PRMT R8, R9, 0x5410, R8 ;  /* 0x0000541009087816 */ /* 0x000fe40000000008 */
[----:B------:R-:W-:-:S03]  /*cc2b0*/  LOP3.LUT R39, R61, 0xffff, RZ, 0xc0, !PT ;  /* 0x0000ffff3d277812 */ /* 0x000fc600078ec0ff */
[----:B------:R0:W-:Y:S04]  /*cc2c0*/  STL [R1+0x858], R8 ;  /* 0x0008580801007387 */ /* 0x0001e80000100800 */
[----:B------:R-:W3:Y:S04]  /*cc2d0*/  LDL.LU R52, [R1+0x2d8] ;  /* 0x0002d80001347983 */ /* 0x000ee80000300800 */
[----:B------:R-:W3:Y:S04]  /*cc2e0*/  LDL.LU R54, [R1+0x118] ;  /* 0x0001180001367983 */ /* 0x000ee80000300800 */
[----:B------:R-:W3:Y:S01]  /*cc2f0*/  LDL.LU R61, [R1+0x270] ;  /* 0x00027000013d7983 */ /* 0x000ee20000300800 */
[----:B------:R-:W-:-:S02]  /*cc300*/  PRMT R53, R45, 0x3340, R39 ;  /* 0x000033402d357816 */ /* 0x000fc40000000027 */
[----:B------:R-:W-:Y:S02]  /*cc310*/  SHF.R.U32.HI R42, RZ, 0x8, R45 ;  /* 0x00000008ff2a7819 */ /* 0x000fe4000001162d */
[----:B------:R-:W-:Y:S02]  /*cc320*/  SHF.R.U32.HI R39, RZ, 0x8, R39 ;  /* 0x00000008ff277819 */ /* 0x000fe40000011627 */
[----:B------:R-:W-:Y:S02]  /*cc330*/  SHF.R.U32.HI R9, RZ, 0x8, R44 ;  /* 0x00000008ff097819 */ /* 0x000fe4000001162c */
[----:B0-----:R-:W-:Y:S02]  /*cc340*/  SHF.R.U32.HI R8, RZ, 0x8, R43 ;  /* 0x00000008ff087819 */ /* 0x001fe4000001162b */
[----:B------:R-:W-:Y:S02]  /*cc350*/  LOP3.LUT R42, R42, 0xffff, RZ, 0xc0, !PT ;  /* 0x0000ffff2a2a7812 */ /* 0x000fe400078ec0ff */
[----:B------:R-:W-:-:S02]  /*cc360*/  LOP3.LUT R39, R39, 0xffff, RZ, 0xc0, !PT ;  /* 0x0000ffff27277812 */ /* 0x000fc400078ec0ff */
[----:B------:R-:W-:Y:S02]  /*cc370*/  LOP3.LUT R9, R9, 0xffff, RZ, 0xc0, !PT ;  /* 0x0000ffff09097812 */ /* 0x000fe400078ec0ff */
[----:B------:R-:W-:Y:S02]  /*cc380*/  LOP3.LUT R8, R8, 0xffff, RZ, 0xc0, !PT ;  /* 0x0000ffff08087812 */ /* 0x000fe400078ec0ff */
[----:B------:R-:W-:Y:S02]  /*cc390*/  PRMT R39, R42, 0x3340, R39 ;  /* 0x000033402a277816 */ /* 0x000fe40000000027 */
[----:B------:R-:W-:-:S03]  /*cc3a0*/  PRMT R8, R9, 0x3340, R8 ;  /* 0x0000334009087816 */ /* 0x000fc60000000008 */
[----:B------:R-:W-:Y:S04]  /*cc3b0*/  STL [R1+0x528], R39 ;  /* 0x0005282701007387 */ /* 0x000fe80000100800 */
[----:B------:R0:W-:Y:S01]  /*cc3c0*/  STL [R1+0x4ec], R8 ;  /* 0x0004ec0801007387 */ /* 0x0001e20000100800 */
[----:B------:R-:W-:Y:S02]  /*cc3d0*/  IADD3 R42, P1, PT, R3, R12, RZ ;  /* 0x0000000c032a7210 */ /* 0x000fe40007f3e0ff */
[----:B0-----:R-:W-:-:S03]  /*cc3e0*/  SHF.R.U32.HI R8, RZ, 0x8, R40 ;  /* 0x00000008ff087819 */ /* 0x001fc60000011628 */
[----:B------:R-:W-:Y:S01]  /*cc3f0*/  IMAD.X R43, R4, 0x1, R11, P1 ;  /* 0x00000001042b7824 */ /* 0x000fe200008e060b */
[----:B------:R-:W-:-:S04]  /*cc400*/  LOP3.LUT R8, R8, 0xffff, RZ, 0xc0, !PT ;  /* 0x0000ffff08087812 */ /* 0x000fc800078ec0ff */
[--C-:B------:R-:W-:Y:S01]  /*cc410*/  PRMT R8, R8, 0x3340, R0.reuse ;  /* 0x0000334008087816 */ /* 0x100fe20000000000 */
[----:B------:R-:W-:Y:S04]  /*cc420*/  STL.64 [R1+0xdb0], R42 ;  /* 0x000db02a01007387 */ /* 0x000fe80000100a00 */
[----:B------:R0:W-:Y:S02]  /*cc430*/  STL [R1+0x78], R8 ;  /* 0x0000780801007387 */ /* 0x0001e40000100800 */
[----:B0-----:R-:W-:Y:S02]  /*cc440*/  PRMT R8, R41, 0x3340, R0 ;  /* 0x0000334029087816 */ /* 0x001fe40000000000 */
[----:B------:R-:W-:Y:S02]  /*cc450*/  IADD3 R44, P1, PT, R3, R10, RZ ;  /* 0x0000000a032c7210 */ /* 0x000fe40007f3e0ff */
[----:B----4-:R-:W-:-:S02]  /*cc460*/  LOP3.LUT R40, R56, 0xffff, RZ, 0xc0, !PT ;  /* 0x0000ffff38287812 */ /* 0x010fc400078ec0ff */
[----:B------:R-:W4:Y:S01]  /*cc470*/  LDL.LU R56, [R1+0x2a0] ;  /* 0x0002a00001387983 */ /* 0x000f220000300800 */
[----:B------:R-:W-:-:S03]  /*cc480*/  LOP3.LUT R39, R58, 0xffff, RZ, 0xc0, !PT ;  /* 0x0000ffff3a277812 */ /* 0x000fc600078ec0ff */
[----:B------:R-:W4:Y:S01]  /*cc490*/  LDL.LU R58, [R1+0x194] ;  /* 0x00019400013a7983 */ /* 0x000f220000300800 */
[----:B------:R-:W-:-:S04]  /*cc4a0*/  PRMT R9, R40, 0x3340, R39 ;  /* 0x0000334028097816 */ /* 0x000fc80000000027 */
[----:B------:R-:W-:Y:S02]  /*cc4b0*/  PRMT R9, R9, 0x5410, R8 ;  /* 0x0000541009097816 */ /* 0x000fe40000000008 */
[----:B------:R-:W-:-:S03]  /*cc4c0*/  SHF.R.U32.HI R40, RZ, 0x8, R40 ;  /* 0x00000008ff287819 */ /* 0x000fc60000011628 */
[----:B------:R0:W-:Y:S02]  /*cc4d0*/  STL [R1+0x804], R9 ;  /* 0x0008040901007387 */ /* 0x0001e40000100800 */
[----:B0-----:R-:W-:Y:S02]  /*cc4e0*/  SHF.R.U32.HI R9, RZ, 0x8, R39 ;  /* 0x00000008ff097819 */ /* 0x001fe40000011627 */
[----:B------:R-:W-:Y:S02]  /*cc4f0*/  LOP3.LUT R39, R40, 0xffff, RZ, 0xc0, !PT ;  /* 0x0000ffff28277812 */ /* 0x000fe400078ec0ff */
[----:B------:R-:W-:Y:S01]  /*cc500*/  LOP3.LUT R9, R9, 0xffff, RZ, 0xc0, !PT ;  /* 0x0000ffff09097812 */ /* 0x000fe200078ec0ff */
[----:B------:R-:W-:Y:S01]  /*cc510*/  IMAD.X R45, R4, 0x1, R7, P1 ;  /* 0x00000001042d7824 */ /* 0x000fe200008e0607 */
[----:B--2---:R-:W-:-:S04]  /*cc520*/  LOP3.LUT R59, R59, 0xffff, RZ, 0xc0, !PT ;  /* 0x0000ffff3b3b7812 */ /* 0x004fc800078ec0ff */
[----:B------:R-:W-:-:S04]  /*cc530*/  SHF.R.U32.HI R8, RZ, 0x8, R59 ;  /* 0x00000008ff087819 */ /* 0x000fc8000001163b */
[----:B------:R-:W-:-:S04]  /*cc540*/  LOP3.LUT R8, R8, 0xffff, RZ, 0xc0, !PT ;  /* 0x0000ffff08087812 */ /* 0x000fc800078ec0ff */
[----:B------:R-:W-:Y:S02]  /*cc550*/  PRMT R42, R8, 0x3340, R0 ;  /* 0x00003340082a7816 */ /* 0x000fe40000000000 */
[----:B------:R-:W-:Y:S02]  /*cc560*/  PRMT R8, R39, 0x3340, R9 ;  /* 0x0000334027087816 */ /* 0x000fe40000000009 */
[----:B---3--:R-:W-:Y:S01]  /*cc570*/  LOP3.LUT R40, R52, 0xffff, RZ, 0xc0, !PT ;  /* 0x0000ffff34287812 */ /* 0x008fe200078ec0ff */
[----:B------:R0:W-:Y:S01]  /*cc580*/  STL [R1+0x178], R42 ;  /* 0x0001782a01007387 */ /* 0x0001e20000100800 */
[----:B------:R-:W-:-:S03]  /*cc590*/  LOP3.LUT R39, R61, 0xffff, RZ, 0xc0, !PT ;  /* 0x0000ffff3d277812 */ /* 0x000fc600078ec0ff */
[----:B------:R2:W-:Y:S04]  /*cc5a0*/  STL [R1+0x518], R8 ;  /* 0x0005180801007387 */ /* 0x0005e80000100800 */
[----:B------:R-:W3:Y:S01]  /*cc5b0*/  LDL.LU R61, [R1+0x2a8] ;  /* 0x0002a800013d7983 */ /* 0x000ee20000300800 */
[----:B------:R-:W-:Y:S02]  /*cc5c0*/  PRMT R9, R40, 0x3340, R39 ;  /* 0x0000334028097816 */ /* 0x000fe40000000027 */
[----:B0-----:R-:W-:-:S04]  /*cc5d0*/  LOP3.LUT R42, R54, 0xffff, RZ, 0xc0, !PT ;  /* 0x0000ffff362a7812 */ /* 0x001fc800078ec0ff */
[----:B--2---:R-:W-:-:S04]  /*cc5e0*/  PRMT R8, R42, 0x3340, R0 ;  /* 0x000033402a087816 */ /* 0x004fc80000000000 */
[----:B------:R-:W-:-:S05]  /*cc5f0*/  PRMT R8, R9, 0x5410, R8 ;  /* 0x0000541009087816 */ /* 0x000fca0000000008 */
[----:B------:R0:W-:Y:S02]  /*cc600*/  STL [R1+0x800], R8 ;  /* 0x0008000801007387 */ /* 0x0001e40000100800 */
[----:B0-----:R-:W-:-:S04]  /*cc610*/  SHF.R.U32.HI R8, RZ, 0x8, R41 ;  /* 0x00000008ff087819 */ /* 0x001fc80000011629 */
[----:B------:R-:W-:-:S04]  /*cc620*/  LOP3.LUT R8, R8, 0xffff, RZ, 0xc0, !PT ;  /* 0x0000ffff08087812 */ /* 0x000fc800078ec0ff */
[----:B------:R-:W-:Y:S01]  /*cc630*/  PRMT R8, R8, 0x3340, R0 ;  /* 0x0000334008087816 */ /* 0x000fe20000000000 */
[----:B------:R0:W-:Y:S04]  /*cc640*/  STL.64 [R1+0xda8], R44 ;  /* 0x000da82c01007387 */ /* 0x0001e80000100a00 */
[----:B------:R2:W-:Y:S01]  /*cc650*/  STL [R1+0x8c], R8 ;  /* 0x00008c0801007387 */ /* 0x0005e20000100800 */
[----:B0-----:R-:W-:-:S03]  /*cc660*/  LOP3.LUT R44, R50, 0xffff, RZ, 0xc0, !PT ;  /* 0x0000ffff322c7812 */ /* 0x001fc600078ec0ff */
[----:B------:R-:W3:Y:S01]  /*cc670*/  LDL.LU R50, [R1+0x583c] ;  /* 0x00583c0001327983 */ /* 0x000ee20000300800 */
[----:B------:R-:W-:Y:S02]  /*cc680*/  SHF.R.U32.HI R40, RZ, 0x8, R40 ;  /* 0x00000008ff287819 */ /* 0x000fe40000011628 */
[----:B------:R-:W-:Y:S02]  /*cc690*/  SHF.R.U32.HI R9, RZ, 0x8, R39 ;  /* 0x00000008ff097819 */ /* 0x000fe40000011627 */
[----:B------:R-:W-:Y:S02]  /*cc6a0*/  LOP3.LUT R39, R40, 0xffff, RZ, 0xc0, !PT ;  /* 0x0000ffff28277812 */ /* 0x000fe400078ec0ff */
[----:B------:R-:W-:-:S04]  /*cc6b0*/  LOP3.LUT R9, R9, 0xffff, RZ, 0xc0, !PT ;  /* 0x0000ffff09097812 */ /* 0x000fc800078ec0ff */
[----:B------:R-:W-:Y:S02]  /*cc6c0*/  PRMT R41, R39, 0x3340, R9 ;  /* 0x0000334027297816 */ /* 0x000fe40000000009 */
[----:B--2---:R-:W-:Y:S02]  /*cc6d0*/  PRMT R8, R44, 0x3340, R0 ;  /* 0x000033402c087816 */ /* 0x004fe40000000000 */
[----:B------:R-:W-:-:S05]  /*cc6e0*/  IADD3 R54, P1, PT, R3, R6, RZ ;  /* 0x0000000603367210 */ /* 0x000fca0007f3e0ff */
[----:B------:R-:W-:Y:S01]  /*cc6f0*/  IMAD.X R55, R4, 0x1, R5, P1 ;  /* 0x0000000104377824 */ /* 0x000fe200008e0605 */
[----:B----4-:R-:W-:Y:S02]  /*cc700*/  LOP3.LUT R40, R56, 0xffff, RZ, 0xc0, !PT ;  /* 0x0000ffff38287812 */ /* 0x010fe400078ec0ff */
[----:B------:R-:W-:-:S04]  /*cc710*/  LOP3.LUT R39, R58, 0xffff, RZ, 0xc0, !PT ;  /* 0x0000ffff3a277812 */ /* 0x000fc800078ec0ff */
[----:B------:R-:W-:-:S04]  /*cc720*/  PRMT R9, R40, 0x3340, R39 ;  /* 0x0000334028097816 */ /* 0x000fc80000000027 */
[----:B------:R-:W-:-:S05]  /*cc730*/  PRMT R8, R9, 0x5410, R8 ;  /* 0x0000541009087816 */ /* 0x000fca0000000008 */
[----:B------:R0:W-:Y:S01]  /*cc740*/  STL [R1+0x808], R8 ;  /* 0x0008080801007387 */ /* 0x0001e20000100800 */
[----:B------:R-:W-:Y:S02]  /*cc750*/  SHF.R.U32.HI R40, RZ, 0x8, R40 ;  /* 0x00000008ff287819 */ /* 0x000fe40000011628 */
[----:B------:R-:W-:Y:S02]  /*cc760*/  SHF.R.U32.HI R9, RZ, 0x8, R39 ;  /* 0x00000008ff097819 */ /* 0x000fe40000011627 */
[----:B0-----:R-:W-:Y:S02]  /*cc770*/  SHF.R.U32.HI R8, RZ, 0x8, R42 ;  /* 0x00000008ff087819 */ /* 0x001fe4000001162a */
[----:B------:R-:W2:Y:S04]  /*cc780*/  LDL.LU R42, [R1+0x5cc] ;  /* 0x0005cc00012a7983 */ /* 0x000ea80000300800 */
[----:B------:R0:W-:Y:S01]  /*cc790*/  STL.64 [R1+0xda0], R54 ;  /* 0x000da03601007387 */ /* 0x0001e20000100a00 */
[----:B------:R-:W-:-:S03]  /*cc7a0*/  LOP3.LUT R8, R8, 0xffff, RZ, 0xc0, !PT ;  /* 0x0000ffff08087812 */ /* 0x000fc600078ec0ff */
[----:B------:R-:W4:Y:S01]  /*cc7b0*/  LDL.LU R43, [R1+0x42c] ;  /* 0x00042c00012b7983 */ /* 0x000f220000300800 */
[----:B------:R-:W-:Y:S02]  /*cc7c0*/  LOP3.LUT R39, R40, 0xffff, RZ, 0xc0, !PT ;  /* 0x0000ffff28277812 */ /* 0x000fe400078ec0ff */
[----:B------:R-:W-:Y:S02]  /*cc7d0*/  LOP3.LUT R9, R9, 0xffff, RZ, 0xc0, !PT ;  /* 0x0000ffff09097812 */ /* 0x000fe400078ec0ff */
[----:B------:R-:W-:Y:S01]  /*cc7e0*/  PRMT R8, R8, 0x3340, R0 ;  /* 0x0000334008087816 */ /* 0x000fe20000000000 */
[----:B0-----:R-:W4:Y:S01]  /*cc7f0*/  LDL.LU R55, [R1+0x4c4] ;  /* 0x0004c40001377983 */ /* 0x001f220000300800 */
[----:B------:R-:W-:-:S03]  /*cc800*/  PRMT R9, R39, 0x3340, R9 ;  /* 0x0000334027097816 */ /* 0x000fc60000000009 */
[----:B------:R0:W-:Y:S04]  /*cc810*/  STL [R1+0x84], R8 ;  /* 0x0000840801007387 */ /* 0x0001e80000100800 */
[----:B------:R-:W-:Y:S01]  /*cc820*/  STL [R1+0x29c], R9 ;  /* 0x00029c0901007387 */ /* 0x000fe20000100800 */
[----:B0-----:R-:W-:-:S03]  /*cc830*/  LOP3.LUT R8, R2, 0xffff, RZ, 0xc0, !PT ;  /* 0x0000ffff02087812 */ /* 0x001fc600078ec0ff */
[----:B------:R-:W4:Y:S04]  /*cc840*/  LDL.LU R2, [R1+0x5838] ;  /* 0x0058380001027983 */ /* 0x000f280000300800 */
[----:B------:R0:W-:Y:S04]  /*cc850*/  STL [R1+0x4c58], R8 ;  /* 0x004c580801007387 */ /* 0x0001e80000100800 */
[----:B------:R-:W4:Y:S04]  /*cc860*/  LDL.LU R52, [R1+0x5d0] ;  /* 0x0005d00001347983 */ /* 0x000f280000300800 */
[----:B------:R-:W4:Y:S01]  /*cc870*/  LDL.LU R54, [R1+0x430] ;  /* 0x0004300001367983 */ /* 0x000f220000300800 */
[----:B0-----:R-:W-:-:S02]  /*cc880*/  PRMT R8, R8, 0x3340, R0 ;  /* 0x0000334008087816 */ /* 0x001fc40000000000 */
[----:B---3--:R-:W-:Y:S02]  /*cc890*/  LOP3.LUT R40, R61, 0xffff, RZ, 0xc0, !PT ;  /* 0x0000ffff3d287812 */ /* 0x008fe400078ec0ff */
[----:B------:R-:W-:-:S04]  /*cc8a0*/  LOP3.LUT R39, R50, 0xffff, RZ, 0xc0, !PT ;  /* 0x0000ffff32277812 */ /* 0x000fc800078ec0ff */
[----:B------:R-:W-:-:S04]  /*cc8b0*/  PRMT R9, R40, 0x3340, R39 ;  /* 0x0000334028097816 */ /* 0x000fc80000000027 */
[----:B------:R-:W-:-:S05]  /*cc8c0*/  PRMT R8, R9, 0x5410, R8 ;  /* 0x0000541009087816 */ /* 0x000fca0000000008 */
[----:B------:R0:W-:Y:S04]  /*cc8d0*/  STL [R1+0x2384], R8 ;  /* 0x0023840801007387 */ /* 0x0001e80000100800 */
[----:B------:R-:W3:Y:S04]  /*cc8e0*/  LDL.LU R50, [R1+0x4c8] ;  /* 0x0004c80001327983 */ /* 0x000ee80000300800 */
[----:B------:R-:W3:Y:S04]  /*cc8f0*/  LDL.LU R56, [R1+0x5b0] ;  /* 0x0005b00001387983 */ /* 0x000ee80000300800 */
[----:B------:R-:W3:Y:S01]  /*cc900*/  LDL.LU R58, [R1+0x3e8] ;  /* 0x0003e800013a7983 */ /* 0x000ee20000300800 */
[----:B0-----:R-:W-:-:S05]  /*cc910*/  IADD3 R8, P1, PT, R3, R36, RZ ;  /* 0x0000002403087210 */ /* 0x001fca0007f3e0ff */
[----:B------:R-:W-:-:S05]  /*cc920*/  IMAD.X R9, R4, 0x1, R35, P1 ;  /* 0x0000000104097824 */ /* 0x000fca00008e0623 */
[----:B------:R0:W-:Y:S04]  /*cc930*/  STL.64 [R1+0xd98], R8 ;  /* 0x000d980801007387 */ /* 0x0001e80000100a00 */
[----:B------:R-:W3:Y:S01]  /*cc940*/  LDL.LU R61, [R1+0x478] ;  /* 0x00047800013d7983 */ /* 0x000ee20000300800 */
[----:B------:R-:W-:Y:S02]  /*cc950*/  SHF.R.U32.HI R40, RZ, 0x8, R40 ;  /* 0x00000008ff287819 */ /* 0x000fe40000011628 */
[----:B0-----:R-:W-:Y:S02]  /*cc960*/  SHF.R.U32.HI R8, RZ, 0x8, R44 ;  /* 0x00000008ff087819 */ /* 0x001fe4000001162c */
[----:B------:R-:W-:Y:S02]  /*cc970*/  SHF.R.U32.HI R9, RZ, 0x8, R39 ;  /* 0x00000008ff097819 */ /* 0x000fe40000011627 */
[----:B------:R-:W-:-:S02]  /*cc980*/  LOP3.LUT R39, R40, 0xffff, RZ, 0xc0, !PT ;  /* 0x0000ffff28277812 */ /* 0x000fc400078ec0ff */
[----:B------:R-:W-:Y:S02]  /*cc990*/  LOP3.LUT R8, R8, 0xffff, RZ, 0xc0, !PT ;  /* 0x0000ffff08087812 */ /* 0x000fe400078ec0ff */
[----:B------:R-:W-:Y:S02]  /*cc9a0*/  LOP3.LUT R9, R9, 0xffff, RZ, 0xc0, !PT ;  /* 0x0000ffff09097812 */ /* 0x000fe400078ec0ff */
[----:B------:R-:W-:Y:S02]  /*cc9b0*/  PRMT R44, R8, 0x3340, R0 ;  /* 0x00003340082c7816 */ /* 0x000fe40000000000 */
[----:B------:R-:W-:-:S03]  /*cc9c0*/  PRMT R8, R39, 0x3340, R9 ;  /* 0x0000334027087816 */ /* 0x000fc60000000009 */
[----:B------:R-:W-:Y:S04]  /*cc9d0*/  STL [R1+0x90], R44 ;  /* 0x0000902c01007387 */ /* 0x000fe80000100800 */
[----:B------:R0:W-:Y:S01]  /*cc9e0*/  STL [R1+0x2000], R8 ;  /* 0x0020000801007387 */ /* 0x0001e20000100800 */
[----:B--2---:R-:W-:Y:S02]  /*cc9f0*/  LOP3.LUT R40, R42, 0xffff, RZ, 0xc0, !PT ;  /* 0x0000ffff2a287812 */ /* 0x004fe400078ec0ff */
[----:B----4-:R-:W-:-:S04]  /*cca00*/  LOP3.LUT R42, R43, 0xffff, RZ, 0xc0, !PT ;  /* 0x0000ffff2b2a7812 */ /* 0x010fc800078ec0ff */
[----:B0-----:R-:W-:Y:S02]  /*cca10*/  PRMT R8, R42, 0x3340, R0 ;  /* 0x000033402a087816 */ /* 0x001fe40000000000 */
[----:B------:R-:W-:-:S04]  /*cca20*/  LOP3.LUT R39, R55, 0xffff, RZ, 0xc0, !PT ;  /* 0x0000ffff37277812 */ /* 0x000fc800078ec0ff */
[----:B------:R-:W-:-:S04]  /*cca30*/  PRMT R9, R40, 0x3340, R39 ;  /* 0x0000334028097816 */ /* 0x000fc80000000027 */
[----:B------:R-:W-:Y:S02]  /*cca40*/  PRMT R8, R9, 0x5410, R8 ;  /* 0x0000541009087816 */ /* 0x000fe40000000008 */
[----:B------:R-:W-:Y:S02]  /*cca50*/  IADD3 R44, P1, PT, R3, R34, RZ ;  /* 0x00000022032c7210 */ /* 0x000fe40007f3e0ff */
[----:B------:R-:W-:Y:S02]  /*cca60*/  SHF.R.U32.HI R40, RZ, 0x8, R40 ;  /* 0x00000008ff287819 */ /* 0x000fe40000011628 */
[----:B------:R-:W-:Y:S01]  /*cca70*/  SHF.R.U32.HI R9, RZ, 0x8, R39 ;  /* 0x00000008ff097819 */ /* 0x000fe20000011627 */
[----:B------:R0:W-:Y:S01]  /*cca80*/  STL [R1+0x7f0], R8 ;  /* 0x0007f00801007387 */ /* 0x0001e20000100800 */
[----:B------:R-:W-:Y:S02]  /*cca90*/  LOP3.LUT R39, R40, 0xffff, RZ, 0xc0, !PT ;  /* 0x0000ffff28277812 */ /* 0x000fe400078ec0ff */
[----:B------:R-:W-:Y:S01]  /*ccaa0*/  LOP3.LUT R9, R9, 0xffff, RZ, 0xc0, !PT ;  /* 0x0000ffff09097812 */ /* 0x000fe200078ec0ff */
[----:B------:R-:W-:Y:S01]  /*ccab0*/  IMAD.X R45, R4, 0x1, R33, P1 ;  /* 0x00000001042d7824 */ /* 0x000fe200008e0621 */
[----:B0-----:R-:W-:-:S02]  /*ccac0*/  SHF.R.U32.HI R8, RZ, 0x8, R42 ;  /* 0x00000008ff087819 */ /* 0x001fc4000001162a */
[----:B------:R-:W-:Y:S02]  /*ccad0*/  PRMT R9, R39, 0x3340, R9 ;  /* 0x0000334027097816 */ /* 0x000fe40000000009 */
[----:B------:R-:W-:Y:S01]  /*ccae0*/  LOP3.LUT R8, R8, 0xffff, RZ, 0xc0, !PT ;  /* 0x0000ffff08087812 */ /* 0x000fe200078ec0ff */
[----:B------:R0:W-:Y:S01]  /*ccaf0*/  STL.64 [R1+0xd90], R44 ;  /* 0x000d902c01007387 */ /* 0x0001e20000100a00 */
[----:B------:R-:W-:Y:S02]  /*ccb00*/  LOP3.LUT R40, R54, 0xffff, RZ, 0xc0, !PT ;  /* 0x0000ffff36287812 */ /* 0x000fe400078ec0ff */
[----:B------:R-:W-:Y:S01]  /*ccb10*/  PRMT R8, R8, 0x3340, R0 ;  /* 0x0000334008087816 */ /* 0x000fe20000000000 */
[----:B------:R-:W-:Y:S04]  /*ccb20*/  STL [R1+0x500], R9 ;  /* 0x0005000901007387 */ /* 0x000fe80000100800 */
[----:B------:R2:W-:Y:S04]  /*ccb30*/  STL [R1+0x94], R8 ;  /* 0x0000940801007387 */ /* 0x0005e80000100800 */
[----:B------:R-:W4:Y:S04]  /*ccb40*/  LDL.LU R43, [R1+0x1e2c] ;  /* 0x001e2c00012b7983 */ /* 0x000f280000300800 */
[----:B------:R-:W4:Y:S01]  /*ccb50*/  LDL.LU R55, [R1+0x1ca8] ;  /* 0x001ca80001377983 */ /* 0x000f220000300800 */
[----:B0-----:R-:W-:-:S02]  /*ccb60*/  LOP3.LUT R44, R52, 0xffff, RZ, 0xc0, !PT ;  /* 0x0000ffff342c7812 */ /* 0x001fc400078ec0ff */
[----:B--2---:R-:W-:Y:S02]  /*ccb70*/  PRMT R8, R40, 0x3340, R0 ;  /* 0x0000334028087816 */ /* 0x004fe40000000000 */
[----:B---3--:R-:W-:-:S04]  /*ccb80*/  LOP3.LUT R50, R50, 0xffff, RZ, 0xc0, !PT ;  /* 0x0000ffff32327812 */ /* 0x008fc800078ec0ff */
[----:B------:R-:W-:Y:S02]  /*ccb90*/  PRMT R9, R44, 0x3340, R50 ;  /* 0x000033402c097816 */ /* 0x000fe40000000032 */
[----:B------:R-:W-:Y:S02]  /*ccba0*/  LOP3.LUT R45, R56, 0xffff, RZ, 0xc0, !PT ;  /* 0x0000ffff382d7812 */ /* 0x000fe400078ec0ff */
[----:B------:R-:W-:Y:S02]  /*ccbb0*/  LOP3.LUT R42, R58, 0xffff, RZ, 0xc0, !PT ;  /* 0x0000ffff3a2a7812 */ /* 0x000fe400078ec0ff */
[----:B------:R-:W-:-:S05]  /*ccbc0*/  PRMT R8, R9, 0x5410, R8 ;  /* 0x0000541009087816 */ /* 0x000fca0000000008 */
[----:B------:R0:W-:Y:S04]  /*ccbd0*/  STL [R1+0x7f4], R8 ;  /* 0x0007f40801007387 */ /* 0x0001e80000100800 */
[----:B------:R-:W2:Y:S01]  /*ccbe0*/  LDL.LU R52, [R1+0x1d6c] ;  /* 0x001d6c0001347983 */ /* 0x000ea20000300800 */
[----:B------:R-:W-:Y:S02]  /*ccbf0*/  LOP3.LUT R39, R61, 0xffff, RZ, 0xc0, !PT ;  /* 0x0000ffff3d277812 */ /* 0x000fe400078ec0ff */
[----:B0-----:R-:W-:Y:S02]  /*ccc00*/  PRMT R8, R42, 0x3340, R0 ;  /* 0x000033402a087816 */ /* 0x001fe40000000000 */
[----:B------:R-:W-:-:S04]  /*ccc10*/  PRMT R9, R45, 0x3340, R39 ;  /* 0x000033402d097816 */ /* 0x000fc80000000027 */
[----:B------:R-:W-:Y:S02]  /*ccc20*/  PRMT R54, R9, 0x5410, R8 ;  /* 0x0000541009367816 */ /* 0x000fe40000000008 */
[----:B------:R-:W-:-:S05]  /*ccc30*/  IADD3 R8, P1, PT, R3, R32, RZ ;  /* 0x0000002003087210 */ /* 0x000fca0007f3e0ff */
[----:B------:R-:W-:Y:S01]  /*ccc40*/  IMAD.X R9, R4, 0x1, R31, P1 ;  /* 0x0000000104097824 */ /* 0x000fe200008e061f */
[----:B------:R0:W-:Y:S01]  /*ccc50*/  STL [R1+0x7f8], R54 ;  /* 0x0007f83601007387 */ /* 0x0001e20000100800 */
[----:B------:R-:W-:Y:S02]  /*ccc60*/  SHF.R.U32.HI R44, RZ, 0x8, R44 ;  /* 0x00000008ff2c7819 */ /* 0x000fe4000001162c */
[----:B------:R-:W-:Y:S01]  /*ccc70*/  SHF.R.U32.HI R45, RZ, 0x8, R45 ;  /* 0x00000008ff2d7819 */ /* 0x000fe2000001162d */
[----:B------:R3:W-:Y:S01]  /*ccc80*/  STL.64 [R1+0xd80], R8 ;  /* 0x000d800801007387 */ /* 0x0007e20000100a00 */
[----:B------:R-:W-:-:S03]  /*ccc90*/  LOP3.LUT R44, R44, 0xffff, RZ, 0xc0, !PT ;  /* 0x0000ffff2c2c7812 */ /* 0x000fc600078ec0ff */
[----:B0-----:R-:W2:Y:S04]  /*ccca0*/  LDL.LU R54, [R1+0x5b4] ;  /* 0x0005b40001367983 */ /* 0x001ea80000300800 */
[----:B------:R-:W2:Y:S01]  /*cccb0*/  LDL.LU R56, [R1+0x480] ;  /* 0x0004800001387983 */ /* 0x000ea20000300800 */
[----:B---3--:R-:W-:Y:S02]  /*cccc0*/  SHF.R.U32.HI R9, RZ, 0x8, R50 ;  /* 0x00000008ff097819 */ /* 0x008fe40000011632 */
[----:B------:R-:W-:Y:S02]  /*cccd0*/  SHF.R.U32.HI R8, RZ, 0x8, R39 ;  /* 0x00000008ff087819 */ /* 0x000fe40000011627 */
[----:B------:R-:W-:Y:S02]  /*ccce0*/  LOP3.LUT R39, R9, 0xffff, RZ, 0xc0, !PT ;  /* 0x0000ffff09277812 */ /* 0x000fe400078ec0ff */
[----:B------:R-:W-:-:S02]  /*cccf0*/  LOP3.LUT R9, R45, 0xffff, RZ, 0xc0, !PT ;  /* 0x0000ffff2d097812 */ /* 0x000fc400078ec0ff */
[----:B------:R-:W-:Y:S02]  /*ccd00*/  LOP3.LUT R8, R8, 0xffff, RZ, 0xc0, !PT ;  /* 0x0000ffff08087812 */ /* 0x000fe400078ec0ff */
[----:B------:R-:W-:Y:S02]  /*ccd10*/  PRMT R39, R44, 0x3340, R39 ;  /* 0x000033402c277816 */ /* 0x000fe40000000027 */
[----:B------:R-:W-:-:S03]  /*ccd20*/  PRMT R8, R9, 0x3340, R8 ;  /* 0x0000334009087816 */ /* 0x000fc60000000008 */
[----:B------:R-:W-:Y:S04]  /*ccd30*/  STL [R1+0x4e4], R39 ;  /* 0x0004e42701007387 */ /* 0x000fe80000100800 */
[----:B------:R0:W-:Y:S01]  /*ccd40*/  STL [R1+0x4e0], R8 ;  /* 0x0004e00801007387 */ /* 0x0001e20000100800 */
[----:B------:R-:W-:Y:S02]  /*ccd50*/  IADD3 R44, P1, PT, R3, R30, RZ ;  /* 0x0000001e032c7210 */ /* 0x000fe40007f3e0ff */
[----:B------:R-:W-:Y:S02]  /*ccd60*/  SHF.R.U32.HI R9, RZ, 0x8, R40 ;  /* 0x00000008ff097819 */ /* 0x000fe40000011628 */
[----:B0-----:R-:W-:Y:S01]  /*ccd70*/  SHF.R.U32.HI R8, RZ, 0x8, R42 ;  /* 0x00000008ff087819 */ /* 0x001fe2000001162a */
[----:B------:R-:W-:Y:S01]  /*ccd80*/  IMAD.X R45, R4, 0x1, R29, P1 ;  /* 0x00000001042d7824 */ /* 0x000fe200008e061d */
[----:B------:R-:W-:-:S02]  /*ccd90*/  LOP3.LUT R9, R9, 0xffff, RZ, 0xc0, !PT ;  /* 0x0000ffff09097812 */ /* 0x000fc400078ec0ff */
[----:B------:R-:W-:-:S04]  /*ccda0*/  LOP3.LUT R8, R8, 0xffff, RZ, 0xc0, !PT ;  /* 0x0000ffff08087812 */ /* 0x000fc800078ec0ff */
[--C-:B------:R-:W-:Y:S02]  /*ccdb0*/  PRMT R39, R8, 0x3340, R0.reuse ;  /* 0x0000334008277816 */ /* 0x100fe40000000000 */
[----:B------:R-:W-:Y:S01]  /*ccdc0*/  PRMT R8, R9, 0x3340, R0 ;  /* 0x0000334009087816 */ /* 0x000fe20000000000 */
[----:B------:R0:W-:Y:S04]  /*ccdd0*/  STL.64 [R1+0xd88], R44 ;  /* 0x000d882c01007387 */ /* 0x0001e80000100a00 */
[----:B------:R-:W3:Y:S04]  /*ccde0*/  LDL.LU R58, [R1+0x1dd8] ;  /* 0x001dd800013a7983 */ /* 0x000ee80000300800 */
[----:B------:R-:W-:Y:S04]  /*ccdf0*/  STL [R1+0xa0], R39 ;  /* 0x0000a02701007387 */ /* 0x000fe80000100800 */
[----:B------:R-:W3:Y:S04]  /*cce00*/  LDL.LU R61, [R1+0x67c] ;  /* 0x00067c00013d7983 */ /* 0x000ee80000300800 */
[----:B------:R1:W-:Y:S04]  /*cce10*/  STL [R1+0x98], R8 ;  /* 0x0000980801007387 */ /* 0x0003e80000100800 */
[----:B------:R-:W3:Y:S01]  /*cce20*/  LDL.LU R50, [R1+0x1d2c] ;  /* 0x001d2c0001327983 */ /* 0x000ee20000300800 */
[----:B0-----:R-:W-:-:S02]  /*cce30*/  IADD3 R44, P1, PT, R3, R28, RZ ;  /* 0x0000001c032c7210 */ /* 0x001fc40007f3e0ff */
[----:B----4-:R-:W-:Y:S02]  /*cce40*/  LOP3.LUT R42, R43, 0xffff, RZ, 0xc0, !PT ;  /* 0x0000ffff2b2a7812 */ /* 0x010fe400078ec0ff */
[----:B------:R-:W-:-:S04]  /*cce50*/  LOP3.LUT R40, R55, 0xffff, RZ, 0xc0, !PT ;  /* 0x0000ffff37287812 */ /* 0x000fc800078ec0ff */
[----:B-1----:R-:W-:Y:S01]  /*cce60*/  PRMT R8, R40, 0x3340, R0 ;  /* 0x0000334028087816 */ /* 0x002fe20000000000 */
[----:B------:R-:W-:Y:S01]  /*cce70*/  IMAD.X R45, R4, 0x1, R27, P1 ;  /* 0x00000001042d7824 */ /* 0x000fe200008e061b */
[----:B------:R-:W-:Y:S02]  /*cce80*/  SHF.R.U32.HI R40, RZ, 0x8, R40 ;  /* 0x00000008ff287819 */ /* 0x000fe40000011628 */
[----:B--2---:R-:W-:-:S04]  /*cce90*/  LOP3.LUT R39, R52, 0xffff, RZ, 0xc0, !PT ;  /* 0x0000ffff34277812 */ /* 0x004fc800078ec0ff */
[----:B------:R-:W-:-:S04]  /*ccea0*/  PRMT R9, R42, 0x3340, R39 ;  /* 0x000033402a097816 */ /* 0x000fc80000000027 */
[----:B------:R-:W-:Y:S02]  /*cceb0*/  PRMT R8, R9, 0x5410, R8 ;  /* 0x0000541009087816 */ /* 0x000fe40000000008 */
[----:B------:R-:W-:-:S03]  /*ccec0*/  SHF.R.U32.HI R9, RZ, 0x8, R42 ;  /* 0x00000008ff097819 */ /* 0x000fc6000001162a */
[----:B------:R0:W-:Y:S01]  /*cced0*/  STL [R1+0x7d0], R8 ;  /* 0x0007d00801007387 */ /* 0x0001e20000100800 */
[----:B------:R-:W-:Y:S02]  /*ccee0*/  LOP3.LUT R9, R9, 0xffff, RZ, 0xc0, !PT ;  /* 0x0000ffff09097812 */ /* 0x000fe400078ec0ff */
[----:B0-----:R-:W-:-:S04]  /*ccef0*/  SHF.R.U32.HI R8, RZ, 0x8, R39 ;  /* 0x00000008ff087819 */ /* 0x001fc80000011627 */
[----:B------:R-:W-:-:S04]  /*ccf00*/  LOP3.LUT R8, R8, 0xffff, RZ, 0xc0, !PT ;  /* 0x0000ffff08087812 */ /* 0x000fc800078ec0ff */
[----:B------:R-:W-:Y:S02]  /*ccf10*/  PRMT R39, R9, 0x3340, R8 ;  /* 0x0000334009277816 */ /* 0x000fe40000000008 */
[----:B------:R-:W-:Y:S02]  /*ccf20*/  LOP3.LUT R9, R54, 0xffff, RZ, 0xc0, !PT ;  /* 0x0000ffff36097812 */ /* 0x000fe400078ec0ff */
[----:B------:R-:W-:Y:S01]  /*ccf30*/  LOP3.LUT R8, R56, 0xffff, RZ, 0xc0, !PT ;  /* 0x0000ffff38087812 */ /* 0x000fe200078ec0ff */
[----:B------:R-:W-:Y:S04]  /*ccf40*/  STL.64 [R1+0xd78], R44 ;  /* 0x000d782c01007387 */ /* 0x000fe80000100a00 */
[----:B------:R0:W-:Y:S01]  /*ccf50*/  STL [R1+0x4dc], R39 ;  /* 0x0004dc2701007387 */ /* 0x0001e20000100800 */
[----:B------:R-:W-:-:S02]  /*ccf60*/  PRMT R52, R9, 0x3340, R8 ;  /* 0x0000334009347816 */ /* 0x000fc40000000008 */
[----:B0-----:R-:W-:Y:S01]  /*ccf70*/  SHF.R.U32.HI R39, RZ, 0x8, R9 ;  /* 0x00000008ff277819 */ /* 0x001fe20000011609 */
[----:B------:R-:W2:Y:S04]  /*ccf80*/  LDL.LU R45, [R1+0x1e38] ;  /* 0x001e3800012d7983 */ /* 0x000ea80000300800 */
[----:B------:R-:W4:Y:S01]  /*ccf90*/  LDL.LU R42, [R1+0x1cb8] ;  /* 0x001cb800012a7983 */ /* 0x000f220000300800 */
[----:B------:R-:W-:-:S03]  /*ccfa0*/  SHF.R.U32.HI R9, RZ, 0x8, R8 ;  /* 0x00000008ff097819 */ /* 0x000fc60000011608 */
[----:B------:R-:W4:Y:S01]  /*ccfb0*/  LDL.LU R43, [R1+0x1d78] ;  /* 0x001d7800012b7983 */ /* 0x000f220000300800 */
[----:B------:R-:W-:Y:S02]  /*ccfc0*/  LOP3.LUT R8, R40, 0xffff, RZ, 0xc0, !PT ;  /* 0x0000ffff28087812 */ /* 0x000fe400078ec0ff */
[----:B------:R-:W-:Y:S02]  /*ccfd0*/  LOP3.LUT R39, R39, 0xffff, RZ, 0xc0, !PT ;  /* 0x0000ffff27277812 */ /* 0x000fe400078ec0ff */
[----:B------:R-:W-:Y:S02]  /*ccfe0*/  LOP3.LUT R9, R9, 0xffff, RZ, 0xc0, !PT ;  /* 0x0000ffff09097812 */ /* 0x000fe400078ec0ff */
[----:B------:R-:W-:Y:S01]  /*ccff0*/  PRMT R44, R8, 0x3340, R0 ;  /* 0x00003340082c7816 */ /* 0x000fe20000000000 */
[----:B------:R-:W-:Y:S01]  /*cd000*/  STL.64 [R1+0x5800], R52 ;  /* 0x0058003401007387 */ /* 0x000fe20000100a00 */
[----:B------:R-:W-:-:S03]  /*cd010*/  PRMT R8, R39, 0x3340, R9 ;  /* 0x0000334027087816 */ /* 0x000fc60000000009 */
[----:B------:R0:W-:Y:S04]  /*cd020*/  STL [R1+0xa8], R44 ;  /* 0x0000a82c01007387 */ /* 0x0001e80000100800 */
[----:B------:R1:W-:Y:S04]  /*cd030*/  STL [R1+0x1fe8], R8 ;  /* 0x001fe80801007387 */ /* 0x0003e80000100800 */
[----:B------:R-:W4:Y:S04]  /*cd040*/  LDL.LU R55, [R1+0x4cf0] ;  /* 0x004cf00001377983 */ /* 0x000f280000300800 */
[----:B------:R-:W4:Y:S01]  /*cd050*/  LDL.LU R54, [R1+0x1ed8] ;  /* 0x001ed80001367983 */ /* 0x000f220000300800 */
[----:B---3--:R-:W-:-:S02]  /*cd060*/  LOP3.LUT R40, R58, 0xffff, RZ, 0xc0, !PT ;  /* 0x0000ffff3a287812 */ /* 0x008fc400078ec0ff */
[----:B0-----:R-:W-:Y:S02]  /*cd070*/  LOP3.LUT R44, R61, 0xffff, RZ, 0xc0, !PT ;  /* 0x0000ffff3d2c7812 */ /* 0x001fe400078ec0ff */
[----:B------:R-:W-:Y:S02]  /*cd080*/  LOP3.LUT R39, R50, 0xffff, RZ, 0xc0, !PT ;  /* 0x0000ffff32277812 */ /* 0x000fe400078ec0ff */
[----:B-1----:R-:W-:Y:S02]  /*cd090*/  PRMT R8, R44, 0x3340, R0 ;  /* 0x000033402c087816 */ /* 0x002fe40000000000 */
[----:B------:R-:W-:-:S04]  /*cd0a0*/  PRMT R9, R40, 0x3340, R39 ;  /* 0x0000334028097816 */ /* 0x000fc80000000027 */
[----:B------:R-:W-:-:S05]  /*cd0b0*/  PRMT R8, R9, 0x5410, R8 ;  /* 0x0000541009087816 */ /* 0x000fca0000000008 */
[----:B------:R0:W-:Y:S04]  /*cd0c0*/  STL [R1+0x7d8], R8 ;  /* 0x0007d80801007387 */ /* 0x0001e80000100800 */
[----:B------:R-:W3:Y:S04]  /*cd0d0*/  LDL.LU R56, [R1+0x4cac] ;  /* 0x004cac0001387983 */ /* 0x000ee80000300800 */
[----:B------:R-:W3:Y:S04]  /*cd0e0*/  LDL.LU R58, [R1+0x4cf4] ;  /* 0x004cf400013a7983 */ /* 0x000ee80000300800 */
[----:B------:R-:W3:Y:S04]  /*cd0f0*/  LDL.LU R61, [R1+0x1edc] ;  /* 0x001edc00013d7983 */ /* 0x000ee80000300800 */
[----:B------:R-:W3:Y:S01]  /*cd100*/  LDL.LU R50, [R1+0x4cb0] ;  /* 0x004cb00001327983 */ /* 0x000ee20000300800 */
[----:B------:R-:W-:-:S02]  /*cd110*/  SHF.R.U32.HI R40, RZ, 0x8, R40 ;  /* 0x00000008ff287819 */ /* 0x000fc40000011628 */
[----:B------:R-:W-:Y:S02]  /*cd120*/  SHF.R.U32.HI R9, RZ, 0x8, R39 ;  /* 0x00000008ff097819 */ /* 0x000fe40000011627 */
[----:B------:R-:W-:Y:S02]  /*cd130*/  IADD3 R52, P1, PT, R3, R26, RZ ;  /* 0x0000001a03347210 */ /* 0x000fe40007f3e0ff */
[----:B0-----:R-:W-:Y:S02]  /*cd140*/  SHF.R.U32.HI R8, RZ, 0x8, R44 ;  /* 0x00000008ff087819 */ /* 0x001fe4000001162c */
[----:B------:R-:W-:Y:S02]  /*cd150*/  LOP3.LUT R39, R40, 0xffff, RZ, 0xc0, !PT ;  /* 0x0000ffff28277812 */ /* 0x000fe400078ec0ff */
[----:B------:R-:W-:Y:S02]  /*cd160*/  LOP3.LUT R9, R9, 0xffff, RZ, 0xc0, !PT ;  /* 0x0000ffff09097812 */ /* 0x000fe400078ec0ff */
[----:B------:R-:W-:Y:S01]  /*cd170*/  LOP3.LUT R8, R8, 0xffff, RZ, 0xc0, !PT ;  /* 0x0000ffff08087812 */ /* 0x000fe200078ec0ff */
[----:B------:R-:W-:Y:S01]  /*cd180*/  IMAD.X R53, R4, 0x1, R25, P1 ;  /* 0x0000000104357824 */ /* 0x000fe200008e0619 */
[----:B------:R-:W-:-:S02]  /*cd190*/  PRMT R9, R39, 0x3340, R9 ;  /* 0x0000334027097816 */ /* 0x000fc40000000009 */
[----:B------:R-:W-:Y:S02]  /*cd1a0*/  PRMT R8, R8, 0x3340, R0 ;  /* 0x0000334008087816 */ /* 0x000fe40000000000 */
[----:B------:R-:W-:Y:S04]  /*cd1b0*/  STL.64 [R1+0xd68], R52 ;  /* 0x000d683401007387 */ /* 0x000fe80000100a00 */
[----:B------:R-:W-:Y:S04]  /*cd1c0*/  STL [R1+0x4d4], R9 ;  /* 0x0004d40901007387 */ /* 0x000fe80000100800 */
[----:B------:R0:W-:Y:S01]  /*cd1d0*/  STL [R1+0xb8], R8 ;  /* 0x0000b80801007387 */ /* 0x0001e20000100800 */
[----:B------:R-:W-:-:S02]  /*cd1e0*/  IADD3 R44, P1, PT, R3, R24, RZ ;  /* 0x00000018032c7210 */ /* 0x000fc40007f3e0ff */
[----:B--2---:R-:W-:Y:S02]  /*cd1f0*/  LOP3.LUT R40, R45, 0xffff, RZ, 0xc0, !PT ;  /* 0x0000ffff2d287812 */ /* 0x004fe400078ec0ff */
[----:B----4-:R-:W-:Y:S02]  /*cd200*/  LOP3.LUT R42, R42, 0xffff, RZ, 0xc0, !PT ;  /* 0x0000ffff2a2a7812 */ /* 0x010fe400078ec0ff */
[----:B------:R-:W-:Y:S02]  /*cd210*/  LOP3.LUT R39, R43, 0xffff, RZ, 0xc0, !PT ;  /* 0x0000ffff2b277812 */ /* 0x000fe400078ec0ff */
[----:B0-----:R-:W-:Y:S02]  /*cd220*/  PRMT R8, R42, 0x3340, R0 ;  /* 0x000033402a087816 */ /* 0x001fe40000000000 */
[----:B------:R-:W-:-:S04]  /*cd230*/  PRMT R9, R40, 0x3340, R39 ;  /* 0x0000334028097816 */ /* 0x000fc80000000027 */
[----:B------:R-:W-:Y:S02]  /*cd240*/  PRMT R8, R9, 0x5410, R8 ;  /* 0x0000541009087816 */ /* 0x000fe40000000008 */
        /* <DEDUP_REMOVED lines=12> */
[----:B------:R1:W-:Y:S04]  /*cd310*/  STL [R1+0x4c8], R9 ;  /* 0x0004c80901007387 */ /* 0x0003e80000100800 */
[----:B------:R2:W-:Y:S01]  /*cd320*/  STL [R1+0xb0], R8 ;  /* 0x0000b00801007387 */ /* 0x0005e20000100800 */
[----:B0-----:R-:W-:-:S02]  /*cd330*/  LOP3.LUT R44, R55, 0xffff, RZ, 0xc0, !PT ;  /* 0x0000ffff372c7812 */ /* 0x001fc400078ec0ff */
[----:B---3--:R-:W-:-:S04]  /*cd340*/  LOP3.LUT R43, R56, 0xffff, RZ, 0xc0, !PT ;  /* 0x0000ffff382b7812 */ /* 0x008fc800078ec0ff */
[----:B-1----:R-:W-:Y:S02]  /*cd350*/  PRMT R9, R44, 0x3340, R43 ;  /* 0x000033402c097816 */ /* 0x002fe4000000002b */
[----:B--2---:R-:W-:Y:S02]  /*cd360*/  PRMT R8, R42, 0x3340, R0 ;  /* 0x000033402a087816 */ /* 0x004fe40000000000 */
[----:B------:R-:W-:Y:S02]  /*cd370*/  LOP3.LUT R45, R58, 0xffff, RZ, 0xc0, !PT ;  /* 0x0000ffff3a2d7812 */ /* 0x000fe400078ec0ff */
[----:B------:R-:W-:Y:S01]  /*cd380*/  LOP3.LUT R40, R61, 0xffff, RZ, 0xc0, !PT ;  /* 0x0000ffff3d287812 */ /* 0x000fe200078ec0ff */
[----:B------:R-:W2:Y:S01]  /*cd390*/  LDL.LU R58, [R1+0x4cd8] ;  /* 0x004cd800013a7983 */ /* 0x000ea20000300800 */
[----:B------:R-:W-:-:S03]  /*cd3a0*/  PRMT R8, R9, 0x5410, R8 ;  /* 0x0000541009087816 */ /* 0x000fc60000000008 */
[----:B------:R-:W3:Y:S01]  /*cd3b0*/  LDL.LU R61, [R1+0x1ec8] ;  /* 0x001ec800013d7983 */ /* 0x000ee20000300800 */
[----:B------:R-:W-:-:S03]  /*cd3c0*/  LOP3.LUT R39, R50, 0xffff, RZ, 0xc0, !PT ;  /* 0x0000ffff32277812 */ /* 0x000fc600078ec0ff */
[----:B------:R0:W-:Y:S04]  /*cd3d0*/  STL [R1+0x1ebc], R8 ;  /* 0x001ebc0801007387 */ /* 0x0001e80000100800 */
[----:B------:R-:W4:Y:S01]  /*cd3e0*/  LDL.LU R50, [R1+0x4ca4] ;  /* 0x004ca40001327983 */ /* 0x000f220000300800 */
[----:B------:R-:W-:Y:S02]  /*cd3f0*/  PRMT R9, R45, 0x3340, R39 ;  /* 0x000033402d097816 */ /* 0x000fe40000000027 */
[----:B0-----:R-:W-:-:S04]  /*cd400*/  PRMT R8, R40, 0x3340, R0 ;  /* 0x0000334028087816 */ /* 0x001fc80000000000 */
[----:B------:R-:W-:Y:S02]  /*cd410*/  PRMT R8, R9, 0x5410, R8 ;  /* 0x0000541009087816 */ /* 0x000fe40000000008 */
[----:B------:R-:W-:Y:S02]  /*cd420*/  SHF.R.U32.HI R9, RZ, 0x8, R45 ;  /* 0x00000008ff097819 */ /* 0x000fe4000001162d */
[----:B------:R-:W-:Y:S02]  /*cd430*/  SHF.R.U32.HI R39, RZ, 0x8, R39 ;  /* 0x00000008ff277819 */ /* 0x000fe40000011627 */
[----:B------:R-:W-:Y:S02]  /*cd440*/  IADD3 R52, P1, PT, R3, R22, RZ ;  /* 0x0000001603347210 */ /* 0x000fe40007f3e0ff */
[----:B------:R-:W-:Y:S01]  /*cd450*/  SHF.R.U32.HI R44, RZ, 0x8, R44 ;  /* 0x00000008ff2c7819 */ /* 0x000fe2000001162c */
[----:B------:R0:W-:Y:S01]  /*cd460*/  STL [R1+0x1eb8], R8 ;  /* 0x001eb80801007387 */ /* 0x0001e20000100800 */
[----:B------:R-:W-:Y:S01]  /*cd470*/  LOP3.LUT R39, R39, 0xffff, RZ, 0xc0, !PT ;  /* 0x0000ffff27277812 */ /* 0x000fe200078ec0ff */
[----:B------:R-:W-:Y:S01]  /*cd480*/  IMAD.X R53, R4, 0x1, R21, P1 ;  /* 0x0000000104357824 */ /* 0x000fe200008e0615 */
[----:B0-----:R-:W-:-:S02]  /*cd490*/  SHF.R.U32.HI R8, RZ, 0x8, R43 ;  /* 0x00000008ff087819 */ /* 0x001fc4000001162b */
[----:B------:R-:W-:Y:S02]  /*cd4a0*/  LOP3.LUT R43, R9, 0xffff, RZ, 0xc0, !PT ;  /* 0x0000ffff092b7812 */ /* 0x000fe400078ec0ff */
[----:B------:R-:W-:Y:S02]  /*cd4b0*/  LOP3.LUT R9, R44, 0xffff, RZ, 0xc0, !PT ;  /* 0x0000ffff2c097812 */ /* 0x000fe400078ec0ff */
[----:B------:R-:W-:Y:S02]  /*cd4c0*/  LOP3.LUT R8, R8, 0xffff, RZ, 0xc0, !PT ;  /* 0x0000ffff08087812 */ /* 0x000fe400078ec0ff */
[----:B------:R-:W-:Y:S01]  /*cd4d0*/  PRMT R39, R43, 0x3340, R39 ;  /* 0x000033402b277816 */ /* 0x000fe20000000027 */
[----:B------:R-:W-:Y:S04]  /*cd4e0*/  STL.64 [R1+0xd60], R52 ;  /* 0x000d603401007387 */ /* 0x000fe80000100a00 */
[----:B------:R-:W4:Y:S01]  /*cd4f0*/  LDL.LU R55, [R1+0x1ecc] ;  /* 0x001ecc0001377983 */ /* 0x000f220000300800 */
[----:B------:R-:W-:-:S02]  /*cd500*/  PRMT R8, R9, 0x3340, R8 ;  /* 0x0000334009087816 */ /* 0x000fc40000000008 */
[----:B------:R-:W-:Y:S01]  /*cd510*/  IADD3 R44, P1, PT, R3, R20, RZ ;  /* 0x00000014032c7210 */ /* 0x000fe20007f3e0ff */
[----:B------:R-:W-:Y:S04]  /*cd520*/  STL [R1+0x4c4], R39 ;  /* 0x0004c42701007387 */ /* 0x000fe80000100800 */
[----:B------:R-:W4:Y:S04]  /*cd530*/  LDL.LU R54, [R1+0x4ce4] ;  /* 0x004ce40001367983 */ /* 0x000f280000300800 */
[----:B------:R0:W-:Y:S04]  /*cd540*/  STL [R1+0x494], R8 ;  /* 0x0004940801007387 */ /* 0x0001e80000100800 */
[----:B------:R-:W4:Y:S01]  /*cd550*/  LDL.LU R56, [R1+0x4ca8] ;  /* 0x004ca80001387983 */ /* 0x000f220000300800 */
[----:B------:R-:W-:Y:S01]  /*cd560*/  IMAD.X R45, R4, 0x1, R19, P1 ;  /* 0x00000001042d7824 */ /* 0x000fe200008e0613 */
[----:B0-----:R-:W-:-:S02]  /*cd570*/  SHF.R.U32.HI R8, RZ, 0x8, R42 ;  /* 0x00000008ff087819 */ /* 0x001fc4000001162a */
[----:B------:R-:W-:-:S05]  /*cd580*/  IADD3 R42, P1, PT, R3, R18, RZ ;  /* 0x00000012032a7210 */ /* 0x000fca0007f3e0ff */
[----:B------:R-:W-:Y:S01]  /*cd590*/  IMAD.X R43, R4, 0x1, R17, P1 ;  /* 0x00000001042b7824 */ /* 0x000fe200008e0611 */
[----:B------:R-:W-:Y:S02]  /*cd5a0*/  SHF.R.U32.HI R4, RZ, 0x8, R40 ;  /* 0x00000008ff047819 */ /* 0x000fe40000011628 */
[----:B------:R-:W-:Y:S02]  /*cd5b0*/  LOP3.LUT R8, R8, 0xffff, RZ, 0xc0, !PT ;  /* 0x0000ffff08087812 */ /* 0x000fe400078ec0ff */
[----:B------:R-:W-:Y:S02]  /*cd5c0*/  LOP3.LUT R4, R4, 0xffff, RZ, 0xc0, !PT ;  /* 0x0000ffff04047812 */ /* 0x000fe400078ec0ff */
[--C-:B------:R-:W-:Y:S01]  /*cd5d0*/  PRMT R8, R8, 0x3340, R0.reuse ;  /* 0x0000334008087816 */ /* 0x100fe20000000000 */
[----:B------:R-:W-:Y:S01]  /*cd5e0*/  STL.64 [R1+0xd58], R44 ;  /* 0x000d582c01007387 */ /* 0x000fe20000100a00 */
[----:B------:R-:W-:-:S03]  /*cd5f0*/  PRMT R4, R4, 0x3340, R0 ;  /* 0x0000334004047816 */ /* 0x000fc60000000000 */
[----:B------:R-:W-:Y:S04]  /*cd600*/  STL [R1+0xbc], R8 ;  /* 0x0000bc0801007387 */ /* 0x000fe80000100800 */
[----:B------:R-:W-:Y:S04]  /*cd610*/  STL.64 [R1+0xd50], R42 ;  /* 0x000d502a01007387 */ /* 0x000fe80000100a00 */
[----:B------:R0:W-:Y:S01]  /*cd620*/  STL [R1+0xc4], R4 ;  /* 0x0000c40401007387 */ /* 0x0001e20000100800 */
[----:B--2---:R-:W-:Y:S02]  /*cd630*/  LOP3.LUT R40, R58, 0xffff, RZ, 0xc0, !PT ;  /* 0x0000ffff3a287812 */ /* 0x004fe400078ec0ff */
[----:B---3--:R-:W-:-:S02]  /*cd640*/  LOP3.LUT R9, R61, 0xffff, RZ, 0xc0, !PT ;  /* 0x0000ffff3d097812 */ /* 0x008fc400078ec0ff */
[----:B----4-:R-:W-:Y:S02]  /*cd650*/  LOP3.LUT R39, R50, 0xffff, RZ, 0xc0, !PT ;  /* 0x0000ffff32277812 */ /* 0x010fe400078ec0ff */
[----:B0-----:R-:W-:Y:S02]  /*cd660*/  PRMT R4, R9, 0x3340, R0 ;  /* 0x0000334009047816 */ /* 0x001fe40000000000 */
[----:B------:R-:W-:-:S04]  /*cd670*/  PRMT R8, R40, 0x3340, R39 ;  /* 0x0000334028087816 */ /* 0x000fc80000000027 */
[----:B------:R-:W-:-:S05]  /*cd680*/  PRMT R4, R8, 0x5410, R4 ;  /* 0x0000541008047816 */ /* 0x000fca0000000004 */
[----:B------:R0:W-:Y:S04]  /*cd690*/  STL [R1+0x1ea8], R4 ;  /* 0x001ea80401007387 */ /* 0x0001e80000100800 */
[----:B------:R-:W2:Y:S04]  /*cd6a0*/  LDL.LU R58, [R1+0x2f0] ;  /* 0x0002f000013a7983 */ /* 0x000ea80000300800 */
        /* <DEDUP_REMOVED lines=9> */
[----:B------:R-:W-:Y:S02]  /*cd740*/  PRMT R4, R4, 0x3340, R0 ;  /* 0x0000334004047816 */ /* 0x000fe40000000000 */
[----:B------:R-:W-:Y:S01]  /*cd750*/  LOP3.LUT R9, R55, 0xffff, RZ, 0xc0, !PT ;  /* 0x0000ffff37097812 */ /* 0x000fe200078ec0ff */
[----:B------:R0:W-:Y:S01]  /*cd760*/  STL [R1+0x48c], R8 ;  /* 0x00048c0801007387 */ /* 0x0001e20000100800 */
[----:B------:R-:W-:Y:S02]  /*cd770*/  LOP3.LUT R40, R54, 0xffff, RZ, 0xc0, !PT ;  /* 0x0000ffff36287812 */ /* 0x000fe400078ec0ff */
[----:B------:R-:W-:Y:S01]  /*cd780*/  LOP3.LUT R39, R56, 0xffff, RZ, 0xc0, !PT ;  /* 0x0000ffff38277812 */ /* 0x000fe200078ec0ff */
[----:B------:R1:W-:Y:S01]  /*cd790*/  STL [R1+0xd0], R4 ;  /* 0x0000d00401007387 */ /* 0x0003e20000100800 */
[----:B------:R-:W-:Y:S01]  /*cd7a0*/  VIADD R3, R3, UR6 ;  /* 0x0000000603037c36 */ /* 0x000fe20008000000 */
[----:B------:R-:W-:Y:S01]  /*cd7b0*/  SHF.R.U32.HI R44, RZ, 0x8, R40 ;  /* 0x00000008ff2c7819 */ /* 0x000fe20000011628 */
[----:B------:R-:W2:Y:S01]  /*cd7c0*/  LDCU UR6, c[0x0][0x3b8] ;  /* 0x00007700ff0677ac */ /* 0x000ea20008000800 */
[----:B0-----:R-:W-:-:S02]  /*cd7d0*/  PRMT R8, R40, 0x3340, R39 ;  /* 0x0000334028087816 */ /* 0x001fc40000000027 */
[----:B-1----:R-:W-:Y:S02]  /*cd7e0*/  PRMT R4, R9, 0x3340, R0 ;  /* 0x0000334009047816 */ /* 0x002fe40000000000 */
[----:B------:R-:W-:Y:S02]  /*cd7f0*/  IADD3 R42, P1, PT, R3, R16, RZ ;  /* 0x00000010032a7210 */ /* 0x000fe40007f3e0ff */
[----:B------:R-:W-:Y:S02]  /*cd800*/  PRMT R8, R8, 0x5410, R4 ;  /* 0x0000541008087816 */ /* 0x000fe40000000004 */
[----:B------:R-:W-:-:S05]  /*cd810*/  SHF.R.S32.HI R4, RZ, 0x1f, R3 ;  /* 0x0000001fff047819 */ /* 0x000fca0000011403 */
[----:B------:R-:W-:Y:S01]  /*cd820*/  IMAD.X R43, R4, 0x1, R38, P1 ;  /* 0x00000001042b7824 */ /* 0x000fe200008e0626 */
[----:B------:R0:W-:Y:S01]  /*cd830*/  STL [R1+0x780], R8 ;  /* 0x0007800801007387 */ /* 0x0001e20000100800 */
[----:B------:R-:W-:-:S03]  /*cd840*/  SHF.R.U32.HI R40, RZ, 0x8, R39 ;  /* 0x00000008ff287819 */ /* 0x000fc60000011627 */
[----:B------:R1:W-:Y:S01]  /*cd850*/  STL.64 [R1+0xd48], R42 ;  /* 0x000d482a01007387 */ /* 0x0003e20000100a00 */
[----:B------:R-:W-:Y:S02]  /*cd860*/  LOP3.LUT R39, R44, 0xffff, RZ, 0xc0, !PT ;  /* 0x0000ffff2c277812 */ /* 0x000fe400078ec0ff */
[----:B0-----:R-:W-:Y:S02]  /*cd870*/  SHF.R.U32.HI R8, RZ, 0x8, R9 ;  /* 0x00000008ff087819 */ /* 0x001fe40000011609 */
[----:B------:R-:W-:Y:S01]  /*cd880*/  LOP3.LUT R9, R40, 0xffff, RZ, 0xc0, !PT ;  /* 0x0000ffff28097812 */ /* 0x000fe200078ec0ff */
[----:B-1----:R-:W4:Y:S04]  /*cd890*/  LDL.LU R42, [R1+0x2f4] ;  /* 0x0002f400012a7983 */ /* 0x002f280000300800 */
[----:B------:R-:W4:Y:S01]  /*cd8a0*/  LDL.LU R43, [R1+0x290] ;  /* 0x00029000012b7983 */ /* 0x000f220000300800 */
[----:B------:R-:W-:-:S02]  /*cd8b0*/  PRMT R40, R39, 0x3340, R9 ;  /* 0x0000334027287816 */ /* 0x000fc40000000009 */
[----:B------:R-:W-:-:S03]  /*cd8c0*/  LOP3.LUT R8, R8, 0xffff, RZ, 0xc0, !PT ;  /* 0x0000ffff08087812 */ /* 0x000fc600078ec0ff */
[----:B------:R3:W-:Y:S01]  /*cd8d0*/  STL.64 [R1+0x57b8], R40 ;  /* 0x0057b82801007387 */ /* 0x0007e20000100a00 */
[----:B------:R-:W-:-:S03]  /*cd8e0*/  PRMT R55, R8, 0x3340, R0 ;  /* 0x0000334008377816 */ /* 0x000fc60000000000 */
[----:B------:R-:W4:Y:S04]  /*cd8f0*/  LDL.LU R54, [R1+0x2d4] ;  /* 0x0002d40001367983 */ /* 0x000f280000300800 */
[----:B------:R-:W4:Y:S01]  /*cd900*/  LDL.LU R56, [R1+0x26c] ;  /* 0x00026c0001387983 */ /* 0x000f220000300800 */
[----:B--2---:R-:W-:Y:S02]  /*cd910*/  LOP3.LUT R44, R58, 0xffff, RZ, 0xc0, !PT ;  /* 0x0000ffff3a2c7812 */ /* 0x004fe400078ec0ff */
[----:B---3--:R-:W-:Y:S02]  /*cd920*/  LOP3.LUT R41, R61, 0xffff, RZ, 0xc0, !PT ;  /* 0x0000ffff3d297812 */ /* 0x008fe400078ec0ff */
[----:B----4-:R-:W-:Y:S02]  /*cd930*/  LOP3.LUT R39, R50, 0xffff, RZ, 0xc0, !PT ;  /* 0x0000ffff32277812 */ /* 0x010fe400078ec0ff */
[----:B------:R-:W-:-:S02]  /*cd940*/  PRMT R8, R41, 0x3340, R0 ;  /* 0x0000334029087816 */ /* 0x000fc40000000000 */
        /* <DEDUP_REMOVED lines=15> */
[--C-:B------:R-:W-:Y:S02]  /*cda40*/  PRMT R8, R8, 0x3340, R0.reuse ;  /* 0x0000334008087816 */ /* 0x100fe40000000000 */
[----:B------:R-:W-:Y:S01]  /*cda50*/  LOP3.LUT R41, R48, 0xffff, RZ, 0xc0, !PT ;  /* 0x0000ffff30297812 */ /* 0x000fe200078ec0ff */
[----:B------:R-:W-:Y:S04]  /*cda60*/  STL.64 [R1+0xd40], R52 ;  /* 0x000d403401007387 */ /* 0x000fe80000100a00 */
[----:B------:R-:W-:Y:S04]  /*cda70*/  STL [R1+0x484], R9 ;  /* 0x0004840901007387 */ /* 0x000fe80000100800 */
[----:B------:R0:W-:Y:S04]  /*cda80*/  STL [R1+0xd8], R8 ;  /* 0x0000d80801007387 */ /* 0x0001e80000100800 */
[----:B------:R-:W4:Y:S01]  /*cda90*/  LDL.LU R48, [R1+0x5834] ;  /* 0x0058340001307983 */ /* 0x000f220000300800 */
[----:B0-----:R-:W-:-:S02]  /*cdaa0*/  PRMT R8, R41, 0x3340, R0 ;  /* 0x0000334029087816 */ /* 0x001fc40000000000 */
[----:B------:R-:W-:Y:S02]  /*cdab0*/  LOP3.LUT R40, R42, 0xffff, RZ, 0xc0, !PT ;  /* 0x0000ffff2a287812 */ /* 0x000fe400078ec0ff */
[----:B------:R-:W-:-:S04]  /*cdac0*/  LOP3.LUT R39, R43, 0xffff, RZ, 0xc0, !PT ;  /* 0x0000ffff2b277812 */ /* 0x000fc800078ec0ff */
        /* <DEDUP_REMOVED lines=13> */
[----:B------:R-:W-:Y:S02]  /*cdba0*/  LOP3.LUT R41, R47, 0xffff, RZ, 0xc0, !PT ;  /* 0x0000ffff2f297812 */ /* 0x000fe400078ec0ff */
[----:B------:R-:W-:Y:S02]  /*cdbb0*/  PRMT R8, R8, 0x3340, R0 ;  /* 0x0000334008087816 */ /* 0x000fe40000000000 */
[----:B------:R-:W-:Y:S01]  /*cdbc0*/  LOP3.LUT R45, R56, 0xffff, RZ, 0xc0, !PT ;  /* 0x0000ffff382d7812 */ /* 0x000fe200078ec0ff */
[----:B------:R-:W-:Y:S04]  /*cdbd0*/  STL.64 [R1+0xd38], R42 ;  /* 0x000d382a01007387 */ /* 0x000fe80000100a00 */
[----:B------:R0:W-:Y:S04]  /*cdbe0*/  STL [R1+0x28c], R9 ;  /* 0x00028c0901007387 */ /* 0x0001e80000100800 */
[----:B------:R1:W-:Y:S04]  /*cdbf0*/  STL [R1+0xe0], R8 ;  /* 0x0000e00801007387 */ /* 0x0003e80000100800 */
[----:B------:R-:W4:Y:S04]  /*cdc00*/  LDL.LU R47, [R1+0x5830] ;  /* 0x00583000012f7983 */ /* 0x000f280000300800 */
[----:B------:R-:W4:Y:S01]  /*cdc10*/  LDL.LU R54, [R1+0x2dc] ;  /* 0x0002dc0001367983 */ /* 0x000f220000300800 */
[----:B0-----:R-:W-:-:S02]  /*cdc20*/  PRMT R9, R52, 0x3340, R45 ;  /* 0x0000334034097816 */ /* 0x001fc4000000002d */
[----:B-1----:R-:W-:-:S04]  /*cdc30*/  PRMT R8, R41, 0x3340, R0 ;  /* 0x0000334029087816 */ /* 0x002fc80000000000 */
[----:B------:R-:W-:-:S05]  /*cdc40*/  PRMT R43, R9, 0x5410, R8 ;  /* 0x00005410092b7816 */ /* 0x000fca0000000008 */
[----:B------:R0:W-:Y:S01]  /*cdc50*/  STL [R1+0x788], R43 ;  /* 0x0007882b01007387 */ /* 0x0001e20000100800 */
[----:B--2---:R-:W-:Y:S02]  /*cdc60*/  LOP3.LUT R42, R58, 0xffff, RZ, 0xc0, !PT ;  /* 0x0000ffff3a2a7812 */ /* 0x004fe400078ec0ff */
[----:B---3--:R-:W-:Y:S02]  /*cdc70*/  LOP3.LUT R40, R61, 0xffff, RZ, 0xc0, !PT ;  /* 0x0000ffff3d287812 */ /* 0x008fe400078ec0ff */
[----:B----4-:R-:W-:Y:S02]  /*cdc80*/  LOP3.LUT R39, R50, 0xffff, RZ, 0xc0, !PT ;  /* 0x0000ffff32277812 */ /* 0x010fe400078ec0ff */
[----:B------:R-:W-:Y:S02]  /*cdc90*/  PRMT R8, R40, 0x3340, R0 ;  /* 0x0000334028087816 */ /* 0x000fe40000000000 */
[----:B------:R-:W-:-:S04]  /*cdca0*/  PRMT R9, R42, 0x3340, R39 ;  /* 0x000033402a097816 */ /* 0x000fc80000000027 */
[----:B0-----:R-:W-:Y:S02]  /*cdcb0*/  PRMT R43, R9, 0x5410, R8 ;  /* 0x00005410092b7816 */ /* 0x001fe40000000008 */
[----:B------:R-:W-:Y:S02]  /*cdcc0*/  IADD3 R8, P1, PT, R3, R12, RZ ;  /* 0x0000000c03087210 */ /* 0x000fe40007f3e0ff */
[----:B------:R-:W-:-:S03]  /*cdcd0*/  SHF.R.U32.HI R44, RZ, 0x8, R42 ;  /* 0x00000008ff2c7819 */ /* 0x000fc6000001162a */
[----:B------:R-:W-:Y:S01]  /*cdce0*/  IMAD.X R9, R4, 0x1, R11, P1 ;  /* 0x0000000104097824 */ /* 0x000fe200008e060b */
[----:B------:R0:W-:Y:S04]  /*cdcf0*/  STL [R1+0x1e88], R43 ;  /* 0x001e882b01007387 */ /* 0x0001e80000100800 */
[----:B------:R-:W2:Y:S04]  /*cdd00*/  LDL.LU R42, [R1+0x5e8] ;  /* 0x0005e800012a7983 */ /* 0x000ea80000300800 */
[----:B0-----:R-:W3:Y:S04]  /*cdd10*/  LDL.LU R43, [R1+0x46c] ;  /* 0x00046c00012b7983 */ /* 0x001ee80000300800 */
[----:B------:R0:W-:Y:S04]  /*cdd20*/  STL.64 [R1+0xd30], R8 ;  /* 0x000d300801007387 */ /* 0x0001e80000100a00 */
[----:B------:R-:W4:Y:S01]  /*cdd30*/  LDL.LU R56, [R1+0x5a4] ;  /* 0x0005a40001387983 */ /* 0x000f220000300800 */
[----:B------:R-:W-:-:S02]  /*cdd40*/  SHF.R.U32.HI R39, RZ, 0x8, R39 ;  /* 0x00000008ff277819 */ /* 0x000fc40000011627 */
[----:B------:R-:W-:Y:S01]  /*cdd50*/  LOP3.LUT R44, R44, 0xffff, RZ, 0xc0, !PT ;  /* 0x0000ffff2c2c7812 */ /* 0x000fe200078ec0ff */
[----:B------:R-:W4:Y:S04]  /*cdd60*/  LDL.LU R50, [R1+0x5b8] ;  /* 0x0005b80001327983 */ /* 0x000f280000300800 */
[----:B------:R-:W4:Y:S01]  /*cdd70*/  LDL.LU R58, [R1+0x428] ;  /* 0x00042800013a7983 */ /* 0x000f220000300800 */
[----:B------:R-:W-:-:S03]  /*cdd80*/  LOP3.LUT R39, R39, 0xffff, RZ, 0xc0, !PT ;  /* 0x0000ffff27277812 */ /* 0x000fc600078ec0ff */
[----:B------:R-:W4:Y:S01]  /*cdd90*/  LDL.LU R61, [R1+0x4c0] ;  /* 0x0004c000013d7983 */ /* 0x000f220000300800 */
[----:B0-----:R-:W-:Y:S02]  /*cdda0*/  SHF.R.U32.HI R9, RZ, 0x8, R52 ;  /* 0x00000008ff097819 */ /* 0x001fe40000011634 */
[----:B------:R-:W-:Y:S02]  /*cddb0*/  SHF.R.U32.HI R8, RZ, 0x8, R45 ;  /* 0x00000008ff087819 */ /* 0x000fe4000001162d */
        /* <DEDUP_REMOVED lines=11> */
[----:B------:R-:W-:Y:S04]  /*cde70*/  STL.64 [R1+0xd28], R44 ;  /* 0x000d282c01007387 */ /* 0x000fe80000100a00 */
[----:B------:R0:W-:Y:S01]  /*cde80*/  STL [R1+0xe4], R39 ;  /* 0x0000e42701007387 */ /* 0x0001e20000100800 */
[----:B------:R-:W-:Y:S02]  /*cde90*/  LOP3.LUT R8, R47, 0xffff, RZ, 0xc0, !PT ;  /* 0x0000ffff2f087812 */ /* 0x000fe400078ec0ff */
[----:B------:R-:W-:Y:S02]  /*cdea0*/  LOP3.LUT R9, R54, 0xffff, RZ, 0xc0, !PT ;  /* 0x0000ffff36097812 */ /* 0x000fe400078ec0ff */
[----:B0-----:R-:W-:Y:S01]  /*cdeb0*/  SHF.R.U32.HI R39, RZ, 0x8, R40 ;  /* 0x00000008ff277819 */ /* 0x001fe20000011628 */
[----:B------:R-:W4:Y:S01]  /*cdec0*/  LDL.LU R47, [R1+0x582c] ;  /* 0x00582c00012f7983 */ /* 0x000f220000300800 */
[----:B------:R-:W-:-:S02]  /*cded0*/  SHF.R.U32.HI R40, RZ, 0x8, R9 ;  /* 0x00000008ff287819 */ /* 0x000fc40000011609 */
[--C-:B------:R-:W-:Y:S02]  /*cdee0*/  PRMT R54, R9, 0x3340, R8.reuse ;  /* 0x0000334009367816 */ /* 0x100fe40000000008 */
[----:B------:R-:W-:Y:S02]  /*cdef0*/  SHF.R.U32.HI R9, RZ, 0x8, R8 ;  /* 0x00000008ff097819 */ /* 0x000fe40000011608 */
[----:B------:R-:W-:Y:S02]  /*cdf00*/  LOP3.LUT R8, R39, 0xffff, RZ, 0xc0, !PT ;  /* 0x0000ffff27087812 */ /* 0x000fe400078ec0ff */
[----:B------:R-:W-:Y:S02]  /*cdf10*/  LOP3.LUT R39, R40, 0xffff, RZ, 0xc0, !PT ;  /* 0x0000ffff28277812 */ /* 0x000fe400078ec0ff */
[----:B------:R-:W-:Y:S02]  /*cdf20*/  LOP3.LUT R9, R9, 0xffff, RZ, 0xc0, !PT ;  /* 0x0000ffff09097812 */ /* 0x000fe400078ec0ff */
[----:B------:R-:W-:-:S02]  /*cdf30*/  PRMT R40, R8, 0x3340, R0 ;  /* 0x0000334008287816 */ /* 0x000fc40000000000 */
[----:B------:R-:W-:-:S03]  /*cdf40*/  PRMT R8, R39, 0x3340, R9 ;  /* 0x0000334027087816 */ /* 0x000fc60000000009 */
[----:B------:R-:W-:Y:S04]  /*cdf50*/  STL [R1+0xec], R40 ;  /* 0x0000ec2801007387 */ /* 0x000fe80000100800 */
[----:B------:R0:W-:Y:S01]  /*cdf60*/  STL [R1+0x1f7c], R8 ;  /* 0x001f7c0801007387 */ /* 0x0001e20000100800 */
[----:B--2---:R-:W-:-:S03]  /*cdf70*/  LOP3.LUT R45, R42, 0xffff, RZ, 0xc0, !PT ;  /* 0x0000ffff2a2d7812 */ /* 0x004fc600078ec0ff */
[----:B------:R-:W2:Y:S01]  /*cdf80*/  LDL.LU R42, [R1+0x1e68] ;  /* 0x001e6800012a7983 */ /* 0x000ea20000300800 */
[----:B---3--:R-:W-:Y:S02]  /*cdf90*/  LOP3.LUT R41, R43, 0xffff, RZ, 0xc0, !PT ;  /* 0x0000ffff2b297812 */ /* 0x008fe400078ec0ff */
[----:B----4-:R-:W-:Y:S01]  /*cdfa0*/  LOP3.LUT R44, R56, 0xffff, RZ, 0xc0, !PT ;  /* 0x0000ffff382c7812 */ /* 0x010fe200078ec0ff */
[----:B------:R-:W3:Y:S01]  /*cdfb0*/  LDL.LU R43, [R1+0x1cfc] ;  /* 0x001cfc00012b7983 */ /* 0x000ee20000300800 */
[----:B0-----:R-:W-:Y:S02]  /*cdfc0*/  PRMT R8, R41, 0x3340, R0 ;  /* 0x0000334029087816 */ /* 0x001fe40000000000 */
[----:B------:R-:W-:-:S04]  /*cdfd0*/  PRMT R9, R45, 0x3340, R44 ;  /* 0x000033402d097816 */ /* 0x000fc8000000002c */
[----:B------:R-:W-:-:S05]  /*cdfe0*/  PRMT R8, R9, 0x5410, R8 ;  /* 0x0000541009087816 */ /* 0x000fca0000000008 */
[----:B------:R0:W-:Y:S04]  /*cdff0*/  STL [R1+0x1e78], R8 ;  /* 0x001e780801007387 */ /* 0x0001e80000100800 */
[----:B------:R-:W4:Y:S01]  /*ce000*/  LDL.LU R56, [R1+0x1db8] ;  /* 0x001db80001387983 */ /* 0x000f220000300800 */
[----:B------:R-:W-:Y:S02]  /*ce010*/  LOP3.LUT R50, R50, 0xffff, RZ, 0xc0, !PT ;  /* 0x0000ffff32327812 */ /* 0x000fe400078ec0ff */
[----:B------:R-:W-:Y:S02]  /*ce020*/  LOP3.LUT R40, R58, 0xffff, RZ, 0xc0, !PT ;  /* 0x0000ffff3a287812 */ /* 0x000fe400078ec0ff */
[----:B------:R-:W-:-:S04]  /*ce030*/  LOP3.LUT R39, R61, 0xffff, RZ, 0xc0, !PT ;  /* 0x0000ffff3d277812 */ /* 0x000fc800078ec0ff */
        /* <DEDUP_REMOVED lines=15> */
[----:B------:R0:W-:Y:S04]  /*ce130*/  STL.64 [R1+0xd20], R52 ;  /* 0x000d203401007387 */ /* 0x0001e80000100a00 */
[----:B------:R-:W4:Y:S01]  /*ce140*/  LDL.LU R44, [R1+0x1e6c] ;  /* 0x001e6c00012c7983 */ /* 0x000f220000300800 */
[----:B------:R-:W-:-:S03]  /*ce150*/  PRMT R8, R9, 0x3340, R8 ;  /* 0x0000334009087816 */ /* 0x000fc60000000008 */
[----:B------:R-:W-:Y:S04]  /*ce160*/  STL [R1+0x478], R39 ;  /* 0x0004782701007387 */ /* 0x000fe80000100800 */
[----:B------:R-:W4:Y:S04]  /*ce170*/  LDL.LU R45, [R1+0x1d1c] ;  /* 0x001d1c00012d7983 */ /* 0x000f280000300800 */
[----:B------:R1:W-:Y:S04]  /*ce180*/  STL [R1+0x470], R8 ;  /* 0x0004700801007387 */ /* 0x0003e80000100800 */
[----:B------:R-:W4:Y:S01]  /*ce190*/  LDL.LU R58, [R1+0x1dbc] ;  /* 0x001dbc00013a7983 */ /* 0x000f220000300800 */
[----:B0-----:R-:W-:-:S02]  /*ce1a0*/  IADD3 R52, P1, PT, R3, R36, RZ ;  /* 0x0000002403347210 */ /* 0x001fc40007f3e0ff */
[----:B------:R-:W-:Y:S01]  /*ce1b0*/  SHF.R.U32.HI R9, RZ, 0x8, R40 ;  /* 0x00000008ff097819 */ /* 0x000fe20000011628 */
[----:B------:R-:W4:Y:S01]  /*ce1c0*/  LDL.LU R61, [R1+0x5bc] ;  /* 0x0005bc00013d7983 */ /* 0x000f220000300800 */
[----:B-1----:R-:W-:Y:S01]  /*ce1d0*/  SHF.R.U32.HI R8, RZ, 0x8, R41 ;  /* 0x00000008ff087819 */ /* 0x002fe20000011629 */
[----:B------:R-:W-:-:S03]  /*ce1e0*/  IMAD.X R53, R4, 0x1, R35, P1 ;  /* 0x0000000104357824 */ /* 0x000fc600008e0623 */
[----:B------:R-:W-:Y:S02]  /*ce1f0*/  LOP3.LUT R8, R8, 0xffff, RZ, 0xc0, !PT ;  /* 0x0000ffff08087812 */ /* 0x000fe400078ec0ff */
[----:B------:R-:W-:Y:S01]  /*ce200*/  LOP3.LUT R9, R9, 0xffff, RZ, 0xc0, !PT ;  /* 0x0000ffff09097812 */ /* 0x000fe200078ec0ff */
[----:B------:R-:W-:Y:S04]  /*ce210*/  STL.64 [R1+0xd18], R52 ;  /* 0x000d183401007387 */ /* 0x000fe80000100a00 */
[----:B------:R-:W4:Y:S01]  /*ce220*/  LDL.LU R50, [R1+0x4d0] ;  /* 0x0004d00001327983 */ /* 0x000f220000300800 */
[--C-:B------:R-:W-:Y:S02]  /*ce230*/  PRMT R39, R8, 0x3340, R0.reuse ;  /* 0x0000334008277816 */ /* 0x100fe40000000000 */
[----:B------:R-:W-:-:S03]  /*ce240*/  PRMT R8, R9, 0x3340, R0 ;  /* 0x0000334009087816 */ /* 0x000fc60000000000 */
[----:B------:R-:W-:Y:S04]  /*ce250*/  STL [R1+0xfc], R39 ;  /* 0x0000fc2701007387 */ /* 0x000fe80000100800 */
[----:B------:R0:W-:Y:S01]  /*ce260*/  STL [R1+0x100], R8 ;  /* 0x0001000801007387 */ /* 0x0001e20000100800 */
[----:B--2---:R-:W-:Y:S02]  /*ce270*/  LOP3.LUT R40, R42, 0xffff, RZ, 0xc0, !PT ;  /* 0x0000ffff2a287812 */ /* 0x004fe400078ec0ff */
[----:B------:R-:W-:Y:S02]  /*ce280*/  IADD3 R42, P1, PT, R3, R34, RZ ;  /* 0x00000022032a7210 */ /* 0x000fe40007f3e0ff */
[----:B---3--:R-:W-:-:S04]  /*ce290*/  LOP3.LUT R41, R43, 0xffff, RZ, 0xc0, !PT ;  /* 0x0000ffff2b297812 */ /* 0x008fc800078ec0ff */
[----:B0-----:R-:W-:Y:S02]  /*ce2a0*/  PRMT R8, R41, 0x3340, R0 ;  /* 0x0000334029087816 */ /* 0x001fe40000000000 */
[----:B----4-:R-:W-:-:S04]  /*ce2b0*/  LOP3.LUT R39, R56, 0xffff, RZ, 0xc0, !PT ;  /* 0x0000ffff38277812 */ /* 0x010fc800078ec0ff */
[----:B------:R-:W-:Y:S01]  /*ce2c0*/  PRMT R9, R40, 0x3340, R39 ;  /* 0x0000334028097816 */ /* 0x000fe20000000027 */
[----:B------:R-:W-:-:S03]  /*ce2d0*/  IMAD.X R43, R4, 0x1, R33, P1 ;  /* 0x00000001042b7824 */ /* 0x000fc600008e0621 */
[----:B------:R-:W-:-:S05]  /*ce2e0*/  PRMT R8, R9, 0x5410, R8 ;  /* 0x0000541009087816 */ /* 0x000fca0000000008 */
[----:B------:R-:W-:Y:S04]  /*ce2f0*/  STL [R1+0x1cf8], R8 ;  /* 0x001cf80801007387 */ /* 0x000fe80000100800 */
[----:B------:R0:W-:Y:S04]  /*ce300*/  STL.64 [R1+0xd10], R42 ;  /* 0x000d102a01007387 */ /* 0x0001e80000100a00 */
[----:B0-----:R-:W2:Y:S04]  /*ce310*/  LDL.LU R42, [R1+0x1e1c] ;  /* 0x001e1c00012a7983 */ /* 0x001ea80000300800 */
[----:B------:R-:W3:Y:S04]  /*ce320*/  LDL.LU R43, [R1+0x1c9c] ;  /* 0x001c9c00012b7983 */ /* 0x000ee80000300800 */
[----:B------:R-:W4:Y:S01]  /*ce330*/  LDL.LU R56, [R1+0x1d5c] ;  /* 0x001d5c0001387983 */ /* 0x000f220000300800 */
[----:B------:R-:W-:-:S02]  /*ce340*/  SHF.R.U32.HI R40, RZ, 0x8, R40 ;  /* 0x00000008ff287819 */ /* 0x000fc40000011628 */
[----:B------:R-:W-:Y:S02]  /*ce350*/  SHF.R.U32.HI R9, RZ, 0x8, R39 ;  /* 0x00000008ff097819 */ /* 0x000fe40000011627 */
[----:B------:R-:W-:Y:S02]  /*ce360*/  SHF.R.U32.HI R8, RZ, 0x8, R41 ;  /* 0x00000008ff087819 */ /* 0x000fe40000011629 */
[----:B------:R-:W-:Y:S02]  /*ce370*/  LOP3.LUT R39, R40, 0xffff, RZ, 0xc0, !PT ;  /* 0x0000ffff28277812 */ /* 0x000fe400078ec0ff */
[----:B------:R-:W-:Y:S02]  /*ce380*/  LOP3.LUT R9, R9, 0xffff, RZ, 0xc0, !PT ;  /* 0x0000ffff09097812 */ /* 0x000fe400078ec0ff */
[----:B------:R-:W-:Y:S02]  /*ce390*/  LOP3.LUT R8, R8, 0xffff, RZ, 0xc0, !PT ;  /* 0x0000ffff08087812 */ /* 0x000fe400078ec0ff */
[----:B------:R-:W-:-:S02]  /*ce3a0*/  LOP3.LUT R40, R44, 0xffff, RZ, 0xc0, !PT ;  /* 0x0000ffff2c287812 */ /* 0x000fc400078ec0ff */
[----:B------:R-:W-:Y:S02]  /*ce3b0*/  PRMT R9, R39, 0x3340, R9 ;  /* 0x0000334027097816 */ /* 0x000fe40000000009 */
[----:B------:R-:W-:Y:S02]  /*ce3c0*/  PRMT R8, R8, 0x3340, R0 ;  /* 0x0000334008087816 */ /* 0x000fe40000000000 */
[----:B------:R-:W-:Y:S02]  /*ce3d0*/  LOP3.LUT R44, R45, 0xffff, RZ, 0xc0, !PT ;  /* 0x0000ffff2d2c7812 */ /* 0x000fe400078ec0ff */
[----:B------:R-:W-:Y:S01]  /*ce3e0*/  LOP3.LUT R39, R58, 0xffff, RZ, 0xc0, !PT ;  /* 0x0000ffff3a277812 */ /* 0x000fe200078ec0ff */
[----:B------:R0:W-:Y:S04]  /*ce3f0*/  STL [R1+0x46c], R9 ;  /* 0x00046c0901007387 */ /* 0x0001e80000100800 */
[----:B------:R1:W-:Y:S01]  /*ce400*/  STL [R1+0x104], R8 ;  /* 0x0001040801007387 */ /* 0x0003e20000100800 */
[----:B0-----:R-:W-:-:S02]  /*ce410*/  PRMT R9, R40, 0x3340, R39 ;  /* 0x0000334028097816 */ /* 0x001fc40000000027 */
[----:B-1----:R-:W-:-:S04]  /*ce420*/  PRMT R8, R44, 0x3340, R0 ;  /* 0x000033402c087816 */ /* 0x002fc80000000000 */
[----:B------:R-:W-:Y:S02]  /*ce430*/  PRMT R8, R9, 0x5410, R8 ;  /* 0x0000541009087816 */ /* 0x000fe40000000008 */
[----:B------:R-:W-:Y:S02]  /*ce440*/  LOP3.LUT R41, R61, 0xffff, RZ, 0xc0, !PT ;  /* 0x0000ffff3d297812 */ /* 0x000fe400078ec0ff */
[----:B------:R-:W-:Y:S01]  /*ce450*/  LOP3.LUT R52, R50, 0xffff, RZ, 0xc0, !PT ;  /* 0x0000ffff32347812 */ /* 0x000fe200078ec0ff */
[----:B------:R0:W-:Y:S04]  /*ce460*/  STL [R1+0x1cec], R8 ;  /* 0x001cec0801007387 */ /* 0x0001e80000100800 */
[----:B------:R-:W4:Y:S04]  /*ce470*/  LDL.LU R58, [R1+0x4d64] ;  /* 0x004d6400013a7983 */ /* 0x000f280000300800 */
[----:B------:R-:W4:Y:S04]  /*ce480*/  LDL.LU R61, [R1+0x4cec] ;  /* 0x004cec00013d7983 */ /* 0x000f280000300800 */
[----:B------:R-:W4:Y:S01]  /*ce490*/  LDL.LU R50, [R1+0x4d24] ;  /* 0x004d240001327983 */ /* 0x000f220000300800 */
[----:B------:R-:W-:-:S02]  /*ce4a0*/  SHF.R.U32.HI R9, RZ, 0x8, R52 ;  /* 0x00000008ff097819 */ /* 0x000fc40000011634 */
[----:B------:R-:W-:Y:S02]  /*ce4b0*/  SHF.R.U32.HI R53, RZ, 0x8, R40 ;  /* 0x00000008ff357819 */ /* 0x000fe40000011628 */
[----:B------:R-:W-:Y:S02]  /*ce4c0*/  SHF.R.U32.HI R45, RZ, 0x8, R39 ;  /* 0x00000008ff2d7819 */ /* 0x000fe40000011627 */
[----:B0-----:R-:W-:Y:S02]  /*ce4d0*/  SHF.R.U32.HI R8, RZ, 0x8, R41 ;  /* 0x00000008ff087819 */ /* 0x001fe40000011629 */
[----:B------:R-:W-:Y:S02]  /*ce4e0*/  LOP3.LUT R39, R9, 0xffff, RZ, 0xc0, !PT ;  /* 0x0000ffff09277812 */ /* 0x000fe400078ec0ff */
[----:B------:R-:W-:Y:S02]  /*ce4f0*/  LOP3.LUT R40, R8, 0xffff, RZ, 0xc0, !PT ;  /* 0x0000ffff08287812 */ /* 0x000fe400078ec0ff */
[----:B------:R-:W-:-:S02]  /*ce500*/  LOP3.LUT R9, R53, 0xffff, RZ, 0xc0, !PT ;  /* 0x0000ffff35097812 */ /* 0x000fc400078ec0ff */
[----:B------:R-:W-:Y:S02]  /*ce510*/  LOP3.LUT R8, R45, 0xffff, RZ, 0xc0, !PT ;  /* 0x0000ffff2d087812 */ /* 0x000fe400078ec0ff */
[----:B------:R-:W-:Y:S02]  /*ce520*/  PRMT R39, R40, 0x3340, R39 ;  /* 0x0000334028277816 */ /* 0x000fe40000000027 */
[----:B------:R-:W-:-:S03]  /*ce530*/  PRMT R8, R9, 0x3340, R8 ;  /* 0x0000334009087816 */ /* 0x000fc60000000008 */
[----:B------:R4:W-:Y:S04]  /*ce540*/  STL [R1+0x1f60], R39 ;  /* 0x001f602701007387 */ /* 0x0009e80000100800 */
[----:B------:R0:W-:Y:S04]  /*ce550*/  STL [R1+0x464], R8 ;  /* 0x0004640801007387 */ /* 0x0001e80000100800 */
[----:B------:R-:W4:Y:S01]  /*ce560*/  LDL.LU R45, [R1+0x4d78] ;  /* 0x004d7800012d7983 */ /* 0x000f220000300800 */
[----:B--2---:R-:W-:Y:S02]  /*ce570*/  LOP3.LUT R42, R42, 0xffff, RZ, 0xc0, !PT ;  /* 0x0000ffff2a2a7812 */ /* 0x004fe400078ec0ff */
[----:B---3--:R-:W-:-:S02]  /*ce580*/  LOP3.LUT R40, R43, 0xffff, RZ, 0xc0, !PT ;  /* 0x0000ffff2b287812 */ /* 0x008fc400078ec0ff */
[----:B----4-:R-:W-:Y:S01]  /*ce590*/  LOP3.LUT R39, R56, 0xffff, RZ, 0xc0, !PT ;  /* 0x0000ffff38277812 */ /* 0x010fe200078ec0ff */
[----:B------:R-:W2:Y:S01]  /*ce5a0*/  LDL.LU R43, [R1+0x4d00] ;  /* 0x004d0000012b7983 */ /* 0x000ea20000300800 */
[----:B0-----:R-:W-:Y:S02]  /*ce5b0*/  PRMT R8, R40, 0x3340, R0 ;  /* 0x0000334028087816 */ /* 0x001fe40000000000 */
[----:B------:R-:W-:-:S04]  /*ce5c0*/  PRMT R9, R42, 0x3340, R39 ;  /* 0x000033402a097816 */ /* 0x000fc80000000027 */
[----:B------:R-:W-:-:S05]  /*ce5d0*/  PRMT R8, R9, 0x5410, R8 ;  /* 0x0000541009087816 */ /* 0x000fca0000000008 */
[----:B------:R0:W-:Y:S04]  /*ce5e0*/  STL [R1+0x1ce8], R8 ;  /* 0x001ce80801007387 */ /* 0x0001e80000100800 */
[----:B------:R-:W3:Y:S01]  /*ce5f0*/  LDL.LU R56, [R1+0x4d28] ;  /* 0x004d280001387983 */ /* 0x000ee20000300800 */
[----:B0-----:R-:W-:-:S05]  /*ce600*/  IADD3 R8, P1, PT, R3, R32, RZ ;  /* 0x0000002003087210 */ /* 0x001fca0007f3e0ff */
[----:B------:R-:W-:-:S05]  /*ce610*/  IMAD.X R9, R4, 0x1, R31, P1 ;  /* 0x0000000104097824 */ /* 0x000fca00008e061f */
[----:B------:R0:W-:Y:S02]  /*ce620*/  STL.64 [R1+0xd08], R8 ;  /* 0x000d080801007387 */ /* 0x0001e40000100a00 */
[----:B0-----:R-:W-:Y:S02]  /*ce630*/  SHF.R.U32.HI R9, RZ, 0x8, R42 ;  /* 0x00000008ff097819 */ /* 0x001fe4000001162a */
[----:B------:R-:W-:Y:S02]  /*ce640*/  SHF.R.U32.HI R8, RZ, 0x8, R39 ;  /* 0x00000008ff087819 */ /* 0x000fe40000011627 */
[----:B------:R-:W-:Y:S02]  /*ce650*/  SHF.R.U32.HI R39, RZ, 0x8, R40 ;  /* 0x00000008ff277819 */ /* 0x000fe40000011628 */
[----:B------:R-:W-:Y:S02]  /*ce660*/  LOP3.LUT R9, R9, 0xffff, RZ, 0xc0, !PT ;  /* 0x0000ffff09097812 */ /* 0x000fe400078ec0ff */
[----:B------:R-:W-:-:S02]  /*ce670*/  LOP3.LUT R8, R8, 0xffff, RZ, 0xc0, !PT ;  /* 0x0000ffff08087812 */ /* 0x000fc400078ec0ff */
[----:B------:R-:W-:Y:S02]  /*ce680*/  LOP3.LUT R39, R39, 0xffff, RZ, 0xc0, !PT ;  /* 0x0000ffff27277812 */ /* 0x000fe400078ec0ff */
[----:B------:R-:W-:Y:S02]  /*ce690*/  PRMT R9, R9, 0x3340, R8 ;  /* 0x0000334009097816 */ /* 0x000fe40000000008 */
[----:B------:R-:W-:Y:S02]  /*ce6a0*/  PRMT R8, R39, 0x3340, R0 ;  /* 0x0000334027087816 */ /* 0x000fe40000000000 */
[----:B------:R-:W-:Y:S02]  /*ce6b0*/  LOP3.LUT R40, R58, 0xffff, RZ, 0xc0, !PT ;  /* 0x0000ffff3a287812 */ /* 0x000fe400078ec0ff */
[----:B------:R-:W-:Y:S02]  /*ce6c0*/  LOP3.LUT R61, R61, 0xffff, RZ, 0xc0, !PT ;  /* 0x0000ffff3d3d7812 */ /* 0x000fe400078ec0ff */
[----:B------:R-:W-:Y:S01]  /*ce6d0*/  LOP3.LUT R39, R50, 0xffff, RZ, 0xc0, !PT ;  /* 0x0000ffff32277812 */ /* 0x000fe200078ec0ff */
[----:B------:R0:W-:Y:S04]  /*ce6e0*/  STL [R1+0x450], R9 ;  /* 0x0004500901007387 */ /* 0x0001e80000100800 */
[----:B------:R1:W-:Y:S04]  /*ce6f0*/  STL [R1+0x110], R8 ;  /* 0x0001100801007387 */ /* 0x0003e80000100800 */
[----:B------:R-:W4:Y:S04]  /*ce700*/  LDL.LU R42, [R1+0x4d50] ;  /* 0x004d5000012a7983 */ /* 0x000f280000300800 */
[----:B------:R-:W4:Y:S01]  /*ce710*/  LDL.LU R58, [R1+0x4cd0] ;  /* 0x004cd000013a7983 */ /* 0x000f220000300800 */
[----:B0-----:R-:W-:-:S02]  /*ce720*/  PRMT R9, R40, 0x3340, R39 ;  /* 0x0000334028097816 */ /* 0x001fc40000000027 */
[----:B-1----:R-:W-:-:S04]  /*ce730*/  PRMT R8, R61, 0x3340, R0 ;  /* 0x000033403d087816 */ /* 0x002fc80000000000 */
[----:B------:R-:W-:-:S05]  /*ce740*/  PRMT R8, R9, 0x5410, R8 ;  /* 0x0000541009087816 */ /* 0x000fca0000000008 */
[----:B------:R0:W-:Y:S02]  /*ce750*/  STL [R1+0x1cdc], R8 ;  /* 0x001cdc0801007387 */ /* 0x0001e40000100800 */
        /* <DEDUP_REMOVED lines=9> */
[----:B------:R-:W-:Y:S02]  /*ce7f0*/  LOP3.LUT R44, R45, 0xffff, RZ, 0xc0, !PT ;  /* 0x0000ffff2d2c7812 */ /* 0x000fe400078ec0ff */
[----:B------:R-:W-:Y:S02]  /*ce800*/  PRMT R8, R8, 0x3340, R0 ;  /* 0x0000334008087816 */ /* 0x000fe40000000000 */
[----:B------:R-:W-:-:S03]  /*ce810*/  PRMT R50, R39, 0x3340, R9 ;  /* 0x0000334027327816 */ /* 0x000fc60000000009 */
[----:B------:R0:W-:Y:S01]  /*ce820*/  STL [R1+0x108], R8 ;  /* 0x0001080801007387 */ /* 0x0001e20000100800 */
[----:B--2---:R-:W-:-:S04]  /*ce830*/  LOP3.LUT R39, R43, 0xffff, RZ, 0xc0, !PT ;  /* 0x0000ffff2b277812 */ /* 0x004fc800078ec0ff */
[----:B0-----:R-:W-:Y:S02]  /*ce840*/  PRMT R8, R39, 0x3340, R0 ;  /* 0x0000334027087816 */ /* 0x001fe40000000000 */
[----:B---3--:R-:W-:-:S04]  /*ce850*/  LOP3.LUT R40, R56, 0xffff, RZ, 0xc0, !PT ;  /* 0x0000ffff38287812 */ /* 0x008fc800078ec0ff */
[----:B------:R-:W-:-:S04]  /*ce860*/  PRMT R9, R44, 0x3340, R40 ;  /* 0x000033402c097816 */ /* 0x000fc80000000028 */
[----:B------:R-:W-:Y:S02]  /*ce870*/  PRMT R43, R9, 0x5410, R8 ;  /* 0x00005410092b7816 */ /* 0x000fe40000000008 */
[----:B------:R-:W-:-:S05]  /*ce880*/  IADD3 R8, P1, PT, R3, R28, RZ ;  /* 0x0000001c03087210 */ /* 0x000fca0007f3e0ff */
[----:B------:R-:W-:Y:S01]  /*ce890*/  IMAD.X R9, R4, 0x1, R27, P1 ;  /* 0x0000000104097824 */ /* 0x000fe200008e061b */
[----:B------:R0:W-:Y:S04]  /*ce8a0*/  STL [R1+0x1cd8], R43 ;  /* 0x001cd82b01007387 */ /* 0x0001e80000100800 */
[----:B------:R-:W2:Y:S04]  /*ce8b0*/  LDL.LU R53, [R1+0x4d58] ;  /* 0x004d580001357983 */ /* 0x000ea80000300800 */
[----:B0-----:R-:W3:Y:S04]  /*ce8c0*/  LDL.LU R43, [R1+0x4d14] ;  /* 0x004d1400012b7983 */ /* 0x001ee80000300800 */
[----:B------:R0:W-:Y:S04]  /*ce8d0*/  STL.64 [R1+0xcf8], R8 ;  /* 0x000cf80801007387 */ /* 0x0001e80000100a00 */
[----:B------:R-:W2:Y:S01]  /*ce8e0*/  LDL.LU R56, [R1+0x4cdc] ;  /* 0x004cdc0001387983 */ /* 0x000ea20000300800 */
[----:B0-----:R-:W-:-:S02]  /*ce8f0*/  SHF.R.U32.HI R8, RZ, 0x8, R40 ;  /* 0x00000008ff087819 */ /* 0x001fc40000011628 */
[----:B------:R-:W-:Y:S02]  /*ce900*/  SHF.R.U32.HI R9, RZ, 0x8, R44 ;  /* 0x00000008ff097819 */ /* 0x000fe4000001162c */
[----:B------:R-:W-:Y:S02]  /*ce910*/  LOP3.LUT R8, R8, 0xffff, RZ, 0xc0, !PT ;  /* 0x0000ffff08087812 */ /* 0x000fe400078ec0ff */
[----:B------:R-:W-:-:S04]  /*ce920*/  LOP3.LUT R9, R9, 0xffff, RZ, 0xc0, !PT ;  /* 0x0000ffff09097812 */ /* 0x000fc800078ec0ff */
[----:B------:R-:W-:Y:S02]  /*ce930*/  PRMT R40, R9, 0x3340, R8 ;  /* 0x0000334009287816 */ /* 0x000fe40000000008 */
[----:B------:R-:W2:Y:S01]  /*ce940*/  LDL.LU R8, [R1+0x4d10] ;  /* 0x004d100001087983 */ /* 0x000ea20000300800 */
[----:B------:R-:W-:-:S04]  /*ce950*/  SHF.R.U32.HI R39, RZ, 0x8, R39 ;  /* 0x00000008ff277819 */ /* 0x000fc80000011627 */
[----:B------:R-:W-:Y:S01]  /*ce960*/  LOP3.LUT R39, R39, 0xffff, RZ, 0xc0, !PT ;  /* 0x0000ffff27277812 */ /* 0x000fe200078ec0ff */
[----:B------:R4:W-:Y:S03]  /*ce970*/  STL [R1+0x444], R40 ;  /* 0x0004442801007387 */ /* 0x0009e60000100800 */
[----:B------:R-:W-:Y:S02]  /*ce980*/  PRMT R9, R39, 0x3340, R0 ;  /* 0x0000334027097816 */ /* 0x000fe40000000000 */
[----:B----4-:R-:W-:Y:S02]  /*ce990*/  LOP3.LUT R40, R42, 0xffff, RZ, 0xc0, !PT ;  /* 0x0000ffff2a287812 */ /* 0x010fe400078ec0ff */
[----:B------:R-:W-:Y:S01]  /*ce9a0*/  LOP3.LUT R42, R58, 0xffff, RZ, 0xc0, !PT ;  /* 0x0000ffff3a2a7812 */ /* 0x000fe200078ec0ff */
[----:B------:R0:W-:Y:S04]  /*ce9b0*/  STL [R1+0x120], R9 ;  /* 0x0001200901007387 */ /* 0x0001e80000100800 */
[----:B------:R-:W4:Y:S04]  /*ce9c0*/  LDL.LU R44, [R1+0x1e3c] ;  /* 0x001e3c00012c7983 */ /* 0x000f280000300800 */
[----:B------:R-:W3:Y:S04]  /*ce9d0*/  LDL.LU R45, [R1+0x1cc8] ;  /* 0x001cc800012d7983 */ /* 0x000ee80000300800 */
[----:B------:R-:W3:Y:S01]  /*ce9e0*/  LDL.LU R58, [R1+0x1d8c] ;  /* 0x001d8c00013a7983 */ /* 0x000ee20000300800 */
[----:B--2---:R-:W-:-:S02]  /*ce9f0*/  LOP3.LUT R39, R8, 0xffff, RZ, 0xc0, !PT ;  /* 0x0000ffff08277812 */ /* 0x004fc400078ec0ff */
[----:B------:R-:W-:Y:S02]  /*cea00*/  PRMT R8, R42, 0x3340, R0 ;  /* 0x000033402a087816 */ /* 0x000fe40000000000 */
[----:B0-----:R-:W-:-:S04]  /*cea10*/  PRMT R9, R40, 0x3340, R39 ;  /* 0x0000334028097816 */ /* 0x001fc80000000027 */
[----:B------:R-:W-:Y:S02]  /*cea20*/  PRMT R9, R9, 0x5410, R8 ;  /* 0x0000541009097816 */ /* 0x000fe40000000008 */
[----:B------:R-:W-:-:S03]  /*cea30*/  IADD3 R8, P1, PT, R3, R26, RZ ;  /* 0x0000001a03087210 */ /* 0x000fc60007f3e0ff */
[----:B------:R0:W-:Y:S01]  /*cea40*/  STL [R1+0x1ccc], R9 ;  /* 0x001ccc0901007387 */ /* 0x0001e20000100800 */
[----:B------:R-:W-:Y:S01]  /*cea50*/  SHF.R.U32.HI R40, RZ, 0x8, R40 ;  /* 0x00000008ff287819 */ /* 0x000fe20000011628 */
[----:B0-----:R-:W-:-:S05]  /*cea60*/  IMAD.X R9, R4, 0x1, R25, P1 ;  /* 0x0000000104097824 */ /* 0x001fca00008e0619 */
        /* <DEDUP_REMOVED lines=9> */
[----:B------:R-:W-:Y:S04]  /*ceb00*/  STL [R1+0x114], R40 ;  /* 0x0001142801007387 */ /* 0x000fe80000100800 */
[----:B------:R3:W-:Y:S02]  /*ceb10*/  STL [R1+0x44c], R8 ;  /* 0x00044c0801007387 */ /* 0x0007e40000100800 */
[----:B---3--:R-:W-:Y:S02]  /*ceb20*/  LOP3.LUT R8, R43, 0xffff, RZ, 0xc0, !PT ;  /* 0x0000ffff2b087812 */ /* 0x008fe400078ec0ff */
[----:B------:R-:W3:Y:S01]  /*ceb30*/  LDL.LU R43, [R1+0x2b0] ;  /* 0x0002b000012b7983 */ /* 0x000ee20000300800 */
[----:B------:R-:W-:Y:S02]  /*ceb40*/  LOP3.LUT R9, R53, 0xffff, RZ, 0xc0, !PT ;  /* 0x0000ffff35097812 */ /* 0x000fe400078ec0ff */
[----:B------:R-:W-:-:S02]  /*ceb50*/  LOP3.LUT R53, R56, 0xffff, RZ, 0xc0, !PT ;  /* 0x0000ffff38357812 */ /* 0x000fc400078ec0ff */
[--C-:B------:R-:W-:Y:S02]  /*ceb60*/  PRMT R56, R9, 0x3340, R8.reuse ;  /* 0x0000334009387816 */ /* 0x100fe40000000008 */
[----:B------:R-:W-:Y:S02]  /*ceb70*/  SHF.R.U32.HI R40, RZ, 0x8, R9 ;  /* 0x00000008ff287819 */ /* 0x000fe40000011609 */
[----:B------:R-:W-:Y:S02]  /*ceb80*/  SHF.R.U32.HI R8, RZ, 0x8, R8 ;  /* 0x00000008ff087819 */ /* 0x000fe40000011608 */
[----:B------:R-:W-:Y:S02]  /*ceb90*/  SHF.R.U32.HI R39, RZ, 0x8, R53 ;  /* 0x00000008ff277819 */ /* 0x000fe40000011635 */
[----:B------:R-:W-:Y:S02]  /*ceba0*/  LOP3.LUT R9, R40, 0xffff, RZ, 0xc0, !PT ;  /* 0x0000ffff28097812 */ /* 0x000fe400078ec0ff */
[----:B------:R-:W-:-:S02]  /*cebb0*/  LOP3.LUT R8, R8, 0xffff, RZ, 0xc0, !PT ;  /* 0x0000ffff08087812 */ /* 0x000fc400078ec0ff */
[----:B------:R-:W-:Y:S02]  /*cebc0*/  LOP3.LUT R39, R39, 0xffff, RZ, 0xc0, !PT ;  /* 0x0000ffff27277812 */ /* 0x000fe400078ec0ff */
[----:B------:R-:W-:Y:S02]  /*cebd0*/  PRMT R8, R9, 0x3340, R8 ;  /* 0x0000334009087816 */ /* 0x000fe40000000008 */
[----:B------:R-:W-:Y:S02]  /*cebe0*/  PRMT R9, R39, 0x3340, R0 ;  /* 0x0000334027097816 */ /* 0x000fe40000000000 */
[----:B----4-:R-:W-:Y:S01]  /*cebf0*/  LOP3.LUT R40, R44, 0xffff, RZ, 0xc0, !PT ;  /* 0x0000ffff2c287812 */ /* 0x010fe200078ec0ff */
[----:B------:R0:W-:Y:S01]  /*cec00*/  STL [R1+0x440], R8 ;  /* 0x0004400801007387 */ /* 0x0001e20000100800 */
[----:B------:R-:W-:-:S03]  /*cec10*/  LOP3.LUT R39, R58, 0xffff, RZ, 0xc0, !PT ;  /* 0x0000ffff3a277812 */ /* 0x000fc600078ec0ff */
[----:B------:R1:W-:Y:S04]  /*cec20*/  STL [R1+0x170], R9 ;  /* 0x0001700901007387 */ /* 0x0003e80000100800 */
[----:B------:R-:W4:Y:S01]  /*cec30*/  LDL.LU R58, [R1+0x310] ;  /* 0x00031000013a7983 */ /* 0x000f220000300800 */
[----:B0-----:R-:W-:Y:S02]  /*cec40*/  LOP3.LUT R8, R45, 0xffff, RZ, 0xc0, !PT ;  /* 0x0000ffff2d087812 */ /* 0x001fe400078ec0ff */
[----:B-1----:R-:W-:-:S03]  /*cec50*/  PRMT R9, R40, 0x3340, R39 ;  /* 0x0000334028097816 */ /* 0x002fc60000000027 */
[----:B------:R0:W-:Y:S02]  /*cec60*/  STL [R1+0x4c54], R8 ;  /* 0x004c540801007387 */ /* 0x0001e40000100800 */
[----:B0-----:R-:W-:-:S04]  /*cec70*/  PRMT R8, R8, 0x3340, R0 ;  /* 0x0000334008087816 */ /* 0x001fc80000000000 */
[----:B------:R-:W-:Y:S02]  /*cec80*/  PRMT R8, R9, 0x5410, R8 ;  /* 0x0000541009087816 */ /* 0x000fe40000000008 */
[----:B------:R-:W-:Y:S02]  /*cec90*/  IADD3 R44, P1, PT, R3, R24, RZ ;  /* 0x00000018032c7210 */ /* 0x000fe40007f3e0ff */
[----:B------:R-:W-:Y:S01]  /*ceca0*/  SHF.R.U32.HI R40, RZ, 0x8, R40 ;  /* 0x00000008ff287819 */ /* 0x000fe20000011628 */
[----:B------:R0:W-:Y:S01]  /*cecb0*/  STL [R1+0x2024], R8 ;  /* 0x0020240801007387 */ /* 0x0001e20000100800 */
[----:B------:R-:W-:Y:S02]  /*cecc0*/  SHF.R.U32.HI R9, RZ, 0x8, R39 ;  /* 0x00000008ff097819 */ /* 0x000fe40000011627 */
[----:B------:R-:W-:Y:S01]  /*cecd0*/  LOP3.LUT R39, R40, 0xffff, RZ, 0xc0, !PT ;  /* 0x0000ffff28277812 */ /* 0x000fe200078ec0ff */
[----:B------:R-:W-:Y:S01]  /*cece0*/  IMAD.X R45, R4, 0x1, R23, P1 ;  /* 0x00000001042d7824 */ /* 0x000fe200008e0617 */
[----:B0-----:R-:W-:-:S02]  /*cecf0*/  SHF.R.U32.HI R8, RZ, 0x8, R42 ;  /* 0x00000008ff087819 */ /* 0x001fc4000001162a */
[----:B------:R-:W-:Y:S02]  /*ced00*/  LOP3.LUT R9, R9, 0xffff, RZ, 0xc0, !PT ;  /* 0x0000ffff09097812 */ /* 0x000fe400078ec0ff */
[----:B------:R-:W-:-:S04]  /*ced10*/  LOP3.LUT R8, R8, 0xffff, RZ, 0xc0, !PT ;  /* 0x0000ffff08087812 */ /* 0x000fc800078ec0ff */
[----:B------:R-:W-:Y:S02]  /*ced20*/  PRMT R40, R8, 0x3340, R0 ;  /* 0x0000334008287816 */ /* 0x000fe40000000000 */
[----:B------:R-:W-:Y:S01]  /*ced30*/  PRMT R8, R39, 0x3340, R9 ;  /* 0x0000334027087816 */ /* 0x000fe20000000009 */
[----:B------:R-:W-:Y:S04]  /*ced40*/  STL.64 [R1+0xce8], R44 ;  /* 0x000ce82c01007387 */ /* 0x000fe80000100a00 */
[----:B------:R0:W-:Y:S02]  /*ced50*/  STL [R1+0x124], R40 ;  /* 0x0001242801007387 */ /* 0x0001e40000100800 */
[----:B0-----:R-:W-:Y:S02]  /*ced60*/  LOP3.LUT R40, R48, 0xffff, RZ, 0xc0, !PT ;  /* 0x0000ffff30287812 */ /* 0x001fe400078ec0ff */
[----:B------:R-:W-:-:S05]  /*ced70*/  IADD3 R44, P1, PT, R3, R22, RZ ;  /* 0x00000016032c7210 */ /* 0x000fca0007f3e0ff */
[----:B------:R-:W-:Y:S01]  /*ced80*/  IMAD.X R45, R4, 0x1, R21, P1 ;  /* 0x00000001042d7824 */ /* 0x000fe200008e0615 */
[----:B--2---:R-:W-:Y:S02]  /*ced90*/  LOP3.LUT R42, R61, 0xffff, RZ, 0xc0, !PT ;  /* 0x0000ffff3d2a7812 */ /* 0x004fe400078ec0ff */
[----:B------:R-:W2:Y:S04]  /*ceda0*/  LDL.LU R61, [R1+0x2ec] ;  /* 0x0002ec00013d7983 */ /* 0x000ea80000300800 */
[----:B------:R0:W-:Y:S04]  /*cedb0*/  STL [R1+0x1f50], R8 ;  /* 0x001f500801007387 */ /* 0x0001e80000100800 */
[----:B------:R-:W2:Y:S01]  /*cedc0*/  LDL.LU R48, [R1+0x5828] ;  /* 0x0058280001307983 */ /* 0x000ea20000300800 */
[----:B0-----:R-:W-:-:S02]  /*cedd0*/  PRMT R8, R40, 0x3340, R0 ;  /* 0x0000334028087816 */ /* 0x001fc40000000000 */
[----:B---3--:R-:W-:-:S04]  /*cede0*/  LOP3.LUT R39, R43, 0xffff, RZ, 0xc0, !PT ;  /* 0x0000ffff2b277812 */ /* 0x008fc800078ec0ff */
[----:B------:R-:W-:-:S04]  /*cedf0*/  PRMT R9, R42, 0x3340, R39 ;  /* 0x000033402a097816 */ /* 0x000fc80000000027 */
[----:B------:R-:W-:Y:S02]  /*cee00*/  PRMT R8, R9, 0x5410, R8 ;  /* 0x0000541009087816 */ /* 0x000fe40000000008 */
[----:B------:R-:W-:-:S03]  /*cee10*/  SHF.R.U32.HI R9, RZ, 0x8, R42 ;  /* 0x00000008ff097819 */ /* 0x000fc6000001162a */
[----:B------:R0:W-:Y:S01]  /*cee20*/  STL [R1+0x1cc8], R8 ;  /* 0x001cc80801007387 */ /* 0x0001e20000100800 */
[----:B------:R-:W-:Y:S02]  /*cee30*/  LOP3.LUT R9, R9, 0xffff, RZ, 0xc0, !PT ;  /* 0x0000ffff09097812 */ /* 0x000fe400078ec0ff */
[----:B0-----:R-:W-:Y:S02]  /*cee40*/  SHF.R.U32.HI R8, RZ, 0x8, R39 ;  /* 0x00000008ff087819 */ /* 0x001fe40000011627 */
[----:B------:R-:W-:Y:S02]  /*cee50*/  SHF.R.U32.HI R39, RZ, 0x8, R40 ;  /* 0x00000008ff277819 */ /* 0x000fe40000011628 */
[----:B------:R-:W-:Y:S02]  /*cee60*/  LOP3.LUT R8, R8, 0xffff, RZ, 0xc0, !PT ;  /* 0x0000ffff08087812 */ /* 0x000fe400078ec0ff */
[----:B------:R-:W-:Y:S02]  /*cee70*/  LOP3.LUT R39, R39, 0xffff, RZ, 0xc0, !PT ;  /* 0x0000ffff27277812 */ /* 0x000fe400078ec0ff */
[----:B------:R-:W-:-:S02]  /*cee80*/  PRMT R9, R9, 0x3340, R8 ;  /* 0x0000334009097816 */ /* 0x000fc40000000008 */
[----:B------:R-:W-:Y:S01]  /*cee90*/  PRMT R8, R39, 0x3340, R0 ;  /* 0x0000334027087816 */ /* 0x000fe20000000000 */
[----:B------:R4:W-:Y:S04]  /*ceea0*/  STL.64 [R1+0xce0], R44 ;  /* 0x000ce02c01007387 */ /* 0x0009e80000100a00 */
[----:B------:R-:W-:Y:S01]  /*ceeb0*/  STL [R1+0x27c], R9 ;  /* 0x00027c0901007387 */ /* 0x000fe20000100800 */
[----:B------:R-:W-:-:S03]  /*ceec0*/  LOP3.LUT R40, R2, 0xffff, RZ, 0xc0, !PT ;  /* 0x0000ffff02287812 */ /* 0x000fc600078ec0ff */
[----:B------:R0:W-:Y:S04]  /*ceed0*/  STL [R1+0x12c], R8 ;  /* 0x00012c0801007387 */ /* 0x0001e80000100800 */
[----:B------:R-:W3:Y:S04]  /*ceee0*/  LDL.LU R2, [R1+0x5824] ;  /* 0x0058240001027983 */ /* 0x000ee80000300800 */
[----:B------:R-:W3:Y:S04]  /*ceef0*/  LDL.LU R42, [R1+0x4ac] ;  /* 0x0004ac00012a7983 */ /* 0x000ee80000300800 */
[----:B------:R-:W3:Y:S01]  /*cef00*/  LDL.LU R43, [R1+0x628] ;  /* 0x00062800012b7983 */ /* 0x000ee20000300800 */
[----:B----4-:R-:W-:-:S02]  /*cef10*/  LOP3.LUT R44, R58, 0xffff, RZ, 0xc0, !PT ;  /* 0x0000ffff3a2c7812 */ /* 0x010fc400078ec0ff */
[----:B0-----:R-:W-:Y:S02]  /*cef20*/  PRMT R8, R40, 0x3340, R0 ;  /* 0x0000334028087816 */ /* 0x001fe40000000000 */
[----:B--2---:R-:W-:-:S04]  /*cef30*/  LOP3.LUT R39, R48, 0xffff, RZ, 0xc0, !PT ;  /* 0x0000ffff30277812 */ /* 0x004fc800078ec0ff */
[----:B------:R-:W-:-:S04]  /*cef40*/  PRMT R9, R44, 0x3340, R39 ;  /* 0x000033402c097816 */ /* 0x000fc80000000027 */
[----:B------:R-:W-:-:S05]  /*cef50*/  PRMT R8, R9, 0x5410, R8 ;  /* 0x0000541009087816 */ /* 0x000fca0000000008 */
[----:B------:R0:W-:Y:S02]  /*cef60*/  STL [R1+0x1c88], R8 ;  /* 0x001c880801007387 */ /* 0x0001e40000100800 */
[----:B0-----:R-:W-:-:S05]  /*cef70*/  IADD3 R8, P1, PT, R3, R20, RZ ;  /* 0x0000001403087210 */ /* 0x001fca0007f3e0ff */
[----:B------:R-:W-:-:S05]  /*cef80*/  IMAD.X R9, R4, 0x1, R19, P1 ;  /* 0x0000000104097824 */ /* 0x000fca00008e0613 */
[----:B------:R0:W-:Y:S02]  /*cef90*/  STL.64 [R1+0xcd0], R8 ;  /* 0x000cd00801007387 */ /* 0x0001e40000100a00 */
[----:B0-----:R-:W-:Y:S02]  /*cefa0*/  SHF.R.U32.HI R9, RZ, 0x8, R44 ;  /* 0x00000008ff097819 */ /* 0x001fe4000001162c */
[----:B------:R-:W-:Y:S02]  /*cefb0*/  SHF.R.U32.HI R8, RZ, 0x8, R39 ;  /* 0x00000008ff087819 */ /* 0x000fe40000011627 */
[----:B------:R-:W-:Y:S02]  /*cefc0*/  LOP3.LUT R44, R49, 0xffff, RZ, 0xc0, !PT ;  /* 0x0000ffff312c7812 */ /* 0x000fe400078ec0ff */
[----:B------:R-:W2:Y:S01]  /*cefd0*/  LDL.LU R49, [R1+0x5820] ;  /* 0x0058200001317983 */ /* 0x000ea20000300800 */
[----:B---3--:R-:W-:-:S03]  /*cefe0*/  LOP3.LUT R39, R2, 0xffff, RZ, 0xc0, !PT ;  /* 0x0000ffff02277812 */ /* 0x008fc600078ec0ff */
[----:B------:R-:W3:Y:S01]  /*ceff0*/  LDL.LU R2, [R1+0x581c] ;  /* 0x00581c0001027983 */ /* 0x000ee20000300800 */
[----:B------:R-:W-:Y:S02]  /*cf000*/  LOP3.LUT R9, R9, 0xffff, RZ, 0xc0, !PT ;  /* 0x0000ffff09097812 */ /* 0x000fe400078ec0ff */
[----:B------:R-:W-:Y:S02]  /*cf010*/  LOP3.LUT R8, R8, 0xffff, RZ, 0xc0, !PT ;  /* 0x0000ffff08087812 */ /* 0x000fe400078ec0ff */
[----:B------:R-:W-:Y:S02]  /*cf020*/  LOP3.LUT R45, R61, 0xffff, RZ, 0xc0, !PT ;  /* 0x0000ffff3d2d7812 */ /* 0x000fe400078ec0ff */
[----:B------:R-:W-:Y:S02]  /*cf030*/  PRMT R48, R9, 0x3340, R8 ;  /* 0x0000334009307816 */ /* 0x000fe40000000008 */
[----:B------:R-:W-:Y:S02]  /*cf040*/  PRMT R8, R44, 0x3340, R0 ;  /* 0x000033402c087816 */ /* 0x000fe40000000000 */
[----:B------:R-:W-:-:S04]  /*cf050*/  PRMT R9, R45, 0x3340, R39 ;  /* 0x000033402d097816 */ /* 0x000fc80000000027 */
[----:B------:R-:W-:Y:S02]  /*cf060*/  PRMT R58, R9, 0x5410, R8 ;  /* 0x00005410093a7816 */ /* 0x000fe40000000008 */
[----:B------:R-:W-:-:S05]  /*cf070*/  IADD3 R8, P1, PT, R3, R18, RZ ;  /* 0x0000001203087210 */ /* 0x000fca0007f3e0ff */
[----:B------:R-:W-:Y:S01]  /*cf080*/  IMAD.X R9, R4, 0x1, R17, P1 ;  /* 0x0000000104097824 */ /* 0x000fe200008e0611 */
[----:B------:R0:W-:Y:S01]  /*cf090*/  STL [R1+0x1c7c], R58 ;  /* 0x001c7c3a01007387 */ /* 0x0001e20000100800 */
[----:B------:R-:W-:-:S03]  /*cf0a0*/  SHF.R.U32.HI R4, RZ, 0x8, R39 ;  /* 0x00000008ff047819 */ /* 0x000fc60000011627 */
[----:B------:R1:W-:Y:S01]  /*cf0b0*/  STL.64 [R1+0xcd8], R8 ;  /* 0x000cd80801007387 */ /* 0x0003e20000100a00 */
[----:B------:R-:W-:-:S03]  /*cf0c0*/  LOP3.LUT R4, R4, 0xffff, RZ, 0xc0, !PT ;  /* 0x0000ffff04047812 */ /* 0x000fc600078ec0ff */
[----:B0-----:R-:W4:Y:S01]  /*cf0d0*/  LDL.LU R58, [R1+0x300] ;  /* 0x00030000013a7983 */ /* 0x001f220000300800 */
[----:B-1----:R-:W-:-:S04]  /*cf0e0*/  SHF.R.U32.HI R8, RZ, 0x8, R45 ;  /* 0x00000008ff087819 */ /* 0x002fc8000001162d */
[----:B------:R-:W-:-:S04]  /*cf0f0*/  LOP3.LUT R8, R8, 0xffff, RZ, 0xc0, !PT ;  /* 0x0000ffff08087812 */ /* 0x000fc800078ec0ff */
[----:B------:R-:W-:Y:S02]  /*cf100*/  PRMT R8, R8, 0x3340, R4 ;  /* 0x0000334008087816 */ /* 0x000fe40000000004 */
[----:B------:R-:W-:-:S03]  /*cf110*/  SHF.R.U32.HI R4, RZ, 0x8, R44 ;  /* 0x00000008ff047819 */ /* 0x000fc6000001162c */
[----:B------:R0:W-:Y:S01]  /*cf120*/  STL [R1+0x438], R8 ;  /* 0x0004380801007387 */ /* 0x0001e20000100800 */
[----:B------:R-:W-:-:S03]  /*cf130*/  LOP3.LUT R4, R4, 0xffff, RZ, 0xc0, !PT ;  /* 0x0000ffff04047812 */ /* 0x000fc600078ec0ff */
[----:B------:R-:W2:Y:S01]  /*cf140*/  LDL.LU R61, [R1+0x5ac] ;  /* 0x0005ac00013d7983 */ /* 0x000ea20000300800 */
[----:B0-----:R-:W-:Y:S02]  /*cf150*/  SHF.R.U32.HI R8, RZ, 0x8, R40 ;  /* 0x00000008ff087819 */ /* 0x001fe40000011628 */
[----:B------:R-:W-:Y:S02]  /*cf160*/  PRMT R9, R4, 0x3340, R0 ;  /* 0x0000334004097816 */ /* 0x000fe40000000000 */
[----:B------:R-:W-:-:S04]  /*cf170*/  LOP3.LUT R8, R8, 0xffff, RZ, 0xc0, !PT ;  /* 0x0000ffff08087812 */ /* 0x000fc800078ec0ff */
[--C-:B------:R-:W-:Y:S01]  /*cf180*/  PRMT R4, R8, 0x3340, R0.reuse ;  /* 0x0000334008047816 */ /* 0x100fe20000000000 */
[----:B------:R-:W-:Y:S04]  /*cf190*/  STL [R1+0x134], R9 ;  /* 0x0001340901007387 */ /* 0x000fe80000100800 */
[----:B------:R0:W-:Y:S01]  /*cf1a0*/  STL [R1+0x130], R4 ;  /* 0x0001300401007387 */ /* 0x0001e20000100800 */
[----:B------:R-:W-:Y:S02]  /*cf1b0*/  LOP3.LUT R42, R42, 0xffff, RZ, 0xc0, !PT ;  /* 0x0000ffff2a2a7812 */ /* 0x000fe400078ec0ff */
[----:B------:R-:W-:Y:S01]  /*cf1c0*/  LOP3.LUT R39, R43, 0xffff, RZ, 0xc0, !PT ;  /* 0x0000ffff2b277812 */ /* 0x000fe200078ec0ff */
[----:B------:R-:W-:Y:S01]  /*cf1d0*/  VIADD R3, R3, UR6 ;  /* 0x0000000603037c36 */ /* 0x000fe20008000000 */
[----:B------:R-:W1:Y:S01]  /*cf1e0*/  LDCU UR6, c[0x0][0x3b8] ;  /* 0x00007700ff0677ac */ /* 0x000e620008000800 */
[----:B0-----:R-:W-:-:S02]  /*cf1f0*/  PRMT R4, R42, 0x3340, R0 ;  /* 0x000033402a047816 */ /* 0x001fc40000000000 */
[----:B------:R-:W-:Y:S02]  /*cf200*/  SHF.R.U32.HI R40, RZ, 0x8, R39 ;  /* 0x00000008ff287819 */ /* 0x000fe40000011627 */
[----:B------:R-:W-:Y:S02]  /*cf210*/  IADD3 R44, P1, PT, R3, R16, RZ ;  /* 0x00000010032c7210 */ /* 0x000fe40007f3e0ff */
[----:B---3--:R-:W-:Y:S02]  /*cf220*/  LOP3.LUT R9, R2, 0xffff, RZ, 0xc0, !PT ;  /* 0x0000ffff02097812 */ /* 0x008fe400078ec0ff */
[----:B------:R-:W3:Y:S02]  /*cf230*/  LDL.LU R2, [R1+0x5818] ;  /* 0x0058180001027983 */ /* 0x000ee40000300800 */
[----:B------:R-:W-:-:S04]  /*cf240*/  PRMT R8, R39, 0x3340, R9 ;  /* 0x0000334027087816 */ /* 0x000fc80000000009 */
[----:B------:R-:W-:Y:S02]  /*cf250*/  PRMT R8, R8, 0x5410, R4 ;  /* 0x0000541008087816 */ /* 0x000fe40000000004 */
[----:B------:R-:W-:Y:S02]  /*cf260*/  SHF.R.S32.HI R4, RZ, 0x1f, R3 ;  /* 0x0000001fff047819 */ /* 0x000fe40000011403 */
[----:B------:R-:W-:Y:S01]  /*cf270*/  SHF.R.U32.HI R39, RZ, 0x8, R42 ;  /* 0x00000008ff277819 */ /* 0x000fe2000001162a */
[----:B------:R0:W-:Y:S03]  /*cf280*/  STL [R1+0x1c78], R8 ;  /* 0x001c780801007387 */ /* 0x0001e60000100800 */
[----:B------:R-:W-:Y:S01]  /*cf290*/  LOP3.LUT R39, R39, 0xffff, RZ, 0xc0, !PT ;  /* 0x0000ffff27277812 */ /* 0x000fe200078ec0ff */
[----:B------:R-:W-:Y:S01]  /*cf2a0*/  IMAD.X R45, R4, 0x1, R38, P1 ;  /* 0x00000001042d7824 */ /* 0x000fe200008e0626 */
[----:B0-----:R-:W-:-:S02]  /*cf2b0*/  SHF.R.U32.HI R8, RZ, 0x8, R9 ;  /* 0x00000008ff087819 */ /* 0x001fc40000011609 */
[----:B------:R-:W-:Y:S02]  /*cf2c0*/  LOP3.LUT R9, R40, 0xffff, RZ, 0xc0, !PT ;  /* 0x0000ffff28097812 */ /* 0x000fe400078ec0ff */
[----:B------:R-:W-:Y:S01]  /*cf2d0*/  LOP3.LUT R8, R8, 0xffff, RZ, 0xc0, !PT ;  /* 0x0000ffff08087812 */ /* 0x000fe200078ec0ff */
[----:B------:R-:W-:Y:S04]  /*cf2e0*/  STL.64 [R1+0xcc8], R44 ;  /* 0x000cc82c01007387 */ /* 0x000fe80000100a00 */
[----:B------:R-:W3:Y:S01]  /*cf2f0*/  LDL.LU R43, [R1+0x5e0] ;  /* 0x0005e000012b7983 */ /* 0x000ee20000300800 */
[----:B------:R-:W-:Y:S02]  /*cf300*/  PRMT R8, R9, 0x3340, R8 ;  /* 0x0000334009087816 */ /* 0x000fe40000000008 */
[----:B------:R-:W-:-:S03]  /*cf310*/  PRMT R9, R39, 0x3340, R0 ;  /* 0x0000334027097816 */ /* 0x000fc60000000000 */
[----:B------:R0:W-:Y:S04]  /*cf320*/  STL [R1+0x430], R8 ;  /* 0x0004300801007387 */ /* 0x0001e80000100800 */
[----:B------:R1:W-:Y:S01]  /*cf330*/  STL [R1+0x13c], R9 ;  /* 0x00013c0901007387 */ /* 0x0003e20000100800 */
[----:B0-----:R-:W-:-:S03]  /*cf340*/  LOP3.LUT R8, R46, 0xffff, RZ, 0xc0, !PT ;  /* 0x0000ffff2e087812 */ /* 0x001fc600078ec0ff */
[----:B------:R-:W3:Y:S01]  /*cf350*/  LDL.LU R46, [R1+0x5814] ;  /* 0x00581400012e7983 */ /* 0x000ee20000300800 */
[----:B----4-:R-:W-:Y:S02]  /*cf360*/  LOP3.LUT R42, R58, 0xffff, RZ, 0xc0, !PT ;  /* 0x0000ffff3a2a7812 */ /* 0x010fe400078ec0ff */
[----:B------:R-:W-:Y:S02]  /*cf370*/  LOP3.LUT R40, R47, 0xffff, RZ, 0xc0, !PT ;  /* 0x0000ffff2f287812 */ /* 0x000fe400078ec0ff */
[----:B------:R-:W4:Y:S04]  /*cf380*/  LDL.LU R47, [R1+0x5810] ;  /* 0x00581000012f7983 */ /* 0x000f280000300800 */
[----:B------:R0:W-:Y:S01]  /*cf390*/  STL [R1+0x4c4c], R8 ;  /* 0x004c4c0801007387 */ /* 0x0001e20000100800 */
[----:B-1----:R-:W-:-:S02]  /*cf3a0*/  PRMT R9, R42, 0x3340, R40 ;  /* 0x000033402a097816 */ /* 0x002fc40000000028 */
[----:B--2---:R-:W-:Y:S02]  /*cf3b0*/  LOP3.LUT R49, R49, 0xffff, RZ, 0xc0, !PT ;  /* 0x0000ffff31317812 */ /* 0x004fe400078ec0ff */
[----:B------:R-:W-:Y:S02]  /*cf3c0*/  LOP3.LUT R39, R61, 0xffff, RZ, 0xc0, !PT ;  /* 0x0000ffff3d277812 */ /* 0x000fe400078ec0ff */
[----:B0-----:R-:W-:-:S04]  /*cf3d0*/  PRMT R8, R8, 0x3340, R0 ;  /* 0x0000334008087816 */ /* 0x001fc80000000000 */
[----:B------:R-:W-:Y:S02]  /*cf3e0*/  PRMT R44, R9, 0x5410, R8 ;  /* 0x00005410092c7816 */ /* 0x000fe40000000008 */
[----:B------:R-:W-:-:S03]  /*cf3f0*/  PRMT R8, R49, 0x3340, R0 ;  /* 0x0000334031087816 */ /* 0x000fc60000000000 */
[----:B------:R0:W-:Y:S02]  /*cf400*/  STL [R1+0x201c], R44 ;  /* 0x00201c2c01007387 */ /* 0x0001e40000100800 */
[----:B0-----:R-:W-:-:S05]  /*cf410*/  IADD3 R44, P1, PT, R3, R15, RZ ;  /* 0x0000000f032c7210 */ /* 0x001fca0007f3e0ff */
[----:B------:R-:W-:Y:S01]  /*cf420*/  IMAD.X R45, R4, 0x1, R37, P1 ;  /* 0x00000001042d7824 */ /* 0x000fe200008e0625 */
[----:B---3--:R-:W-:-:S04]  /*cf430*/  LOP3.LUT R2, R2, 0xffff, RZ, 0xc0, !PT ;  /* 0x0000ffff02027812 */ /* 0x008fc800078ec0ff */
[----:B------:R-:W-:-:S04]  /*cf440*/  PRMT R9, R2, 0x3340, R39 ;  /* 0x0000334002097816 */ /* 0x000fc80000000027 */
[----:B------:R-:W-:-:S05]  /*cf450*/  PRMT R8, R9, 0x5410, R8 ;  /* 0x0000541009087816 */ /* 0x000fca0000000008 */
[----:B------:R0:W-:Y:S04]  /*cf460*/  STL [R1+0x8fc], R8 ;  /* 0x0008fc0801007387 */ /* 0x0001e80000100800 */
[----:B------:R1:W-:Y:S01]  /*cf470*/  STL.64 [R1+0xcb8], R44 ;  /* 0x000cb82c01007387 */ /* 0x0003e20000100a00 */
[----:B0-----:R-:W-:-:S03]  /*cf480*/  SHF.R.U32.HI R8, RZ, 0x8, R40 ;  /* 0x00000008ff087819 */ /* 0x001fc60000011628 */
[----:B------:R-:W2:Y:S04]  /*cf490*/  LDL.LU R40, [R1+0x4cc0] ;  /* 0x004cc00001287983 */ /* 0x000ea80000300800 */
[----:B------:R-:W3:Y:S04]  /*cf4a0*/  LDL.LU R58, [R1+0x1d58] ;  /* 0x001d5800013a7983 */ /* 0x000ee80000300800 */
[----:B------:R-:W3:Y:S01]  /*cf4b0*/  LDL.LU R61, [R1+0x1e18] ;  /* 0x001e1800013d7983 */ /* 0x000ee20000300800 */
[----:B------:R-:W-:Y:S02]  /*cf4c0*/  SHF.R.U32.HI R9, RZ, 0x8, R42 ;  /* 0x00000008ff097819 */ /* 0x000fe4000001162a */
[----:B-1----:R-:W-:-:S02]  /*cf4d0*/  SHF.R.U32.HI R44, RZ, 0x8, R2 ;  /* 0x00000008ff2c7819 */ /* 0x002fc40000011602 */
[----:B------:R-:W-:Y:S02]  /*cf4e0*/  SHF.R.U32.HI R42, RZ, 0x8, R39 ;  /* 0x00000008ff2a7819 */ /* 0x000fe40000011627 */
[----:B------:R-:W-:Y:S02]  /*cf4f0*/  LOP3.LUT R39, R8, 0xffff, RZ, 0xc0, !PT ;  /* 0x0000ffff08277812 */ /* 0x000fe400078ec0ff */
[----:B------:R-:W-:Y:S02]  /*cf500*/  LOP3.LUT R2, R9, 0xffff, RZ, 0xc0, !PT ;  /* 0x0000ffff09027812 */ /* 0x000fe400078ec0ff */
[----:B------:R-:W-:Y:S02]  /*cf510*/  LOP3.LUT R9, R44, 0xffff, RZ, 0xc0, !PT ;  /* 0x0000ffff2c097812 */ /* 0x000fe400078ec0ff */
[----:B------:R-:W-:Y:S02]  /*cf520*/  LOP3.LUT R8, R42, 0xffff, RZ, 0xc0, !PT ;  /* 0x0000ffff2a087812 */ /* 0x000fe400078ec0ff */
[----:B------:R-:W-:-:S02]  /*cf530*/  PRMT R2, R2, 0x3340, R39 ;  /* 0x0000334002027816 */ /* 0x000fc40000000027 */
[----:B------:R-:W-:-:S03]  /*cf540*/  PRMT R8, R9, 0x3340, R8 ;  /* 0x0000334009087816 */ /* 0x000fc60000000008 */
[----:B------:R0:W-:Y:S04]  /*cf550*/  STL [R1+0x55e0], R2 ;  /* 0x0055e00201007387 */ /* 0x0001e80000100800 */
[----:B------:R1:W-:Y:S01]  /*cf560*/  STL [R1+0x42c], R8 ;  /* 0x00042c0801007387 */ /* 0x0003e20000100800 */
[----:B0-----:R-:W-:-:S03]  /*cf570*/  LOP3.LUT R2, R46, 0xffff, RZ, 0xc0, !PT ;  /* 0x0000ffff2e027812 */ /* 0x001fc600078ec0ff */
[----:B------:R-:W3:Y:S01]  /*cf580*/  LDL.LU R46, [R1+0x580c] ;  /* 0x00580c00012e7983 */ /* 0x000ee20000300800 */
[----:B------:R-:W-:Y:S02]  /*cf590*/  LOP3.LUT R42, R43, 0xffff, RZ, 0xc0, !PT ;  /* 0x0000ffff2b2a7812 */ /* 0x000fe400078ec0ff */
[----:B----4-:R-:W-:Y:S02]  /*cf5a0*/  LOP3.LUT R39, R47, 0xffff, RZ, 0xc0, !PT ;  /* 0x0000ffff2f277812 */ /* 0x010fe400078ec0ff */
[----:B-1----:R-:W-:Y:S02]  /*cf5b0*/  PRMT R8, R2, 0x3340, R0 ;  /* 0x0000334002087816 */ /* 0x002fe40000000000 */
[----:B------:R-:W-:-:S04]  /*cf5c0*/  PRMT R9, R42, 0x3340, R39 ;  /* 0x000033402a097816 */ /* 0x000fc80000000027 */
[----:B------:R-:W-:Y:S02]  /*cf5d0*/  PRMT R8, R9, 0x5410, R8 ;  /* 0x0000541009087816 */ /* 0x000fe40000000008 */
[----:B------:R-:W-:Y:S02]  /*cf5e0*/  IADD3 R44, P1, PT, R3, R14, RZ ;  /* 0x0000000e032c7210 */ /* 0x000fe40007f3e0ff */
[----:B------:R-:W-:Y:S01]  /*cf5f0*/  SHF.R.U32.HI R9, RZ, 0x8, R42 ;  /* 0x00000008ff097819 */ /* 0x000fe2000001162a */
[----:B------:R0:W-:Y:S02]  /*cf600*/  STL [R1+0x86c], R8 ;  /* 0x00086c0801007387 */ /* 0x0001e40000100800 */
[----:B------:R-:W-:Y:S01]  /*cf610*/  IMAD.X R45, R4, 0x1, R13, P1 ;  /* 0x00000001042d7824 */ /* 0x000fe200008e060d */
[----:B------:R-:W-:Y:S02]  /*cf620*/  LOP3.LUT R9, R9, 0xffff, RZ, 0xc0, !PT ;  /* 0x0000ffff09097812 */ /* 0x000fe400078ec0ff */
[----:B0-----:R-:W-:-:S02]  /*cf630*/  SHF.R.U32.HI R8, RZ, 0x8, R39 ;  /* 0x00000008ff087819 */ /* 0x001fc40000011627 */
[----:B------:R-:W-:Y:S02]  /*cf640*/  SHF.R.U32.HI R39, RZ, 0x8, R2 ;  /* 0x00000008ff277819 */ /* 0x000fe40000011602 */
[----:B------:R-:W-:Y:S02]  /*cf650*/  LOP3.LUT R8, R8, 0xffff, RZ, 0xc0, !PT ;  /* 0x0000ffff08087812 */ /* 0x000fe400078ec0ff */
[----:B------:R-:W-:Y:S01]  /*cf660*/  LOP3.LUT R39, R39, 0xffff, RZ, 0xc0, !PT ;  /* 0x0000ffff27277812 */ /* 0x000fe200078ec0ff */
[----:B------:R0:W-:Y:S01]  /*cf670*/  STL.64 [R1+0xca8], R44 ;  /* 0x000ca82c01007387 */ /* 0x0001e20000100a00 */
[----:B------:R-:W-:Y:S02]  /*cf680*/  PRMT R47, R9, 0x3340, R8 ;  /* 0x00003340092f7816 */ /* 0x000fe40000000008 */
[----:B------:R-:W-:Y:S01]  /*cf690*/  PRMT R8, R39, 0x3340, R0 ;  /* 0x0000334027087816 */ /* 0x000fe20000000000 */
[----:B0-----:R-:W4:Y:S04]  /*cf6a0*/  LDL.LU R44, [R1+0x4cc4] ;  /* 0x004cc400012c7983 */ /* 0x001f280000300800 */
[----:B------:R-:W4:Y:S04]  /*cf6b0*/  LDL.LU R43, [R1+0x1d68] ;  /* 0x001d6800012b7983 */ /* 0x000f280000300800 */
[----:B------:R-:W4:Y:S04]  /*cf6c0*/  LDL.LU R45, [R1+0x1e28] ;  /* 0x001e2800012d7983 */ /* 0x000f280000300800 */
[----:B------:R-:W4:Y:S04]  /*cf6d0*/  LDL.LU R42, [R1+0x5fc] ;  /* 0x0005fc00012a7983 */ /* 0x000f280000300800 */
[----:B------:R0:W-:Y:S01]  /*cf6e0*/  STL [R1+0x140], R8 ;  /* 0x0001400801007387 */ /* 0x0001e20000100800 */
[----:B--2---:R-:W-:-:S02]  /*cf6f0*/  LOP3.LUT R40, R40, 0xffff, RZ, 0xc0, !PT ;  /* 0x0000ffff28287812 */ /* 0x004fc400078ec0ff */
[----:B---3--:R-:W-:Y:S02]  /*cf700*/  LOP3.LUT R2, R58, 0xffff, RZ, 0xc0, !PT ;  /* 0x0000ffff3a027812 */ /* 0x008fe400078ec0ff */
[----:B------:R-:W-:Y:S02]  /*cf710*/  LOP3.LUT R39, R61, 0xffff, RZ, 0xc0, !PT ;  /* 0x0000ffff3d277812 */ /* 0x000fe400078ec0ff */
[----:B0-----:R-:W-:Y:S02]  /*cf720*/  PRMT R8, R2, 0x3340, R0 ;  /* 0x0000334002087816 */ /* 0x001fe40000000000 */
[----:B------:R-:W-:-:S04]  /*cf730*/  PRMT R9, R40, 0x3340, R39 ;  /* 0x0000334028097816 */ /* 0x000fc80000000027 */
[----:B------:R-:W-:Y:S02]  /*cf740*/  PRMT R58, R9, 0x5410, R8 ;  /* 0x00005410093a7816 */ /* 0x000fe40000000008 */
[----:B------:R-:W-:-:S05]  /*cf750*/  IADD3 R8, P1, PT, R3, R12, RZ ;  /* 0x0000000c03087210 */ /* 0x000fca0007f3e0ff */
[----:B------:R-:W-:Y:S01]  /*cf760*/  IMAD.X R9, R4, 0x1, R11, P1 ;  /* 0x0000000104097824 */ /* 0x000fe200008e060b */
[----:B------:R0:W-:Y:S04]  /*cf770*/  STL [R1+0x85c], R58 ;  /* 0x00085c3a01007387 */ /* 0x0001e80000100800 */
[----:B------:R1:W-:Y:S01]  /*cf780*/  STL.64 [R1+0xcc0], R8 ;  /* 0x000cc00801007387 */ /* 0x0003e20000100a00 */
[----:B------:R-:W-:-:S03]  /*cf790*/  SHF.R.U32.HI R40, RZ, 0x8, R40 ;  /* 0x00000008ff287819 */ /* 0x000fc60000011628 */
[----:B0-----:R-:W2:Y:S04]  /*cf7a0*/  LDL.LU R58, [R1+0x4c3c] ;  /* 0x004c3c00013a7983 */ /* 0x001ea80000300800 */
[----:B------:R-:W3:Y:S01]  /*cf7b0*/  LDL.LU R61, [R1+0x1d18] ;  /* 0x001d1800013d7983 */ /* 0x000ee20000300800 */
[----:B-1----:R-:W-:-:S04]  /*cf7c0*/  SHF.R.U32.HI R8, RZ, 0x8, R49 ;  /* 0x00000008ff087819 */ /* 0x002fc80000011631 */
[----:B------:R-:W-:Y:S02]  /*cf7d0*/  LOP3.LUT R8, R8, 0xffff, RZ, 0xc0, !PT ;  /* 0x0000ffff08087812 */ /* 0x000fe400078ec0ff */
[----:B------:R-:W-:Y:S02]  /*cf7e0*/  SHF.R.U32.HI R9, RZ, 0x8, R39 ;  /* 0x00000008ff097819 */ /* 0x000fe40000011627 */
[----:B------:R-:W-:Y:S02]  /*cf7f0*/  PRMT R8, R8, 0x3340, R0 ;  /* 0x0000334008087816 */ /* 0x000fe40000000000 */
[----:B------:R-:W-:Y:S02]  /*cf800*/  LOP3.LUT R39, R40, 0xffff, RZ, 0xc0, !PT ;  /* 0x0000ffff28277812 */ /* 0x000fe400078ec0ff */
[----:B------:R-:W-:Y:S01]  /*cf810*/  LOP3.LUT R9, R9, 0xffff, RZ, 0xc0, !PT ;  /* 0x0000ffff09097812 */ /* 0x000fe200078ec0ff */
[----:B------:R0:W-:Y:S03]  /*cf820*/  STL [R1+0x138], R8 ;  /* 0x0001380801007387 */ /* 0x0001e60000100800 */
[----:B------:R-:W-:-:S02]  /*cf830*/  PRMT R49, R39, 0x3340, R9 ;  /* 0x0000334027317816 */ /* 0x000fc40000000009 */
[----:B0-----:R-:W-:-:S03]  /*cf840*/  IADD3 R8, P1, PT, R3, R10, RZ ;  /* 0x0000000a03087210 */ /* 0x001fc60007f3e0ff */
[----:B------:R-:W-:Y:S02]  /*cf850*/  STL.64 [R1+0x57d0], R48 ;  /* 0x0057d03001007387 */ /* 0x000fe40000100a00 */
[----:B------:R-:W-:-:S05]  /*cf860*/  IMAD.X R9, R4, 0x1, R7, P1 ;  /* 0x0000000104097824 */ /* 0x000fca00008e0607 */
[----:B------:R0:W-:Y:S02]  /*cf870*/  STL.64 [R1+0xcb0], R8 ;  /* 0x000cb00801007387 */ /* 0x0001e40000100a00 */
[----:B0-----:R-:W-:-:S04]  /*cf880*/  SHF.R.U32.HI R8, RZ, 0x8, R2 ;  /* 0x00000008ff087819 */ /* 0x001fc80000011602 */
[----:B------:R-:W-:-:S04]  /*cf890*/  LOP3.LUT R8, R8, 0xffff, RZ, 0xc0, !PT ;  /* 0x0000ffff08087812 */ /* 0x000fc800078ec0ff */
[----:B------:R-:W-:Y:S02]  /*cf8a0*/  PRMT R2, R8, 0x3340, R0 ;  /* 0x0000334008027816 */ /* 0x000fe40000000000 */
[----:B------:R-:W-:-:S03]  /*cf8b0*/  LOP3.LUT R39, R46, 0xffff, RZ, 0xc0, !PT ;  /* 0x0000ffff2e277812 */ /* 0x000fc600078ec0ff */
[----:B------:R0:W-:Y:S04]  /*cf8c0*/  STL [R1+0x144], R2 ;  /* 0x0001440201007387 */ /* 0x0001e80000100800 */
[----:B------:R-:W3:Y:S01]  /*cf8d0*/  LDL.LU R46, [R1+0x5808] ;  /* 0x00580800012e7983 */ /* 0x000ee20000300800 */
[----:B----4-:R-:W-:Y:S02]  /*cf8e0*/  LOP3.LUT R49, R44, 0xffff, RZ, 0xc0, !PT ;  /* 0x0000ffff2c317812 */ /* 0x010fe400078ec0ff */
[----:B------:R-:W-:Y:S02]  /*cf8f0*/  LOP3.LUT R43, R43, 0xffff, RZ, 0xc0, !PT ;  /* 0x0000ffff2b2b7812 */ /* 0x000fe400078ec0ff */
[----:B------:R-:W-:Y:S02]  /*cf900*/  LOP3.LUT R48, R45, 0xffff, RZ, 0xc0, !PT ;  /* 0x0000ffff2d307812 */ /* 0x000fe400078ec0ff */
[----:B------:R-:W-:-:S02]  /*cf910*/  PRMT R8, R43, 0x3340, R0 ;  /* 0x000033402b087816 */ /* 0x000fc40000000000 */
[----:B------:R-:W-:Y:S02]  /*cf920*/  PRMT R9, R49, 0x3340, R48 ;  /* 0x0000334031097816 */ /* 0x000fe40000000030 */
[----:B------:R-:W-:Y:S02]  /*cf930*/  LOP3.LUT R40, R42, 0xffff, RZ, 0xc0, !PT ;  /* 0x0000ffff2a287812 */ /* 0x000fe400078ec0ff */
[----:B------:R-:W-:Y:S02]  /*cf940*/  PRMT R8, R9, 0x5410, R8 ;  /* 0x0000541009087816 */ /* 0x000fe40000000008 */
[----:B0-----:R-:W-:Y:S02]  /*cf950*/  SHF.R.U32.HI R2, RZ, 0x8, R40 ;  /* 0x00000008ff027819 */ /* 0x001fe40000011628 */
[--C-:B------:R-:W-:Y:S01]  /*cf960*/  PRMT R42, R40, 0x3340, R39.reuse ;  /* 0x00003340282a7816 */ /* 0x100fe20000000027 */
[----:B------:R0:W-:Y:S04]  /*cf970*/  STL [R1+0x84c], R8 ;  /* 0x00084c0801007387 */ /* 0x0001e80000100800 */
[----:B------:R-:W4:Y:S04]  /*cf980*/  LDL.LU R40, [R1+0x4de4] ;  /* 0x004de40001287983 */ /* 0x000f280000300800 */
[----:B------:R-:W4:Y:S04]  /*cf990*/  LDL.LU R44, [R1+0x4d74] ;  /* 0x004d7400012c7983 */ /* 0x000f280000300800 */
[----:B------:R-:W4:Y:S01]  /*cf9a0*/  LDL.LU R45, [R1+0x4da8] ;  /* 0x004da800012d7983 */ /* 0x000f220000300800 */
[----:B------:R-:W-:-:S02]  /*cf9b0*/  SHF.R.U32.HI R39, RZ, 0x8, R39 ;  /* 0x00000008ff277819 */ /* 0x000fc40000011627 */
[----:B------:R-:W-:Y:S02]  /*cf9c0*/  SHF.R.U32.HI R9, RZ, 0x8, R49 ;  /* 0x00000008ff097819 */ /* 0x000fe40000011631 */
[----:B------:R-:W-:Y:S02]  /*cf9d0*/  LOP3.LUT R2, R2, 0xffff, RZ, 0xc0, !PT ;  /* 0x0000ffff02027812 */ /* 0x000fe400078ec0ff */
[----:B------:R-:W-:Y:S02]  /*cf9e0*/  LOP3.LUT R39, R39, 0xffff, RZ, 0xc0, !PT ;  /* 0x0000ffff27277812 */ /* 0x000fe400078ec0ff */
[----:B0-----:R-:W-:Y:S02]  /*cf9f0*/  SHF.R.U32.HI R8, RZ, 0x8, R48 ;  /* 0x00000008ff087819 */ /* 0x001fe40000011630 */
[----:B------:R-:W-:Y:S02]  /*cfa00*/  LOP3.LUT R9, R9, 0xffff, RZ, 0xc0, !PT ;  /* 0x0000ffff09097812 */ /* 0x000fe400078ec0ff */
[----:B------:R-:W-:-:S02]  /*cfa10*/  PRMT R2, R2, 0x3340, R39 ;  /* 0x0000334002027816 */ /* 0x000fc40000000027 */
[----:B------:R-:W-:-:S03]  /*cfa20*/  LOP3.LUT R8, R8, 0xffff, RZ, 0xc0, !PT ;  /* 0x0000ffff08087812 */ /* 0x000fc600078ec0ff */
[----:B------:R3:W-:Y:S01]  /*cfa30*/  STL [R1+0x55e8], R2 ;  /* 0x0055e80201007387 */ /* 0x0007e20000100800 */
[----:B------:R-:W-:-:S05]  /*cfa40*/  PRMT R8, R9, 0x3340, R8 ;  /* 0x0000334009087816 */ /* 0x000fca0000000008 */
[----:B------:R0:W-:Y:S01]  /*cfa50*/  STL [R1+0x428], R8 ;  /* 0x0004280801007387 */ /* 0x0001e20000100800 */
[----:B--2---:R-:W-:Y:S02]  /*cfa60*/  LOP3.LUT R48, R58, 0xffff, RZ, 0xc0, !PT ;  /* 0x0000ffff3a307812 */ /* 0x004fe400078ec0ff */
[----:B---3--:R-:W-:-:S04]  /*cfa70*/  LOP3.LUT R2, R61, 0xffff, RZ, 0xc0, !PT ;  /* 0x0000ffff3d027812 */ /* 0x008fc800078ec0ff */
[----:B0-----:R-:W-:Y:S02]  /*cfa80*/  PRMT R8, R2, 0x3340, R0 ;  /* 0x0000334002087816 */ /* 0x001fe40000000000 */
[----:B------:R-:W-:Y:S02]  /*cfa90*/  LOP3.LUT R39, R46, 0xffff, RZ, 0xc0, !PT ;  /* 0x0000ffff2e277812 */ /* 0x000fe400078ec0ff */
[----:B------:R-:W2:Y:S04]  /*cfaa0*/  LDL.LU R46, [R1+0x4dec] ;  /* 0x004dec00012e7983 */ /* 0x000ea80000300800 */
[----:B------:R-:W3:Y:S01]  /*cfab0*/  LDL.LU R58, [R1+0x4d80] ;  /* 0x004d8000013a7983 */ /* 0x000ee20000300800 */
[----:B------:R-:W-:-:S04]  /*cfac0*/  PRMT R9, R48, 0x3340, R39 ;  /* 0x0000334030097816 */ /* 0x000fc80000000027 */
[----:B------:R-:W-:-:S05]  /*cfad0*/  PRMT R8, R9, 0x5410, R8 ;  /* 0x0000541009087816 */ /* 0x000fca0000000008 */
[----:B------:R0:W-:Y:S04]  /*cfae0*/  STL [R1+0x81c], R8 ;  /* 0x00081c0801007387 */ /* 0x0001e80000100800 */
[----:B------:R-:W3:Y:S01]  /*cfaf0*/  LDL.LU R61, [R1+0x4dac] ;  /* 0x004dac00013d7983 */ /* 0x000ee20000300800 */
[----:B0-----:R-:W-:-:S05]  /*cfb00*/  IADD3 R8, P1, PT, R3, R6, RZ ;  /* 0x0000000603087210 */ /* 0x001fca0007f3e0ff */
[----:B------:R-:W-:-:S05]  /*cfb10*/  IMAD.X R9, R4, 0x1, R5, P1 ;  /* 0x0000000104097824 */ /* 0x000fca00008e0605 */
[----:B------:R0:W-:Y:S01]  /*cfb20*/  STL.64 [R1+0xca0], R8 ;  /* 0x000ca00801007387 */ /* 0x0001e20000100a00 */
[----:B----4-:R-:W-:Y:S02]  /*cfb30*/  LOP3.LUT R49, R44, 0xffff, RZ, 0xc0, !PT ;  /* 0x0000ffff2c317812 */ /* 0x010fe400078ec0ff */
        /* <DEDUP_REMOVED lines=31> */
[----:B------:R1:W-:Y:S04]  /*cfd30*/  STL [R1+0x408], R2 ;  /* 0x0004080201007387 */ /* 0x0003e80000100800 */
[----:B------:R-:W4:Y:S01]  /*cfd40*/  LDL.LU R43, [R1+0x4ddc] ;  /* 0x004ddc00012b7983 */ /* 0x000f220000300800 */
[----:B--2---:R-:W-:Y:S02]  /*cfd50*/  LOP3.LUT R46, R46, 0xffff, RZ, 0xc0, !PT ;  /* 0x0000ffff2e2e7812 */ /* 0x004fe400078ec0ff */
[----:B---3--:R-:W-:-:S02]  /*cfd60*/  LOP3.LUT R39, R58, 0xffff, RZ, 0xc0, !PT ;  /* 0x0000ffff3a277812 */ /* 0x008fc400078ec0ff */
[----:B------:R-:W2:Y:S02]  /*cfd70*/  LDL.LU R58, [R1+0x4d5c] ;  /* 0x004d5c00013a7983 */ /* 0x000ea40000300800 */
[----:B0-----:R-:W-:Y:S02]  /*cfd80*/  PRMT R8, R39, 0x3340, R0 ;  /* 0x0000334027087816 */ /* 0x001fe40000000000 */
[----:B-1----:R-:W-:-:S04]  /*cfd90*/  LOP3.LUT R2, R61, 0xffff, RZ, 0xc0, !PT ;  /* 0x0000ffff3d027812 */ /* 0x002fc800078ec0ff */
[----:B------:R-:W-:-:S04]  /*cfda0*/  PRMT R9, R46, 0x3340, R2 ;  /* 0x000033402e097816 */ /* 0x000fc80000000002 */
[----:B------:R-:W-:-:S05]  /*cfdb0*/  PRMT R8, R9, 0x5410, R8 ;  /* 0x0000541009087816 */ /* 0x000fca0000000008 */
[----:B------:R0:W-:Y:S04]  /*cfdc0*/  STL [R1+0x7ac], R8 ;  /* 0x0007ac0801007387 */ /* 0x0001e80000100800 */
[----:B------:R-:W3:Y:S01]  /*cfdd0*/  LDL.LU R61, [R1+0x4da0] ;  /* 0x004da000013d7983 */ /* 0x000ee20000300800 */
[----:B0-----:R-:W-:-:S05]  /*cfde0*/  IADD3 R8, P1, PT, R3, R34, RZ ;  /* 0x0000002203087210 */ /* 0x001fca0007f3e0ff */
[----:B------:R-:W-:Y:S01]  /*cfdf0*/  IMAD.X R9, R4, 0x1, R33, P1 ;  /* 0x0000000104097824 */ /* 0x000fe200008e0621 */
[----:B------:R-:W-:-:S04]  /*cfe00*/  SHF.R.U32.HI R39, RZ, 0x8, R39 ;  /* 0x00000008ff277819 */ /* 0x000fc80000011627 */
[----:B------:R0:W-:Y:S01]  /*cfe10*/  STL.64 [R1+0xc90], R8 ;  /* 0x000c900801007387 */ /* 0x0001e20000100a00 */
[----:B------:R-:W-:Y:S02]  /*cfe20*/  LOP3.LUT R39, R39, 0xffff, RZ, 0xc0, !PT ;  /* 0x0000ffff27277812 */ /* 0x000fe400078ec0ff */
[----:B0-----:R-:W-:Y:S02]  /*cfe30*/  SHF.R.U32.HI R9, RZ, 0x8, R46 ;  /* 0x00000008ff097819 */ /* 0x001fe4000001162e */
[----:B------:R-:W-:Y:S02]  /*cfe40*/  SHF.R.U32.HI R8, RZ, 0x8, R2 ;  /* 0x00000008ff087819 */ /* 0x000fe40000011602 */
[----:B------:R-:W-:Y:S02]  /*cfe50*/  LOP3.LUT R9, R9, 0xffff, RZ, 0xc0, !PT ;  /* 0x0000ffff09097812 */ /* 0x000fe400078ec0ff */
[----:B------:R-:W-:Y:S02]  /*cfe60*/  LOP3.LUT R8, R8, 0xffff, RZ, 0xc0, !PT ;  /* 0x0000ffff08087812 */ /* 0x000fe400078ec0ff */
[----:B----4-:R-:W-:-:S02]  /*cfe70*/  LOP3.LUT R2, R40, 0xffff, RZ, 0xc0, !PT ;  /* 0x0000ffff28027812 */ /* 0x010fc400078ec0ff */
[----:B------:R-:W-:Y:S02]  /*cfe80*/  PRMT R46, R9, 0x3340, R8 ;  /* 0x00003340092e7816 */ /* 0x000fe40000000008 */
[----:B------:R-:W-:Y:S02]  /*cfe90*/  PRMT R8, R39, 0x3340, R0 ;  /* 0x0000334027087816 */ /* 0x000fe40000000000 */
[----:B------:R-:W-:-:S03]  /*cfea0*/  LOP3.LUT R48, R44, 0xffff, RZ, 0xc0, !PT ;  /* 0x0000ffff2c307812 */ /* 0x000fc600078ec0ff */
[----:B------:R0:W-:Y:S04]  /*cfeb0*/  STL [R1+0x16c], R8 ;  /* 0x00016c0801007387 */ /* 0x0001e80000100800 */
[----:B------:R-:W4:Y:S04]  /*cfec0*/  LDL.LU R40, [R1+0x3bc] ;  /* 0x0003bc0001287983 */ /* 0x000f280000300800 */
[----:B------:R-:W4:Y:S01]  /*cfed0*/  LDL.LU R44, [R1+0x280] ;  /* 0x00028000012c7983 */ /* 0x000f220000300800 */
[----:B------:R-:W-:Y:S02]  /*cfee0*/  LOP3.LUT R39, R45, 0xffff, RZ, 0xc0, !PT ;  /* 0x0000ffff2d277812 */ /* 0x000fe400078ec0ff */
[----:B0-----:R-:W-:-:S02]  /*cfef0*/  PRMT R8, R48, 0x3340, R0 ;  /* 0x0000334030087816 */ /* 0x001fc40000000000 */
        /* <DEDUP_REMOVED lines=15> */
[----:B------:R-:W-:Y:S01]  /*cfff0*/  LOP3.LUT R49, R43, 0xffff, RZ, 0xc0, !PT ;  /* 0x0000ffff2b317812 */ /* 0x000fe200078ec0ff */
[----:B------:R0:W-:Y:S04]  /*d0000*/  STL [R1+0x168], R8 ;  /* 0x0001680801007387 */ /* 0x0001e80000100800 */
[----:B------:R3:W-:Y:S04]  /*d0010*/  STL [R1+0x270], R2 ;  /* 0x0002700201007387 */ /* 0x0007e80000100800 */
[----:B------:R-:W4:Y:S01]  /*d0020*/  LDL.LU R43, [R1+0x3c0] ;  /* 0x0003c000012b7983 */ /* 0x000f220000300800 */
[----:B--2---:R-:W-:-:S03]  /*d0030*/  LOP3.LUT R39, R58, 0xffff, RZ, 0xc0, !PT ;  /* 0x0000ffff3a277812 */ /* 0x004fc600078ec0ff */
[----:B------:R-:W2:Y:S01]  /*d0040*/  LDL.LU R58, [R1+0x284] ;  /* 0x00028400013a7983 */ /* 0x000ea20000300800 */
[----:B0-----:R-:W-:Y:S02]  /*d0050*/  PRMT R8, R39, 0x3340, R0 ;  /* 0x0000334027087816 */ /* 0x001fe40000000000 */
[----:B---3--:R-:W-:-:S04]  /*d0060*/  LOP3.LUT R2, R61, 0xffff, RZ, 0xc0, !PT ;  /* 0x0000ffff3d027812 */ /* 0x008fc800078ec0ff */
        /* <DEDUP_REMOVED lines=16> */
[----:B------:R-:W-:Y:S01]  /*d0170*/  LOP3.LUT R44, R44, 0xffff, RZ, 0xc0, !PT ;  /* 0x0000ffff2c2c7812 */ /* 0x000fe200078ec0ff */
[----:B------:R-:W-:Y:S04]  /*d0180*/  STL [R1+0x26c], R9 ;  /* 0x00026c0901007387 */ /* 0x000fe80000100800 */
[----:B------:R0:W-:Y:S04]  /*d0190*/  STL [R1+0x164], R8 ;  /* 0x0001640801007387 */ /* 0x0001e80000100800 */
[----:B------:R-:W4:Y:S04]  /*d01a0*/  LDL.LU R40, [R1+0x65c] ;  /* 0x00065c0001287983 */ /* 0x000f280000300800 */
[----:B------:R-:W4:Y:S01]  /*d01b0*/  LDL.LU R49, [R1+0x580] ;  /* 0x0005800001317983 */ /* 0x000f220000300800 */
[----:B------:R-:W-:-:S02]  /*d01c0*/  LOP3.LUT R39, R45, 0xffff, RZ, 0xc0, !PT ;  /* 0x0000ffff2d277812 */ /* 0x000fc400078ec0ff */
[----:B0-----:R-:W-:Y:S02]  /*d01d0*/  PRMT R8, R44, 0x3340, R0 ;  /* 0x000033402c087816 */ /* 0x001fe40000000000 */
        /* <DEDUP_REMOVED lines=19> */
[----:B---3--:R-:W-:-:S03]  /*d0310*/  LOP3.LUT R39, R61, 0xffff, RZ, 0xc0, !PT ;  /* 0x0000ffff3d277812 */ /* 0x008fc600078ec0ff */
[----:B------:R-:W3:Y:S01]  /*d0320*/  LDL.LU R61, [R1+0x24c] ;  /* 0x00024c00013d7983 */ /* 0x000ee20000300800 */
[----:B--2---:R-:W-:Y:S02]  /*d0330*/  LOP3.LUT R2, R58, 0xffff, RZ, 0xc0, !PT ;  /* 0x0000ffff3a027812 */ /* 0x004fe400078ec0ff */
[----:B------:R-:W-:Y:S01]  /*d0340*/  PRMT R9, R48, 0x3340, R39 ;  /* 0x0000334030097816 */ /* 0x000fe20000000027 */
[----:B------:R-:W2:Y:S01]  /*d0350*/  LDL.LU R58, [R1+0x2b8] ;  /* 0x0002b800013a7983 */ /* 0x000ea20000300800 */
[----:B0-----:R-:W-:-:S04]  /*d0360*/  PRMT R8, R2, 0x3340, R0 ;  /* 0x0000334002087816 */ /* 0x001fc80000000000 */
[----:B------:R-:W-:Y:S02]  /*d0370*/  PRMT R9, R9, 0x5410, R8 ;  /* 0x0000541009097816 */ /* 0x000fe40000000008 */
[----:B------:R-:W-:-:S03]  /*d0380*/  IADD3 R8, P1, PT, R3, R26, RZ ;  /* 0x0000001a03087210 */ /* 0x000fc60007f3e0ff */
[----:B------:R0:W-:Y:S02]  /*d0390*/  STL [R1+0x71c], R9 ;  /* 0x00071c0901007387 */ /* 0x0001e40000100800 */
[----:B0-----:R-:W-:-:S05]  /*d03a0*/  IMAD.X R9, R4, 0x1, R25, P1 ;  /* 0x0000000104097824 */ /* 0x001fca00008e0619 */
        /* <DEDUP_REMOVED lines=10> */
[----:B------:R0:W-:Y:S04]  /*d0450*/  STL [R1+0x3f8], R2 ;  /* 0x0003f80201007387 */ /* 0x0001e80000100800 */
[----:B------:R1:W-:Y:S01]  /*d0460*/  STL [R1+0x158], R8 ;  /* 0x0001580801007387 */ /* 0x0003e20000100800 */
[----:B0-----:R-:W-:-:S02]  /*d0470*/  LOP3.LUT R2, R49, 0xffff, RZ, 0xc0, !PT ;  /* 0x0000ffff31027812 */ /* 0x001fc400078ec0ff */
[----:B------:R-:W-:Y:S02]  /*d0480*/  LOP3.LUT R39, R45, 0xffff, RZ, 0xc0, !PT ;  /* 0x0000ffff2d277812 */ /* 0x000fe400078ec0ff */
[----:B-1----:R-:W-:Y:S02]  /*d0490*/  PRMT R8, R2, 0x3340, R0 ;  /* 0x0000334002087816 */ /* 0x002fe40000000000 */
[----:B------:R-:W-:-:S04]  /*d04a0*/  PRMT R9, R40, 0x3340, R39 ;  /* 0x0000334028097816 */ /* 0x000fc80000000027 */
        /* <DEDUP_REMOVED lines=14> */
[----:B------:R0:W-:Y:S04]  /*d0590*/  STL [R1+0x3f4], R8 ;  /* 0x0003f40801007387 */ /* 0x0001e80000100800 */
[----:B------:R-:W4:Y:S04]  /*d05a0*/  LDL.LU R44, [R1+0x25c] ;  /* 0x00025c00012c7983 */ /* 0x000f280000300800 */
[----:B------:R-:W4:Y:S01]  /*d05b0*/  LDL.LU R45, [R1+0x328] ;  /* 0x00032800012d7983 */ /* 0x000f220000300800 */
[----:B---3--:R-:W-:-:S03]  /*d05c0*/  LOP3.LUT R40, R61, 0xffff, RZ, 0xc0, !PT ;  /* 0x0000ffff3d287812 */ /* 0x008fc600078ec0ff */
[----:B------:R-:W3:Y:S01]  /*d05d0*/  LDL.LU R61, [R1+0x2bc] ;  /* 0x0002bc00013d7983 */ /* 0x000ee20000300800 */
[----:B------:R-:W-:Y:S02]  /*d05e0*/  LOP3.LUT R43, R43, 0xffff, RZ, 0xc0, !PT ;  /* 0x0000ffff2b2b7812 */ /* 0x000fe400078ec0ff */
[----:B--2---:R-:W-:Y:S02]  /*d05f0*/  LOP3.LUT R39, R58, 0xffff, RZ, 0xc0, !PT ;  /* 0x0000ffff3a277812 */ /* 0x004fe400078ec0ff */
[----:B0-----:R-:W-:Y:S02]  /*d0600*/  PRMT R8, R40, 0x3340, R0 ;  /* 0x0000334028087816 */ /* 0x001fe40000000000 */
[----:B------:R-:W-:Y:S02]  /*d0610*/  PRMT R9, R43, 0x3340, R39 ;  /* 0x000033402b097816 */ /* 0x000fe40000000027 */
[----:B------:R-:W-:Y:S02]  /*d0620*/  IADD3 R48, P1, PT, R3, R22, RZ ;  /* 0x0000001603307210 */ /* 0x000fe40007f3e0ff */
[----:B------:R-:W-:-:S02]  /*d0630*/  PRMT R8, R9, 0x5410, R8 ;  /* 0x0000541009087816 */ /* 0x000fc40000000008 */
[----:B------:R-:W-:Y:S01]  /*d0640*/  SHF.R.U32.HI R9, RZ, 0x8, R43 ;  /* 0x00000008ff097819 */ /* 0x000fe2000001162b */
[----:B------:R-:W-:Y:S02]  /*d0650*/  IMAD.X R49, R4, 0x1, R21, P1 ;  /* 0x0000000104317824 */ /* 0x000fe400008e0615 */
[----:B------:R0:W-:Y:S04]  /*d0660*/  STL [R1+0x6dc], R8 ;  /* 0x0006dc0801007387 */ /* 0x0001e80000100800 */
[----:B------:R-:W2:Y:S04]  /*d0670*/  LDL.LU R43, [R1+0x4b8] ;  /* 0x0004b800012b7983 */ /* 0x000ea80000300800 */
[----:B------:R1:W-:Y:S01]  /*d0680*/  STL.64 [R1+0xc58], R48 ;  /* 0x000c583001007387 */ /* 0x0003e20000100a00 */
[----:B------:R-:W-:-:S02]  /*d0690*/  LOP3.LUT R9, R9, 0xffff, RZ, 0xc0, !PT ;  /* 0x0000ffff09097812 */ /* 0x000fc400078ec0ff */
[----:B0-----:R-:W-:-:S04]  /*d06a0*/  SHF.R.U32.HI R8, RZ, 0x8, R39 ;  /* 0x00000008ff087819 */ /* 0x001fc80000011627 */
[----:B------:R-:W-:Y:S02]  /*d06b0*/  LOP3.LUT R8, R8, 0xffff, RZ, 0xc0, !PT ;  /* 0x0000ffff08087812 */ /* 0x000fe400078ec0ff */
[----:B-1----:R-:W-:Y:S02]  /*d06c0*/  IADD3 R48, P1, PT, R3, R20, RZ ;  /* 0x0000001403307210 */ /* 0x002fe40007f3e0ff */
[----:B------:R-:W-:-:S03]  /*d06d0*/  PRMT R8, R9, 0x3340, R8 ;  /* 0x0000334009087816 */ /* 0x000fc60000000008 */
[----:B------:R-:W-:Y:S02]  /*d06e0*/  IMAD.X R49, R4, 0x1, R19, P1 ;  /* 0x0000000104317824 */ /* 0x000fe400008e0613 */
[----:B------:R-:W-:Y:S04]  /*d06f0*/  STL [R1+0x3f0], R8 ;  /* 0x0003f00801007387 */ /* 0x000fe80000100800 */
[----:B------:R-:W2:Y:S04]  /*d0700*/  LDL.LU R58, [R1+0x4b4] ;  /* 0x0004b400013a7983 */ /* 0x000ea80000300800 */
[----:B------:R0:W-:Y:S01]  /*d0710*/  STL.64 [R1+0xc50], R48 ;  /* 0x000c503001007387 */ /* 0x0001e20000100a00 */
[----:B------:R-:W-:-:S02]  /*d0720*/  PRMT R9, R53, 0x3340, R0 ;  /* 0x0000334035097816 */ /* 0x000fc40000000000 */
[----:B0-----:R-:W-:Y:S02]  /*d0730*/  PRMT R48, R41, 0x3340, R52 ;  /* 0x0000334029307816 */ /* 0x001fe40000000034 */
[----:B------:R-:W-:Y:S02]  /*d0740*/  IADD3 R52, P1, PT, R3, R18, RZ ;  /* 0x0000001203347210 */ /* 0x000fe40007f3e0ff */
[----:B------:R-:W-:-:S03]  /*d0750*/  SHF.R.U32.HI R8, RZ, 0x8, R2 ;  /* 0x00000008ff087819 */ /* 0x000fc60000011602 */
[----:B------:R-:W-:Y:S01]  /*d0760*/  IMAD.X R53, R4, 0x1, R17, P1 ;  /* 0x0000000104357824 */ /* 0x000fe200008e0611 */
[----:B------:R-:W-:Y:S02]  /*d0770*/  SHF.R.U32.HI R4, RZ, 0x8, R40 ;  /* 0x00000008ff047819 */ /* 0x000fe40000011628 */
[----:B------:R-:W-:Y:S02]  /*d0780*/  LOP3.LUT R8, R8, 0xffff, RZ, 0xc0, !PT ;  /* 0x0000ffff08087812 */ /* 0x000fe400078ec0ff */
[----:B------:R-:W-:Y:S02]  /*d0790*/  LOP3.LUT R4, R4, 0xffff, RZ, 0xc0, !PT ;  /* 0x0000ffff04047812 */ /* 0x000fe400078ec0ff */
[--C-:B------:R-:W-:Y:S01]  /*d07a0*/  PRMT R2, R8, 0x3340, R0.reuse ;  /* 0x0000334008027816 */ /* 0x100fe20000000000 */
[----:B------:R0:W-:Y:S01]  /*d07b0*/  STL.64 [R1+0xc68], R52 ;  /* 0x000c683401007387 */ /* 0x0001e20000100a00 */
[--C-:B------:R-:W-:Y:S02]  /*d07c0*/  PRMT R39, R4, 0x3340, R0.reuse ;  /* 0x0000334004277816 */ /* 0x100fe40000000000 */
[----:B------:R-:W-:Y:S01]  /*d07d0*/  PRMT R41, R59, 0x3340, R0 ;  /* 0x000033403b297816 */ /* 0x000fe20000000000 */
[----:B------:R-:W-:Y:S01]  /*d07e0*/  VIADD R3, R3, UR6 ;  /* 0x0000000603037c36 */ /* 0x000fe20008000000 */
[----:B------:R-:W-:Y:S01]  /*d07f0*/  PRMT R9, R56, 0x5410, R9 ;  /* 0x0000541038097816 */ /* 0x000fe20000000009 */
[----:B------:R-:W1:Y:S01]  /*d0800*/  LDCU UR6, c[0x0][0x3b8] ;  /* 0x00007700ff0677ac */ /* 0x000e620008000800 */
[----:B0-----:R-:W2:Y:S04]  /*d0810*/  LDL.LU.64 R52, [R1+0x5800] ;  /* 0x0058000001347983 */ /* 0x001ea80000300a00 */
[----:B------:R-:W2:Y:S04]  /*d0820*/  LDL.LU R59, [R1+0x4b0] ;  /* 0x0004b000013b7983 */ /* 0x000ea80000300800 */
[----:B------:R-:W-:Y:S04]  /*d0830*/  STL [R1+0x150], R39 ;  /* 0x0001502701007387 */ /* 0x000fe80000100800 */
[----:B------:R-:W-:Y:S01]  /*d0840*/  STL [R1+0x148], R2 ;  /* 0x0001480201007387 */ /* 0x000fe20000100800 */
[----:B----4-:R-:W-:-:S02]  /*d0850*/  LOP3.LUT R4, R44, 0xffff, RZ, 0xc0, !PT ;  /* 0x0000ffff2c047812 */ /* 0x010fc400078ec0ff */
[----:B------:R-:W-:-:S03]  /*d0860*/  LOP3.LUT R40, R45, 0xffff, RZ, 0xc0, !PT ;  /* 0x0000ffff2d287812 */ /* 0x000fc600078ec0ff */
[----:B------:R0:W-:Y:S01]  /*d0870*/  STL [R1+0x23ac], R4 ;  /* 0x0023ac0401007387 */ /* 0x0001e20000100800 */
[----:B------:R-:W-:Y:S02]  /*d0880*/  IADD3 R44, P1, PT, R3, R16, RZ ;  /* 0x00000010032c7210 */ /* 0x000fe40007f3e0ff */
[----:B0-----:R-:W-:Y:S02]  /*d0890*/  PRMT R4, R4, 0x3340, R0 ;  /* 0x0000334004047816 */ /* 0x001fe40000000000 */
[----:B---3--:R-:W-:Y:S02]  /*d08a0*/  LOP3.LUT R2, R61, 0xffff, RZ, 0xc0, !PT ;  /* 0x0000ffff3d027812 */ /* 0x008fe400078ec0ff */
[----:B------:R-:W3:Y:S02]  /*d08b0*/  LDL.LU R61, [R1+0x4a8] ;  /* 0x0004a800013d7983 */ /* 0x000ee40000300800 */
[----:B------:R-:W-:-:S04]  /*d08c0*/  PRMT R8, R40, 0x3340, R2 ;  /* 0x0000334028087816 */ /* 0x000fc80000000002 */
[----:B------:R-:W-:Y:S02]  /*d08d0*/  PRMT R8, R8, 0x5410, R4 ;  /* 0x0000541008087816 */ /* 0x000fe40000000004 */
[----:B------:R-:W-:-:S05]  /*d08e0*/  SHF.R.S32.HI R4, RZ, 0x1f, R3 ;  /* 0x0000001fff047819 */ /* 0x000fca0000011403 */
[----:B------:R-:W-:Y:S01]  /*d08f0*/  IMAD.X R45, R4, 0x1, R38, P1 ;  /* 0x00000001042d7824 */ /* 0x000fe200008e0626 */
[----:B------:R-:W-:Y:S04]  /*d0900*/  STL [R1+0x1fa8], R8 ;  /* 0x001fa80801007387 */ /* 0x000fe80000100800 */
[----:B------:R0:W-:Y:S04]  /*d0910*/  STL.64 [R1+0xc48], R44 ;  /* 0x000c482c01007387 */ /* 0x0001e80000100a00 */
[----:B0-----:R-:W4:Y:S01]  /*d0920*/  LDL.LU.64 R44, [R1+0x57f8] ;  /* 0x0057f800012c7983 */ /* 0x001f220000300a00 */
[----:B--2---:R-:W-:-:S05]  /*d0930*/  LOP3.LUT R8, R43, 0xffff, RZ, 0xc0, !PT ;  /* 0x0000ffff2b087812 */ /* 0x004fca00078ec0ff */
[----:B------:R0:W-:Y:S02]  /*d0940*/  STL [R1+0x23b0], R8 ;  /* 0x0023b00801007387 */ /* 0x0001e40000100800 */
[----:B0-----:R-:W-:-:S04]  /*d0950*/  PRMT R8, R8, 0x3340, R0 ;  /* 0x0000334008087816 */ /* 0x001fc80000000000 */
[----:B------:R-:W-:Y:S02]  /*d0960*/  PRMT R8, R42, 0x5410, R8 ;  /* 0x000054102a087816 */ /* 0x000fe40000000008 */
[----:B------:R-:W-:Y:S02]  /*d0970*/  IADD3 R42, P1, PT, R3, R15, RZ ;  /* 0x0000000f032a7210 */ /* 0x000fe40007f3e0ff */
[----:B----4-:R-:W-:Y:S02]  /*d0980*/  PRMT R39, R45, 0x3340, R0 ;  /* 0x000033402d277816 */ /* 0x010fe40000000000 */
[----:B------:R-:W2:Y:S01]  /*d0990*/  LDL.LU R45, [R1+0x57f0] ;  /* 0x0057f000012d7983 */ /* 0x000ea20000300800 */
[----:B------:R-:W-:-:S03]  /*d09a0*/  IMAD.X R43, R4, 0x1, R37, P1 ;  /* 0x00000001042b7824 */ /* 0x000fc600008e0625 */
[----:B------:R0:W-:Y:S04]  /*d09b0*/  STL [R1+0x1fb8], R8 ;  /* 0x001fb80801007387 */ /* 0x0001e80000100800 */
[----:B------:R4:W-:Y:S01]  /*d09c0*/  STL.64 [R1+0xc40], R42 ;  /* 0x000c402a01007387 */ /* 0x0009e20000100a00 */
[----:B0-----:R-:W-:-:S03]  /*d09d0*/  LOP3.LUT R8, R58, 0xffff, RZ, 0xc0, !PT ;  /* 0x0000ffff3a087812 */ /* 0x001fc600078ec0ff */
[----:B----4-:R-:W4:Y:S04]  /*d09e0*/  LDL.LU.64 R42, [R1+0x57e8] ;  /* 0x0057e800012a7983 */ /* 0x010f280000300a00 */
[----:B------:R0:W-:Y:S04]  /*d09f0*/  STL [R1+0x23c4], R8 ;  /* 0x0023c40801007387 */ /* 0x0001e80000100800 */
[----:B------:R2:W-:Y:S01]  /*d0a00*/  STL [R1+0x1fc8], R9 ;  /* 0x001fc80901007387 */ /* 0x0005e20000100800 */
[----:B0-----:R-:W-:-:S04]  /*d0a10*/  PRMT R8, R8, 0x3340, R0 ;  /* 0x0000334008087816 */ /* 0x001fc80000000000 */
[----:B------:R-:W-:-:S05]  /*d0a20*/  PRMT R8, R48, 0x5410, R8 ;  /* 0x0000541030087816 */ /* 0x000fca0000000008 */
[----:B------:R0:W-:Y:S01]  /*d0a30*/  STL [R1+0x1fd8], R8 ;  /* 0x001fd80801007387 */ /* 0x0001e20000100800 */
[----:B------:R-:W-:Y:S02]  /*d0a40*/  IADD3 R48, P1, PT, R3, R14, RZ ;  /* 0x0000000e03307210 */ /* 0x000fe40007f3e0ff */
[----:B--2---:R-:W-:Y:S02]  /*d0a50*/  LOP3.LUT R9, R45, 0xffff, RZ, 0xc0, !PT ;  /* 0x0000ffff2d097812 */ /* 0x004fe400078ec0ff */
[----:B------:R-:W2:Y:S01]  /*d0a60*/  LDL.LU R45, [R1+0x57e4] ;  /* 0x0057e400012d7983 */ /* 0x000ea20000300800 */
[----:B------:R-:W-:Y:S01]  /*d0a70*/  IMAD.X R49, R4, 0x1, R13, P1 ;  /* 0x0000000104317824 */ /* 0x000fe200008e060d */
[----:B0-----:R-:W-:-:S04]  /*d0a80*/  LOP3.LUT R8, R59, 0xffff, RZ, 0xc0, !PT ;  /* 0x0000ffff3b087812 */ /* 0x001fc800078ec0ff */
[----:B------:R-:W-:Y:S04]  /*d0a90*/  STL.64 [R1+0xc38], R48 ;  /* 0x000c383001007387 */ /* 0x000fe80000100a00 */
[----:B------:R0:W-:Y:S04]  /*d0aa0*/  STL [R1+0x23b8], R9 ;  /* 0x0023b80901007387 */ /* 0x0001e80000100800 */
[----:B------:R1:W-:Y:S01]  /*d0ab0*/  STL [R1+0x23d8], R8 ;  /* 0x0023d80801007387 */ /* 0x0003e20000100800 */
[--C-:B0-----:R-:W-:Y:S02]  /*d0ac0*/  PRMT R9, R9, 0x3340, R0.reuse ;  /* 0x0000334009097816 */ /* 0x101fe40000000000 */
[----:B-1----:R-:W-:-:S02]  /*d0ad0*/  PRMT R8, R8, 0x3340, R0 ;  /* 0x0000334008087816 */ /* 0x002fc40000000000 */
[----:B------:R-:W-:Y:S02]  /*d0ae0*/  PRMT R9, R54, 0x5410, R9 ;  /* 0x0000541036097816 */ /* 0x000fe40000000009 */
[----:B------:R-:W-:Y:S02]  /*d0af0*/  PRMT R8, R52, 0x5410, R8 ;  /* 0x0000541034087816 */ /* 0x000fe40000000008 */
[----:B------:R-:W2:Y:S04]  /*d0b00*/  LDL.LU R52, [R1+0x670] ;  /* 0x0006700001347983 */ /* 0x000ea80000300800 */
[----:B------:R-:W-:Y:S04]  /*d0b10*/  STL [R1+0x1fcc], R9 ;  /* 0x001fcc0901007387 */ /* 0x000fe80000100800 */
[----:B------:R-:W2:Y:S04]  /*d0b20*/  LDL.LU R54, [R1+0x584] ;  /* 0x0005840001367983 */ /* 0x000ea80000300800 */
[----:B------:R4:W-:Y:S01]  /*d0b30*/  STL [R1+0x1fec], R8 ;  /* 0x001fec0801007387 */ /* 0x0009e20000100800 */
[----:B------:R-:W-:-:S03]  /*d0b40*/  IADD3 R48, P1, PT, R3, R12, RZ ;  /* 0x0000000c03307210 */ /* 0x000fc60007f3e0ff */
[----:B------:R-:W2:Y:S02]  /*d0b50*/  LDL.LU R56, [R1+0x614] ;  /* 0x0006140001387983 */ /* 0x000ea40000300800 */
[----:B------:R-:W-:Y:S01]  /*d0b60*/  IMAD.X R49, R4, 0x1, R11, P1 ;  /* 0x0000000104317824 */ /* 0x000fe200008e060b */
[----:B----4-:R-:W-:Y:S02]  /*d0b70*/  LOP3.LUT R8, R43, 0xffff, RZ, 0xc0, !PT ;  /* 0x0000ffff2b087812 */ /* 0x010fe400078ec0ff */
[----:B------:R-:W4:Y:S04]  /*d0b80*/  LDL.LU R43, [R1+0x57e0] ;  /* 0x0057e000012b7983 */ /* 0x000f280000300800 */
[----:B------:R0:W-:Y:S01]  /*d0b90*/  STL [R1+0x23e4], R8 ;  /* 0x0023e40801007387 */ /* 0x0001e20000100800 */
[----:B------:R-:W-:-:S03]  /*d0ba0*/  PRMT R9, R53, 0x5410, R41 ;  /* 0x0000541035097816 */ /* 0x000fc60000000029 */
[----:B------:R1:W-:Y:S01]  /*d0bb0*/  STL.64 [R1+0xc30], R48 ;  /* 0x000c303001007387 */ /* 0x0003e20000100a00 */
[----:B0-----:R-:W-:-:S03]  /*d0bc0*/  PRMT R8, R8, 0x3340, R0 ;  /* 0x0000334008087816 */ /* 0x001fc60000000000 */
[----:B------:R3:W-:Y:S01]  /*d0bd0*/  STL [R1+0x1ff4], R9 ;  /* 0x001ff40901007387 */ /* 0x0007e20000100800 */
[----:B------:R-:W-:Y:S02]  /*d0be0*/  PRMT R8, R51, 0x5410, R8 ;  /* 0x0000541033087816 */ /* 0x000fe40000000008 */
[----:B-1----:R-:W-:-:S03]  /*d0bf0*/  IADD3 R48, P1, PT, R3, R10, RZ ;  /* 0x0000000a03307210 */ /* 0x002fc60007f3e0ff */
[----:B------:R-:W-:Y:S02]  /*d0c00*/  STL [R1+0x1ff8], R8 ;  /* 0x001ff80801007387 */ /* 0x000fe40000100800 */
[----:B------:R-:W-:Y:S01]  /*d0c10*/  IMAD.X R49, R4, 0x1, R7, P1 ;  /* 0x0000000104317824 */ /* 0x000fe200008e0607 */
[----:B---3--:R-:W-:-:S05]  /*d0c20*/  LOP3.LUT R9, R61, 0xffff, RZ, 0xc0, !PT ;  /* 0x0000ffff3d097812 */ /* 0x008fca00078ec0ff */
[----:B------:R0:W-:Y:S04]  /*d0c30*/  STL [R1+0x4c3c], R9 ;  /* 0x004c3c0901007387 */ /* 0x0001e80000100800 */
[----:B------:R-:W-:Y:S01]  /*d0c40*/  STL.64 [R1+0xc28], R48 ;  /* 0x000c283001007387 */ /* 0x000fe20000100a00 */
[----:B0-----:R-:W-:-:S04]  /*d0c50*/  PRMT R9, R9, 0x3340, R0 ;  /* 0x0000334009097816 */ /* 0x001fc80000000000 */
[----:B------:R-:W-:Y:S02]  /*d0c60*/  PRMT R9, R44, 0x5410, R9 ;  /* 0x000054102c097816 */ /* 0x000fe40000000009 */
[----:B--2---:R-:W-:-:S05]  /*d0c70*/  LOP3.LUT R8, R45, 0xffff, RZ, 0xc0, !PT ;  /* 0x0000ffff2d087812 */ /* 0x004fca00078ec0ff */
[----:B------:R0:W-:Y:S04]  /*d0c80*/  STL [R1+0x4c44], R8 ;  /* 0x004c440801007387 */ /* 0x0001e80000100800 */
[----:B------:R-:W2:Y:S04]  /*d0c90*/  LDL.LU R58, [R1+0x644] ;  /* 0x00064400013a7983 */ /* 0x000ea80000300800 */
[----:B------:R1:W-:Y:S04]  /*d0ca0*/  STL [R1+0x2008], R9 ;  /* 0x0020080901007387 */ /* 0x0003e80000100800 */
[----:B------:R-:W3:Y:S01]  /*d0cb0*/  LDL.LU R59, [R1+0x4d8] ;  /* 0x0004d800013b7983 */ /* 0x000ee20000300800 */
[----:B0-----:R-:W-:-:S04]  /*d0cc0*/  PRMT R8, R8, 0x3340, R0 ;  /* 0x0000334008087816 */ /* 0x001fc80000000000 */
[----:B------:R-:W-:-:S05]  /*d0cd0*/  PRMT R8, R42, 0x5410, R8 ;  /* 0x000054102a087816 */ /* 0x000fca0000000008 */
[----:B------:R0:W-:Y:S04]  /*d0ce0*/  STL [R1+0x200c], R8 ;  /* 0x00200c0801007387 */ /* 0x0001e80000100800 */
[----:B------:R-:W2:Y:S04]  /*d0cf0*/  LDL.LU R44, [R1+0x59c] ;  /* 0x00059c00012c7983 */ /* 0x000ea80000300800 */
[----:B------:R-:W2:Y:S04]  /*d0d00*/  LDL.LU R45, [R1+0x4d40] ;  /* 0x004d4000012d7983 */ /* 0x000ea80000300800 */
[----:B------:R-:W2:Y:S04]  /*d0d10*/  LDL.LU R42, [R1+0x4c38] ;  /* 0x004c3800012a7983 */ /* 0x000ea80000300800 */
[----:B------:R-:W3:Y:S01]  /*d0d20*/  LDL.LU R61, [R1+0x4cfc] ;  /* 0x004cfc00013d7983 */ /* 0x000ee20000300800 */
[----:B-1----:R-:W-:-:S02]  /*d0d30*/  SHF.R.U32.HI R9, RZ, 0x8, R40 ;  /* 0x00000008ff097819 */ /* 0x002fc40000011628 */
[----:B------:R-:W-:Y:S02]  /*d0d40*/  IADD3 R48, P1, PT, R3, R6, RZ ;  /* 0x0000000603307210 */ /* 0x000fe40007f3e0ff */
[----:B0-----:R-:W-:Y:S02]  /*d0d50*/  SHF.R.U32.HI R8, RZ, 0x8, R2 ;  /* 0x00000008ff087819 */ /* 0x001fe40000011602 */
[----:B------:R-:W-:Y:S02]  /*d0d60*/  LOP3.LUT R9, R9, 0xffff, RZ, 0xc0, !PT ;  /* 0x0000ffff09097812 */ /* 0x000fe400078ec0ff */
[----:B------:R-:W-:Y:S01]  /*d0d70*/  LOP3.LUT R8, R8, 0xffff, RZ, 0xc0, !PT ;  /* 0x0000ffff08087812 */ /* 0x000fe200078ec0ff */
[----:B------:R-:W-:Y:S01]  /*d0d80*/  IMAD.X R49, R4, 0x1, R5, P1 ;  /* 0x0000000104317824 */ /* 0x000fe200008e0605 */
[----:B------:R-:W-:Y:S02]  /*d0d90*/  PRMT R2, R60, 0x5410, R39 ;  /* 0x000054103c027816 */ /* 0x000fe40000000027 */
[----:B------:R-:W-:-:S02]  /*d0da0*/  PRMT R60, R9, 0x3340, R8 ;  /* 0x00003340093c7816 */ /* 0x000fc40000000008 */
[----:B------:R-:W-:Y:S04]  /*d0db0*/  STL.64 [R1+0xc20], R48 ;  /* 0x000c203001007387 */ /* 0x000fe80000100a00 */
[----:B------:R-:W-:Y:S04]  /*d0dc0*/  STL [R1+0x55f4], R60 ;  /* 0x0055f43c01007387 */ /* 0x000fe80000100800 */
[----:B------:R0:W-:Y:S01]  /*d0dd0*/  STL [R1+0x2018], R2 ;  /* 0x0020180201007387 */ /* 0x0001e20000100800 */
[----:B------:R-:W-:Y:S02]  /*d0de0*/  LOP3.LUT R40, R52, 0xffff, RZ, 0xc0, !PT ;  /* 0x0000ffff34287812 */ /* 0x000fe400078ec0ff */
[----:B------:R-:W-:-:S04]  /*d0df0*/  LOP3.LUT R39, R56, 0xffff, RZ, 0xc0, !PT ;  /* 0x0000ffff38277812 */ /* 0x000fc800078ec0ff */
[----:B------:R-:W-:Y:S02]  /*d0e00*/  PRMT R9, R40, 0x3340, R39 ;  /* 0x0000334028097816 */ /* 0x000fe40000000027 */
[----:B0-----:R-:W-:-:S04]  /*d0e10*/  LOP3.LUT R2, R54, 0xffff, RZ, 0xc0, !PT ;  /* 0x0000ffff36027812 */ /* 0x001fc800078ec0ff */
[----:B------:R-:W-:-:S04]  /*d0e20*/  PRMT R8, R2, 0x3340, R0 ;  /* 0x0000334002087816 */ /* 0x000fc80000000000 */
[----:B------:R-:W-:Y:S02]  /*d0e30*/  PRMT R8, R9, 0x5410, R8 ;  /* 0x0000541009087816 */ /* 0x000fe40000000008 */
[----:B------:R-:W-:Y:S02]  /*d0e40*/  SHF.R.U32.HI R9, RZ, 0x8, R40 ;  /* 0x00000008ff097819 */ /* 0x000fe40000011628 */
[----:B------:R-:W-:Y:S01]  /*d0e50*/  IADD3 R48, P1, PT, R3, R36, RZ ;  /* 0x0000002403307210 */ /* 0x000fe20007f3e0ff */
[----:B------:R0:W-:Y:S01]  /*d0e60*/  STL [R1+0x65c], R8 ;  /* 0x00065c0801007387 */ /* 0x0001e20000100800 */
[----:B------:R-:W-:-:S03]  /*d0e70*/  LOP3.LUT R9, R9, 0xffff, RZ, 0xc0, !PT ;  /* 0x0000ffff09097812 */ /* 0x000fc600078ec0ff */
[----:B------:R-:W-:Y:S01]  /*d0e80*/  IMAD.X R49, R4, 0x1, R35, P1 ;  /* 0x0000000104317824 */ /* 0x000fe200008e0623 */
[----:B0-----:R-:W-:Y:S02]  /*d0e90*/  SHF.R.U32.HI R8, RZ, 0x8, R39 ;  /* 0x00000008ff087819 */ /* 0x001fe40000011627 */
[----:B------:R-:W-:Y:S02]  /*d0ea0*/  SHF.R.U32.HI R39, RZ, 0x8, R2 ;  /* 0x00000008ff277819 */ /* 0x000fe40000011602 */
[----:B------:R-:W-:Y:S02]  /*d0eb0*/  LOP3.LUT R8, R8, 0xffff, RZ, 0xc0, !PT ;  /* 0x0000ffff08087812 */ /* 0x000fe400078ec0ff */
[----:B------:R-:W-:Y:S02]  /*d0ec0*/  LOP3.LUT R39, R39, 0xffff, RZ, 0xc0, !PT ;  /* 0x0000ffff27277812 */ /* 0x000fe400078ec0ff */
[----:B------:R-:W-:Y:S02]  /*d0ed0*/  PRMT R8, R9, 0x3340, R8 ;  /* 0x0000334009087816 */ /* 0x000fe40000000008 */
[----:B------:R-:W-:Y:S01]  /*d0ee0*/  PRMT R2, R39, 0x3340, R0 ;  /* 0x0000334027027816 */ /* 0x000fe20000000000 */
[----:B------:R-:W-:Y:S04]  /*d0ef0*/  STL.64 [R1+0xc18], R48 ;  /* 0x000c183001007387 */ /* 0x000fe80000100a00 */
[----:B------:R-:W-:Y:S04]  /*d0f00*/  STL [R1+0x3ec], R8 ;  /* 0x0003ec0801007387 */ /* 0x000fe80000100800 */
[----:B------:R2:W-:Y:S02]  /*d0f10*/  STL [R1+0x128], R2 ;  /* 0x0001280201007387 */ /* 0x0005e40000100800 */
[----:B--2---:R-:W-:-:S02]  /*d0f20*/  LOP3.LUT R2, R42, 0xffff, RZ, 0xc0, !PT ;  /* 0x0000ffff2a027812 */ /* 0x004fc400078ec0ff */
[----:B------:R-:W2:Y:S01]  /*d0f30*/  LDL.LU R42, [R1+0x4d4c] ;  /* 0x004d4c00012a7983 */ /* 0x000ea20000300800 */
[----:B------:R-:W-:Y:S02]  /*d0f40*/  LOP3.LUT R41, R58, 0xffff, RZ, 0xc0, !PT ;  /* 0x0000ffff3a297812 */ /* 0x000fe400078ec0ff */
[----:B---3--:R-:W-:Y:S02]  /*d0f50*/  LOP3.LUT R40, R59, 0xffff, RZ, 0xc0, !PT ;  /* 0x0000ffff3b287812 */ /* 0x008fe400078ec0ff */
[----:B------:R-:W-:Y:S01]  /*d0f60*/  LOP3.LUT R44, R44, 0xffff, RZ, 0xc0, !PT ;  /* 0x0000ffff2c2c7812 */ /* 0x000fe200078ec0ff */
[----:B------:R-:W3:Y:S04]  /*d0f70*/  LDL.LU R52, [R1+0x4cbc] ;  /* 0x004cbc0001347983 */ /* 0x000ee80000300800 */
[----:B------:R-:W3:Y:S01]  /*d0f80*/  LDL.LU R54, [R1+0x4d0c] ;  /* 0x004d0c0001367983 */ /* 0x000ee20000300800 */
[----:B------:R-:W-:-:S02]  /*d0f90*/  PRMT R8, R40, 0x3340, R0 ;  /* 0x0000334028087816 */ /* 0x000fc40000000000 */
[----:B------:R-:W-:-:S04]  /*d0fa0*/  PRMT R9, R41, 0x3340, R44 ;  /* 0x0000334029097816 */ /* 0x000fc8000000002c */
[----:B------:R-:W-:Y:S02]  /*d0fb0*/  PRMT R8, R9, 0x5410, R8 ;  /* 0x0000541009087816 */ /* 0x000fe40000000008 */
[----:B------:R-:W-:-:S03]  /*d0fc0*/  LOP3.LUT R39, R61, 0xffff, RZ, 0xc0, !PT ;  /* 0x0000ffff3d277812 */ /* 0x000fc600078ec0ff */
[----:B------:R0:W-:Y:S04]  /*d0fd0*/  STL [R1+0x650], R8 ;  /* 0x0006500801007387 */ /* 0x0001e80000100800 */
[----:B------:R-:W4:Y:S04]  /*d0fe0*/  LDL.LU R58, [R1+0x648] ;  /* 0x00064800013a7983 */ /* 0x000f280000300800 */
[----:B------:R-:W4:Y:S04]  /*d0ff0*/  LDL.LU R59, [R1+0x570] ;  /* 0x00057000013b7983 */ /* 0x000f280000300800 */
[----:B------:R-:W4:Y:S01]  /*d1000*/  LDL.LU R61, [R1+0x5d4] ;  /* 0x0005d400013d7983 */ /* 0x000f220000300800 */
[----:B------:R-:W-:-:S04]  /*d1010*/  LOP3.LUT R45, R45, 0xffff, RZ, 0xc0, !PT ;  /* 0x0000ffff2d2d7812 */ /* 0x000fc800078ec0ff */
[----:B------:R-:W-:Y:S02]  /*d1020*/  PRMT R9, R45, 0x3340, R39 ;  /* 0x000033402d097816 */ /* 0x000fe40000000027 */
[----:B0-----:R-:W-:-:S04]  /*d1030*/  PRMT R8, R2, 0x3340, R0 ;  /* 0x0000334002087816 */ /* 0x001fc80000000000 */
[----:B------:R-:W-:Y:S02]  /*d1040*/  PRMT R8, R9, 0x5410, R8 ;  /* 0x0000541009087816 */ /* 0x000fe40000000008 */
[----:B------:R-:W-:-:S03]  /*d1050*/  SHF.R.U32.HI R9, RZ, 0x8, R45 ;  /* 0x00000008ff097819 */ /* 0x000fc6000001162d */
[----:B------:R0:W-:Y:S01]  /*d1060*/  STL [R1+0x64c], R8 ;  /* 0x00064c0801007387 */ /* 0x0001e20000100800 */
[----:B------:R-:W-:Y:S02]  /*d1070*/  IADD3 R48, P1, PT, R3, R34, RZ ;  /* 0x0000002203307210 */ /* 0x000fe40007f3e0ff */
[----:B------:R-:W-:Y:S02]  /*d1080*/  LOP3.LUT R9, R9, 0xffff, RZ, 0xc0, !PT ;  /* 0x0000ffff09097812 */ /* 0x000fe400078ec0ff */
[----:B0-----:R-:W-:Y:S02]  /*d1090*/  SHF.R.U32.HI R8, RZ, 0x8, R39 ;  /* 0x00000008ff087819 */ /* 0x001fe40000011627 */
[----:B------:R-:W-:Y:S02]  /*d10a0*/  SHF.R.U32.HI R39, RZ, 0x8, R44 ;  /* 0x00000008ff277819 */ /* 0x000fe4000001162c */
[----:B------:R-:W-:Y:S01]  /*d10b0*/  LOP3.LUT R8, R8, 0xffff, RZ, 0xc0, !PT ;  /* 0x0000ffff08087812 */ /* 0x000fe200078ec0ff */
[----:B------:R-:W-:-:S03]  /*d10c0*/  IMAD.X R49, R4, 0x1, R33, P1 ;  /* 0x0000000104317824 */ /* 0x000fc600008e0621 */
[----:B------:R-:W-:Y:S02]  /*d10d0*/  PRMT R44, R9, 0x3340, R8 ;  /* 0x00003340092c7816 */ /* 0x000fe40000000008 */
[----:B------:R-:W-:Y:S01]  /*d10e0*/  IADD3 R8, P1, PT, R3, R32, RZ ;  /* 0x0000002003087210 */ /* 0x000fe20007f3e0ff */
[----:B------:R-:W-:Y:S04]  /*d10f0*/  STL.64 [R1+0xc10], R48 ;  /* 0x000c103001007387 */ /* 0x000fe80000100a00 */
[----:B------:R-:W-:Y:S01]  /*d1100*/  IMAD.X R9, R4, 0x1, R31, P1 ;  /* 0x0000000104097824 */ /* 0x000fe200008e061f */
[----:B------:R-:W-:Y:S04]  /*d1110*/  STL [R1+0x3e8], R44 ;  /* 0x0003e82c01007387 */ /* 0x000fe80000100800 */
[----:B------:R0:W-:Y:S02]  /*d1120*/  STL.64 [R1+0xc08], R8 ;  /* 0x000c080801007387 */ /* 0x0001e40000100a00 */
[----:B0-----:R-:W-:-:S02]  /*d1130*/  SHF.R.U32.HI R8, RZ, 0x8, R40 ;  /* 0x00000008ff087819 */ /* 0x001fc40000011628 */
[----:B------:R-:W-:Y:S02]  /*d1140*/  SHF.R.U32.HI R9, RZ, 0x8, R2 ;  /* 0x00000008ff097819 */ /* 0x000fe40000011602 */
[----:B------:R-:W-:Y:S02]  /*d1150*/  LOP3.LUT R8, R8, 0xffff, RZ, 0xc0, !PT ;  /* 0x0000ffff08087812 */ /* 0x000fe400078ec0ff */
[----:B------:R-:W-:Y:S02]  /*d1160*/  LOP3.LUT R9, R9, 0xffff, RZ, 0xc0, !PT ;  /* 0x0000ffff09097812 */ /* 0x000fe400078ec0ff */
[--C-:B------:R-:W-:Y:S02]  /*d1170*/  PRMT R8, R8, 0x3340, R0.reuse ;  /* 0x0000334008087816 */ /* 0x100fe40000000000 */
[----:B------:R-:W-:-:S03]  /*d1180*/  PRMT R2, R9, 0x3340, R0 ;  /* 0x0000334009027816 */ /* 0x000fc60000000000 */
[----:B------:R0:W-:Y:S04]  /*d1190*/  STL [R1+0x11c], R8 ;  /* 0x00011c0801007387 */ /* 0x0001e80000100800 */
[----:B------:R-:W4:Y:S04]  /*d11a0*/  LDL.LU R56, [R1+0x4d3c] ;  /* 0x004d3c0001387983 */ /* 0x000f280000300800 */
[----:B------:R4:W-:Y:S04]  /*d11b0*/  STL [R1+0x118], R2 ;  /* 0x0001180201007387 */ /* 0x0009e80000100800 */
[----:B------:R-:W4:Y:S01]  /*d11c0*/  LDL.LU R44, [R1+0x4c34] ;  /* 0x004c3400012c7983 */ /* 0x000f220000300800 */
[----:B--2---:R-:W-:-:S03]  /*d11d0*/  LOP3.LUT R48, R42, 0xffff, RZ, 0xc0, !PT ;  /* 0x0000ffff2a307812 */ /* 0x004fc600078ec0ff */
[----:B------:R-:W2:Y:S01]  /*d11e0*/  LDL.LU R42, [R1+0x4ce8] ;  /* 0x004ce800012a7983 */ /* 0x000ea20000300800 */
[----:B------:R-:W-:Y:S02]  /*d11f0*/  SHF.R.U32.HI R41, RZ, 0x8, R41 ;  /* 0x00000008ff297819 */ /* 0x000fe40000011629 */
[----:B------:R-:W-:Y:S02]  /*d1200*/  LOP3.LUT R39, R39, 0xffff, RZ, 0xc0, !PT ;  /* 0x0000ffff27277812 */ /* 0x000fe400078ec0ff */
[----:B------:R-:W-:Y:S02]  /*d1210*/  LOP3.LUT R41, R41, 0xffff, RZ, 0xc0, !PT ;  /* 0x0000ffff29297812 */ /* 0x000fe400078ec0ff */
[----:B---3--:R-:W-:Y:S02]  /*d1220*/  LOP3.LUT R40, R52, 0xffff, RZ, 0xc0, !PT ;  /* 0x0000ffff34287812 */ /* 0x008fe400078ec0ff */
[----:B------:R-:W-:Y:S02]  /*d1230*/  PRMT R45, R41, 0x3340, R39 ;  /* 0x00003340292d7816 */ /* 0x000fe40000000027 */
[----:B------:R-:W-:-:S02]  /*d1240*/  LOP3.LUT R41, R54, 0xffff, RZ, 0xc0, !PT ;  /* 0x0000ffff36297812 */ /* 0x000fc400078ec0ff */
[----:B0-----:R-:W-:Y:S02]  /*d1250*/  PRMT R8, R40, 0x3340, R0 ;  /* 0x0000334028087816 */ /* 0x001fe40000000000 */
[----:B------:R-:W-:Y:S02]  /*d1260*/  PRMT R9, R48, 0x3340, R41 ;  /* 0x0000334030097816 */ /* 0x000fe40000000029 */
[----:B----4-:R-:W-:Y:S02]  /*d1270*/  LOP3.LUT R2, R59, 0xffff, RZ, 0xc0, !PT ;  /* 0x0000ffff3b027812 */ /* 0x010fe400078ec0ff */
[----:B------:R-:W-:Y:S02]  /*d1280*/  PRMT R9, R9, 0x5410, R8 ;  /* 0x0000541009097816 */ /* 0x000fe40000000008 */
[----:B------:R-:W-:Y:S02]  /*d1290*/  LOP3.LUT R49, R58, 0xffff, RZ, 0xc0, !PT ;  /* 0x0000ffff3a317812 */ /* 0x000fe400078ec0ff */
[----:B------:R-:W-:Y:S01]  /*d12a0*/  LOP3.LUT R39, R61, 0xffff, RZ, 0xc0, !PT ;  /* 0x0000ffff3d277812 */ /* 0x000fe200078ec0ff */
[----:B------:R-:W-:Y:S04]  /*d12b0*/  STL [R1+0x56f4], R2 ;  /* 0x0056f40201007387 */ /* 0x000fe80000100800 */
[----:B------:R0:W-:Y:S01]  /*d12c0*/  STL [R1+0x584], R9 ;  /* 0x0005840901007387 */ /* 0x0001e20000100800 */
[----:B------:R-:W-:-:S02]  /*d12d0*/  PRMT R8, R2, 0x3340, R0 ;  /* 0x0000334002087816 */ /* 0x000fc40000000000 */
[----:B------:R-:W-:Y:S02]  /*d12e0*/  IADD3 R52, P1, PT, R3, R30, RZ ;  /* 0x0000001e03347210 */ /* 0x000fe40007f3e0ff */
[----:B0-----:R-:W-:-:S03]  /*d12f0*/  PRMT R9, R49, 0x3340, R39 ;  /* 0x0000334031097816 */ /* 0x001fc60000000027 */
[----:B------:R-:W-:Y:S01]  /*d1300*/  IMAD.X R53, R4, 0x1, R29, P1 ;  /* 0x0000000104357824 */ /* 0x000fe200008e061d */
[----:B------:R-:W-:-:S05]  /*d1310*/  PRMT R2, R9, 0x5410, R8 ;  /* 0x0000541009027816 */ /* 0x000fca0000000008 */
[----:B------:R0:W-:Y:S04]  /*d1320*/  STL [R1+0x1f78], R2 ;  /* 0x001f780201007387 */ /* 0x0001e80000100800 */
[----:B------:R-:W3:Y:S04]  /*d1330*/  LDL.LU R58, [R1+0x4e78] ;  /* 0x004e7800013a7983 */ /* 0x000ee80000300800 */
[----:B------:R-:W4:Y:S04]  /*d1340*/  LDL.LU R59, [R1+0x4df8] ;  /* 0x004df800013b7983 */ /* 0x000f280000300800 */
[----:B------:R-:W-:Y:S04]  /*d1350*/  STL.64 [R1+0xc00], R52 ;  /* 0x000c003401007387 */ /* 0x000fe80000100a00 */
[----:B------:R-:W4:Y:S01]  /*d1360*/  LDL.LU R61, [R1+0x4e20] ;  /* 0x004e2000013d7983 */ /* 0x000f220000300800 */
[----:B------:R-:W-:-:S02]  /*d1370*/  SHF.R.U32.HI R8, RZ, 0x8, R49 ;  /* 0x00000008ff087819 */ /* 0x000fc40000011631 */
[----:B------:R-:W-:Y:S02]  /*d1380*/  SHF.R.U32.HI R39, RZ, 0x8, R39 ;  /* 0x00000008ff277819 */ /* 0x000fe40000011627 */
[----:B------:R-:W-:Y:S02]  /*d1390*/  SHF.R.U32.HI R9, RZ, 0x8, R48 ;  /* 0x00000008ff097819 */ /* 0x000fe40000011630 */
[----:B------:R-:W-:Y:S02]  /*d13a0*/  SHF.R.U32.HI R41, RZ, 0x8, R41 ;  /* 0x00000008ff297819 */ /* 0x000fe40000011629 */
[----:B0-----:R-:W-:Y:S02]  /*d13b0*/  LOP3.LUT R2, R8, 0xffff, RZ, 0xc0, !PT ;  /* 0x0000ffff08027812 */ /* 0x001fe400078ec0ff */
[----:B------:R-:W-:Y:S02]  /*d13c0*/  LOP3.LUT R39, R39, 0xffff, RZ, 0xc0, !PT ;  /* 0x0000ffff27277812 */ /* 0x000fe400078ec0ff */
[----:B------:R-:W-:-:S02]  /*d13d0*/  LOP3.LUT R9, R9, 0xffff, RZ, 0xc0, !PT ;  /* 0x0000ffff09097812 */ /* 0x000fc400078ec0ff */
[----:B------:R-:W-:Y:S02]  /*d13e0*/  LOP3.LUT R8, R41, 0xffff, RZ, 0xc0, !PT ;  /* 0x0000ffff29087812 */ /* 0x000fe400078ec0ff */
[----:B------:R-:W-:Y:S02]  /*d13f0*/  PRMT R60, R2, 0x3340, R39 ;  /* 0x00003340023c7816 */ /* 0x000fe40000000027 */
[----:B------:R-:W-:-:S03]  /*d1400*/  PRMT R2, R9, 0x3340, R8 ;  /* 0x0000334009027816 */ /* 0x000fc60000000008 */
[----:B------:R-:W-:Y:S04]  /*d1410*/  STL [R1+0x55fc], R60 ;  /* 0x0055fc3c01007387 */ /* 0x000fe80000100800 */
[----:B------:R2:W-:Y:S01]  /*d1420*/  STL [R1+0x3e0], R2 ;  /* 0x0003e00201007387 */ /* 0x0005e20000100800 */
[----:B------:R-:W-:Y:S02]  /*d1430*/  LOP3.LUT R41, R56, 0xffff, RZ, 0xc0, !PT ;  /* 0x0000ffff38297812 */ /* 0x000fe400078ec0ff */
[----:B------:R-:W-:Y:S01]  /*d1440*/  LOP3.LUT R39, R44, 0xffff, RZ, 0xc0, !PT ;  /* 0x0000ffff2c277812 */ /* 0x000fe200078ec0ff */
[----:B------:R-:W4:Y:S04]  /*d1450*/  LDL.LU R56, [R1+0x4e80] ;  /* 0x004e800001387983 */ /* 0x000f280000300800 */
[----:B------:R-:W4:Y:S01]  /*d1460*/  LDL.LU R44, [R1+0x4e04] ;  /* 0x004e0400012c7983 */ /* 0x000f220000300800 */
[----:B------:R-:W-:-:S02]  /*d1470*/  PRMT R8, R39, 0x3340, R0 ;  /* 0x0000334027087816 */ /* 0x000fc40000000000 */
[----:B--2---:R-:W-:-:S04]  /*d1480*/  LOP3.LUT R2, R42, 0xffff, RZ, 0xc0, !PT ;  /* 0x0000ffff2a027812 */ /* 0x004fc800078ec0ff */
[----:B------:R-:W-:-:S04]  /*d1490*/  PRMT R9, R41, 0x3340, R2 ;  /* 0x0000334029097816 */ /* 0x000fc80000000002 */
[----:B------:R-:W-:-:S05]  /*d14a0*/  PRMT R8, R9, 0x5410, R8 ;  /* 0x0000541009087816 */ /* 0x000fca0000000008 */
[----:B------:R0:W-:Y:S04]  /*d14b0*/  STL [R1+0x580], R8 ;  /* 0x0005800801007387 */ /* 0x0001e80000100800 */
[----:B------:R-:W2:Y:S01]  /*d14c0*/  LDL.LU R42, [R1+0x4e30] ;  /* 0x004e3000012a7983 */ /* 0x000ea20000300800 */
[----:B------:R-:W-:Y:S02]  /*d14d0*/  SHF.R.U32.HI R9, RZ, 0x8, R41 ;  /* 0x00000008ff097819 */ /* 0x000fe40000011629 */
[----:B------:R-:W-:Y:S02]  /*d14e0*/  SHF.R.U32.HI R39, RZ, 0x8, R39 ;  /* 0x00000008ff277819 */ /* 0x000fe40000011627 */
[----:B------:R-:W-:Y:S02]  /*d14f0*/  IADD3 R48, P1, PT, R3, R28, RZ ;  /* 0x0000001c03307210 */ /* 0x000fe40007f3e0ff */
[----:B------:R-:W-:-:S02]  /*d1500*/  LOP3.LUT R9, R9, 0xffff, RZ, 0xc0, !PT ;  /* 0x0000ffff09097812 */ /* 0x000fc400078ec0ff */
[----:B0-----:R-:W-:Y:S02]  /*d1510*/  SHF.R.U32.HI R8, RZ, 0x8, R2 ;  /* 0x00000008ff087819 */ /* 0x001fe40000011602 */
[----:B------:R-:W-:Y:S02]  /*d1520*/  LOP3.LUT R39, R39, 0xffff, RZ, 0xc0, !PT ;  /* 0x0000ffff27277812 */ /* 0x000fe400078ec0ff */
[----:B------:R-:W-:Y:S01]  /*d1530*/  LOP3.LUT R8, R8, 0xffff, RZ, 0xc0, !PT ;  /* 0x0000ffff08087812 */ /* 0x000fe200078ec0ff */
[----:B------:R-:W-:-:S03]  /*d1540*/  IMAD.X R49, R4, 0x1, R27, P1 ;  /* 0x0000000104317824 */ /* 0x000fc600008e061b */
[----:B------:R-:W-:Y:S02]  /*d1550*/  PRMT R9, R9, 0x3340, R8 ;  /* 0x0000334009097816 */ /* 0x000fe40000000008 */
[----:B------:R-:W-:Y:S01]  /*d1560*/  PRMT R8, R39, 0x3340, R0 ;  /* 0x0000334027087816 */ /* 0x000fe20000000000 */
[----:B------:R-:W-:Y:S04]  /*d1570*/  STL.64 [R1+0xbf8], R48 ;  /* 0x000bf83001007387 */ /* 0x000fe80000100a00 */
[----:B------:R-:W-:Y:S04]  /*d1580*/  STL [R1+0x3c4], R9 ;  /* 0x0003c40901007387 */ /* 0x000fe80000100800 */
[----:B------:R0:W-:Y:S01]  /*d1590*/  STL [R1+0x10c], R8 ;  /* 0x00010c0801007387 */ /* 0x0001e20000100800 */
[----:B---3--:R-:W-:-:S02]  /*d15a0*/  LOP3.LUT R2, R58, 0xffff, RZ, 0xc0, !PT ;  /* 0x0000ffff3a027812 */ /* 0x008fc400078ec0ff */
[----:B----4-:R-:W-:Y:S01]  /*d15b0*/  LOP3.LUT R41, R59, 0xffff, RZ, 0xc0, !PT ;  /* 0x0000ffff3b297812 */ /* 0x010fe200078ec0ff */
[----:B------:R-:W3:Y:S01]  /*d15c0*/  LDL.LU R58, [R1+0x4e6c] ;  /* 0x004e6c00013a7983 */ /* 0x000ee20000300800 */
[----:B------:R-:W-:-:S03]  /*d15d0*/  LOP3.LUT R39, R61, 0xffff, RZ, 0xc0, !PT ;  /* 0x0000ffff3d277812 */ /* 0x000fc600078ec0ff */
[----:B------:R-:W4:Y:S01]  /*d15e0*/  LDL.LU R59, [R1+0x4de8] ;  /* 0x004de800013b7983 */ /* 0x000f220000300800 */
[----:B0-----:R-:W-:Y:S02]  /*d15f0*/  PRMT R8, R41, 0x3340, R0 ;  /* 0x0000334029087816 */ /* 0x001fe40000000000 */
[----:B------:R-:W-:-:S04]  /*d1600*/  PRMT R9, R2, 0x3340, R39 ;  /* 0x0000334002097816 */ /* 0x000fc80000000027 */
[----:B------:R-:W-:-:S05]  /*d1610*/  PRMT R8, R9, 0x5410, R8 ;  /* 0x0000541009087816 */ /* 0x000fca0000000008 */
[----:B------:R0:W-:Y:S04]  /*d1620*/  STL [R1+0x654], R8 ;  /* 0x0006540801007387 */ /* 0x0001e80000100800 */
[----:B------:R-:W4:Y:S01]  /*d1630*/  LDL.LU R61, [R1+0x4e10] ;  /* 0x004e1000013d7983 */ /* 0x000f220000300800 */
[----:B------:R-:W-:Y:S02]  /*d1640*/  SHF.R.U32.HI R2, RZ, 0x8, R2 ;  /* 0x00000008ff027819 */ /* 0x000fe40000011602 */
[----:B------:R-:W-:Y:S02]  /*d1650*/  SHF.R.U32.HI R9, RZ, 0x8, R39 ;  /* 0x00000008ff097819 */ /* 0x000fe40000011627 */
[----:B------:R-:W-:Y:S02]  /*d1660*/  IADD3 R48, P1, PT, R3, R26, RZ ;  /* 0x0000001a03307210 */ /* 0x000fe40007f3e0ff */
[----:B0-----:R-:W-:-:S02]  /*d1670*/  SHF.R.U32.HI R8, RZ, 0x8, R40 ;  /* 0x00000008ff087819 */ /* 0x001fc40000011628 */
[----:B------:R-:W-:Y:S02]  /*d1680*/  LOP3.LUT R39, R2, 0xffff, RZ, 0xc0, !PT ;  /* 0x0000ffff02277812 */ /* 0x000fe400078ec0ff */
[----:B------:R-:W-:Y:S02]  /*d1690*/  LOP3.LUT R9, R9, 0xffff, RZ, 0xc0, !PT ;  /* 0x0000ffff09097812 */ /* 0x000fe400078ec0ff */
[----:B------:R-:W-:Y:S01]  /*d16a0*/  LOP3.LUT R8, R8, 0xffff, RZ, 0xc0, !PT ;  /* 0x0000ffff08087812 */ /* 0x000fe200078ec0ff */
[----:B------:R-:W-:Y:S01]  /*d16b0*/  IMAD.X R49, R4, 0x1, R25, P1 ;  /* 0x0000000104317824 */ /* 0x000fe200008e0619 */
[----:B------:R-:W-:Y:S02]  /*d16c0*/  PRMT R2, R39, 0x3340, R9 ;  /* 0x0000334027027816 */ /* 0x000fe40000000009 */
[----:B------:R-:W-:Y:S02]  /*d16d0*/  PRMT R8, R8, 0x3340, R0 ;  /* 0x0000334008087816 */ /* 0x000fe40000000000 */
[----:B------:R-:W-:Y:S04]  /*d16e0*/  STL.64 [R1+0xbf0], R48 ;  /* 0x000bf03001007387 */ /* 0x000fe80000100a00 */
[----:B------:R0:W-:Y:S04]  /*d16f0*/  STL [R1+0xf8], R8 ;  /* 0x0000f80801007387 */ /* 0x0001e80000100800 */
[----:B------:R2:W-:Y:S01]  /*d1700*/  STL [R1+0x3c8], R2 ;  /* 0x0003c80201007387 */ /* 0x0005e20000100800 */
[----:B------:R-:W-:-:S02]  /*d1710*/  LOP3.LUT R40, R56, 0xffff, RZ, 0xc0, !PT ;  /* 0x0000ffff38287812 */ /* 0x000fc400078ec0ff */
[----:B------:R-:W-:Y:S01]  /*d1720*/  LOP3.LUT R39, R44, 0xffff, RZ, 0xc0, !PT ;  /* 0x0000ffff2c277812 */ /* 0x000fe200078ec0ff */
[----:B------:R-:W4:Y:S04]  /*d1730*/  LDL.LU R56, [R1+0x4e74] ;  /* 0x004e740001387983 */ /* 0x000f280000300800 */
[----:B------:R-:W4:Y:S01]  /*d1740*/  LDL.LU R44, [R1+0x4df0] ;  /* 0x004df000012c7983 */ /* 0x000f220000300800 */
[----:B0-----:R-:W-:Y:S02]  /*d1750*/  PRMT R8, R39, 0x3340, R0 ;  /* 0x0000334027087816 */ /* 0x001fe40000000000 */
[----:B--2---:R-:W-:-:S04]  /*d1760*/  LOP3.LUT R2, R42, 0xffff, RZ, 0xc0, !PT ;  /* 0x0000ffff2a027812 */ /* 0x004fc800078ec0ff */
[----:B------:R-:W-:-:S04]  /*d1770*/  PRMT R9, R40, 0x3340, R2 ;  /* 0x0000334028097816 */ /* 0x000fc80000000002 */
[----:B------:R-:W-:-:S05]  /*d1780*/  PRMT R8, R9, 0x5410, R8 ;  /* 0x0000541009087816 */ /* 0x000fca0000000008 */
[----:B------:R0:W-:Y:S04]  /*d1790*/  STL [R1+0x658], R8 ;  /* 0x0006580801007387 */ /* 0x0001e80000100800 */
[----:B------:R-:W2:Y:S01]  /*d17a0*/  LDL.LU R42, [R1+0x4e1c] ;  /* 0x004e1c00012a7983 */ /* 0x000ea20000300800 */
[----:B------:R-:W-:Y:S02]  /*d17b0*/  SHF.R.U32.HI R9, RZ, 0x8, R40 ;  /* 0x00000008ff097819 */ /* 0x000fe40000011628 */
[----:B------:R-:W-:Y:S02]  /*d17c0*/  IADD3 R48, P1, PT, R3, R24, RZ ;  /* 0x0000001803307210 */ /* 0x000fe40007f3e0ff */
[----:B------:R-:W-:Y:S02]  /*d17d0*/  SHF.R.U32.HI R39, RZ, 0x8, R39 ;  /* 0x00000008ff277819 */ /* 0x000fe40000011627 */
[----:B------:R-:W-:-:S02]  /*d17e0*/  LOP3.LUT R9, R9, 0xffff, RZ, 0xc0, !PT ;  /* 0x0000ffff09097812 */ /* 0x000fc400078ec0ff */
[----:B0-----:R-:W-:Y:S01]  /*d17f0*/  SHF.R.U32.HI R8, RZ, 0x8, R2 ;  /* 0x00000008ff087819 */ /* 0x001fe20000011602 */
[----:B------:R-:W-:-:S03]  /*d1800*/  IMAD.X R49, R4, 0x1, R23, P1 ;  /* 0x0000000104317824 */ /* 0x000fc600008e0617 */
[----:B------:R-:W-:Y:S02]  /*d1810*/  LOP3.LUT R8, R8, 0xffff, RZ, 0xc0, !PT ;  /* 0x0000ffff08087812 */ /* 0x000fe400078ec0ff */
[----:B------:R-:W-:Y:S02]  /*d1820*/  LOP3.LUT R39, R39, 0xffff, RZ, 0xc0, !PT ;  /* 0x0000ffff27277812 */ /* 0x000fe400078ec0ff */
[----:B------:R-:W-:Y:S01]  /*d1830*/  PRMT R2, R9, 0x3340, R8 ;  /* 0x0000334009027816 */ /* 0x000fe20000000008 */
[----:B------:R-:W-:Y:S01]  /*d1840*/  STL.64 [R1+0xbe8], R48 ;  /* 0x000be83001007387 */ /* 0x000fe20000100a00 */
[----:B------:R-:W-:Y:S02]  /*d1850*/  PRMT R8, R39, 0x3340, R0 ;  /* 0x0000334027087816 */ /* 0x000fe40000000000 */
[----:B---3--:R-:W-:Y:S01]  /*d1860*/  LOP3.LUT R40, R58, 0xffff, RZ, 0xc0, !PT ;  /* 0x0000ffff3a287812 */ /* 0x008fe200078ec0ff */
[----:B------:R0:W-:Y:S04]  /*d1870*/  STL [R1+0x3bc], R2 ;  /* 0x0003bc0201007387 */ /* 0x0001e80000100800 */
[----:B------:R1:W-:Y:S01]  /*d1880*/  STL [R1+0xf4], R8 ;  /* 0x0000f40801007387 */ /* 0x0003e20000100800 */
[----:B----4-:R-:W-:-:S02]  /*d1890*/  LOP3.LUT R39, R61, 0xffff, RZ, 0xc0, !PT ;  /* 0x0000ffff3d277812 */ /* 0x010fc400078ec0ff */
[----:B0-----:R-:W-:Y:S02]  /*d18a0*/  LOP3.LUT R2, R59, 0xffff, RZ, 0xc0, !PT ;  /* 0x0000ffff3b027812 */ /* 0x001fe400078ec0ff */
[----:B------:R-:W-:Y:S02]  /*d18b0*/  PRMT R9, R40, 0x3340, R39 ;  /* 0x0000334028097816 */ /* 0x000fe40000000027 */
[----:B-1----:R-:W-:-:S04]  /*d18c0*/  PRMT R8, R2, 0x3340, R0 ;  /* 0x0000334002087816 */ /* 0x002fc80000000000 */
[----:B------:R-:W-:-:S05]  /*d18d0*/  PRMT R8, R9, 0x5410, R8 ;  /* 0x0000541009087816 */ /* 0x000fca0000000008 */
[----:B------:R0:W-:Y:S04]  /*d18e0*/  STL [R1+0x1f5c], R8 ;  /* 0x001f5c0801007387 */ /* 0x0001e80000100800 */
[----:B------:R-:W3:Y:S04]  /*d18f0*/  LDL.LU R58, [R1+0x418] ;  /* 0x00041800013a7983 */ /* 0x000ee80000300800 */
[----:B------:R-:W4:Y:S04]  /*d1900*/  LDL.LU R59, [R1+0x2c0] ;  /* 0x0002c000013b7983 */ /* 0x000f280000300800 */
        /* <DEDUP_REMOVED lines=8> */
[----:B------:R-:W-:-:S03]  /*d1990*/  IMAD.X R49, R4, 0x1, R21, P1 ;  /* 0x0000000104317824 */ /* 0x000fc600008e0615 */
[----:B------:R-:W-:Y:S02]  /*d19a0*/  PRMT R40, R8, 0x3340, R0 ;  /* 0x0000334008287816 */ /* 0x000fe40000000000 */
[----:B------:R-:W-:Y:S01]  /*d19b0*/  PRMT R8, R39, 0x3340, R9 ;  /* 0x0000334027087816 */ /* 0x000fe20000000009 */
[----:B------:R-:W-:Y:S04]  /*d19c0*/  STL.64 [R1+0xbe0], R48 ;  /* 0x000be03001007387 */ /* 0x000fe80000100a00 */
[----:B------:R0:W-:Y:S04]  /*d19d0*/  STL [R1+0xf0], R40 ;  /* 0x0000f02801007387 */ /* 0x0001e80000100800 */
[----:B------:R1:W-:Y:S01]  /*d19e0*/  STL [R1+0x3c0], R8 ;  /* 0x0003c00801007387 */ /* 0x0003e20000100800 */
[----:B0-----:R-:W-:-:S03]  /*d19f0*/  LOP3.LUT R40, R44, 0xffff, RZ, 0xc0, !PT ;  /* 0x0000ffff2c287812 */ /* 0x001fc600078ec0ff */
[----:B------:R-:W4:Y:S01]  /*d1a00*/  LDL.LU R44, [R1+0x3d4] ;  /* 0x0003d400012c7983 */ /* 0x000f220000300800 */
[----:B--2---:R-:W-:-:S03]  /*d1a10*/  LOP3.LUT R39, R42, 0xffff, RZ, 0xc0, !PT ;  /* 0x0000ffff2a277812 */ /* 0x004fc600078ec0ff */
[----:B------:R-:W2:Y:S01]  /*d1a20*/  LDL.LU R42, [R1+0x2fc] ;  /* 0x0002fc00012a7983 */ /* 0x000ea20000300800 */
[----:B------:R-:W-:Y:S02]  /*d1a30*/  LOP3.LUT R41, R56, 0xffff, RZ, 0xc0, !PT ;  /* 0x0000ffff38297812 */ /* 0x000fe400078ec0ff */
[----:B-1----:R-:W-:Y:S02]  /*d1a40*/  PRMT R8, R40, 0x3340, R0 ;  /* 0x0000334028087816 */ /* 0x002fe40000000000 */
[----:B------:R-:W-:Y:S02]  /*d1a50*/  IADD3 R48, P1, PT, R3, R20, RZ ;  /* 0x0000001403307210 */ /* 0x000fe40007f3e0ff */
[----:B------:R-:W-:-:S03]  /*d1a60*/  PRMT R9, R41, 0x3340, R39 ;  /* 0x0000334029097816 */ /* 0x000fc60000000027 */
[----:B------:R-:W-:Y:S01]  /*d1a70*/  IMAD.X R49, R4, 0x1, R19, P1 ;  /* 0x0000000104317824 */ /* 0x000fe200008e0613 */
[----:B------:R-:W-:-:S05]  /*d1a80*/  PRMT R8, R9, 0x5410, R8 ;  /* 0x0000541009087816 */ /* 0x000fca0000000008 */
[----:B------:R-:W-:Y:S04]  /*d1a90*/  STL [R1+0x648], R8 ;  /* 0x0006480801007387 */ /* 0x000fe80000100800 */
[----:B------:R0:W-:Y:S01]  /*d1aa0*/  STL.64 [R1+0xbd0], R48 ;  /* 0x000bd03001007387 */ /* 0x0001e20000100a00 */
[----:B------:R-:W-:Y:S02]  /*d1ab0*/  SHF.R.U32.HI R9, RZ, 0x8, R41 ;  /* 0x00000008ff097819 */ /* 0x000fe40000011629 */
[----:B0-----:R-:W-:Y:S02]  /*d1ac0*/  IADD3 R48, P1, PT, R3, R18, RZ ;  /* 0x0000001203307210 */ /* 0x001fe40007f3e0ff */
[----:B------:R-:W-:Y:S02]  /*d1ad0*/  SHF.R.U32.HI R8, RZ, 0x8, R39 ;  /* 0x00000008ff087819 */ /* 0x000fe40000011627 */
[----:B------:R-:W-:Y:S01]  /*d1ae0*/  LOP3.LUT R9, R9, 0xffff, RZ, 0xc0, !PT ;  /* 0x0000ffff09097812 */ /* 0x000fe200078ec0ff */
[----:B------:R-:W-:Y:S01]  /*d1af0*/  IMAD.X R49, R4, 0x1, R17, P1 ;  /* 0x0000000104317824 */ /* 0x000fe200008e0611 */
[----:B------:R-:W-:-:S02]  /*d1b00*/  SHF.R.U32.HI R4, RZ, 0x8, R40 ;  /* 0x00000008ff047819 */ /* 0x000fc40000011628 */
[----:B------:R-:W-:Y:S02]  /*d1b10*/  LOP3.LUT R8, R8, 0xffff, RZ, 0xc0, !PT ;  /* 0x0000ffff08087812 */ /* 0x000fe400078ec0ff */
[----:B------:R-:W-:Y:S02]  /*d1b20*/  LOP3.LUT R4, R4, 0xffff, RZ, 0xc0, !PT ;  /* 0x0000ffff04047812 */ /* 0x000fe400078ec0ff */
[----:B------:R-:W-:Y:S02]  /*d1b30*/  PRMT R8, R9, 0x3340, R8 ;  /* 0x0000334009087816 */ /* 0x000fe40000000008 */
[----:B------:R-:W-:-:S03]  /*d1b40*/  PRMT R4, R4, 0x3340, R0 ;  /* 0x0000334004047816 */ /* 0x000fc60000000000 */
[----:B------:R0:W-:Y:S01]  /*d1b50*/  STL [R1+0x260], R8 ;  /* 0x0002600801007387 */ /* 0x0001e20000100800 */
[----:B---3--:R-:W-:Y:S02]  /*d1b60*/  LOP3.LUT R39, R58, 0xffff, RZ, 0xc0, !PT ;  /* 0x0000ffff3a277812 */ /* 0x008fe400078ec0ff */
[----:B----4-:R-:W-:Y:S02]  /*d1b70*/  LOP3.LUT R41, R59, 0xffff, RZ, 0xc0, !PT ;  /* 0x0000ffff3b297812 */ /* 0x010fe400078ec0ff */
[----:B------:R-:W-:Y:S01]  /*d1b80*/  LOP3.LUT R9, R61, 0xffff, RZ, 0xc0, !PT ;  /* 0x0000ffff3d097812 */ /* 0x000fe200078ec0ff */
[----:B------:R-:W-:Y:S04]  /*d1b90*/  STL.64 [R1+0xbd8], R48 ;  /* 0x000bd83001007387 */ /* 0x000fe80000100a00 */
[----:B------:R1:W-:Y:S01]  /*d1ba0*/  STL [R1+0xe8], R4 ;  /* 0x0000e80401007387 */ /* 0x0003e20000100800 */
[----:B0-----:R-:W-:-:S02]  /*d1bb0*/  PRMT R8, R39, 0x3340, R9 ;  /* 0x0000334027087816 */ /* 0x001fc40000000009 */
[----:B-1----:R-:W-:-:S04]  /*d1bc0*/  PRMT R4, R41, 0x3340, R0 ;  /* 0x0000334029047816 */ /* 0x002fc80000000000 */
[----:B------:R-:W-:Y:S02]  /*d1bd0*/  PRMT R8, R8, 0x5410, R4 ;  /* 0x0000541008087816 */ /* 0x000fe40000000004 */
[----:B------:R-:W-:-:S04]  /*d1be0*/  SHF.R.U32.HI R4, RZ, 0x8, R2 ;  /* 0x00000008ff047819 */ /* 0x000fc80000011602 */
[----:B------:R-:W-:Y:S01]  /*d1bf0*/  LOP3.LUT R4, R4, 0xffff, RZ, 0xc0, !PT ;  /* 0x0000ffff04047812 */ /* 0x000fe200078ec0ff */
[----:B------:R0:W-:Y:S04]  /*d1c00*/  STL [R1+0x638], R8 ;  /* 0x0006380801007387 */ /* 0x0001e80000100800 */
[----:B------:R-:W3:Y:S04]  /*d1c10*/  LDL.LU R58, [R1+0x424] ;  /* 0x00042400013a7983 */ /* 0x000ee80000300800 */
[----:B------:R-:W4:Y:S01]  /*d1c20*/  LDL.LU R59, [R1+0x338] ;  /* 0x00033800013b7983 */ /* 0x000f220000300800 */
[----:B------:R-:W-:-:S02]  /*d1c30*/  PRMT R4, R4, 0x3340, R0 ;  /* 0x0000334004047816 */ /* 0x000fc40000000000 */
[----:B------:R-:W-:-:S03]  /*d1c40*/  LOP3.LUT R40, R43, 0xffff, RZ, 0xc0, !PT ;  /* 0x0000ffff2b287812 */ /* 0x000fc600078ec0ff */
[----:B------:R1:W-:Y:S04]  /*d1c50*/  STL [R1+0xdc], R4 ;  /* 0x0000dc0401007387 */ /* 0x0003e80000100800 */
[----:B------:R-:W4:Y:S01]  /*d1c60*/  LDL.LU R43, [R1+0x57dc] ;  /* 0x0057dc00012b7983 */ /* 0x000f220000300800 */
[----:B------:R-:W-:Y:S02]  /*d1c70*/  SHF.R.U32.HI R39, RZ, 0x8, R39 ;  /* 0x00000008ff277819 */ /* 0x000fe40000011627 */
[----:B0-----:R-:W-:Y:S02]  /*d1c80*/  SHF.R.U32.HI R8, RZ, 0x8, R9 ;  /* 0x00000008ff087819 */ /* 0x001fe40000011609 */
[----:B------:R-:W-:Y:S02]  /*d1c90*/  LOP3.LUT R9, R39, 0xffff, RZ, 0xc0, !PT ;  /* 0x0000ffff27097812 */ /* 0x000fe400078ec0ff */
[----:B------:R-:W-:-:S04]  /*d1ca0*/  LOP3.LUT R8, R8, 0xffff, RZ, 0xc0, !PT ;  /* 0x0000ffff08087812 */ /* 0x000fc800078ec0ff */
[----:B------:R-:W-:Y:S02]  /*d1cb0*/  PRMT R2, R9, 0x3340, R8 ;  /* 0x0000334009027816 */ /* 0x000fe40000000008 */
[----:B------:R-:W-:-:S03]  /*d1cc0*/  LOP3.LUT R39, R44, 0xffff, RZ, 0xc0, !PT ;  /* 0x0000ffff2c277812 */ /* 0x000fc600078ec0ff */
[----:B------:R0:W-:Y:S04]  /*d1cd0*/  STL [R1+0x3b8], R2 ;  /* 0x0003b80201007387 */ /* 0x0001e80000100800 */
[----:B------:R-:W4:Y:S04]  /*d1ce0*/  LDL.LU R61, [R1+0x1c98] ;  /* 0x001c9800013d7983 */ /* 0x000f280000300800 */
[----:B------:R-:W4:Y:S01]  /*d1cf0*/  LDL.LU R44, [R1+0x588] ;  /* 0x00058800012c7983 */ /* 0x000f220000300800 */
[----:B--2---:R-:W-:-:S03]  /*d1d00*/  LOP3.LUT R9, R42, 0xffff, RZ, 0xc0, !PT ;  /* 0x0000ffff2a097812 */ /* 0x004fc600078ec0ff */
[----:B------:R-:W2:Y:S01]  /*d1d10*/  LDL.LU R42, [R1+0x63c] ;  /* 0x00063c00012a7983 */ /* 0x000ea20000300800 */
[----:B-1----:R-:W-:Y:S02]  /*d1d20*/  PRMT R4, R40, 0x3340, R0 ;  /* 0x0000334028047816 */ /* 0x002fe40000000000 */
[----:B------:R-:W-:Y:S01]  /*d1d30*/  PRMT R8, R39, 0x3340, R9 ;  /* 0x0000334027087816 */ /* 0x000fe20000000009 */
[----:B------:R-:W-:Y:S01]  /*d1d40*/  VIADD R3, R3, UR6 ;  /* 0x0000000603037c36 */ /* 0x000fe20008000000 */
[----:B------:R-:W-:Y:S02]  /*d1d50*/  SHF.R.U32.HI R39, RZ, 0x8, R39 ;  /* 0x00000008ff277819 */ /* 0x000fe40000011627 */
[----:B------:R-:W-:Y:S02]  /*d1d60*/  SHF.R.U32.HI R9, RZ, 0x8, R9 ;  /* 0x00000008ff097819 */ /* 0x000fe40000011609 */
[----:B0-----:R-:W-:Y:S02]  /*d1d70*/  PRMT R2, R8, 0x5410, R4 ;  /* 0x0000541008027816 */ /* 0x001fe40000000004 */
[----:B------:R-:W-:-:S02]  /*d1d80*/  SHF.R.U32.HI R8, RZ, 0x8, R41 ;  /* 0x00000008ff087819 */ /* 0x000fc40000011629 */
[----:B------:R-:W-:Y:S02]  /*d1d90*/  SHF.R.S32.HI R4, RZ, 0x1f, R3 ;  /* 0x0000001fff047819 */ /* 0x000fe40000011403 */
[----:B------:R-:W-:Y:S01]  /*d1da0*/  IADD3 R48, P1, PT, R3, R16, RZ ;  /* 0x0000001003307210 */ /* 0x000fe20007f3e0ff */
[----:B------:R-:W0:Y:S01]  /*d1db0*/  LDCU UR6, c[0x0][0x3b8] ;  /* 0x00007700ff0677ac */ /* 0x000e220008000800 */
[----:B------:R-:W-:Y:S01]  /*d1dc0*/  LOP3.LUT R8, R8, 0xffff, RZ, 0xc0, !PT ;  /* 0x0000ffff08087812 */ /* 0x000fe200078ec0ff */
[----:B------:R1:W-:Y:S02]  /*d1dd0*/  STL [R1+0x56f8], R2 ;  /* 0x0056f80201007387 */ /* 0x0003e40000100800 */
[----:B------:R-:W-:Y:S01]  /*d1de0*/  IMAD.X R49, R4, 0x1, R38, P1 ;  /* 0x0000000104317824 */ /* 0x000fe200008e0626 */
[----:B------:R-:W-:Y:S02]  /*d1df0*/  LOP3.LUT R39, R39, 0xffff, RZ, 0xc0, !PT ;  /* 0x0000ffff27277812 */ /* 0x000fe400078ec0ff */
[----:B------:R-:W-:-:S02]  /*d1e00*/  LOP3.LUT R9, R9, 0xffff, RZ, 0xc0, !PT ;  /* 0x0000ffff09097812 */ /* 0x000fc400078ec0ff */
[----:B-1----:R-:W-:Y:S01]  /*d1e10*/  PRMT R2, R8, 0x3340, R0 ;  /* 0x0000334008027816 */ /* 0x002fe20000000000 */
[----:B------:R1:W-:Y:S01]  /*d1e20*/  STL.64 [R1+0xbc8], R48 ;  /* 0x000bc83001007387 */ /* 0x0003e20000100a00 */
[----:B------:R-:W-:-:S03]  /*d1e30*/  PRMT R60, R39, 0x3340, R9 ;  /* 0x00003340273c7816 */ /* 0x000fc60000000009 */
[----:B------:R0:W-:Y:S01]  /*d1e40*/  STL [R1+0xd4], R2 ;  /* 0x0000d40201007387 */ /* 0x0001e20000100800 */
[----:B-1----:R-:W-:-:S05]  /*d1e50*/  IADD3 R48, P1, PT, R3, R15, RZ ;  /* 0x0000000f03307210 */ /* 0x002fca0007f3e0ff */
[----:B------:R-:W-:Y:S01]  /*d1e60*/  IMAD.X R49, R4, 0x1, R37, P1 ;  /* 0x0000000104317824 */ /* 0x000fe200008e0625 */
[----:B---3--:R-:W-:Y:S02]  /*d1e70*/  LOP3.LUT R41, R58, 0xffff, RZ, 0xc0, !PT ;  /* 0x0000ffff3a297812 */ /* 0x008fe400078ec0ff */
[----:B----4-:R-:W-:Y:S02]  /*d1e80*/  LOP3.LUT R39, R59, 0xffff, RZ, 0xc0, !PT ;  /* 0x0000ffff3b277812 */ /* 0x010fe400078ec0ff */
[----:B0-----:R-:W-:Y:S02]  /*d1e90*/  LOP3.LUT R2, R43, 0xffff, RZ, 0xc0, !PT ;  /* 0x0000ffff2b027812 */ /* 0x001fe400078ec0ff */
[----:B------:R-:W-:Y:S01]  /*d1ea0*/  PRMT R9, R41, 0x3340, R39 ;  /* 0x0000334029097816 */ /* 0x000fe20000000027 */
[----:B------:R-:W3:Y:S01]  /*d1eb0*/  LDL.LU R43, [R1+0x57d8] ;  /* 0x0057d800012b7983 */ /* 0x000ee20000300800 */
[----:B------:R-:W-:-:S04]  /*d1ec0*/  PRMT R8, R2, 0x3340, R0 ;  /* 0x0000334002087816 */ /* 0x000fc80000000000 */
[----:B------:R-:W-:Y:S02]  /*d1ed0*/  PRMT R8, R9, 0x5410, R8 ;  /* 0x0000541009087816 */ /* 0x000fe40000000008 */
[----:B------:R-:W-:-:S03]  /*d1ee0*/  SHF.R.U32.HI R9, RZ, 0x8, R41 ;  /* 0x00000008ff097819 */ /* 0x000fc60000011629 */
[----:B------:R0:W-:Y:S04]  /*d1ef0*/  STL [R1+0x620], R8 ;  /* 0x0006200801007387 */ /* 0x0001e80000100800 */
[----:B------:R-:W4:Y:S04]  /*d1f00*/  LDL.LU R52, [R1+0x3dc] ;  /* 0x0003dc0001347983 */ /* 0x000f280000300800 */
[----:B------:R-:W4:Y:S01]  /*d1f10*/  LDL.LU R54, [R1+0x2ac] ;  /* 0x0002ac0001367983 */ /* 0x000f220000300800 */
[----:B------:R-:W-:Y:S02]  /*d1f20*/  LOP3.LUT R9, R9, 0xffff, RZ, 0xc0, !PT ;  /* 0x0000ffff09097812 */ /* 0x000fe400078ec0ff */
[----:B0-----:R-:W-:-:S02]  /*d1f30*/  SHF.R.U32.HI R8, RZ, 0x8, R39 ;  /* 0x00000008ff087819 */ /* 0x001fc40000011627 */
[----:B------:R-:W-:Y:S02]  /*d1f40*/  SHF.R.U32.HI R39, RZ, 0x8, R2 ;  /* 0x00000008ff277819 */ /* 0x000fe40000011602 */
[----:B------:R-:W-:Y:S02]  /*d1f50*/  LOP3.LUT R8, R8, 0xffff, RZ, 0xc0, !PT ;  /* 0x0000ffff08087812 */ /* 0x000fe400078ec0ff */
[----:B------:R-:W-:Y:S02]  /*d1f60*/  LOP3.LUT R39, R39, 0xffff, RZ, 0xc0, !PT ;  /* 0x0000ffff27277812 */ /* 0x000fe400078ec0ff */
[----:B------:R-:W-:Y:S02]  /*d1f70*/  PRMT R9, R9, 0x3340, R8 ;  /* 0x0000334009097816 */ /* 0x000fe40000000008 */
[----:B------:R-:W-:Y:S02]  /*d1f80*/  PRMT R8, R39, 0x3340, R0 ;  /* 0x0000334027087816 */ /* 0x000fe40000000000 */
[----:B------:R-:W-:-:S02]  /*d1f90*/  LOP3.LUT R2, R61, 0xffff, RZ, 0xc0, !PT ;  /* 0x0000ffff3d027812 */ /* 0x000fc400078ec0ff */
[----:B------:R-:W-:Y:S01]  /*d1fa0*/  LOP3.LUT R41, R44, 0xffff, RZ, 0xc0, !PT ;  /* 0x0000ffff2c297812 */ /* 0x000fe200078ec0ff */
[----:B------:R-:W-:Y:S04]  /*d1fb0*/  STL.64 [R1+0xbc0], R48 ;  /* 0x000bc03001007387 */ /* 0x000fe80000100a00 */
[----:B------:R-:W-:Y:S04]  /*d1fc0*/  STL [R1+0x25c], R9 ;  /* 0x00025c0901007387 */ /* 0x000fe80000100800 */
[----:B------:R0:W-:Y:S02]  /*d1fd0*/  STL [R1+0xcc], R8 ;  /* 0x0000cc0801007387 */ /* 0x0001e40000100800 */
[----:B0-----:R-:W-:-:S02]  /*d1fe0*/  PRMT R8, R41, 0x3340, R0 ;  /* 0x0000334029087816 */ /* 0x001fc40000000000 */
[----:B------:R-:W-:-:S05]  /*d1ff0*/  IADD3 R48, P1, PT, R3, R14, RZ ;  /* 0x0000000e03307210 */ /* 0x000fca0007f3e0ff */
[----:B------:R-:W-:Y:S01]  /*d2000*/  IMAD.X R49, R4, 0x1, R13, P1 ;  /* 0x0000000104317824 */ /* 0x000fe200008e060d */
[----:B--2---:R-:W-:-:S04]  /*d2010*/  LOP3.LUT R39, R42, 0xffff, RZ, 0xc0, !PT ;  /* 0x0000ffff2a277812 */ /* 0x004fc800078ec0ff */
[----:B------:R-:W-:-:S04]  /*d2020*/  PRMT R9, R2, 0x3340, R39 ;  /* 0x0000334002097816 */ /* 0x000fc80000000027 */
[----:B------:R-:W-:-:S05]  /*d2030*/  PRMT R8, R9, 0x5410, R8 ;  /* 0x0000541009087816 */ /* 0x000fca0000000008 */
[----:B------:R0:W-:Y:S04]  /*d2040*/  STL [R1+0x628], R8 ;  /* 0x0006280801007387 */ /* 0x0001e80000100800 */
[----:B------:R-:W2:Y:S04]  /*d2050*/  LDL.LU R56, [R1+0x1cac] ;  /* 0x001cac0001387983 */ /* 0x000ea80000300800 */
[----:B------:R-:W2:Y:S04]  /*d2060*/  LDL.LU R58, [R1+0x58c] ;  /* 0x00058c00013a7983 */ /* 0x000ea80000300800 */
[----:B------:R1:W-:Y:S04]  /*d2070*/  STL.64 [R1+0xbb8], R48 ;  /* 0x000bb83001007387 */ /* 0x0003e80000100a00 */
[----:B------:R-:W2:Y:S04]  /*d2080*/  LDL.LU R59, [R1+0x640] ;  /* 0x00064000013b7983 */ /* 0x000ea80000300800 */
[----:B------:R-:W2:Y:S04]  /*d2090*/  LDL.LU R61, [R1+0x674] ;  /* 0x00067400013d7983 */ /* 0x000ea80000300800 */
[----:B------:R-:W2:Y:S04]  /*d20a0*/  LDL.LU R44, [R1+0x574] ;  /* 0x00057400012c7983 */ /* 0x000ea80000300800 */
[----:B------:R-:W2:Y:S01]  /*d20b0*/  LDL.LU R42, [R1+0x60c] ;  /* 0x00060c00012a7983 */ /* 0x000ea20000300800 */
        /* <DEDUP_REMOVED lines=12> */
[----:B---3--:R-:W-:Y:S02]  /*d2180*/  LOP3.LUT R39, R43, 0xffff, RZ, 0xc0, !PT ;  /* 0x0000ffff2b277812 */ /* 0x008fe400078ec0ff */
[----:B----4-:R-:W-:Y:S02]  /*d2190*/  LOP3.LUT R40, R52, 0xffff, RZ, 0xc0, !PT ;  /* 0x0000ffff34287812 */ /* 0x010fe400078ec0ff */
[----:B0-----:R-:W-:Y:S02]  /*d21a0*/  LOP3.LUT R2, R54, 0xffff, RZ, 0xc0, !PT ;  /* 0x0000ffff36027812 */ /* 0x001fe400078ec0ff */
[----:B------:R-:W-:Y:S02]  /*d21b0*/  PRMT R9, R40, 0x3340, R39 ;  /* 0x0000334028097816 */ /* 0x000fe40000000027 */
[----:B------:R-:W-:Y:S01]  /*d21c0*/  PRMT R8, R2, 0x3340, R0 ;  /* 0x0000334002087816 */ /* 0x000fe20000000000 */
[----:B------:R0:W-:Y:S03]  /*d21d0*/  STL [R1+0x56fc], R2 ;  /* 0x0056fc0201007387 */ /* 0x0001e60000100800 */
[----:B0-----:R-:W-:-:S02]  /*d21e0*/  PRMT R2, R9, 0x5410, R8 ;  /* 0x0000541009027816 */ /* 0x001fc40000000008 */
[----:B------:R-:W-:-:S03]  /*d21f0*/  SHF.R.U32.HI R9, RZ, 0x8, R39 ;  /* 0x00000008ff097819 */ /* 0x000fc60000011627 */
[----:B------:R0:W-:Y:S01]  /*d2200*/  STL [R1+0x1f40], R2 ;  /* 0x001f400201007387 */ /* 0x0001e20000100800 */
[----:B------:R-:W-:Y:S02]  /*d2210*/  LOP3.LUT R9, R9, 0xffff, RZ, 0xc0, !PT ;  /* 0x0000ffff09097812 */ /* 0x000fe400078ec0ff */
[----:B0-----:R-:W-:-:S04]  /*d2220*/  SHF.R.U32.HI R2, RZ, 0x8, R40 ;  /* 0x00000008ff027819 */ /* 0x001fc80000011628 */
[----:B------:R-:W-:Y:S02]  /*d2230*/  LOP3.LUT R39, R2, 0xffff, RZ, 0xc0, !PT ;  /* 0x0000ffff02277812 */ /* 0x000fe400078ec0ff */
[----:B------:R-:W-:Y:S02]  /*d2240*/  SHF.R.U32.HI R8, RZ, 0x8, R41 ;  /* 0x00000008ff087819 */ /* 0x000fe40000011629 */
[----:B------:R-:W-:Y:S01]  /*d2250*/  PRMT R43, R39, 0x3340, R9 ;  /* 0x00003340272b7816 */ /* 0x000fe20000000009 */
[----:B------:R-:W-:Y:S01]  /*d2260*/  STL.64 [R1+0xbb0], R48 ;  /* 0x000bb03001007387 */ /* 0x000fe20000100a00 */
[----:B------:R-:W-:-:S03]  /*d2270*/  LOP3.LUT R8, R8, 0xffff, RZ, 0xc0, !PT ;  /* 0x0000ffff08087812 */ /* 0x000fc600078ec0ff */
[----:B------:R0:W-:Y:S01]  /*d2280*/  STL [R1+0x560c], R43 ;  /* 0x00560c2b01007387 */ /* 0x0001e20000100800 */
[----:B------:R-:W-:-:S05]  /*d2290*/  PRMT R2, R8, 0x3340, R0 ;  /* 0x0000334008027816 */ /* 0x000fca0000000000 */
[----:B------:R1:W-:Y:S01]  /*d22a0*/  STL [R1+0xb4], R2 ;  /* 0x0000b40201007387 */ /* 0x0003e20000100800 */
[----:B--2---:R-:W-:Y:S02]  /*d22b0*/  LOP3.LUT R41, R56, 0xffff, RZ, 0xc0, !PT ;  /* 0x0000ffff38297812 */ /* 0x004fe400078ec0ff */
[----:B------:R-:W-:Y:S02]  /*d22c0*/  LOP3.LUT R40, R58, 0xffff, RZ, 0xc0, !PT ;  /* 0x0000ffff3a287812 */ /* 0x000fe400078ec0ff */
[----:B0-----:R-:W-:Y:S02]  /*d22d0*/  LOP3.LUT R43, R59, 0xffff, RZ, 0xc0, !PT ;  /* 0x0000ffff3b2b7812 */ /* 0x001fe400078ec0ff */
[----:B------:R-:W-:Y:S02]  /*d22e0*/  PRMT R8, R40, 0x3340, R0 ;  /* 0x0000334028087816 */ /* 0x000fe40000000000 */
[----:B------:R-:W-:Y:S02]  /*d22f0*/  PRMT R9, R41, 0x3340, R43 ;  /* 0x0000334029097816 */ /* 0x000fe4000000002b */
[----:B------:R-:W-:-:S02]  /*d2300*/  LOP3.LUT R48, R61, 0xffff, RZ, 0xc0, !PT ;  /* 0x0000ffff3d307812 */ /* 0x000fc400078ec0ff */
[----:B-1----:R-:W-:Y:S01]  /*d2310*/  LOP3.LUT R2, R44, 0xffff, RZ, 0xc0, !PT ;  /* 0x0000ffff2c027812 */ /* 0x002fe200078ec0ff */
        /* <DEDUP_REMOVED lines=15> */
[----:B0-----:R-:W-:Y:S02]  /*d2410*/  SHF.R.U32.HI R8, RZ, 0x8, R39 ;  /* 0x00000008ff087819 */ /* 0x001fe40000011627 */
[----:B------:R-:W-:Y:S02]  /*d2420*/  SHF.R.U32.HI R39, RZ, 0x8, R43 ;  /* 0x00000008ff277819 */ /* 0x000fe4000001162b */
[----:B------:R-:W-:Y:S02]  /*d2430*/  LOP3.LUT R8, R8, 0xffff, RZ, 0xc0, !PT ;  /* 0x0000ffff08087812 */ /* 0x000fe400078ec0ff */
[----:B------:R-:W-:Y:S01]  /*d2440*/  LOP3.LUT R39, R39, 0xffff, RZ, 0xc0, !PT ;  /* 0x0000ffff27277812 */ /* 0x000fe200078ec0ff */
[----:B------:R-:W-:Y:S01]  /*d2450*/  IMAD.X R53, R4, 0x1, R7, P1 ;  /* 0x0000000104357824 */ /* 0x000fe200008e0607 */
[----:B------:R-:W-:Y:S02]  /*d2460*/  PRMT R43, R9, 0x3340, R8 ;  /* 0x00003340092b7816 */ /* 0x000fe40000000008 */
[----:B------:R-:W-:-:S02]  /*d2470*/  PRMT R39, R41, 0x3340, R39 ;  /* 0x0000334029277816 */ /* 0x000fc40000000027 */
[----:B------:R-:W-:Y:S01]  /*d2480*/  IADD3 R8, P1, PT, R3, R6, RZ ;  /* 0x0000000603087210 */ /* 0x000fe20007f3e0ff */
[----:B------:R0:W-:Y:S04]  /*d2490*/  STL.64 [R1+0xba0], R52 ;  /* 0x000ba03401007387 */ /* 0x0001e80000100a00 */
[----:B------:R-:W-:Y:S01]  /*d24a0*/  STL [R1+0x33c], R43 ;  /* 0x00033c2b01007387 */ /* 0x000fe20000100800 */
[----:B------:R-:W-:-:S03]  /*d24b0*/  IMAD.X R9, R4, 0x1, R5, P1 ;  /* 0x0000000104097824 */ /* 0x000fc600008e0605 */
[----:B------:R-:W-:Y:S04]  /*d24c0*/  STL [R1+0x258], R39 ;  /* 0x0002582701007387 */ /* 0x000fe80000100800 */
[----:B0-----:R-:W4:Y:S04]  /*d24d0*/  LDL.LU R53, [R1+0x4dcc] ;  /* 0x004dcc0001357983 */ /* 0x001f280000300800 */
[----:B------:R-:W4:Y:S04]  /*d24e0*/  LDL.LU R52, [R1+0x4d38] ;  /* 0x004d380001347983 */ /* 0x000f280000300800 */
[----:B------:R-:W4:Y:S04]  /*d24f0*/  LDL.LU R54, [R1+0x4d8c] ;  /* 0x004d8c0001367983 */ /* 0x000f280000300800 */
[----:B------:R0:W-:Y:S04]  /*d2500*/  STL.64 [R1+0xba8], R8 ;  /* 0x000ba80801007387 */ /* 0x0001e80000100a00 */
[----:B------:R-:W4:Y:S04]  /*d2510*/  LDL.LU R56, [R1+0x684] ;  /* 0x0006840001387983 */ /* 0x000f280000300800 */
[----:B------:R-:W4:Y:S04]  /*d2520*/  LDL.LU R58, [R1+0x578] ;  /* 0x00057800013a7983 */ /* 0x000f280000300800 */
[----:B------:R-:W4:Y:S01]  /*d2530*/  LDL.LU R59, [R1+0x618] ;  /* 0x00061800013b7983 */ /* 0x000f220000300800 */
[----:B0-----:R-:W-:-:S02]  /*d2540*/  SHF.R.U32.HI R8, RZ, 0x8, R40 ;  /* 0x00000008ff087819 */ /* 0x001fc40000011628 */
[----:B------:R-:W-:Y:S02]  /*d2550*/  SHF.R.U32.HI R9, RZ, 0x8, R2 ;  /* 0x00000008ff097819 */ /* 0x000fe40000011602 */
[----:B------:R-:W-:Y:S02]  /*d2560*/  LOP3.LUT R8, R8, 0xffff, RZ, 0xc0, !PT ;  /* 0x0000ffff08087812 */ /* 0x000fe400078ec0ff */
[----:B------:R-:W-:Y:S02]  /*d2570*/  LOP3.LUT R9, R9, 0xffff, RZ, 0xc0, !PT ;  /* 0x0000ffff09097812 */ /* 0x000fe400078ec0ff */
[--C-:B------:R-:W-:Y:S02]  /*d2580*/  PRMT R8, R8, 0x3340, R0.reuse ;  /* 0x0000334008087816 */ /* 0x100fe40000000000 */
[----:B------:R-:W-:-:S03]  /*d2590*/  PRMT R2, R9, 0x3340, R0 ;  /* 0x0000334009027816 */ /* 0x000fc60000000000 */
[----:B------:R-:W-:Y:S04]  /*d25a0*/  STL [R1+0xac], R8 ;  /* 0x0000ac0801007387 */ /* 0x000fe80000100800 */
[----:B------:R4:W-:Y:S01]  /*d25b0*/  STL [R1+0xa4], R2 ;  /* 0x0000a40201007387 */ /* 0x0009e20000100800 */
[----:B--2---:R-:W-:Y:S02]  /*d25c0*/  LOP3.LUT R40, R61, 0xffff, RZ, 0xc0, !PT ;  /* 0x0000ffff3d287812 */ /* 0x004fe400078ec0ff */
[----:B---3--:R-:W-:Y:S02]  /*d25d0*/  LOP3.LUT R39, R44, 0xffff, RZ, 0xc0, !PT ;  /* 0x0000ffff2c277812 */ /* 0x008fe400078ec0ff */
[----:B----4-:R-:W-:Y:S02]  /*d25e0*/  LOP3.LUT R2, R42, 0xffff, RZ, 0xc0, !PT ;  /* 0x0000ffff2a027812 */ /* 0x010fe400078ec0ff */
[----:B------:R-:W-:-:S02]  /*d25f0*/  PRMT R8, R39, 0x3340, R0 ;  /* 0x0000334027087816 */ /* 0x000fc40000000000 */
[----:B------:R-:W-:-:S04]  /*d2600*/  PRMT R9, R40, 0x3340, R2 ;  /* 0x0000334028097816 */ /* 0x000fc80000000002 */
[----:B------:R-:W-:Y:S02]  /*d2610*/  PRMT R8, R9, 0x5410, R8 ;  /* 0x0000541009087816 */ /* 0x000fe40000000008 */
[----:B------:R-:W-:Y:S02]  /*d2620*/  SHF.R.U32.HI R9, RZ, 0x8, R40 ;  /* 0x00000008ff097819 */ /* 0x000fe40000011628 */
[----:B------:R-:W-:Y:S01]  /*d2630*/  IADD3 R42, P1, PT, R3, R36, RZ ;  /* 0x00000024032a7210 */ /* 0x000fe20007f3e0ff */
[----:B------:R0:W-:Y:S01]  /*d2640*/  STL [R1+0x5fc], R8 ;  /* 0x0005fc0801007387 */ /* 0x0001e20000100800 */
[----:B------:R-:W-:Y:S02]  /*d2650*/  SHF.R.U32.HI R39, RZ, 0x8, R39 ;  /* 0x00000008ff277819 */ /* 0x000fe40000011627 */
[----:B------:R-:W-:Y:S01]  /*d2660*/  LOP3.LUT R9, R9, 0xffff, RZ, 0xc0, !PT ;  /* 0x0000ffff09097812 */ /* 0x000fe200078ec0ff */
[----:B------:R-:W-:Y:S01]  /*d2670*/  IMAD.X R43, R4, 0x1, R35, P1 ;  /* 0x00000001042b7824 */ /* 0x000fe200008e0623 */
[----:B0-----:R-:W-:-:S02]  /*d2680*/  SHF.R.U32.HI R8, RZ, 0x8, R2 ;  /* 0x00000008ff087819 */ /* 0x001fc40000011602 */
[----:B------:R-:W-:Y:S02]  /*d2690*/  LOP3.LUT R39, R39, 0xffff, RZ, 0xc0, !PT ;  /* 0x0000ffff27277812 */ /* 0x000fe400078ec0ff */
[----:B------:R-:W-:Y:S02]  /*d26a0*/  LOP3.LUT R8, R8, 0xffff, RZ, 0xc0, !PT ;  /* 0x0000ffff08087812 */ /* 0x000fe400078ec0ff */
[----:B------:R-:W-:Y:S02]  /*d26b0*/  PRMT R2, R39, 0x3340, R0 ;  /* 0x0000334027027816 */ /* 0x000fe40000000000 */
[----:B------:R-:W-:Y:S01]  /*d26c0*/  PRMT R8, R9, 0x3340, R8 ;  /* 0x0000334009087816 */ /* 0x000fe20000000008 */
[----:B------:R0:W-:Y:S04]  /*d26d0*/  STL.64 [R1+0xb98], R42 ;  /* 0x000b982a01007387 */ /* 0x0001e80000100a00 */
[----:B------:R-:W2:Y:S04]  /*d26e0*/  LDL.LU R61, [R1+0x4dc0] ;  /* 0x004dc000013d7983 */ /* 0x000ea80000300800 */
[----:B------:R-:W-:Y:S04]  /*d26f0*/  STL [R1+0x338], R8 ;  /* 0x0003380801007387 */ /* 0x000fe80000100800 */
[----:B------:R-:W3:Y:S04]  /*d2700*/  LDL.LU R44, [R1+0x4d1c] ;  /* 0x004d1c00012c7983 */ /* 0x000ee80000300800 */
[----:B------:R1:W-:Y:S04]  /*d2710*/  STL [R1+0x9c], R2 ;  /* 0x00009c0201007387 */ /* 0x0003e80000100800 */
[----:B0-----:R-:W4:Y:S01]  /*d2720*/  LDL.LU R42, [R1+0x4d68] ;  /* 0x004d6800012a7983 */ /* 0x001f220000300800 */
[----:B------:R-:W-:-:S02]  /*d2730*/  LOP3.LUT R40, R53, 0xffff, RZ, 0xc0, !PT ;  /* 0x0000ffff35287812 */ /* 0x000fc400078ec0ff */
[----:B------:R-:W-:Y:S02]  /*d2740*/  LOP3.LUT R41, R52, 0xffff, RZ, 0xc0, !PT ;  /* 0x0000ffff34297812 */ /* 0x000fe400078ec0ff */
[----:B-1----:R-:W-:Y:S02]  /*d2750*/  LOP3.LUT R2, R54, 0xffff, RZ, 0xc0, !PT ;  /* 0x0000ffff36027812 */ /* 0x002fe400078ec0ff */
[----:B------:R-:W-:Y:S02]  /*d2760*/  LOP3.LUT R43, R56, 0xffff, RZ, 0xc0, !PT ;  /* 0x0000ffff382b7812 */ /* 0x000fe400078ec0ff */
[----:B------:R-:W-:Y:S02]  /*d2770*/  PRMT R8, R41, 0x3340, R0 ;  /* 0x0000334029087816 */ /* 0x000fe40000000000 */
[----:B------:R-:W-:Y:S02]  /*d2780*/  PRMT R9, R40, 0x3340, R2 ;  /* 0x0000334028097816 */ /* 0x000fe40000000002 */
[----:B------:R-:W-:-:S02]  /*d2790*/  LOP3.LUT R48, R58, 0xffff, RZ, 0xc0, !PT ;  /* 0x0000ffff3a307812 */ /* 0x000fc400078ec0ff */
[----:B------:R-:W-:Y:S02]  /*d27a0*/  LOP3.LUT R39, R59, 0xffff, RZ, 0xc0, !PT ;  /* 0x0000ffff3b277812 */ /* 0x000fe400078ec0ff */
[----:B------:R-:W-:Y:S02]  /*d27b0*/  PRMT R49, R9, 0x5410, R8 ;  /* 0x0000541009317816 */ /* 0x000fe40000000008 */
[----:B------:R-:W-:Y:S02]  /*d27c0*/  PRMT R8, R48, 0x3340, R0 ;  /* 0x0000334030087816 */ /* 0x000fe40000000000 */
[----:B------:R-:W-:Y:S01]  /*d27d0*/  PRMT R9, R43, 0x3340, R39 ;  /* 0x000033402b097816 */ /* 0x000fe20000000027 */
[----:B------:R0:W-:Y:S04]  /*d27e0*/  STL [R1+0x211c], R48 ;  /* 0x00211c3001007387 */ /* 0x0001e80000100800 */
[----:B------:R1:W-:Y:S01]  /*d27f0*/  STL [R1+0x5e8], R49 ;  /* 0x0005e83101007387 */ /* 0x0003e20000100800 */
[----:B------:R-:W-:-:S02]  /*d2800*/  PRMT R8, R9, 0x5410, R8 ;  /* 0x0000541009087816 */ /* 0x000fc40000000008 */
[----:B0-----:R-:W-:-:S03]  /*d2810*/  IADD3 R48, P1, PT, R3, R34, RZ ;  /* 0x0000002203307210 */ /* 0x001fc60007f3e0ff */
[----:B------:R0:W-:Y:S04]  /*d2820*/  STL [R1+0x1f1c], R8 ;  /* 0x001f1c0801007387 */ /* 0x0001e80000100800 */
[----:B------:R-:W4:Y:S01]  /*d2830*/  LDL.LU R56, [R1+0x4f10] ;  /* 0x004f100001387983 */ /* 0x000f220000300800 */
[----:B-1----:R-:W-:-:S03]  /*d2840*/  IMAD.X R49, R4, 0x1, R33, P1 ;  /* 0x0000000104317824 */ /* 0x002fc600008e0621 */
[----:B------:R-:W4:Y:S04]  /*d2850*/  LDL.LU R58, [R1+0x4e8c] ;  /* 0x004e8c00013a7983 */ /* 0x000f280000300800 */
[----:B------:R-:W-:Y:S04]  /*d2860*/  STL.64 [R1+0xb90], R48 ;  /* 0x000b903001007387 */ /* 0x000fe80000100a00 */
[----:B------:R-:W4:Y:S01]  /*d2870*/  LDL.LU R59, [R1+0x4ed0] ;  /* 0x004ed000013b7983 */ /* 0x000f220000300800 */
[----:B------:R-:W-:Y:S02]  /*d2880*/  SHF.R.U32.HI R39, RZ, 0x8, R39 ;  /* 0x00000008ff277819 */ /* 0x000fe40000011627 */
[----:B0-----:R-:W-:-:S02]  /*d2890*/  SHF.R.U32.HI R8, RZ, 0x8, R43 ;  /* 0x00000008ff087819 */ /* 0x001fc4000001162b */
[----:B------:R-:W-:Y:S02]  /*d28a0*/  SHF.R.U32.HI R9, RZ, 0x8, R40 ;  /* 0x00000008ff097819 */ /* 0x000fe40000011628 */
[----:B------:R-:W-:Y:S02]  /*d28b0*/  SHF.R.U32.HI R40, RZ, 0x8, R2 ;  /* 0x00000008ff287819 */ /* 0x000fe40000011602 */
[----:B------:R-:W-:Y:S02]  /*d28c0*/  LOP3.LUT R39, R39, 0xffff, RZ, 0xc0, !PT ;  /* 0x0000ffff27277812 */ /* 0x000fe400078ec0ff */
[----:B------:R-:W-:Y:S02]  /*d28d0*/  LOP3.LUT R2, R8, 0xffff, RZ, 0xc0, !PT ;  /* 0x0000ffff08027812 */ /* 0x000fe400078ec0ff */
[----:B------:R-:W-:Y:S02]  /*d28e0*/  LOP3.LUT R9, R9, 0xffff, RZ, 0xc0, !PT ;  /* 0x0000ffff09097812 */ /* 0x000fe400078ec0ff */
[----:B------:R-:W-:-:S02]  /*d28f0*/  LOP3.LUT R8, R40, 0xffff, RZ, 0xc0, !PT ;  /* 0x0000ffff28087812 */ /* 0x000fc400078ec0ff */
[----:B------:R-:W-:Y:S02]  /*d2900*/  PRMT R43, R2, 0x3340, R39 ;  /* 0x00003340022b7816 */ /* 0x000fe40000000027 */
[----:B------:R-:W-:-:S03]  /*d2910*/  PRMT R2, R9, 0x3340, R8 ;  /* 0x0000334009027816 */ /* 0x000fc60000000008 */
[----:B------:R-:W-:Y:S04]  /*d2920*/  STL [R1+0x5614], R43 ;  /* 0x0056142b01007387 */ /* 0x000fe80000100800 */
[----:B------:R4:W-:Y:S01]  /*d2930*/  STL [R1+0x32c], R2 ;  /* 0x00032c0201007387 */ /* 0x0009e20000100800 */
[----:B--2---:R-:W-:-:S03]  /*d2940*/  LOP3.LUT R40, R61, 0xffff, RZ, 0xc0, !PT ;  /* 0x0000ffff3d287812 */ /* 0x004fc600078ec0ff */
[----:B------:R-:W2:Y:S01]  /*d2950*/  LDL.LU R61, [R1+0x4f30] ;  /* 0x004f3000013d7983 */ /* 0x000ea20000300800 */
[----:B---3--:R-:W-:-:S03]  /*d2960*/  LOP3.LUT R39, R44, 0xffff, RZ, 0xc0, !PT ;  /* 0x0000ffff2c277812 */ /* 0x008fc600078ec0ff */
[----:B------:R-:W3:Y:S01]  /*d2970*/  LDL.LU R44, [R1+0x4e94] ;  /* 0x004e9400012c7983 */ /* 0x000ee20000300800 */
[----:B----4-:R-:W-:Y:S02]  /*d2980*/  LOP3.LUT R2, R42, 0xffff, RZ, 0xc0, !PT ;  /* 0x0000ffff2a027812 */ /* 0x010fe400078ec0ff */
        /* <DEDUP_REMOVED lines=14> */
[----:B------:R-:W-:Y:S02]  /*d2a70*/  PRMT R8, R39, 0x3340, R0 ;  /* 0x0000334027087816 */ /* 0x000fe40000000000 */
[----:B------:R-:W-:Y:S02]  /*d2a80*/  LOP3.LUT R2, R56, 0xffff, RZ, 0xc0, !PT ;  /* 0x0000ffff38027812 */ /* 0x000fe400078ec0ff */
[----:B------:R-:W-:Y:S01]  /*d2a90*/  LOP3.LUT R40, R58, 0xffff, RZ, 0xc0, !PT ;  /* 0x0000ffff3a287812 */ /* 0x000fe200078ec0ff */
[----:B------:R-:W-:Y:S04]  /*d2aa0*/  STL.64 [R1+0xb88], R48 ;  /* 0x000b883001007387 */ /* 0x000fe80000100a00 */
[----:B------:R0:W-:Y:S01]  /*d2ab0*/  STL [R1+0x24c], R9 ;  /* 0x00024c0901007387 */ /* 0x0001e20000100800 */
[----:B------:R-:W-:-:S03]  /*d2ac0*/  LOP3.LUT R39, R59, 0xffff, RZ, 0xc0, !PT ;  /* 0x0000ffff3b277812 */ /* 0x000fc600078ec0ff */
[----:B------:R1:W-:Y:S04]  /*d2ad0*/  STL [R1+0x88], R8 ;  /* 0x0000880801007387 */ /* 0x0003e80000100800 */
[----:B------:R-:W4:Y:S04]  /*d2ae0*/  LDL.LU R56, [R1+0x4eec] ;  /* 0x004eec0001387983 */ /* 0x000f280000300800 */
[----:B------:R-:W4:Y:S01]  /*d2af0*/  LDL.LU R58, [R1+0x4e7c] ;  /* 0x004e7c00013a7983 */ /* 0x000f220000300800 */
[----:B0-----:R-:W-:Y:S02]  /*d2b00*/  PRMT R9, R2, 0x3340, R39 ;  /* 0x0000334002097816 */ /* 0x001fe40000000027 */
[----:B-1----:R-:W-:-:S04]  /*d2b10*/  PRMT R8, R40, 0x3340, R0 ;  /* 0x0000334028087816 */ /* 0x002fc80000000000 */
        /* <DEDUP_REMOVED lines=16> */
[----:B--2---:R-:W-:-:S03]  /*d2c20*/  LOP3.LUT R41, R61, 0xffff, RZ, 0xc0, !PT ;  /* 0x0000ffff3d297812 */ /* 0x004fc600078ec0ff */
[----:B------:R-:W2:Y:S01]  /*d2c30*/  LDL.LU R61, [R1+0x4efc] ;  /* 0x004efc00013d7983 */ /* 0x000ea20000300800 */
[----:B---3--:R-:W-:-:S03]  /*d2c40*/  LOP3.LUT R39, R44, 0xffff, RZ, 0xc0, !PT ;  /* 0x0000ffff2c277812 */ /* 0x008fc600078ec0ff */
[----:B------:R-:W3:Y:S01]  /*d2c50*/  LDL.LU R44, [R1+0x4e88] ;  /* 0x004e8800012c7983 */ /* 0x000ee20000300800 */
[----:B0-----:R-:W-:Y:S02]  /*d2c60*/  PRMT R8, R39, 0x3340, R0 ;  /* 0x0000334027087816 */ /* 0x001fe40000000000 */
[----:B----4-:R-:W-:-:S04]  /*d2c70*/  LOP3.LUT R2, R42, 0xffff, RZ, 0xc0, !PT ;  /* 0x0000ffff2a027812 */ /* 0x010fc800078ec0ff */
        /* <DEDUP_REMOVED lines=40> */
[----:B--2---:R-:W-:-:S02]  /*d2f00*/  LOP3.LUT R40, R61, 0xffff, RZ, 0xc0, !PT ;  /* 0x0000ffff3d287812 */ /* 0x004fc400078ec0ff */
[----:B---3--:R-:W-:-:S04]  /*d2f10*/  LOP3.LUT R39, R44, 0xffff, RZ, 0xc0, !PT ;  /* 0x0000ffff2c277812 */ /* 0x008fc800078ec0ff */
[----:B0-----:R-:W-:Y:S02]  /*d2f20*/  PRMT R8, R39, 0x3340, R0 ;  /* 0x0000334027087816 */ /* 0x001fe40000000000 */
[----:B----4-:R-:W-:Y:S02]  /*d2f30*/  LOP3.LUT R2, R42, 0xffff, RZ, 0xc0, !PT ;  /* 0x0000ffff2a027812 */ /* 0x010fe400078ec0ff */
[----:B------:R-:W-:Y:S02]  /*d2f40*/  IADD3 R42, P1, PT, R3, R24, RZ ;  /* 0x00000018032a7210 */ /* 0x000fe40007f3e0ff */
[----:B------:R-:W-:-:S03]  /*d2f50*/  PRMT R9, R40, 0x3340, R2 ;  /* 0x0000334028097816 */ /* 0x000fc60000000002 */
[----:B------:R-:W-:Y:S01]  /*d2f60*/  IMAD.X R43, R4, 0x1, R23, P1 ;  /* 0x00000001042b7824 */ /* 0x000fe200008e0617 */
[----:B------:R-:W-:-:S05]  /*d2f70*/  PRMT R8, R9, 0x5410, R8 ;  /* 0x0000541009087816 */ /* 0x000fca0000000008 */
[----:B------:R-:W-:Y:S04]  /*d2f80*/  STL [R1+0x5cc], R8 ;  /* 0x0005cc0801007387 */ /* 0x000fe80000100800 */
[----:B------:R-:W2:Y:S04]  /*d2f90*/  LDL.LU R61, [R1+0x45c] ;  /* 0x00045c00013d7983 */ /* 0x000ea80000300800 */
[----:B------:R0:W-:Y:S04]  /*d2fa0*/  STL.64 [R1+0xb68], R42 ;  /* 0x000b682a01007387 */ /* 0x0001e80000100a00 */
[----:B------:R-:W3:Y:S04]  /*d2fb0*/  LDL.LU R44, [R1+0x2f8] ;  /* 0x0002f800012c7983 */ /* 0x000ee80000300800 */
[----:B0-----:R-:W4:Y:S01]  /*d2fc0*/  LDL.LU R42, [R1+0x3d0] ;  /* 0x0003d000012a7983 */ /* 0x001f220000300800 */
[----:B------:R-:W-:-:S02]  /*d2fd0*/  SHF.R.U32.HI R9, RZ, 0x8, R40 ;  /* 0x00000008ff097819 */ /* 0x000fc40000011628 */
[----:B------:R-:W-:Y:S02]  /*d2fe0*/  SHF.R.U32.HI R8, RZ, 0x8, R2 ;  /* 0x00000008ff087819 */ /* 0x000fe40000011602 */
[----:B------:R-:W-:Y:S02]  /*d2ff0*/  SHF.R.U32.HI R39, RZ, 0x8, R39 ;  /* 0x00000008ff277819 */ /* 0x000fe40000011627 */
[----:B------:R-:W-:Y:S02]  /*d3000*/  LOP3.LUT R9, R9, 0xffff, RZ, 0xc0, !PT ;  /* 0x0000ffff09097812 */ /* 0x000fe400078ec0ff */
[----:B------:R-:W-:Y:S02]  /*d3010*/  LOP3.LUT R8, R8, 0xffff, RZ, 0xc0, !PT ;  /* 0x0000ffff08087812 */ /* 0x000fe400078ec0ff */
[----:B------:R-:W-:Y:S02]  /*d3020*/  LOP3.LUT R39, R39, 0xffff, RZ, 0xc0, !PT ;  /* 0x0000ffff27277812 */ /* 0x000fe400078ec0ff */
[----:B------:R-:W-:-:S02]  /*d3030*/  PRMT R2, R9, 0x3340, R8 ;  /* 0x0000334009027816 */ /* 0x000fc40000000008 */
[----:B------:R-:W-:Y:S02]  /*d3040*/  PRMT R8, R39, 0x3340, R0 ;  /* 0x0000334027087816 */ /* 0x000fe40000000000 */
[----:B------:R-:W-:Y:S01]  /*d3050*/  LOP3.LUT R40, R56, 0xffff, RZ, 0xc0, !PT ;  /* 0x0000ffff38287812 */ /* 0x000fe200078ec0ff */
[----:B------:R0:W-:Y:S04]  /*d3060*/  STL [R1+0x1b8], R2 ;  /* 0x0001b80201007387 */ /* 0x0001e80000100800 */
[----:B------:R1:W-:Y:S01]  /*d3070*/  STL [R1+0x60], R8 ;  /* 0x0000600801007387 */ /* 0x0003e20000100800 */
[----:B------:R-:W-:Y:S02]  /*d3080*/  LOP3.LUT R39, R59, 0xffff, RZ, 0xc0, !PT ;  /* 0x0000ffff3b277812 */ /* 0x000fe400078ec0ff */
[----:B0-----:R-:W-:-:S02]  /*d3090*/  LOP3.LUT R2, R58, 0xffff, RZ, 0xc0, !PT ;  /* 0x0000ffff3a027812 */ /* 0x001fc400078ec0ff */
[----:B------:R-:W-:Y:S02]  /*d30a0*/  PRMT R9, R40, 0x3340, R39 ;  /* 0x0000334028097816 */ /* 0x000fe40000000027 */
[----:B------:R-:W-:Y:S02]  /*d30b0*/  IADD3 R48, P1, PT, R3, R22, RZ ;  /* 0x0000001603307210 */ /* 0x000fe40007f3e0ff */
[----:B-1----:R-:W-:-:S04]  /*d30c0*/  PRMT R8, R2, 0x3340, R0 ;  /* 0x0000334002087816 */ /* 0x002fc80000000000 */
[----:B------:R-:W-:Y:S01]  /*d30d0*/  PRMT R8, R9, 0x5410, R8 ;  /* 0x0000541009087816 */ /* 0x000fe20000000008 */
[----:B------:R-:W-:-:S04]  /*d30e0*/  IMAD.X R49, R4, 0x1, R21, P1 ;  /* 0x0000000104317824 */ /* 0x000fc800008e0615 */
[----:B------:R0:W-:Y:S04]  /*d30f0*/  STL [R1+0x1ed8], R8 ;  /* 0x001ed80801007387 */ /* 0x0001e80000100800 */
[----:B------:R-:W4:Y:S04]  /*d3100*/  LDL.LU R56, [R1+0x420] ;  /* 0x0004200001387983 */ /* 0x000f280000300800 */
[----:B------:R-:W4:Y:S04]  /*d3110*/  LDL.LU R58, [R1+0x2cc] ;  /* 0x0002cc00013a7983 */ /* 0x000f280000300800 */
[----:B------:R-:W-:Y:S04]  /*d3120*/  STL.64 [R1+0xb58], R48 ;  /* 0x000b583001007387 */ /* 0x000fe80000100a00 */
[----:B------:R-:W4:Y:S01]  /*d3130*/  LDL.LU R59, [R1+0x334] ;  /* 0x00033400013b7983 */ /* 0x000f220000300800 */
[----:B------:R-:W-:-:S02]  /*d3140*/  SHF.R.U32.HI R40, RZ, 0x8, R40 ;  /* 0x00000008ff287819 */ /* 0x000fc40000011628 */
[----:B------:R-:W-:Y:S02]  /*d3150*/  SHF.R.U32.HI R9, RZ, 0x8, R39 ;  /* 0x00000008ff097819 */ /* 0x000fe40000011627 */
[----:B0-----:R-:W-:Y:S02]  /*d3160*/  SHF.R.U32.HI R8, RZ, 0x8, R41 ;  /* 0x00000008ff087819 */ /* 0x001fe40000011629 */
[----:B------:R-:W-:Y:S02]  /*d3170*/  LOP3.LUT R39, R40, 0xffff, RZ, 0xc0, !PT ;  /* 0x0000ffff28277812 */ /* 0x000fe400078ec0ff */
[----:B------:R-:W-:Y:S02]  /*d3180*/  LOP3.LUT R9, R9, 0xffff, RZ, 0xc0, !PT ;  /* 0x0000ffff09097812 */ /* 0x000fe400078ec0ff */
[----:B------:R-:W-:-:S04]  /*d3190*/  LOP3.LUT R8, R8, 0xffff, RZ, 0xc0, !PT ;  /* 0x0000ffff08087812 */ /* 0x000fc800078ec0ff */
        /* <DEDUP_REMOVED lines=13> */
[----:B------:R-:W2:Y:S04]  /*d3270*/  LDL.LU R61, [R1+0x2c8] ;  /* 0x0002c800013d7983 */ /* 0x000ea80000300800 */
[----:B------:R-:W3:Y:S01]  /*d3280*/  LDL.LU R44, [R1+0x41c] ;  /* 0x00041c00012c7983 */ /* 0x000ee20000300800 */
[----:B----4-:R-:W-:-:S03]  /*d3290*/  LOP3.LUT R39, R42, 0xffff, RZ, 0xc0, !PT ;  /* 0x0000ffff2a277812 */ /* 0x010fc600078ec0ff */
        /* <DEDUP_REMOVED lines=14> */
[----:B------:R-:W-:Y:S02]  /*d3380*/  LOP3.LUT R39, R56, 0xffff, RZ, 0xc0, !PT ;  /* 0x0000ffff38277812 */ /* 0x000fe400078ec0ff */
[----:B------:R-:W-:Y:S02]  /*d3390*/  LOP3.LUT R2, R58, 0xffff, RZ, 0xc0, !PT ;  /* 0x0000ffff3a027812 */ /* 0x000fe400078ec0ff */
[----:B------:R-:W-:-:S02]  /*d33a0*/  LOP3.LUT R9, R59, 0xffff, RZ, 0xc0, !PT ;  /* 0x0000ffff3b097812 */ /* 0x000fc400078ec0ff */
[----:B0-----:R-:W-:Y:S02]  /*d33b0*/  PRMT R4, R2, 0x3340, R0 ;  /* 0x0000334002047816 */ /* 0x001fe40000000000 */
[----:B------:R-:W-:-:S04]  /*d33c0*/  PRMT R8, R39, 0x3340, R9 ;  /* 0x0000334027087816 */ /* 0x000fc80000000009 */
[----:B------:R-:W-:Y:S02]  /*d33d0*/  PRMT R8, R8, 0x5410, R4 ;  /* 0x0000541008087816 */ /* 0x000fe40000000004 */
[----:B------:R-:W-:-:S03]  /*d33e0*/  SHF.R.U32.HI R4, RZ, 0x8, R40 ;  /* 0x00000008ff047819 */ /* 0x000fc60000011628 */
[----:B------:R0:W-:Y:S04]  /*d33f0*/  STL [R1+0x1ec8], R8 ;  /* 0x001ec80801007387 */ /* 0x0001e80000100800 */
[----:B------:R-:W4:Y:S04]  /*d3400*/  LDL.LU R53, [R1+0x4d04] ;  /* 0x004d040001357983 */ /* 0x000f280000300800 */
[----:B------:R-:W4:Y:S04]  /*d3410*/  LDL.LU R52, [R1+0x5e4] ;  /* 0x0005e40001347983 */ /* 0x000f280000300800 */
[----:B------:R-:W4:Y:S01]  /*d3420*/  LDL.LU R54, [R1+0x4cb4] ;  /* 0x004cb40001367983 */ /* 0x000f220000300800 */
[----:B------:R-:W-:-:S02]  /*d3430*/  SHF.R.U32.HI R39, RZ, 0x8, R39 ;  /* 0x00000008ff277819 */ /* 0x000fc40000011627 */
[----:B------:R-:W-:Y:S02]  /*d3440*/  LOP3.LUT R4, R4, 0xffff, RZ, 0xc0, !PT ;  /* 0x0000ffff04047812 */ /* 0x000fe400078ec0ff */
[----:B0-----:R-:W-:Y:S02]  /*d3450*/  SHF.R.U32.HI R8, RZ, 0x8, R9 ;  /* 0x00000008ff087819 */ /* 0x001fe40000011609 */
[----:B------:R-:W-:Y:S02]  /*d3460*/  LOP3.LUT R9, R39, 0xffff, RZ, 0xc0, !PT ;  /* 0x0000ffff27097812 */ /* 0x000fe400078ec0ff */
[----:B------:R-:W-:Y:S02]  /*d3470*/  PRMT R39, R4, 0x3340, R0 ;  /* 0x0000334004277816 */ /* 0x000fe40000000000 */
[----:B------:R-:W-:-:S04]  /*d3480*/  LOP3.LUT R8, R8, 0xffff, RZ, 0xc0, !PT ;  /* 0x0000ffff08087812 */ /* 0x000fc800078ec0ff */
[----:B------:R-:W-:Y:S01]  /*d3490*/  PRMT R8, R9, 0x3340, R8 ;  /* 0x0000334009087816 */ /* 0x000fe20000000008 */
[----:B------:R3:W-:Y:S04]  /*d34a0*/  STL [R1+0x4c], R39 ;  /* 0x00004c2701007387 */ /* 0x0007e80000100800 */
[----:B------:R-:W-:Y:S01]  /*d34b0*/  STL [R1+0x194], R8 ;  /* 0x0001940801007387 */ /* 0x000fe20000100800 */
[----:B--2---:R-:W-:Y:S02]  /*d34c0*/  LOP3.LUT R4, R61, 0xffff, RZ, 0xc0, !PT ;  /* 0x0000ffff3d047812 */ /* 0x004fe400078ec0ff */
[----:B---3--:R-:W-:-:S03]  /*d34d0*/  LOP3.LUT R39, R44, 0xffff, RZ, 0xc0, !PT ;  /* 0x0000ffff2c277812 */ /* 0x008fc600078ec0ff */
[----:B------:R0:W-:Y:S04]  /*d34e0*/  STL [R1+0x640], R4 ;  /* 0x0006400401007387 */ /* 0x0001e80000100800 */
[----:B------:R-:W2:Y:S04]  /*d34f0*/  LDL.LU R56, [R1+0x4d08] ;  /* 0x004d080001387983 */ /* 0x000ea80000300800 */
[----:B------:R-:W3:Y:S01]  /*d3500*/  LDL.LU R58, [R1+0x5ec] ;  /* 0x0005ec00013a7983 */ /* 0x000ee20000300800 */
[----:B----4-:R-:W-:Y:S02]  /*d3510*/  LOP3.LUT R9, R42, 0xffff, RZ, 0xc0, !PT ;  /* 0x0000ffff2a097812 */ /* 0x010fe400078ec0ff */
[----:B0-----:R-:W-:-:S02]  /*d3520*/  PRMT R4, R4, 0x3340, R0 ;  /* 0x0000334004047816 */ /* 0x001fc40000000000 */
[----:B------:R-:W-:-:S04]  /*d3530*/  PRMT R8, R39, 0x3340, R9 ;  /* 0x0000334027087816 */ /* 0x000fc80000000009 */
[----:B------:R-:W-:-:S05]  /*d3540*/  PRMT R4, R8, 0x5410, R4 ;  /* 0x0000541008047816 */ /* 0x000fca0000000004 */
[----:B------:R0:W-:Y:S04]  /*d3550*/  STL [R1+0x1eac], R4 ;  /* 0x001eac0401007387 */ /* 0x0001e80000100800 */
[----:B------:R-:W4:Y:S04]  /*d3560*/  LDL.LU R59, [R1+0x4cb8] ;  /* 0x004cb800013b7983 */ /* 0x000f280000300800 */
[----:B------:R-:W4:Y:S04]  /*d3570*/  LDL.LU R42, [R1+0x4cd4] ;  /* 0x004cd400012a7983 */ /* 0x000f280000300800 */
[----:B------:R-:W4:Y:S04]  /*d3580*/  LDL.LU R61, [R1+0x57c] ;  /* 0x00057c00013d7983 */ /* 0x000f280000300800 */
[----:B------:R-:W4:Y:S01]  /*d3590*/  LDL.LU R44, [R1+0x4c30] ;  /* 0x004c3000012c7983 */ /* 0x000f220000300800 */
[----:B------:R-:W-:Y:S01]  /*d35a0*/  VIADD R3, R3, UR6 ;  /* 0x0000000603037c36 */ /* 0x000fe20008000000 */
[----:B------:R-:W-:-:S02]  /*d35b0*/  SHF.R.U32.HI R8, RZ, 0x8, R2 ;  /* 0x00000008ff087819 */ /* 0x000fc40000011602 */
[----:B------:R-:W-:Y:S02]  /*d35c0*/  SHF.R.U32.HI R39, RZ, 0x8, R39 ;  /* 0x00000008ff277819 */ /* 0x000fe40000011627 */
[----:B------:R-:W-:Y:S01]  /*d35d0*/  SHF.R.U32.HI R9, RZ, 0x8, R9 ;  /* 0x00000008ff097819 */ /* 0x000fe20000011609 */
[----:B------:R-:W1:Y:S01]  /*d35e0*/  LDCU UR6, c[0x0][0x3b8] ;  /* 0x00007700ff0677ac */ /* 0x000e620008000800 */
[----:B0-----:R-:W-:Y:S02]  /*d35f0*/  SHF.R.S32.HI R4, RZ, 0x1f, R3 ;  /* 0x0000001fff047819 */ /* 0x001fe40000011403 */
[----:B------:R-:W-:Y:S02]  /*d3600*/  IADD3 R40, P1, PT, R3, R16, RZ ;  /* 0x0000001003287210 */ /* 0x000fe40007f3e0ff */
[----:B------:R-:W-:Y:S02]  /*d3610*/  LOP3.LUT R8, R8, 0xffff, RZ, 0xc0, !PT ;  /* 0x0000ffff08087812 */ /* 0x000fe400078ec0ff */
[----:B------:R-:W-:-:S02]  /*d3620*/  LOP3.LUT R39, R39, 0xffff, RZ, 0xc0, !PT ;  /* 0x0000ffff27277812 */ /* 0x000fc400078ec0ff */
[----:B------:R-:W-:Y:S01]  /*d3630*/  LOP3.LUT R9, R9, 0xffff, RZ, 0xc0, !PT ;  /* 0x0000ffff09097812 */ /* 0x000fe200078ec0ff */
[----:B------:R-:W-:Y:S01]  /*d3640*/  IMAD.X R41, R4, 0x1, R38, P1 ;  /* 0x0000000104297824 */ /* 0x000fe200008e0626 */
[----:B------:R-:W-:Y:S02]  /*d3650*/  PRMT R8, R8, 0x3340, R0 ;  /* 0x0000334008087816 */ /* 0x000fe40000000000 */
[----:B------:R-:W-:Y:S02]  /*d3660*/  PRMT R2, R39, 0x3340, R9 ;  /* 0x0000334027027816 */ /* 0x000fe40000000009 */
[----:B------:R0:W-:Y:S04]  /*d3670*/  STL.64 [R1+0xb48], R40 ;  /* 0x000b482801007387 */ /* 0x0001e80000100a00 */
[----:B------:R-:W-:Y:S04]  /*d3680*/  STL [R1+0x48], R8 ;  /* 0x0000480801007387 */ /* 0x000fe80000100800 */
[----:B------:R0:W-:Y:S01]  /*d3690*/  STL [R1+0x618], R2 ;  /* 0x0006180201007387 */ /* 0x0001e20000100800 */
[----:B------:R-:W-:-:S02]  /*d36a0*/  IADD3 R48, P1, PT, R3, R15, RZ ;  /* 0x0000000f03307210 */ /* 0x000fc40007f3e0ff */
[----:B0-----:R-:W-:Y:S02]  /*d36b0*/  LOP3.LUT R40, R53, 0xffff, RZ, 0xc0, !PT ;  /* 0x0000ffff35287812 */ /* 0x001fe400078ec0ff */
[----:B------:R-:W-:Y:S02]  /*d36c0*/  LOP3.LUT R39, R52, 0xffff, RZ, 0xc0, !PT ;  /* 0x0000ffff34277812 */ /* 0x000fe400078ec0ff */
[----:B------:R-:W-:Y:S02]  /*d36d0*/  LOP3.LUT R2, R54, 0xffff, RZ, 0xc0, !PT ;  /* 0x0000ffff36027812 */ /* 0x000fe400078ec0ff */
[----:B------:R-:W-:Y:S02]  /*d36e0*/  PRMT R8, R39, 0x3340, R0 ;  /* 0x0000334027087816 */ /* 0x000fe40000000000 */
[----:B------:R-:W-:-:S04]  /*d36f0*/  PRMT R9, R40, 0x3340, R2 ;  /* 0x0000334028097816 */ /* 0x000fc80000000002 */
[----:B------:R-:W-:Y:S02]  /*d3700*/  PRMT R8, R9, 0x5410, R8 ;  /* 0x0000541009087816 */ /* 0x000fe40000000008 */
[----:B------:R-:W-:-:S03]  /*d3710*/  SHF.R.U32.HI R9, RZ, 0x8, R40 ;  /* 0x00000008ff097819 */ /* 0x000fc60000011628 */
[----:B------:R0:W-:Y:S01]  /*d3720*/  STL [R1+0x1e8c], R8 ;  /* 0x001e8c0801007387 */ /* 0x0001e20000100800 */
[----:B------:R-:W-:Y:S02]  /*d3730*/  SHF.R.U32.HI R39, RZ, 0x8, R39 ;  /* 0x00000008ff277819 */ /* 0x000fe40000011627 */
[----:B------:R-:W-:Y:S01]  /*d3740*/  LOP3.LUT R9, R9, 0xffff, RZ, 0xc0, !PT ;  /* 0x0000ffff09097812 */ /* 0x000fe200078ec0ff */
[----:B------:R-:W-:Y:S01]  /*d3750*/  IMAD.X R49, R4, 0x1, R37, P1 ;  /* 0x0000000104317824 */ /* 0x000fe200008e0625 */
[----:B0-----:R-:W-:-:S04]  /*d3760*/  SHF.R.U32.HI R8, RZ, 0x8, R2 ;  /* 0x00000008ff087819 */ /* 0x001fc80000011602 */
[----:B------:R-:W-:Y:S02]  /*d3770*/  LOP3.LUT R8, R8, 0xffff, RZ, 0xc0, !PT ;  /* 0x0000ffff08087812 */ /* 0x000fe400078ec0ff */
[----:B------:R-:W-:Y:S02]  /*d3780*/  LOP3.LUT R39, R39, 0xffff, RZ, 0xc0, !PT ;  /* 0x0000ffff27277812 */ /* 0x000fe400078ec0ff */
[----:B------:R-:W-:Y:S01]  /*d3790*/  PRMT R2, R9, 0x3340, R8 ;  /* 0x0000334009027816 */ /* 0x000fe20000000008 */
[----:B------:R-:W-:Y:S01]  /*d37a0*/  STL.64 [R1+0xb38], R48 ;  /* 0x000b383001007387 */ /* 0x000fe20000100a00 */
[----:B------:R-:W-:-:S03]  /*d37b0*/  PRMT R8, R39, 0x3340, R0 ;  /* 0x0000334027087816 */ /* 0x000fc60000000000 */
[----:B------:R3:W-:Y:S04]  /*d37c0*/  STL [R1+0x174], R2 ;  /* 0x0001740201007387 */ /* 0x0007e80000100800 */
[----:B------:R0:W-:Y:S01]  /*d37d0*/  STL [R1+0x44], R8 ;  /* 0x0000440801007387 */ /* 0x0001e20000100800 */
[----:B--2---:R-:W-:Y:S02]  /*d37e0*/  LOP3.LUT R41, R56, 0xffff, RZ, 0xc0, !PT ;  /* 0x0000ffff38297812 */ /* 0x004fe400078ec0ff */
[----:B---3--:R-:W-:-:S04]  /*d37f0*/  LOP3.LUT R2, R58, 0xffff, RZ, 0xc0, !PT ;  /* 0x0000ffff3a027812 */ /* 0x008fc800078ec0ff */
[----:B0-----:R-:W-:Y:S02]  /*d3800*/  PRMT R8, R2, 0x3340, R0 ;  /* 0x0000334002087816 */ /* 0x001fe40000000000 */
[----:B----4-:R-:W-:Y:S02]  /*d3810*/  LOP3.LUT R43, R59, 0xffff, RZ, 0xc0, !PT ;  /* 0x0000ffff3b2b7812 */ /* 0x010fe400078ec0ff */
[----:B------:R-:W-:Y:S01]  /*d3820*/  LOP3.LUT R40, R61, 0xffff, RZ, 0xc0, !PT ;  /* 0x0000ffff3d287812 */ /* 0x000fe200078ec0ff */
[----:B------:R-:W2:Y:S01]  /*d3830*/  LDL.LU R59, [R1+0x4e4c] ;  /* 0x004e4c00013b7983 */ /* 0x000ea20000300800 */
[----:B------:R-:W-:-:S03]  /*d3840*/  PRMT R9, R41, 0x3340, R43 ;  /* 0x0000334029097816 */ /* 0x000fc6000000002b */
[----:B------:R-:W3:Y:S01]  /*d3850*/  LDL.LU R61, [R1+0x4db4] ;  /* 0x004db400013d7983 */ /* 0x000ee20000300800 */
[----:B------:R-:W-:Y:S02]  /*d3860*/  PRMT R8, R9, 0x5410, R8 ;  /* 0x0000541009087816 */ /* 0x000fe40000000008 */
[----:B------:R-:W-:-:S03]  /*d3870*/  LOP3.LUT R39, R44, 0xffff, RZ, 0xc0, !PT ;  /* 0x0000ffff2c277812 */ /* 0x000fc600078ec0ff */
[----:B------:R0:W-:Y:S04]  /*d3880*/  STL [R1+0x1e7c], R8 ;  /* 0x001e7c0801007387 */ /* 0x0001e80000100800 */
[----:B------:R-:W4:Y:S01]  /*d3890*/  LDL.LU R44, [R1+0x4e00] ;  /* 0x004e0000012c7983 */ /* 0x000f220000300800 */
[----:B------:R-:W-:-:S04]  /*d38a0*/  LOP3.LUT R42, R42, 0xffff, RZ, 0xc0, !PT ;  /* 0x0000ffff2a2a7812 */ /* 0x000fc800078ec0ff */
[----:B------:R-:W-:Y:S02]  /*d38b0*/  PRMT R9, R42, 0x3340, R39 ;  /* 0x000033402a097816 */ /* 0x000fe40000000027 */
[----:B0-----:R-:W-:-:S04]  /*d38c0*/  PRMT R8, R40, 0x3340, R0 ;  /* 0x0000334028087816 */ /* 0x001fc80000000000 */
[----:B------:R-:W-:Y:S02]  /*d38d0*/  PRMT R8, R9, 0x5410, R8 ;  /* 0x0000541009087816 */ /* 0x000fe40000000008 */
[----:B------:R-:W-:Y:S02]  /*d38e0*/  SHF.R.U32.HI R41, RZ, 0x8, R41 ;  /* 0x00000008ff297819 */ /* 0x000fe40000011629 */
[----:B------:R-:W-:Y:S02]  /*d38f0*/  SHF.R.U32.HI R9, RZ, 0x8, R43 ;  /* 0x00000008ff097819 */ /* 0x000fe4000001162b */
[----:B------:R-:W-:Y:S01]  /*d3900*/  SHF.R.U32.HI R42, RZ, 0x8, R42 ;  /* 0x00000008ff2a7819 */ /* 0x000fe2000001162a */
[----:B------:R0:W-:Y:S01]  /*d3910*/  STL [R1+0x1e6c], R8 ;  /* 0x001e6c0801007387 */ /* 0x0001e20000100800 */
[----:B------:R-:W-:Y:S02]  /*d3920*/  IADD3 R48, P1, PT, R3, R14, RZ ;  /* 0x0000000e03307210 */ /* 0x000fe40007f3e0ff */
[----:B------:R-:W-:-:S02]  /*d3930*/  LOP3.LUT R41, R41, 0xffff, RZ, 0xc0, !PT ;  /* 0x0000ffff29297812 */ /* 0x000fc400078ec0ff */
[----:B0-----:R-:W-:Y:S02]  /*d3940*/  SHF.R.U32.HI R8, RZ, 0x8, R39 ;  /* 0x00000008ff087819 */ /* 0x001fe40000011627 */
[----:B------:R-:W-:Y:S02]  /*d3950*/  LOP3.LUT R39, R9, 0xffff, RZ, 0xc0, !PT ;  /* 0x0000ffff09277812 */ /* 0x000fe400078ec0ff */
[----:B------:R-:W-:Y:S02]  /*d3960*/  LOP3.LUT R9, R42, 0xffff, RZ, 0xc0, !PT ;  /* 0x0000ffff2a097812 */ /* 0x000fe400078ec0ff */
[----:B------:R-:W-:Y:S01]  /*d3970*/  LOP3.LUT R8, R8, 0xffff, RZ, 0xc0, !PT ;  /* 0x0000ffff08087812 */ /* 0x000fe200078ec0ff */
[----:B------:R-:W-:Y:S01]  /*d3980*/  IMAD.X R49, R4, 0x1, R13, P1 ;  /* 0x0000000104317824 */ /* 0x000fe200008e060d */
[----:B------:R-:W-:Y:S02]  /*d3990*/  PRMT R39, R41, 0x3340, R39 ;  /* 0x0000334029277816 */ /* 0x000fe40000000027 */
[----:B------:R-:W-:-:S02]  /*d39a0*/  PRMT R8, R9, 0x3340, R8 ;  /* 0x0000334009087816 */ /* 0x000fc40000000008 */
[----:B------:R-:W-:Y:S01]  /*d39b0*/  IADD3 R42, P1, PT, R3, R12, RZ ;  /* 0x0000000c032a7210 */ /* 0x000fe20007f3e0ff */
[----:B------:R-:W-:Y:S04]  /*d39c0*/  STL.64 [R1+0xb30], R48 ;  /* 0x000b303001007387 */ /* 0x000fe80000100a00 */
[----:B------:R-:W-:Y:S04]  /*d39d0*/  STL [R1+0x5c8], R39 ;  /* 0x0005c82701007387 */ /* 0x000fe80000100800 */
[----:B------:R0:W-:Y:S04]  /*d39e0*/  STL [R1+0x5bc], R8 ;  /* 0x0005bc0801007387 */ /* 0x0001e80000100800 */
[----:B------:R-:W4:Y:S04]  /*d39f0*/  LDL.LU R53, [R1+0x4e34] ;  /* 0x004e340001357983 */ /* 0x000f280000300800 */
[----:B------:R-:W4:Y:S01]  /*d3a00*/  LDL.LU R52, [R1+0x4d9c] ;  /* 0x004d9c0001347983 */ /* 0x000f220000300800 */
[----:B------:R-:W-:-:S03]  /*d3a10*/  IMAD.X R43, R4, 0x1, R11, P1 ;  /* 0x00000001042b7824 */ /* 0x000fc600008e060b */
[----:B------:R-:W4:Y:S01]  /*d3a20*/  LDL.LU R54, [R1+0x4de0] ;  /* 0x004de00001367983 */ /* 0x000f220000300800 */
[----:B------:R-:W-:-:S03]  /*d3a30*/  SHF.R.U32.HI R9, RZ, 0x8, R2 ;  /* 0x00000008ff097819 */ /* 0x000fc60000011602 */
[----:B------:R1:W-:Y:S01]  /*d3a40*/  STL.64 [R1+0xb28], R42 ;  /* 0x000b282a01007387 */ /* 0x0003e20000100a00 */
[----:B0-----:R-:W-:-:S04]  /*d3a50*/  SHF.R.U32.HI R8, RZ, 0x8, R40 ;  /* 0x00000008ff087819 */ /* 0x001fc80000011628 */
[----:B------:R-:W-:Y:S02]  /*d3a60*/  LOP3.LUT R8, R8, 0xffff, RZ, 0xc0, !PT ;  /* 0x0000ffff08087812 */ /* 0x000fe400078ec0ff */
[----:B------:R-:W-:Y:S01]  /*d3a70*/  LOP3.LUT R9, R9, 0xffff, RZ, 0xc0, !PT ;  /* 0x0000ffff09097812 */ /* 0x000fe200078ec0ff */
[----:B-1----:R-:W4:Y:S04]  /*d3a80*/  LDL.LU R42, [R1+0x4cf8] ;  /* 0x004cf800012a7983 */ /* 0x002f280000300800 */
[----:B------:R-:W4:Y:S04]  /*d3a90*/  LDL.LU R56, [R1+0x598] ;  /* 0x0005980001387983 */ /* 0x000f280000300800 */
[----:B------:R-:W4:Y:S01]  /*d3aa0*/  LDL.LU R58, [R1+0x4c40] ;  /* 0x004c4000013a7983 */ /* 0x000f220000300800 */
[----:B------:R-:W-:-:S02]  /*d3ab0*/  PRMT R39, R8, 0x3340, R0 ;  /* 0x0000334008277816 */ /* 0x000fc40000000000 */
[----:B------:R-:W-:-:S03]  /*d3ac0*/  PRMT R8, R9, 0x3340, R0 ;  /* 0x0000334009087816 */ /* 0x000fc60000000000 */
[----:B------:R3:W-:Y:S04]  /*d3ad0*/  STL [R1+0x310], R39 ;  /* 0x0003102701007387 */ /* 0x0007e80000100800 */
[----:B------:R0:W-:Y:S01]  /*d3ae0*/  STL [R1+0x30c], R8 ;  /* 0x00030c0801007387 */ /* 0x0001e20000100800 */
[----:B------:R-:W-:-:S05]  /*d3af0*/  IADD3 R48, P1, PT, R3, R10, RZ ;  /* 0x0000000a03307210 */ /* 0x000fca0007f3e0ff */
[----:B------:R-:W-:Y:S01]  /*d3b00*/  IMAD.X R49, R4, 0x1, R7, P1 ;  /* 0x0000000104317824 */ /* 0x000fe200008e0607 */
[----:B--2---:R-:W-:Y:S02]  /*d3b10*/  LOP3.LUT R2, R59, 0xffff, RZ, 0xc0, !PT ;  /* 0x0000ffff3b027812 */ /* 0x004fe400078ec0ff */
[----:B---3--:R-:W-:-:S04]  /*d3b20*/  LOP3.LUT R39, R61, 0xffff, RZ, 0xc0, !PT ;  /* 0x0000ffff3d277812 */ /* 0x008fc800078ec0ff */
[----:B0-----:R-:W-:Y:S02]  /*d3b30*/  PRMT R8, R39, 0x3340, R0 ;  /* 0x0000334027087816 */ /* 0x001fe40000000000 */
[----:B----4-:R-:W-:-:S04]  /*d3b40*/  LOP3.LUT R40, R44, 0xffff, RZ, 0xc0, !PT ;  /* 0x0000ffff2c287812 */ /* 0x010fc800078ec0ff */
        /* <DEDUP_REMOVED lines=9> */
[----:B------:R-:W-:Y:S01]  /*d3be0*/  PRMT R9, R39, 0x3340, R9 ;  /* 0x0000334027097816 */ /* 0x000fe20000000009 */
[----:B------:R-:W-:Y:S04]  /*d3bf0*/  STL.64 [R1+0xb18], R48 ;  /* 0x000b183001007387 */ /* 0x000fe80000100a00 */
[----:B------:R-:W2:Y:S01]  /*d3c00*/  LDL.LU R59, [R1+0x4e70] ;  /* 0x004e7000013b7983 */ /* 0x000ea20000300800 */
[----:B------:R-:W-:-:S03]  /*d3c10*/  PRMT R2, R8, 0x3340, R0 ;  /* 0x0000334008027816 */ /* 0x000fc60000000000 */
[----:B------:R-:W-:Y:S04]  /*d3c20*/  STL [R1+0x5c4], R9 ;  /* 0x0005c40901007387 */ /* 0x000fe80000100800 */
[----:B------:R-:W3:Y:S04]  /*d3c30*/  LDL.LU R61, [R1+0x4dc4] ;  /* 0x004dc400013d7983 */ /* 0x000ee80000300800 */
[----:B------:R0:W-:Y:S04]  /*d3c40*/  STL [R1+0x314], R2 ;  /* 0x0003140201007387 */ /* 0x0001e80000100800 */
[----:B------:R-:W4:Y:S01]  /*d3c50*/  LDL.LU R44, [R1+0x4e18] ;  /* 0x004e1800012c7983 */ /* 0x000f220000300800 */
[----:B------:R-:W-:-:S02]  /*d3c60*/  LOP3.LUT R41, R53, 0xffff, RZ, 0xc0, !PT ;  /* 0x0000ffff35297812 */ /* 0x000fc400078ec0ff */
[----:B------:R-:W-:Y:S02]  /*d3c70*/  LOP3.LUT R40, R52, 0xffff, RZ, 0xc0, !PT ;  /* 0x0000ffff34287812 */ /* 0x000fe400078ec0ff */
[----:B0-----:R-:W-:Y:S02]  /*d3c80*/  LOP3.LUT R2, R54, 0xffff, RZ, 0xc0, !PT ;  /* 0x0000ffff36027812 */ /* 0x001fe400078ec0ff */
[----:B------:R-:W-:Y:S02]  /*d3c90*/  PRMT R8, R40, 0x3340, R0 ;  /* 0x0000334028087816 */ /* 0x000fe40000000000 */
[----:B------:R-:W-:-:S04]  /*d3ca0*/  PRMT R9, R41, 0x3340, R2 ;  /* 0x0000334029097816 */ /* 0x000fc80000000002 */
[----:B------:R-:W-:Y:S02]  /*d3cb0*/  PRMT R9, R9, 0x5410, R8 ;  /* 0x0000541009097816 */ /* 0x000fe40000000008 */
[----:B------:R-:W-:Y:S02]  /*d3cc0*/  LOP3.LUT R43, R56, 0xffff, RZ, 0xc0, !PT ;  /* 0x0000ffff382b7812 */ /* 0x000fe400078ec0ff */
        /* <DEDUP_REMOVED lines=10> */
[----:B------:R-:W4:Y:S04]  /*d3d70*/  LDL.LU R56, [R1+0x4fdc] ;  /* 0x004fdc0001387983 */ /* 0x000f280000300800 */
[----:B------:R-:W4:Y:S04]  /*d3d80*/  LDL.LU R58, [R1+0x4f40] ;  /* 0x004f4000013a7983 */ /* 0x000f280000300800 */
[----:B------:R-:W-:Y:S01]  /*d3d90*/  STL.64 [R1+0xaf8], R48 ;  /* 0x000af83001007387 */ /* 0x000fe20000100a00 */
[----:B------:R-:W-:-:S02]  /*d3da0*/  SHF.R.U32.HI R39, RZ, 0x8, R39 ;  /* 0x00000008ff277819 */ /* 0x000fc40000011627 */
[----:B0-----:R-:W-:Y:S02]  /*d3db0*/  SHF.R.U32.HI R8, RZ, 0x8, R42 ;  /* 0x00000008ff087819 */ /* 0x001fe4000001162a */
[----:B------:R-:W4:Y:S01]  /*d3dc0*/  LDL.LU R42, [R1+0x4f64] ;  /* 0x004f6400012a7983 */ /* 0x000f220000300800 */
[----:B------:R-:W-:Y:S02]  /*d3dd0*/  SHF.R.U32.HI R9, RZ, 0x8, R41 ;  /* 0x00000008ff097819 */ /* 0x000fe40000011629 */
[----:B------:R-:W-:Y:S02]  /*d3de0*/  SHF.R.U32.HI R41, RZ, 0x8, R2 ;  /* 0x00000008ff297819 */ /* 0x000fe40000011602 */
[----:B------:R-:W-:Y:S02]  /*d3df0*/  LOP3.LUT R2, R8, 0xffff, RZ, 0xc0, !PT ;  /* 0x0000ffff08027812 */ /* 0x000fe400078ec0ff */
[----:B------:R-:W-:Y:S02]  /*d3e00*/  LOP3.LUT R39, R39, 0xffff, RZ, 0xc0, !PT ;  /* 0x0000ffff27277812 */ /* 0x000fe400078ec0ff */
[----:B------:R-:W-:-:S02]  /*d3e10*/  LOP3.LUT R9, R9, 0xffff, RZ, 0xc0, !PT ;  /* 0x0000ffff09097812 */ /* 0x000fc400078ec0ff */
[----:B------:R-:W-:Y:S02]  /*d3e20*/  LOP3.LUT R8, R41, 0xffff, RZ, 0xc0, !PT ;  /* 0x0000ffff29087812 */ /* 0x000fe400078ec0ff */
[----:B------:R-:W-:Y:S02]  /*d3e30*/  PRMT R39, R2, 0x3340, R39 ;  /* 0x0000334002277816 */ /* 0x000fe40000000027 */
[----:B------:R-:W-:-:S03]  /*d3e40*/  PRMT R8, R9, 0x3340, R8 ;  /* 0x0000334009087816 */ /* 0x000fc60000000008 */
[----:B------:R4:W-:Y:S04]  /*d3e50*/  STL [R1+0x5d0], R39 ;  /* 0x0005d02701007387 */ /* 0x0009e80000100800 */
        /* <DEDUP_REMOVED lines=24> */
[----:B------:R-:W-:Y:S02]  /*d3fe0*/  LOP3.LUT R2, R56, 0xffff, RZ, 0xc0, !PT ;  /* 0x0000ffff38027812 */ /* 0x000fe400078ec0ff */
[----:B0-----:R-:W-:Y:S01]  /*d3ff0*/  LOP3.LUT R40, R58, 0xffff, RZ, 0xc0, !PT ;  /* 0x0000ffff3a287812 */ /* 0x001fe200078ec0ff */
[----:B------:R-:W4:Y:S04]  /*d4000*/  LDL.LU R56, [R1+0x4fd0] ;  /* 0x004fd00001387983 */ /* 0x000f280000300800 */
[----:B------:R-:W4:Y:S01]  /*d4010*/  LDL.LU R58, [R1+0x4f28] ;  /* 0x004f2800013a7983 */ /* 0x000f220000300800 */
[----:B-1----:R-:W-:-:S02]  /*d4020*/  PRMT R8, R40, 0x3340, R0 ;  /* 0x0000334028087816 */ /* 0x002fc40000000000 */
[----:B------:R-:W-:-:S04]  /*d4030*/  LOP3.LUT R39, R42, 0xffff, RZ, 0xc0, !PT ;  /* 0x0000ffff2a277812 */ /* 0x000fc800078ec0ff */
        /* <DEDUP_REMOVED lines=15> */
[----:B------:R-:W-:Y:S04]  /*d4130*/  STL [R1+0x304], R41 ;  /* 0x0003042901007387 */ /* 0x000fe80000100800 */
        /* <DEDUP_REMOVED lines=16> */
[----:B------:R-:W-:Y:S01]  /*d4240*/  LOP3.LUT R39, R2, 0xffff, RZ, 0xc0, !PT ;  /* 0x0000ffff02277812 */ /* 0x000fe200078ec0ff */
[----:B------:R-:W-:Y:S01]  /*d4250*/  IMAD.X R49, R4, 0x1, R31, P1 ;  /* 0x0000000104317824 */ /* 0x000fe200008e061f */
[----:B------:R-:W-:Y:S02]  /*d4260*/  LOP3.LUT R8, R8, 0xffff, RZ, 0xc0, !PT ;  /* 0x0000ffff08087812 */ /* 0x000fe400078ec0ff */
[----:B------:R-:W-:Y:S02]  /*d4270*/  PRMT R9, R39, 0x3340, R9 ;  /* 0x0000334027097816 */ /* 0x000fe40000000009 */
[----:B------:R-:W-:Y:S01]  /*d4280*/  PRMT R8, R8, 0x3340, R0 ;  /* 0x0000334008087816 */ /* 0x000fe20000000000 */
[----:B------:R-:W-:Y:S04]  /*d4290*/  STL.64 [R1+0xae0], R48 ;  /* 0x000ae03001007387 */ /* 0x000fe80000100a00 */
[----:B------:R-:W-:Y:S04]  /*d42a0*/  STL [R1+0x5b0], R9 ;  /* 0x0005b00901007387 */ /* 0x000fe80000100800 */
[----:B------:R0:W-:Y:S01]  /*d42b0*/  STL [R1+0x308], R8 ;  /* 0x0003080801007387 */ /* 0x0001e20000100800 */
[----:B------:R-:W-:-:S02]  /*d42c0*/  LOP3.LUT R2, R56, 0xffff, RZ, 0xc0, !PT ;  /* 0x0000ffff38027812 */ /* 0x000fc400078ec0ff */
[----:B------:R-:W-:Y:S01]  /*d42d0*/  LOP3.LUT R41, R58, 0xffff, RZ, 0xc0, !PT ;  /* 0x0000ffff3a297812 */ /* 0x000fe200078ec0ff */
[----:B------:R-:W4:Y:S03]  /*d42e0*/  LDL.LU R56, [R1+0x49c] ;  /* 0x00049c0001387983 */ /* 0x000f260000300800 */
[----:B0-----:R-:W-:Y:S02]  /*d42f0*/  PRMT R8, R41, 0x3340, R0 ;  /* 0x0000334029087816 */ /* 0x001fe40000000000 */
[----:B------:R-:W-:Y:S02]  /*d4300*/  LOP3.LUT R39, R42, 0xffff, RZ, 0xc0, !PT ;  /* 0x0000ffff2a277812 */ /* 0x000fe400078ec0ff */
[----:B------:R-:W4:Y:S02]  /*d4310*/  LDL.LU R42, [R1+0x320] ;  /* 0x00032000012a7983 */ /* 0x000f240000300800 */
        /* <DEDUP_REMOVED lines=34> */
[----:B------:R-:W-:-:S03]  /*d4540*/  IMAD.X R49, R4, 0x1, R27, P1 ;  /* 0x0000000104317824 */ /* 0x000fc600008e061b */
[----:B------:R-:W-:Y:S02]  /*d4550*/  PRMT R41, R8, 0x3340, R0 ;  /* 0x0000334008297816 */ /* 0x000fe40000000000 */
[----:B------:R-:W-:Y:S02]  /*d4560*/  PRMT R8, R39, 0x3340, R9 ;  /* 0x0000334027087816 */ /* 0x000fe40000000009 */
[----:B------:R-:W-:Y:S01]  /*d4570*/  LOP3.LUT R2, R56, 0xffff, RZ, 0xc0, !PT ;  /* 0x0000ffff38027812 */ /* 0x000fe200078ec0ff */
[----:B------:R0:W-:Y:S04]  /*d4580*/  STL.64 [R1+0xac0], R48 ;  /* 0x000ac03001007387 */ /* 0x0001e80000100a00 */
[----:B------:R-:W-:Y:S04]  /*d4590*/  STL [R1+0x2f8], R41 ;  /* 0x0002f82901007387 */ /* 0x000fe80000100800 */
[----:B------:R1:W-:Y:S01]  /*d45a0*/  STL [R1+0x5a4], R8 ;  /* 0x0005a40801007387 */ /* 0x0003e20000100800 */
[----:B0-----:R-:W-:-:S02]  /*d45b0*/  IADD3 R48, P1, PT, R3, R26, RZ ;  /* 0x0000001a03307210 */ /* 0x001fc40007f3e0ff */
[----:B------:R-:W-:-:S04]  /*d45c0*/  LOP3.LUT R42, R42, 0xffff, RZ, 0xc0, !PT ;  /* 0x0000ffff2a2a7812 */ /* 0x000fc800078ec0ff */
[----:B-1----:R-:W-:Y:S02]  /*d45d0*/  PRMT R8, R42, 0x3340, R0 ;  /* 0x000033402a087816 */ /* 0x002fe40000000000 */
[----:B------:R-:W-:-:S04]  /*d45e0*/  LOP3.LUT R39, R58, 0xffff, RZ, 0xc0, !PT ;  /* 0x0000ffff3a277812 */ /* 0x000fc800078ec0ff */
[----:B------:R-:W-:Y:S01]  /*d45f0*/  PRMT R9, R2, 0x3340, R39 ;  /* 0x0000334002097816 */ /* 0x000fe20000000027 */
[----:B------:R-:W-:-:S03]  /*d4600*/  IMAD.X R49, R4, 0x1, R25, P1 ;  /* 0x0000000104317824 */ /* 0x000fc600008e0619 */
[----:B------:R-:W-:-:S05]  /*d4610*/  PRMT R8, R9, 0x5410, R8 ;  /* 0x0000541009087816 */ /* 0x000fca0000000008 */
[----:B------:R0:W-:Y:S04]  /*d4620*/  STL [R1+0x1e0c], R8 ;  /* 0x001e0c0801007387 */ /* 0x0001e80000100800 */
[----:B------:R1:W-:Y:S01]  /*d4630*/  STL.64 [R1+0xa90], R48 ;  /* 0x000a903001007387 */ /* 0x0003e20000100a00 */
[----:B------:R-:W-:Y:S02]  /*d4640*/  SHF.R.U32.HI R2, RZ, 0x8, R2 ;  /* 0x00000008ff027819 */ /* 0x000fe40000011602 */
[----:B------:R-:W-:Y:S02]  /*d4650*/  SHF.R.U32.HI R9, RZ, 0x8, R39 ;  /* 0x00000008ff097819 */ /* 0x000fe40000011627 */
[----:B0-----:R-:W-:Y:S01]  /*d4660*/  SHF.R.U32.HI R8, RZ, 0x8, R40 ;  /* 0x00000008ff087819 */ /* 0x001fe20000011628 */
[----:B-1----:R-:W4:Y:S04]  /*d4670*/  LDL.LU R49, [R1+0x4d60] ;  /* 0x004d600001317983 */ /* 0x002f280000300800 */
[----:B------:R-:W4:Y:S04]  /*d4680*/  LDL.LU R41, [R1+0x4cc8] ;  /* 0x004cc80001297983 */ /* 0x000f280000300800 */
[----:B------:R-:W4:Y:S01]  /*d4690*/  LDL.LU R51, [R1+0x4d18] ;  /* 0x004d180001337983 */ /* 0x000f220000300800 */
[----:B------:R-:W-:-:S02]  /*d46a0*/  LOP3.LUT R8, R8, 0xffff, RZ, 0xc0, !PT ;  /* 0x0000ffff08087812 */ /* 0x000fc400078ec0ff */
[----:B------:R-:W-:Y:S02]  /*d46b0*/  LOP3.LUT R39, R2, 0xffff, RZ, 0xc0, !PT ;  /* 0x0000ffff02277812 */ /* 0x000fe400078ec0ff */
[----:B------:R-:W-:Y:S02]  /*d46c0*/  LOP3.LUT R9, R9, 0xffff, RZ, 0xc0, !PT ;  /* 0x0000ffff09097812 */ /* 0x000fe400078ec0ff */
[----:B------:R-:W-:Y:S02]  /*d46d0*/  PRMT R40, R8, 0x3340, R0 ;  /* 0x0000334008287816 */ /* 0x000fe40000000000 */
        /* <DEDUP_REMOVED lines=10> */
[----:B------:R-:W-:-:S05]  /*d4780*/  PRMT R8, R9, 0x5410, R8 ;  /* 0x0000541009087816 */ /* 0x000fca0000000008 */
[----:B------:R-:W-:Y:S04]  /*d4790*/  STL [R1+0x1e08], R8 ;  /* 0x001e080801007387 */ /* 0x000fe80000100800 */
[----:B------:R0:W-:Y:S04]  /*d47a0*/  STL.64 [R1+0xa50], R52 ;  /* 0x000a503401007387 */ /* 0x0001e80000100a00 */
[----:B0-----:R-:W2:Y:S04]  /*d47b0*/  LDL.LU R53, [R1+0x264] ;  /* 0x0002640001357983 */ /* 0x001ea80000300800 */
[----:B------:R-:W2:Y:S04]  /*d47c0*/  LDL.LU R52, [R1+0x75c] ;  /* 0x00075c0001347983 */ /* 0x000ea80000300800 */
[----:B------:R-:W3:Y:S04]  /*d47d0*/  LDL.LU R54, [R1+0x254] ;  /* 0x0002540001367983 */ /* 0x000ee80000300800 */
[----:B------:R-:W3:Y:S01]  /*d47e0*/  LDL.LU R44, [R1+0x744] ;  /* 0x00074400012c7983 */ /* 0x000ee20000300800 */
[----:B------:R-:W-:-:S03]  /*d47f0*/  SHF.R.U32.HI R8, RZ, 0x8, R42 ;  /* 0x00000008ff087819 */ /* 0x000fc6000001162a */
[----:B------:R-:W4:Y:S04]  /*d4800*/  LDL.LU R56, [R1+0x250] ;  /* 0x0002500001387983 */ /* 0x000f280000300800 */
[----:B------:R-:W4:Y:S04]  /*d4810*/  LDL.LU R42, [R1+0x748] ;  /* 0x00074800012a7983 */ /* 0x000f280000300800 */
[----:B------:R-:W4:Y:S04]  /*d4820*/  LDL.LU R58, [R1+0x460] ;  /* 0x00046000013a7983 */ /* 0x000f280000300800 */
[----:B------:R-:W4:Y:S04]  /*d4830*/  LDL.LU R59, [R1+0x318] ;  /* 0x00031800013b7983 */ /* 0x000f280000300800 */
[----:B------:R-:W4:Y:S01]  /*d4840*/  LDL.LU R61, [R1+0x3d8] ;  /* 0x0003d800013d7983 */ /* 0x000f220000300800 */
[----:B------:R-:W-:-:S02]  /*d4850*/  SHF.R.U32.HI R2, RZ, 0x8, R2 ;  /* 0x00000008ff027819 */ /* 0x000fc40000011602 */
[----:B------:R-:W-:Y:S02]  /*d4860*/  SHF.R.U32.HI R9, RZ, 0x8, R39 ;  /* 0x00000008ff097819 */ /* 0x000fe40000011627 */
[----:B------:R-:W-:Y:S02]  /*d4870*/  LOP3.LUT R8, R8, 0xffff, RZ, 0xc0, !PT ;  /* 0x0000ffff08087812 */ /* 0x000fe400078ec0ff */
        /* <DEDUP_REMOVED lines=8> */
[----:B0-----:R-:W-:Y:S02]  /*d4900*/  LOP3.LUT R43, R41, 0xffff, RZ, 0xc0, !PT ;  /* 0x0000ffff292b7812 */ /* 0x001fe400078ec0ff */
[----:B------:R-:W-:-:S02]  /*d4910*/  LOP3.LUT R39, R51, 0xffff, RZ, 0xc0, !PT ;  /* 0x0000ffff33277812 */ /* 0x000fc400078ec0ff */
[----:B-1----:R-:W-:Y:S02]  /*d4920*/  PRMT R8, R43, 0x3340, R0 ;  /* 0x000033402b087816 */ /* 0x002fe40000000000 */
[----:B------:R-:W-:-:S04]  /*d4930*/  PRMT R9, R2, 0x3340, R39 ;  /* 0x0000334002097816 */ /* 0x000fc80000000027 */
[----:B------:R-:W-:Y:S02]  /*d4940*/  PRMT R8, R9, 0x5410, R8 ;  /* 0x0000541009087816 */ /* 0x000fe40000000008 */
[----:B------:R-:W-:-:S03]  /*d4950*/  SHF.R.U32.HI R2, RZ, 0x8, R2 ;  /* 0x00000008ff027819 */ /* 0x000fc60000011602 */
[----:B------:R0:W-:Y:S01]  /*d4960*/  STL [R1+0x1dec], R8 ;  /* 0x001dec0801007387 */ /* 0x0001e20000100800 */
[----:B------:R-:W-:Y:S01]  /*d4970*/  SHF.R.U32.HI R9, RZ, 0x8, R39 ;  /* 0x00000008ff097819 */ /* 0x000fe20000011627 */
[----:B------:R-:W-:Y:S01]  /*d4980*/  IMAD.X R49, R4, 0x1, R21, P1 ;  /* 0x0000000104317824 */ /* 0x000fe200008e0615 */
[----:B------:R-:W-:Y:S02]  /*d4990*/  LOP3.LUT R39, R2, 0xffff, RZ, 0xc0, !PT ;  /* 0x0000ffff02277812 */ /* 0x000fe400078ec0ff */
[----:B0-----:R-:W-:Y:S02]  /*d49a0*/  SHF.R.U32.HI R8, RZ, 0x8, R40 ;  /* 0x00000008ff087819 */ /* 0x001fe40000011628 */
[----:B------:R-:W-:Y:S02]  /*d49b0*/  LOP3.LUT R9, R9, 0xffff, RZ, 0xc0, !PT ;  /* 0x0000ffff09097812 */ /* 0x000fe400078ec0ff */
[----:B------:R-:W-:Y:S02]  /*d49c0*/  LOP3.LUT R8, R8, 0xffff, RZ, 0xc0, !PT ;  /* 0x0000ffff08087812 */ /* 0x000fe400078ec0ff */
[----:B------:R-:W-:-:S02]  /*d49d0*/  IADD3 R40, P1, PT, R3, R20, RZ ;  /* 0x0000001403287210 */ /* 0x000fc40007f3e0ff */
[----:B------:R-:W-:Y:S02]  /*d49e0*/  PRMT R8, R8, 0x3340, R0 ;  /* 0x0000334008087816 */ /* 0x000fe40000000000 */
[----:B------:R-:W-:Y:S01]  /*d49f0*/  PRMT R2, R39, 0x3340, R9 ;  /* 0x0000334027027816 */ /* 0x000fe20000000009 */
[----:B------:R-:W-:Y:S04]  /*d4a00*/  STL.64 [R1+0xa48], R48 ;  /* 0x000a483001007387 */ /* 0x000fe80000100a00 */
[----:B------:R0:W-:Y:S01]  /*d4a10*/  STL [R1+0x2f0], R8 ;  /* 0x0002f00801007387 */ /* 0x0001e20000100800 */
[----:B------:R-:W-:-:S03]  /*d4a20*/  IMAD.X R41, R4, 0x1, R19, P1 ;  /* 0x0000000104297824 */ /* 0x000fc600008e0613 */
[----:B------:R2:W-:Y:S01]  /*d4a30*/  STL [R1+0x594], R2 ;  /* 0x0005940201007387 */ /* 0x0005e20000100800 */
[----:B0-----:R-:W-:-:S03]  /*d4a40*/  IADD3 R8, P1, PT, R3, R18, RZ ;  /* 0x0000001203087210 */ /* 0x001fc60007f3e0ff */
[----:B------:R-:W-:Y:S02]  /*d4a50*/  STL.64 [R1+0xa10], R40 ;  /* 0x000a102801007387 */ /* 0x000fe40000100a00 */
[----:B------:R-:W-:Y:S01]  /*d4a60*/  IMAD.X R9, R4, 0x1, R17, P1 ;  /* 0x0000000104097824 */ /* 0x000fe200008e0611 */
[----:B--2---:R-:W-:Y:S02]  /*d4a70*/  PRMT R2, R52, 0x5410, R53 ;  /* 0x0000541034027816 */ /* 0x004fe40000000035 */
[----:B---3--:R-:W-:-:S03]  /*d4a80*/  PRMT R4, R44, 0x5410, R54 ;  /* 0x000054102c047816 */ /* 0x008fc60000000036 */
[----:B------:R-:W-:Y:S04]  /*d4a90*/  STL [R1+0x1cbc], R2 ;  /* 0x001cbc0201007387 */ /* 0x000fe80000100800 */
[----:B------:R-:W2:Y:S04]  /*d4aa0*/  LDL.LU R44, [R1+0x738] ;  /* 0x00073800012c7983 */ /* 0x000ea80000300800 */
[----:B------:R0:W-:Y:S01]  /*d4ab0*/  STL.64 [R1+0xa88], R8 ;  /* 0x000a880801007387 */ /* 0x0001e20000100a00 */
[----:B----4-:R-:W-:Y:S02]  /*d4ac0*/  LOP3.LUT R39, R58, 0xffff, RZ, 0xc0, !PT ;  /* 0x0000ffff3a277812 */ /* 0x010fe400078ec0ff */
[----:B------:R-:W-:Y:S01]  /*d4ad0*/  LOP3.LUT R48, R59, 0xffff, RZ, 0xc0, !PT ;  /* 0x0000ffff3b307812 */ /* 0x000fe200078ec0ff */
[----:B------:R1:W-:Y:S01]  /*d4ae0*/  STL [R1+0x1cb8], R4 ;  /* 0x001cb80401007387 */ /* 0x0003e20000100800 */
[----:B0-----:R-:W-:-:S02]  /*d4af0*/  LOP3.LUT R9, R61, 0xffff, RZ, 0xc0, !PT ;  /* 0x0000ffff3d097812 */ /* 0x001fc400078ec0ff */
[----:B-1----:R-:W-:Y:S02]  /*d4b00*/  PRMT R4, R48, 0x3340, R0 ;  /* 0x0000334030047816 */ /* 0x002fe40000000000 */
[----:B------:R-:W-:Y:S02]  /*d4b10*/  PRMT R2, R42, 0x5410, R56 ;  /* 0x000054102a027816 */ /* 0x000fe40000000038 */
[----:B------:R-:W-:Y:S01]  /*d4b20*/  PRMT R8, R39, 0x3340, R9 ;  /* 0x0000334027087816 */ /* 0x000fe20000000009 */
[----:B------:R-:W3:Y:S04]  /*d4b30*/  LDL.LU R42, [R1+0x244] ;  /* 0x00024400012a7983 */ /* 0x000ee80000300800 */
[----:B------:R0:W-:Y:S01]  /*d4b40*/  STL [R1+0x1cac], R2 ;  /* 0x001cac0201007387 */ /* 0x0001e20000100800 */
[----:B------:R-:W-:-:S02]  /*d4b50*/  PRMT R4, R8, 0x5410, R4 ;  /* 0x0000541008047816 */ /* 0x000fc40000000004 */
[----:B------:R-:W-:Y:S01]  /*d4b60*/  SHF.R.U32.HI R8, RZ, 0x8, R39 ;  /* 0x00000008ff087819 */ /* 0x000fe20000011627 */
[----:B0-----:R-:W4:Y:S04]  /*d4b70*/  LDL.LU R2, [R1+0x240] ;  /* 0x0002400001027983 */ /* 0x001f280000300800 */
[----:B------:R-:W4:Y:S04]  /*d4b80*/  LDL.LU R40, [R1+0x734] ;  /* 0x0007340001287983 */ /* 0x000f280000300800 */
[----:B------:R0:W-:Y:S04]  /*d4b90*/  STL [R1+0x1de8], R4 ;  /* 0x001de80401007387 */ /* 0x0001e80000100800 */
[----:B------:R-:W2:Y:S04]  /*d4ba0*/  LDL.LU R41, [R1+0x230] ;  /* 0x0002300001297983 */ /* 0x000ea80000300800 */
[----:B------:R-:W2:Y:S04]  /*d4bb0*/  LDL.LU R51, [R1+0x728] ;  /* 0x0007280001337983 */ /* 0x000ea80000300800 */
[----:B------:R-:W2:Y:S04]  /*d4bc0*/  LDL.LU R53, [R1+0x22c] ;  /* 0x00022c0001357983 */ /* 0x000ea80000300800 */
[----:B------:R-:W2:Y:S01]  /*d4bd0*/  LDL.LU R52, [R1+0x8] ;  /* 0x0000080001347983 */ /* 0x000ea20000300800 */
[----:B------:R-:W-:-:S03]  /*d4be0*/  LOP3.LUT R8, R8, 0xffff, RZ, 0xc0, !PT ;  /* 0x0000ffff08087812 */ /* 0x000fc600078ec0ff */
[----:B------:R-:W2:Y:S04]  /*d4bf0*/  LDL.LU R54, [R1+0x718] ;  /* 0x0007180001367983 */ /* 0x000ea80000300800 */
[----:B------:R-:W2:Y:S04]  /*d4c00*/  LDL.LU R58, [R1+0x4d90] ;  /* 0x004d9000013a7983 */ /* 0x000ea80000300800 */
[----:B------:R-:W2:Y:S04]  /*d4c10*/  LDL.LU R59, [R1+0x4ce0] ;  /* 0x004ce000013b7983 */ /* 0x000ea80000300800 */
[----:B------:R-:W2:Y:S01]  /*d4c20*/  LDL.LU R61, [R1+0x4d34] ;  /* 0x004d3400013d7983 */ /* 0x000ea20000300800 */
[----:B0-----:R-:W-:-:S03]  /*d4c30*/  SHF.R.U32.HI R4, RZ, 0x8, R9 ;  /* 0x00000008ff047819 */ /* 0x001fc60000011609 */
[----:B------:R-:W2:Y:S01]  /*d4c40*/  LDL.LU R9, [R1+0x238] ;  /* 0x0002380001097983 */ /* 0x000ea20000300800 */
[----:B------:R-:W-:-:S04]  /*d4c50*/  LOP3.LUT R4, R4, 0xffff, RZ, 0xc0, !PT ;  /* 0x0000ffff04047812 */ /* 0x000fc800078ec0ff */
[----:B------:R-:W-:Y:S02]  /*d4c60*/  PRMT R4, R8, 0x3340, R4 ;  /* 0x0000334008047816 */ /* 0x000fe40000000004 */
[----:B------:R-:W3:Y:S01]  /*d4c70*/  LDL.LU R8, [R1+0x740] ;  /* 0x0007400001087983 */ /* 0x000ee20000300800 */
[----:B------:R-:W-:-:S03]  /*d4c80*/  VIADD R3, R3, UR6 ;  /* 0x0000000603037c36 */ /* 0x000fc60008000000 */
[----:B------:R-:W2:Y:S01]  /*d4c90*/  LDL.LU R56, [R1+0x31c] ;  /* 0x00031c0001387983 */ /* 0x000ea20000300800 */
[----:B------:R-:W-:-:S03]  /*d4ca0*/  IMAD.MOV.U32 R39, RZ, RZ, R48 ;  /* 0x000000ffff277224 */ /* 0x000fc600078e0030 */
[----:B------:R0:W-:Y:S01]  /*d4cb0*/  STL [R1+0x590], R4 ;  /* 0x0005900401007387 */ /* 0x0001e20000100800 */
[----:B------:R-:W1:Y:S01]  /*d4cc0*/  LDCU UR6, c[0x0][0x3b8] ;  /* 0x00007700ff0677ac */ /* 0x000e620008000800 */
[----:B------:R-:W-:Y:S02]  /*d4cd0*/  IADD3 R48, P1, PT, R3, R16, RZ ;  /* 0x0000001003307210 */ /* 0x000fe40007f3e0ff */
[----:B0-----:R-:W-:-:S05]  /*d4ce0*/  SHF.R.S32.HI R4, RZ, 0x1f, R3 ;  /* 0x0000001fff047819 */ /* 0x001fca0000011403 */
[----:B------:R-:W-:-:S05]  /*d4cf0*/  IMAD.X R49, R4, 0x1, R38, P1 ;  /* 0x0000000104317824 */ /* 0x000fca00008e0626 */
[----:B------:R0:W-:Y:S04]  /*d4d00*/  STL.64 [R1+0x9f8], R48 ;  /* 0x0009f83001007387 */ /* 0x0001e80000100a00 */
[----:B0-----:R-:W4:Y:S01]  /*d4d10*/  LDL.LU.64 R48, [R1+0x57d0] ;  /* 0x0057d00001307983 */ /* 0x001f220000300a00 */
[----:B---3--:R-:W-:-:S03]  /*d4d20*/  PRMT R8, R8, 0x5410, R42 ;  /* 0x0000541008087816 */ /* 0x008fc6000000002a */
[----:B------:R-:W3:Y:S04]  /*d4d30*/  LDL.LU R42, [R1+0x57cc] ;  /* 0x0057cc00012a7983 */ /* 0x000ee80000300800 */
[----:B------:R0:W-:Y:S01]  /*d4d40*/  STL [R1+0x1ca8], R8 ;  /* 0x001ca80801007387 */ /* 0x0001e20000100800 */
[----:B--2---:R-:W-:Y:S02]  /*d4d50*/  PRMT R44, R44, 0x5410, R9 ;  /* 0x000054102c2c7816 */ /* 0x004fe40000000009 */
[----:B0-----:R-:W-:-:S03]  /*d4d60*/  IADD3 R8, P1, PT, R3, R15, RZ ;  /* 0x0000000f03087210 */ /* 0x001fc60007f3e0ff */
[----:B------:R0:W-:Y:S02]  /*d4d70*/  STL [R1+0x1c9c], R44 ;  /* 0x001c9c2c01007387 */ /* 0x0001e40000100800 */
[----:B------:R-:W-:Y:S02]  /*d4d80*/  IMAD.X R9, R4, 0x1, R37, P1 ;  /* 0x0000000104097824 */ /* 0x000fe400008e0625 */
[----:B0-----:R-:W2:Y:S04]  /*d4d90*/  LDL.LU R44, [R1+0x3e4] ;  /* 0x0003e400012c7983 */ /* 0x001ea80000300800 */
[----:B------:R0:W-:Y:S02]  /*d4da0*/  STL.64 [R1+0xa40], R8 ;  /* 0x000a400801007387 */ /* 0x0001e40000100a00 */
[----:B0-----:R-:W-:-:S02]  /*d4db0*/  SHF.R.U32.HI R8, RZ, 0x8, R39 ;  /* 0x00000008ff087819 */ /* 0x001fc40000011627 */
[----:B------:R-:W-:Y:S02]  /*d4dc0*/  SHF.R.U32.HI R9, RZ, 0x8, R43 ;  /* 0x00000008ff097819 */ /* 0x000fe4000001162b */
[----:B------:R-:W-:Y:S02]  /*d4dd0*/  LOP3.LUT R8, R8, 0xffff, RZ, 0xc0, !PT ;  /* 0x0000ffff08087812 */ /* 0x000fe400078ec0ff */
[----:B------:R-:W-:Y:S02]  /*d4de0*/  LOP3.LUT R9, R9, 0xffff, RZ, 0xc0, !PT ;  /* 0x0000ffff09097812 */ /* 0x000fe400078ec0ff */
[--C-:B------:R-:W-:Y:S02]  /*d4df0*/  PRMT R43, R8, 0x3340, R0.reuse ;  /* 0x00003340082b7816 */ /* 0x100fe40000000000 */
[----:B------:R-:W-:Y:S02]  /*d4e00*/  PRMT R39, R9, 0x3340, R0 ;  /* 0x0000334009277816 */ /* 0x000fe40000000000 */
[----:B------:R-:W-:Y:S01]  /*d4e10*/  IADD3 R8, P1, PT, R3, R14, RZ ;  /* 0x0000000e03087210 */ /* 0x000fe20007f3e0ff */
[----:B------:R-:W-:Y:S04]  /*d4e20*/  STL [R1+0x2e8], R43 ;  /* 0x0002e82b01007387 */ /* 0x000fe80000100800 */
[----:B------:R4:W-:Y:S01]  /*d4e30*/  STL [R1+0x2e4], R39 ;  /* 0x0002e42701007387 */ /* 0x0009e20000100800 */
[----:B------:R-:W-:-:S05]  /*d4e40*/  IMAD.X R9, R4, 0x1, R13, P1 ;  /* 0x0000000104097824 */ /* 0x000fca00008e060d */
[----:B------:R0:W-:Y:S01]  /*d4e50*/  STL.64 [R1+0x9f0], R8 ;  /* 0x0009f00801007387 */ /* 0x0001e20000100a00 */
[----:B----4-:R-:W-:Y:S02]  /*d4e60*/  PRMT R39, R40, 0x5410, R2 ;  /* 0x0000541028277816 */ /* 0x010fe40000000002 */
[----:B------:R-:W-:-:S03]  /*d4e70*/  PRMT R2, R51, 0x5410, R41 ;  /* 0x0000541033027816 */ /* 0x000fc60000000029 */
[----:B------:R-:W-:Y:S04]  /*d4e80*/  STL [R1+0x1c98], R39 ;  /* 0x001c982701007387 */ /* 0x000fe80000100800 */
[----:B------:R4:W-:Y:S01]  /*d4e90*/  STL [R1], R2 ;  /* 0x0000000201007387 */ /* 0x0009e20000100800 */
[----:B0-----:R-:W-:-:S05]  /*d4ea0*/  IADD3 R8, P1, PT, R3, R12, RZ ;  /* 0x0000000c03087210 */ /* 0x001fca0007f3e0ff */
[----:B------:R-:W-:Y:S01]  /*d4eb0*/  IMAD.X R9, R4, 0x1, R11, P1 ;  /* 0x0000000104097824 */ /* 0x000fe200008e060b */
[----:B----4-:R-:W-:Y:S02]  /*d4ec0*/  PRMT R2, R54, 0x5410, R52 ;  /* 0x0000541036027816 */ /* 0x010fe40000000034 */
[----:B------:R-:W-:Y:S02]  /*d4ed0*/  LOP3.LUT R51, R59, 0xffff, RZ, 0xc0, !PT ;  /* 0x0000ffff3b337812 */ /* 0x000fe400078ec0ff */
[----:B---3--:R-:W-:Y:S02]  /*d4ee0*/  PRMT R39, R42, 0x5410, R53 ;  /* 0x000054102a277816 */ /* 0x008fe40000000035 */
[----:B------:R-:W3:Y:S04]  /*d4ef0*/  LDL.LU R42, [R1+0x57c8] ;  /* 0x0057c800012a7983 */ /* 0x000ee80000300800 */
[----:B------:R0:W-:Y:S04]  /*d4f00*/  STL [R1+0x5780], R39 ;  /* 0x0057802701007387 */ /* 0x0001e80000100800 */
[----:B------:R-:W-:Y:S04]  /*d4f10*/  STL.64 [R1+0xa38], R8 ;  /* 0x000a380801007387 */ /* 0x000fe80000100a00 */
[----:B------:R4:W-:Y:S04]  /*d4f20*/  STL [R1+0x10], R2 ;  /* 0x0000100201007387 */ /* 0x0009e80000100800 */
[----:B------:R-:W3:Y:S01]  /*d4f30*/  LDL.LU R41, [R1+0x234] ;  /* 0x0002340001297983 */ /* 0x000ee20000300800 */
[----:B0-----:R-:W-:-:S03]  /*d4f40*/  LOP3.LUT R39, R58, 0xffff, RZ, 0xc0, !PT ;  /* 0x0000ffff3a277812 */ /* 0x001fc600078ec0ff */
[----:B------:R-:W3:Y:S01]  /*d4f50*/  LDL.LU R58, [R1+0x72c] ;  /* 0x00072c00013a7983 */ /* 0x000ee20000300800 */
[----:B----4-:R-:W-:-:S03]  /*d4f60*/  LOP3.LUT R2, R61, 0xffff, RZ, 0xc0, !PT ;  /* 0x0000ffff3d027812 */ /* 0x010fc600078ec0ff */
[----:B------:R-:W4:Y:S04]  /*d4f70*/  LDL.LU R59, [R1+0x228] ;  /* 0x00022800013b7983 */ /* 0x000f280000300800 */
[----:B------:R-:W4:Y:S04]  /*d4f80*/  LDL.LU R61, [R1+0x720] ;  /* 0x00072000013d7983 */ /* 0x000f280000300800 */
[----:B------:R-:W4:Y:S04]  /*d4f90*/  LDL.LU R52, [R1+0x4d70] ;  /* 0x004d700001347983 */ /* 0x000f280000300800 */
[----:B------:R-:W4:Y:S04]  /*d4fa0*/  LDL.LU R53, [R1+0x4ccc] ;  /* 0x004ccc0001357983 */ /* 0x000f280000300800 */
[----:B------:R-:W4:Y:S01]  /*d4fb0*/  LDL.LU R54, [R1+0x4d20] ;  /* 0x004d200001367983 */ /* 0x000f220000300800 */
[----:B------:R-:W-:-:S02]  /*d4fc0*/  PRMT R8, R51, 0x3340, R0 ;  /* 0x0000334033087816 */ /* 0x000fc40000000000 */
[----:B------:R-:W-:Y:S02]  /*d4fd0*/  PRMT R9, R39, 0x3340, R2 ;  /* 0x0000334027097816 */ /* 0x000fe40000000002 */
[----:B------:R-:W-:Y:S02]  /*d4fe0*/  LOP3.LUT R43, R56, 0xffff, RZ, 0xc0, !PT ;  /* 0x0000ffff382b7812 */ /* 0x000fe400078ec0ff */
[----:B--2---:R-:W-:Y:S02]  /*d4ff0*/  LOP3.LUT R40, R44, 0xffff, RZ, 0xc0, !PT ;  /* 0x0000ffff2c287812 */ /* 0x004fe400078ec0ff */
[----:B------:R-:W-:Y:S02]  /*d5000*/  PRMT R44, R9, 0x5410, R8 ;  /* 0x00005410092c7816 */ /* 0x000fe40000000008 */
[----:B------:R-:W-:Y:S01]  /*d5010*/  PRMT R8, R43, 0x3340, R0 ;  /* 0x000033402b087816 */ /* 0x000fe20000000000 */
[----:B------:R0:W-:Y:S04]  /*d5020*/  STL [R1+0x330], R43 ;  /* 0x0003302b01007387 */ /* 0x0001e80000100800 */
[----:B------:R2:W-:Y:S01]  /*d5030*/  STL [R1+0x1dd8], R44 ;  /* 0x001dd82c01007387 */ /* 0x0005e20000100800 */
[----:B---3--:R-:W-:-:S04]  /*d5040*/  LOP3.LUT R42, R42, 0xffff, RZ, 0xc0, !PT ;  /* 0x0000ffff2a2a7812 */ /* 0x008fc800078ec0ff */
[----:B------:R-:W-:-:S04]  /*d5050*/  PRMT R9, R42, 0x3340, R40 ;  /* 0x000033402a097816 */ /* 0x000fc80000000028 */
[----:B0-----:R-:W-:Y:S02]  /*d5060*/  PRMT R43, R9, 0x5410, R8 ;  /* 0x00005410092b7816 */ /* 0x001fe40000000008 */
[----:B------:R-:W-:-:S05]  /*d5070*/  IADD3 R8, P1, PT, R3, R10, RZ ;  /* 0x0000000a03087210 */ /* 0x000fca0007f3e0ff */
[----:B------:R-:W-:Y:S01]  /*d5080*/  IMAD.X R9, R4, 0x1, R7, P1 ;  /* 0x0000000104097824 */ /* 0x000fe200008e0607 */
[----:B------:R-:W-:Y:S04]  /*d5090*/  STL [R1+0x1ddc], R43 ;  /* 0x001ddc2b01007387 */ /* 0x000fe80000100800 */
[----:B------:R0:W-:Y:S04]  /*d50a0*/  STL.64 [R1+0x9e8], R8 ;  /* 0x0009e80801007387 */ /* 0x0001e80000100a00 */
[----:B------:R-:W3:Y:S04]  /*d50b0*/  LDL.LU R56, [R1+0x224] ;  /* 0x0002240001387983 */ /* 0x000ee80000300800 */
[----:B--2---:R-:W3:Y:S01]  /*d50c0*/  LDL.LU R44, [R1+0x714] ;  /* 0x00071400012c7983 */ /* 0x004ee20000300800 */
[----:B0-----:R-:W-:-:S02]  /*d50d0*/  SHF.R.U32.HI R9, RZ, 0x8, R42 ;  /* 0x00000008ff097819 */ /* 0x001fc4000001162a */
[----:B------:R-:W-:Y:S02]  /*d50e0*/  SHF.R.U32.HI R8, RZ, 0x8, R40 ;  /* 0x00000008ff087819 */ /* 0x000fe40000011628 */
        /* <DEDUP_REMOVED lines=10> */
[----:B0-----:R-:W-:Y:S02]  /*d5190*/  IADD3 R42, P1, PT, R3, R6, RZ ;  /* 0x00000006032a7210 */ /* 0x001fe40007f3e0ff */
[----:B--2---:R-:W-:Y:S02]  /*d51a0*/  PRMT R2, R58, 0x5410, R41 ;  /* 0x000054103a027816 */ /* 0x004fe40000000029 */
[----:B------:R-:W2:Y:S01]  /*d51b0*/  LDL.LU R58, [R1+0x218] ;  /* 0x00021800013a7983 */ /* 0x000ea20000300800 */
[----:B------:R-:W-:Y:S01]  /*d51c0*/  IMAD.X R43, R4, 0x1, R5, P1 ;  /* 0x00000001042b7824 */ /* 0x000fe200008e0605 */
[----:B----4-:R-:W-:-:S04]  /*d51d0*/  PRMT R61, R61, 0x5410, R59 ;  /* 0x000054103d3d7816 */ /* 0x010fc8000000003b */
[----:B------:R-:W-:Y:S04]  /*d51e0*/  STL.64 [R1+0xa30], R42 ;  /* 0x000a302a01007387 */ /* 0x000fe80000100a00 */
[----:B------:R0:W-:Y:S04]  /*d51f0*/  STL [R1+0x1c8c], R2 ;  /* 0x001c8c0201007387 */ /* 0x0001e80000100800 */
[----:B------:R-:W2:Y:S01]  /*d5200*/  LDL.LU R59, [R1+0x724] ;  /* 0x00072400013b7983 */ /* 0x000ea20000300800 */
[----:B------:R-:W-:Y:S02]  /*d5210*/  LOP3.LUT R52, R52, 0xffff, RZ, 0xc0, !PT ;  /* 0x0000ffff34347812 */ /* 0x000fe400078ec0ff */
[----:B0-----:R-:W-:-:S02]  /*d5220*/  LOP3.LUT R2, R53, 0xffff, RZ, 0xc0, !PT ;  /* 0x0000ffff35027812 */ /* 0x001fc400078ec0ff */
[----:B------:R-:W-:Y:S02]  /*d5230*/  LOP3.LUT R43, R54, 0xffff, RZ, 0xc0, !PT ;  /* 0x0000ffff362b7812 */ /* 0x000fe400078ec0ff */
[----:B------:R-:W-:Y:S02]  /*d5240*/  PRMT R8, R2, 0x3340, R0 ;  /* 0x0000334002087816 */ /* 0x000fe40000000000 */
[----:B------:R-:W-:-:S04]  /*d5250*/  PRMT R9, R52, 0x3340, R43 ;  /* 0x0000334034097816 */ /* 0x000fc8000000002b */
[----:B------:R-:W-:Y:S02]  /*d5260*/  PRMT R53, R9, 0x5410, R8 ;  /* 0x0000541009357816 */ /* 0x000fe40000000008 */
[----:B------:R-:W-:Y:S01]  /*d5270*/  IADD3 R8, P1, PT, R3, R36, RZ ;  /* 0x0000002403087210 */ /* 0x000fe20007f3e0ff */
[----:B------:R0:W-:Y:S04]  /*d5280*/  STL [R1+0x5784], R61 ;  /* 0x0057843d01007387 */ /* 0x0001e80000100800 */
[----:B------:R-:W-:Y:S01]  /*d5290*/  IMAD.X R9, R4, 0x1, R35, P1 ;  /* 0x0000000104097824 */ /* 0x000fe200008e0623 */
[----:B0-----:R-:W4:Y:S04]  /*d52a0*/  LDL.LU R61, [R1+0x14] ;  /* 0x00001400013d7983 */ /* 0x001f280000300800 */
[----:B------:R-:W4:Y:S04]  /*d52b0*/  LDL.LU R42, [R1+0x710] ;  /* 0x00071000012a7983 */ /* 0x000f280000300800 */
[----:B------:R-:W4:Y:S04]  /*d52c0*/  LDL.LU R39, [R1+0x4ef8] ;  /* 0x004ef80001277983 */ /* 0x000f280000300800 */
[----:B------:R-:W4:Y:S04]  /*d52d0*/  LDL.LU R40, [R1+0x4e44] ;  /* 0x004e440001287983 */ /* 0x000f280000300800 */
[----:B------:R-:W4:Y:S04]  /*d52e0*/  LDL.LU R41, [R1+0x4ea4] ;  /* 0x004ea40001297983 */ /* 0x000f280000300800 */
[----:B------:R-:W-:Y:S04]  /*d52f0*/  STL [R1+0x1dcc], R53 ;  /* 0x001dcc3501007387 */ /* 0x000fe80000100800 */
[----:B------:R0:W-:Y:S02]  /*d5300*/  STL.64 [R1+0xa08], R8 ;  /* 0x000a080801007387 */ /* 0x0001e40000100a00 */
[----:B0-----:R-:W-:-:S02]  /*d5310*/  SHF.R.U32.HI R9, RZ, 0x8, R52 ;  /* 0x00000008ff097819 */ /* 0x001fc40000011634 */
[----:B------:R-:W-:Y:S02]  /*d5320*/  SHF.R.U32.HI R8, RZ, 0x8, R43 ;  /* 0x00000008ff087819 */ /* 0x000fe4000001162b */
[----:B------:R-:W-:Y:S02]  /*d5330*/  LOP3.LUT R9, R9, 0xffff, RZ, 0xc0, !PT ;  /* 0x0000ffff09097812 */ /* 0x000fe400078ec0ff */
[----:B------:R-:W-:-:S04]  /*d5340*/  LOP3.LUT R8, R8, 0xffff, RZ, 0xc0, !PT ;  /* 0x0000ffff08087812 */ /* 0x000fc800078ec0ff */
[----:B------:R-:W-:Y:S02]  /*d5350*/  PRMT R43, R9, 0x3340, R8 ;  /* 0x00003340092b7816 */ /* 0x000fe40000000008 */
[----:B------:R-:W4:Y:S04]  /*d5360*/  LDL.LU R9, [R1+0x704] ;  /* 0x0007040001097983 */ /* 0x000f280000300800 */
[----:B------:R-:W-:Y:S01]  /*d5370*/  STL [R1+0x578], R43 ;  /* 0x0005782b01007387 */ /* 0x000fe20000100800 */
[----:B------:R-:W-:-:S05]  /*d5380*/  IADD3 R52, P1, PT, R3, R34, RZ ;  /* 0x0000002203347210 */ /* 0x000fca0007f3e0ff */
[----:B------:R-:W-:Y:S01]  /*d5390*/  IMAD.X R53, R4, 0x1, R33, P1 ;  /* 0x0000000104357824 */ /* 0x000fe200008e0621 */
[----:B---3--:R-:W-:-:S05]  /*d53a0*/  PRMT R8, R44, 0x5410, R56 ;  /* 0x000054102c087816 */ /* 0x008fca0000000038 */
[----:B------:R0:W-:Y:S04]  /*d53b0*/  STL [R1+0x4], R8 ;  /* 0x0000040801007387 */ /* 0x0001e80000100800 */
[----:B------:R-:W-:Y:S01]  /*d53c0*/  STL.64 [R1+0xa80], R52 ;  /* 0x000a803401007387 */ /* 0x000fe20000100a00 */
[----:B0-----:R-:W-:-:S04]  /*d53d0*/  SHF.R.U32.HI R8, RZ, 0x8, R2 ;  /* 0x00000008ff087819 */ /* 0x001fc80000011602 */
[----:B------:R-:W-:-:S04]  /*d53e0*/  LOP3.LUT R8, R8, 0xffff, RZ, 0xc0, !PT ;  /* 0x0000ffff08087812 */ /* 0x000fc800078ec0ff */
[----:B------:R-:W-:Y:S02]  /*d53f0*/  PRMT R2, R8, 0x3340, R0 ;  /* 0x0000334008027816 */ /* 0x000fe40000000000 */
[----:B------:R-:W3:Y:S04]  /*d5400*/  LDL.LU R8, [R1+0x1c] ;  /* 0x00001c0001087983 */ /* 0x000ee80000300800 */
[----:B------:R-:W3:Y:S04]  /*d5410*/  LDL.LU R43, [R1+0x18] ;  /* 0x00001800012b7983 */ /* 0x000ee80000300800 */
[----:B------:R0:W-:Y:S04]  /*d5420*/  STL [R1+0x2e0], R2 ;  /* 0x0002e00201007387 */ /* 0x0001e80000100800 */
[----:B0-----:R-:W3:Y:S04]  /*d5430*/  LDL.LU R2, [R1+0x700] ;  /* 0x0007000001027983 */ /* 0x001ee80000300800 */
[----:B------:R-:W3:Y:S04]  /*d5440*/  LDL.LU R53, [R1+0x1e8] ;  /* 0x0001e80001357983 */ /* 0x000ee80000300800 */
[----:B------:R-:W3:Y:S04]  /*d5450*/  LDL.LU R44, [R1+0x708] ;  /* 0x00070800012c7983 */ /* 0x000ee80000300800 */
[----:B------:R-:W3:Y:S04]  /*d5460*/  LDL.LU R52, [R1+0x4f18] ;  /* 0x004f180001347983 */ /* 0x000ee80000300800 */
[----:B------:R-:W3:Y:S01]  /*d5470*/  LDL.LU R54, [R1+0x4e5c] ;  /* 0x004e5c0001367983 */ /* 0x000ee20000300800 */
[----:B--2---:R-:W-:-:S05]  /*d5480*/  PRMT R56, R59, 0x5410, R58 ;  /* 0x000054103b387816 */ /* 0x004fca000000003a */
[----:B------:R0:W-:Y:S04]  /*d5490*/  STL [R1+0xc], R56 ;  /* 0x00000c3801007387 */ /* 0x0001e80000100800 */
[----:B0-----:R-:W2:Y:S01]  /*d54a0*/  LDL.LU R56, [R1+0x4ec0] ;  /* 0x004ec00001387983 */ /* 0x001ea20000300800 */
[----:B------:R-:W-:-:S05]  /*d54b0*/  IADD3 R58, P1, PT, R3, R32, RZ ;  /* 0x00000020033a7210 */ /* 0x000fca0007f3e0ff */
[----:B------:R-:W-:-:S05]  /*d54c0*/  IMAD.X R59, R4, 0x1, R31, P1 ;  /* 0x00000001043b7824 */ /* 0x000fca00008e061f */
[----:B------:R0:W-:Y:S01]  /*d54d0*/  STL.64 [R1+0xa28], R58 ;  /* 0x000a283a01007387 */ /* 0x0001e20000100a00 */
[----:B----4-:R-:W-:Y:S02]  /*d54e0*/  LOP3.LUT R39, R39, 0xffff, RZ, 0xc0, !PT ;  /* 0x0000ffff27277812 */ /* 0x010fe400078ec0ff */
[----:B------:R-:W-:Y:S02]  /*d54f0*/  LOP3.LUT R40, R40, 0xffff, RZ, 0xc0, !PT ;  /* 0x0000ffff28287812 */ /* 0x000fe400078ec0ff */
[----:B------:R-:W-:Y:S01]  /*d5500*/  LOP3.LUT R41, R41, 0xffff, RZ, 0xc0, !PT ;  /* 0x0000ffff29297812 */ /* 0x000fe200078ec0ff */
[----:B0-----:R-:W4:Y:S01]  /*d5510*/  LDL.LU.64 R58, [R1+0x57c0] ;  /* 0x0057c000013a7983 */ /* 0x001f220000300a00 */
[----:B---3--:R-:W-:Y:S02]  /*d5520*/  PRMT R9, R9, 0x5410, R8 ;  /* 0x0000541009097816 */ /* 0x008fe40000000008 */
[----:B------:R-:W-:-:S03]  /*d5530*/  PRMT R8, R42, 0x5410, R61 ;  /* 0x000054102a087816 */ /* 0x000fc6000000003d */
[----:B------:R0:W-:Y:S04]  /*d5540*/  STL [R1+0x1c], R9 ;  /* 0x00001c0901007387 */ /* 0x0001e80000100800 */
[----:B------:R3:W-:Y:S01]  /*d5550*/  STL [R1+0x14], R8 ;  /* 0x0000140801007387 */ /* 0x0007e20000100800 */
[----:B0-----:R-:W-:Y:S02]  /*d5560*/  PRMT R9, R39, 0x3340, R41 ;  /* 0x0000334027097816 */ /* 0x001fe40000000029 */
[----:B---3--:R-:W-:-:S04]  /*d5570*/  PRMT R8, R40, 0x3340, R0 ;  /* 0x0000334028087816 */ /* 0x008fc80000000000 */
[----:B------:R-:W-:Y:S02]  /*d5580*/  PRMT R42, R9, 0x5410, R8 ;  /* 0x00005410092a7816 */ /* 0x000fe40000000008 */
[----:B------:R-:W-:-:S05]  /*d5590*/  IADD3 R8, P1, PT, R3, R30, RZ ;  /* 0x0000001e03087210 */ /* 0x000fca0007f3e0ff */
[----:B------:R-:W-:Y:S01]  /*d55a0*/  IMAD.X R9, R4, 0x1, R29, P1 ;  /* 0x0000000104097824 */ /* 0x000fe200008e061d */
[----:B------:R-:W-:Y:S04]  /*d55b0*/  STL [R1+0x1dc8], R42 ;  /* 0x001dc82a01007387 */ /* 0x000fe80000100800 */
[----:B------:R0:W-:Y:S04]  /*d55c0*/  STL.64 [R1+0xa78], R8 ;  /* 0x000a780801007387 */ /* 0x0001e80000100a00 */
[----:B------:R-:W4:Y:S01]  /*d55d0*/  LDL.LU R61, [R1+0x20] ;  /* 0x00002000013d7983 */ /* 0x000f220000300800 */
[----:B------:R-:W-:-:S04]  /*d55e0*/  SHF.R.U32.HI R39, RZ, 0x8, R39 ;  /* 0x00000008ff277819 */ /* 0x000fc80000011627 */
[----:B------:R-:W-:Y:S02]  /*d55f0*/  LOP3.LUT R39, R39, 0xffff, RZ, 0xc0, !PT ;  /* 0x0000ffff27277812 */ /* 0x000fe400078ec0ff */
[----:B0-----:R-:W-:Y:S02]  /*d5600*/  SHF.R.U32.HI R8, RZ, 0x8, R51 ;  /* 0x00000008ff087819 */ /* 0x001fe40000011633 */
[----:B------:R-:W-:Y:S02]  /*d5610*/  SHF.R.U32.HI R9, RZ, 0x8, R41 ;  /* 0x00000008ff097819 */ /* 0x000fe40000011629 */
[----:B------:R-:W-:Y:S02]  /*d5620*/  LOP3.LUT R8, R8, 0xffff, RZ, 0xc0, !PT ;  /* 0x0000ffff08087812 */ /* 0x000fe400078ec0ff */
[----:B------:R-:W-:Y:S02]  /*d5630*/  LOP3.LUT R9, R9, 0xffff, RZ, 0xc0, !PT ;  /* 0x0000ffff09097812 */ /* 0x000fe400078ec0ff */
[----:B------:R-:W-:-:S02]  /*d5640*/  PRMT R41, R8, 0x3340, R0 ;  /* 0x0000334008297816 */ /* 0x000fc40000000000 */
[----:B------:R-:W-:-:S03]  /*d5650*/  PRMT R39, R39, 0x3340, R9 ;  /* 0x0000334027277816 */ /* 0x000fc60000000009 */
[----:B------:R0:W-:Y:S04]  /*d5660*/  STL [R1+0x2dc], R41 ;  /* 0x0002dc2901007387 */ /* 0x0001e80000100800 */
[----:B------:R3:W-:Y:S04]  /*d5670*/  STL [R1+0x574], R39 ;  /* 0x0005742701007387 */ /* 0x0007e80000100800 */
[----:B0-----:R-:W4:Y:S04]  /*d5680*/  LDL.LU R41, [R1+0x1f0] ;  /* 0x0001f00001297983 */ /* 0x001f280000300800 */
[----:B------:R-:W4:Y:S01]  /*d5690*/  LDL.LU R51, [R1+0x6f8] ;  /* 0x0006f80001337983 */ /* 0x000f220000300800 */
[----:B------:R-:W-:-:S02]  /*d56a0*/  IADD3 R8, P1, PT, R3, R28, RZ ;  /* 0x0000001c03087210 */ /* 0x000fc40007f3e0ff */
[----:B------:R-:W-:Y:S02]  /*d56b0*/  PRMT R44, R44, 0x5410, R53 ;  /* 0x000054102c2c7816 */ /* 0x000fe40000000035 */
[----:B------:R-:W-:Y:S01]  /*d56c0*/  PRMT R2, R2, 0x5410, R43 ;  /* 0x0000541002027816 */ /* 0x000fe2000000002b */
[----:B------:R-:W-:Y:S01]  /*d56d0*/  IMAD.X R9, R4, 0x1, R27, P1 ;  /* 0x0000000104097824 */ /* 0x000fe200008e061b */
[----:B---3--:R-:W-:Y:S02]  /*d56e0*/  LOP3.LUT R39, R52, 0xffff, RZ, 0xc0, !PT ;  /* 0x0000ffff34277812 */ /* 0x008fe400078ec0ff */
[----:B------:R-:W-:Y:S02]  /*d56f0*/  LOP3.LUT R42, R54, 0xffff, RZ, 0xc0, !PT ;  /* 0x0000ffff362a7812 */ /* 0x000fe400078ec0ff */
[----:B------:R-:W-:Y:S04]  /*d5700*/  STL.64 [R1+0xa20], R8 ;  /* 0x000a200801007387 */ /* 0x000fe80000100a00 */
[----:B------:R-:W-:Y:S04]  /*d5710*/  STL [R1+0x5764], R44 ;  /* 0x0057642c01007387 */ /* 0x000fe80000100800 */
[----:B------:R2:W-:Y:S04]  /*d5720*/  STL [R1+0x18], R2 ;  /* 0x0000180201007387 */ /* 0x0005e80000100800 */
[----:B------:R-:W3:Y:S01]  /*d5730*/  LDL.LU R53, [R1+0x34] ;  /* 0x0000340001357983 */ /* 0x000ee20000300800 */
[----:B--2---:R-:W-:-:S02]  /*d5740*/  LOP3.LUT R2, R56, 0xffff, RZ, 0xc0, !PT ;  /* 0x0000ffff38027812 */ /* 0x004fc400078ec0ff */
[----:B------:R-:W-:Y:S01]  /*d5750*/  PRMT R8, R42, 0x3340, R0 ;  /* 0x000033402a087816 */ /* 0x000fe20000000000 */
[----:B------:R-:W3:Y:S04]  /*d5760*/  LDL.LU R56, [R1+0x550] ;  /* 0x0005500001387983 */ /* 0x000ee80000300800 */
[----:B------:R-:W2:Y:S01]  /*d5770*/  LDL.LU R52, [R1+0x30] ;  /* 0x0000300001347983 */ /* 0x000ea20000300800 */
[----:B------:R-:W-:-:S03]  /*d5780*/  PRMT R9, R39, 0x3340, R2 ;  /* 0x0000334027097816 */ /* 0x000fc60000000002 */
[----:B------:R-:W2:Y:S01]  /*d5790*/  LDL.LU R54, [R1+0x6f0] ;  /* 0x0006f00001367983 */ /* 0x000ea20000300800 */
[----:B------:R-:W-:-:S05]  /*d57a0*/  PRMT R8, R9, 0x5410, R8 ;  /* 0x0000541009087816 */ /* 0x000fca0000000008 */
[----:B------:R0:W-:Y:S02]  /*d57b0*/  STL [R1+0x1dbc], R8 ;  /* 0x001dbc0801007387 */ /* 0x0001e40000100800 */
[----:B0-----:R-:W-:-:S05]  /*d57c0*/  IADD3 R8, P1, PT, R3, R26, RZ ;  /* 0x0000001a03087210 */ /* 0x001fca0007f3e0ff */
[----:B------:R-:W-:-:S05]  /*d57d0*/  IMAD.X R9, R4, 0x1, R25, P1 ;  /* 0x0000000104097824 */ /* 0x000fca00008e0619 */
[----:B------:R0:W-:Y:S02]  /*d57e0*/  STL.64 [R1+0xa70], R8 ;  /* 0x000a700801007387 */ /* 0x0001e40000100a00 */
[----:B0-----:R-:W-:Y:S02]  /*d57f0*/  SHF.R.U32.HI R9, RZ, 0x8, R39 ;  /* 0x00000008ff097819 */ /* 0x001fe40000011627 */
[----:B------:R-:W-:Y:S01]  /*d5800*/  SHF.R.U32.HI R8, RZ, 0x8, R2 ;  /* 0x00000008ff087819 */ /* 0x000fe20000011602 */
[----:B------:R-:W2:Y:S04]  /*d5810*/  LDL.LU R39, [R1+0x4ee4] ;  /* 0x004ee40001277983 */ /* 0x000ea80000300800 */
[----:B------:R-:W2:Y:S04]  /*d5820*/  LDL.LU R43, [R1+0x4e38] ;  /* 0x004e3800012b7983 */ /* 0x000ea80000300800 */
[----:B------:R-:W2:Y:S01]  /*d5830*/  LDL.LU R2, [R1+0x4e90] ;  /* 0x004e900001027983 */ /* 0x000ea20000300800 */
[----:B------:R-:W-:-:S02]  /*d5840*/  LOP3.LUT R9, R9, 0xffff, RZ, 0xc0, !PT ;  /* 0x0000ffff09097812 */ /* 0x000fc400078ec0ff */
[----:B------:R-:W-:-:S04]  /*d5850*/  LOP3.LUT R8, R8, 0xffff, RZ, 0xc0, !PT ;  /* 0x0000ffff08087812 */ /* 0x000fc800078ec0ff */
[----:B------:R-:W-:Y:S02]  /*d5860*/  PRMT R8, R9, 0x3340, R8 ;  /* 0x0000334009087816 */ /* 0x000fe40000000008 */
[----:B----4-:R-:W-:-:S05]  /*d5870*/  PRMT R58, R58, 0x5410, R61 ;  /* 0x000054103a3a7816 */ /* 0x010fca000000003d */
[----:B------:R-:W-:Y:S04]  /*d5880*/  STL [R1+0x5768], R58 ;  /* 0x0057683a01007387 */ /* 0x000fe80000100800 */
[----:B------:R0:W-:Y:S02]  /*d5890*/  STL [R1+0x570], R8 ;  /* 0x0005700801007387 */ /* 0x0001e40000100800 */
[----:B0-----:R-:W-:-:S05]  /*d58a0*/  IADD3 R8, P1, PT, R3, R24, RZ ;  /* 0x0000001803087210 */ /* 0x001fca0007f3e0ff */
[----:B------:R-:W-:-:S05]  /*d58b0*/  IMAD.X R9, R4, 0x1, R23, P1 ;  /* 0x0000000104097824 */ /* 0x000fca00008e0617 */
[----:B------:R0:W-:Y:S02]  /*d58c0*/  STL.64 [R1+0xa68], R8 ;  /* 0x000a680801007387 */ /* 0x0001e40000100a00 */
[----:B0-----:R-:W-:Y:S02]  /*d58d0*/  SHF.R.U32.HI R8, RZ, 0x8, R42 ;  /* 0x00000008ff087819 */ /* 0x001fe4000001162a */
[----:B------:R-:W-:Y:S02]  /*d58e0*/  PRMT R51, R51, 0x5410, R41 ;  /* 0x0000541033337816 */ /* 0x000fe40000000029 */
[----:B------:R-:W-:-:S04]  /*d58f0*/  LOP3.LUT R8, R8, 0xffff, RZ, 0xc0, !PT ;  /* 0x0000ffff08087812 */ /* 0x000fc800078ec0ff */
[----:B------:R-:W-:Y:S01]  /*d5900*/  PRMT R8, R8, 0x3340, R0 ;  /* 0x0000334008087816 */ /* 0x000fe20000000000 */
[----:B------:R-:W-:Y:S04]  /*d5910*/  STL [R1+0x576c], R51 ;  /* 0x00576c3301007387 */ /* 0x000fe80000100800 */
[----:B------:R0:W-:Y:S02]  /*d5920*/  STL [R1+0x2d8], R8 ;  /* 0x0002d80801007387 */ /* 0x0001e40000100800 */
[----:B0-----:R-:W-:-:S05]  /*d5930*/  IADD3 R8, P1, PT, R3, R22, RZ ;  /* 0x0000001603087210 */ /* 0x001fca0007f3e0ff */
[----:B------:R-:W-:-:S05]  /*d5940*/  IMAD.X R9, R4, 0x1, R21, P1 ;  /* 0x0000000104097824 */ /* 0x000fca00008e0615 */
[----:B------:R0:W-:Y:S02]  /*d5950*/  STL.64 [R1+0xaa8], R8 ;  /* 0x000aa80801007387 */ /* 0x0001e40000100a00 */
[----:B0-----:R-:W-:Y:S02]  /*d5960*/  SHF.R.U32.HI R8, RZ, 0x8, R40 ;  /* 0x00000008ff087819 */ /* 0x001fe40000011628 */
[----:B------:R-:W4:Y:S04]  /*d5970*/  LDL.LU R40, [R1+0x3c] ;  /* 0x00003c0001287983 */ /* 0x000f280000300800 */
[----:B------:R-:W4:Y:S01]  /*d5980*/  LDL.LU R41, [R1+0x38] ;  /* 0x0000380001297983 */ /* 0x000f220000300800 */
[----:B------:R-:W-:-:S04]  /*d5990*/  LOP3.LUT R8, R8, 0xffff, RZ, 0xc0, !PT ;  /* 0x0000ffff08087812 */ /* 0x000fc800078ec0ff */
[----:B------:R-:W-:Y:S02]  /*d59a0*/  PRMT R8, R8, 0x3340, R0 ;  /* 0x0000334008087816 */ /* 0x000fe40000000000 */
[----:B---3--:R-:W-:-:S03]  /*d59b0*/  PRMT R56, R56, 0x5410, R53 ;  /* 0x0000541038387816 */ /* 0x008fc60000000035 */
[----:B------:R0:W-:Y:S04]  /*d59c0*/  STL [R1+0x2d4], R8 ;  /* 0x0002d40801007387 */ /* 0x0001e80000100800 */
[----:B------:R3:W-:Y:S01]  /*d59d0*/  STL [R1+0x5770], R56 ;  /* 0x0057703801007387 */ /* 0x0007e20000100800 */
[----:B--2---:R-:W-:-:S03]  /*d59e0*/  PRMT R53, R54, 0x5410, R52 ;  /* 0x0000541036357816 */ /* 0x004fc60000000034 */
[----:B------:R-:W2:Y:S04]  /*d59f0*/  LDL.LU R61, [R1+0x1f8] ;  /* 0x0001f800013d7983 */ /* 0x000ea80000300800 */
[----:B------:R-:W2:Y:S01]  /*d5a00*/  LDL.LU R54, [R1+0x6e8] ;  /* 0x0006e80001367983 */ /* 0x000ea20000300800 */
[----:B0-----:R-:W-:-:S05]  /*d5a10*/  IADD3 R8, P1, PT, R3, R20, RZ ;  /* 0x0000001403087210 */ /* 0x001fca0007f3e0ff */
[----:B------:R-:W-:-:S05]  /*d5a20*/  IMAD.X R9, R4, 0x1, R19, P1 ;  /* 0x0000000104097824 */ /* 0x000fca00008e0613 */
[----:B------:R0:W-:Y:S04]  /*d5a30*/  STL.64 [R1+0xaa0], R8 ;  /* 0x000aa00801007387 */ /* 0x0001e80000100a00 */
[----:B------:R-:W2:Y:S04]  /*d5a40*/  LDL.LU R42, [R1+0x40] ;  /* 0x00004000012a7983 */ /* 0x000ea80000300800 */
[----:B------:R-:W2:Y:S04]  /*d5a50*/  LDL.LU R52, [R1+0x54c] ;  /* 0x00054c0001347983 */ /* 0x000ea80000300800 */
[----:B------:R0:W-:Y:S01]  /*d5a60*/  STL [R1+0x5774], R53 ;  /* 0x0057743501007387 */ /* 0x0001e20000100800 */
[----:B------:R-:W-:-:S02]  /*d5a70*/  LOP3.LUT R51, R2, 0xffff, RZ, 0xc0, !PT ;  /* 0x0000ffff02337812 */ /* 0x000fc400078ec0ff */
[----:B---3--:R-:W-:Y:S01]  /*d5a80*/  LOP3.LUT R56, R39, 0xffff, RZ, 0xc0, !PT ;  /* 0x0000ffff27387812 */ /* 0x008fe200078ec0ff */
[----:B------:R-:W3:Y:S01]  /*d5a90*/  LDL.LU R2, [R1+0x4f00] ;  /* 0x004f000001027983 */ /* 0x000ee20000300800 */
[----:B------:R-:W-:-:S03]  /*d5aa0*/  LOP3.LUT R44, R43, 0xffff, RZ, 0xc0, !PT ;  /* 0x0000ffff2b2c7812 */ /* 0x000fc600078ec0ff */
[----:B------:R-:W3:Y:S04]  /*d5ab0*/  LDL.LU R39, [R1+0x4e48] ;  /* 0x004e480001277983 */ /* 0x000ee80000300800 */
[----:B------:R-:W3:Y:S01]  /*d5ac0*/  LDL.LU R43, [R1+0x4ea8] ;  /* 0x004ea800012b7983 */ /* 0x000ee20000300800 */
[----:B0-----:R-:W-:Y:S02]  /*d5ad0*/  PRMT R8, R44, 0x3340, R0 ;  /* 0x000033402c087816 */ /* 0x001fe40000000000 */
[----:B------:R-:W-:-:S04]  /*d5ae0*/  PRMT R9, R56, 0x3340, R51 ;  /* 0x0000334038097816 */ /* 0x000fc80000000033 */
[----:B------:R-:W-:Y:S02]  /*d5af0*/  PRMT R53, R9, 0x5410, R8 ;  /* 0x0000541009357816 */ /* 0x000fe40000000008 */
[----:B------:R-:W-:-:S05]  /*d5b00*/  IADD3 R8, P1, PT, R3, R18, RZ ;  /* 0x0000001203087210 */ /* 0x000fca0007f3e0ff */
[----:B------:R-:W-:Y:S01]  /*d5b10*/  IMAD.X R9, R4, 0x1, R17, P1 ;  /* 0x0000000104097824 */ /* 0x000fe200008e0611 */
[----:B------:R-:W-:Y:S01]  /*d5b20*/  STL [R1+0x1db8], R53 ;  /* 0x001db83501007387 */ /* 0x000fe20000100800 */
[----:B------:R-:W-:-:S03]  /*d5b30*/  SHF.R.U32.HI R4, RZ, 0x8, R51 ;  /* 0x00000008ff047819 */ /* 0x000fc60000011633 */
[----:B------:R0:W-:Y:S01]  /*d5b40*/  STL.64 [R1+0xb00], R8 ;  /* 0x000b000801007387 */ /* 0x0001e20000100a00 */
[----:B------:R-:W-:Y:S02]  /*d5b50*/  LOP3.LUT R4, R4, 0xffff, RZ, 0xc0, !PT ;  /* 0x0000ffff04047812 */ /* 0x000fe400078ec0ff */
[----:B0-----:R-:W-:-:S04]  /*d5b60*/  SHF.R.U32.HI R8, RZ, 0x8, R56 ;  /* 0x00000008ff087819 */ /* 0x001fc80000011638 */
[----:B------:R-:W-:-:S04]  /*d5b70*/  LOP3.LUT R8, R8, 0xffff, RZ, 0xc0, !PT ;  /* 0x0000ffff08087812 */ /* 0x000fc800078ec0ff */
[----:B------:R-:W-:Y:S01]  /*d5b80*/  PRMT R4, R8, 0x3340, R4 ;  /* 0x0000334008047816 */ /* 0x000fe20000000004 */
[----:B-1----:R-:W-:Y:S01]  /*d5b90*/  VIADD R3, R3, UR6 ;  /* 0x0000000603037c36 */ /* 0x002fe20008000000 */
[----:B------:R-:W0:Y:S04]  /*d5ba0*/  LDCU UR6, c[0x0][0x3b8] ;  /* 0x00007700ff0677ac */ /* 0x000e280008000800 */
[----:B------:R-:W-:Y:S02]  /*d5bb0*/  IADD3 R8, P1, PT, R3, R16, RZ ;  /* 0x0000001003087210 */ /* 0x000fe40007f3e0ff */
[----:B----4-:R-:W-:Y:S02]  /*d5bc0*/  PRMT R59, R59, 0x5410, R40 ;  /* 0x000054103b3b7816 */ /* 0x010fe40000000028 */
[----:B------:R-:W-:-:S03]  /*d5bd0*/  PRMT R57, R57, 0x5410, R41 ;  /* 0x0000541039397816 */ /* 0x000fc60000000029 */
[----:B------:R-:W-:Y:S04]  /*d5be0*/  STL [R1+0x5778], R59 ;  /* 0x0057783b01007387 */ /* 0x000fe80000100800 */
[----:B------:R1:W-:Y:S04]  /*d5bf0*/  STL [R1+0x550], R4 ;  /* 0x0005500401007387 */ /* 0x0003e80000100800 */
[----:B------:R-:W4:Y:S04]  /*d5c00*/  LDL.LU R40, [R1+0x1e4] ;  /* 0x0001e40001287983 */ /* 0x000f280000300800 */
[----:B------:R-:W4:Y:S01]  /*d5c10*/  LDL.LU R41, [R1+0x6e0] ;  /* 0x0006e00001297983 */ /* 0x000f220000300800 */
[----:B-1----:R-:W-:-:S02]  /*d5c20*/  SHF.R.S32.HI R4, RZ, 0x1f, R3 ;  /* 0x0000001fff047819 */ /* 0x002fc40000011403 */
[----:B--2---:R-:W-:Y:S01]  /*d5c30*/  PRMT R54, R54, 0x5410, R61 ;  /* 0x0000541036367816 */ /* 0x004fe2000000003d */
[----:B------:R-:W-:Y:S02]  /*d5c40*/  STL [R1+0x577c], R57 ;  /* 0x00577c3901007387 */ /* 0x000fe40000100800 */
[----:B------:R-:W-:Y:S02]  /*d5c50*/  IMAD.X R9, R4, 0x1, R38, P1 ;  /* 0x0000000104097824 */ /* 0x000fe400008e0626 */
[----:B------:R1:W-:Y:S04]  /*d5c60*/  STL [R1+0x5788], R54 ;  /* 0x0057883601007387 */ /* 0x0003e80000100800 */
[----:B------:R2:W-:Y:S04]  /*d5c70*/  STL.64 [R1+0xad8], R8 ;  /* 0x000ad80801007387 */ /* 0x0005e80000100a00 */
[----:B------:R-:W4:Y:S04]  /*d5c80*/  LDL.LU R56, [R1+0x1d0] ;  /* 0x0001d00001387983 */ /* 0x000f280000300800 */
[----:B------:R-:W4:Y:S01]  /*d5c90*/  LDL.LU R51, [R1+0x6d8] ;  /* 0x0006d80001337983 */ /* 0x000f220000300800 */
[----:B------:R-:W-:-:S02]  /*d5ca0*/  PRMT R52, R52, 0x5410, R42 ;  /* 0x0000541034347816 */ /* 0x000fc4000000002a */
[----:B---3--:R-:W-:-:S03]  /*d5cb0*/  LOP3.LUT R2, R2, 0xffff, RZ, 0xc0, !PT ;  /* 0x0000ffff02027812 */ /* 0x008fc600078ec0ff */
[----:B------:R3:W-:Y:S04]  /*d5cc0*/  STL [R1+0x578c], R52 ;  /* 0x00578c3401007387 */ /* 0x0007e80000100800 */
[----:B------:R-:W4:Y:S01]  /*d5cd0*/  LDL.LU R61, [R1+0x1c4] ;  /* 0x0001c400013d7983 */ /* 0x000f220000300800 */
[----:B-1----:R-:W-:-:S03]  /*d5ce0*/  LOP3.LUT R54, R43, 0xffff, RZ, 0xc0, !PT ;  /* 0x0000ffff2b367812 */ /* 0x002fc600078ec0ff */
[----:B------:R-:W4:Y:S01]  /*d5cf0*/  LDL.LU R42, [R1+0x544] ;  /* 0x00054400012a7983 */ /* 0x000f220000300800 */
[----:B--2---:R-:W-:Y:S02]  /*d5d00*/  PRMT R9, R2, 0x3340, R54 ;  /* 0x0000334002097816 */ /* 0x004fe40000000036 */
[----:B---3--:R-:W-:Y:S02]  /*d5d10*/  LOP3.LUT R52, R39, 0xffff, RZ, 0xc0, !PT ;  /* 0x0000ffff27347812 */ /* 0x008fe400078ec0ff */
[----:B------:R-:W2:Y:S04]  /*d5d20*/  LDL.LU R39, [R1+0x1c0] ;  /* 0x0001c00001277983 */ /* 0x000ea80000300800 */
[----:B------:R-:W2:Y:S01]  /*d5d30*/  LDL.LU R43, [R1+0x6d0] ;  /* 0x0006d000012b7983 */ /* 0x000ea20000300800 */
[----:B------:R-:W-:-:S04]  /*d5d40*/  PRMT R8, R52, 0x3340, R0 ;  /* 0x0000334034087816 */ /* 0x000fc80000000000 */
[----:B------:R-:W-:Y:S01]  /*d5d50*/  PRMT R53, R9, 0x5410, R8 ;  /* 0x0000541009357816 */ /* 0x000fe20000000008 */
[----:B0-----:R-:W-:Y:S01]  /*d5d60*/  VIADD R8, R3, UR6 ;  /* 0x0000000603087c36 */ /* 0x001fe20008000000 */
[----:B------:R-:W0:Y:S04]  /*d5d70*/  LDCU UR6, c[0x0][0x398] ;  /* 0x00007300ff0677ac */ /* 0x000e280008000800 */
[----:B------:R-:W-:Y:S02]  /*d5d80*/  SHF.R.S32.HI R9, RZ, 0x1f, R8 ;  /* 0x0000001fff097819 */ /* 0x000fe40000011408 */
[----:B------:R-:W-:Y:S01]  /*d5d90*/  IADD3 R58, P1, PT, R8, R16, RZ ;  /* 0x00000010083a7210 */ /* 0x000fe20007f3e0ff */
[----:B------:R1:W-:Y:S04]  /*d5da0*/  STL [R1+0x1dac], R53 ;  /* 0x001dac3501007387 */ /* 0x0003e80000100800 */
[----:B------:R-:W-:Y:S01]  /*d5db0*/  IMAD.X R59, R9, 0x1, R38, P1 ;  /* 0x00000001093b7824 */ /* 0x000fe200008e0626 */
[----:B------:R-:W-:Y:S01]  /*d5dc0*/  SHF.R.U32.HI R38, RZ, 0x8, R2 ;  /* 0x00000008ff267819 */ /* 0x000fe20000011602 */
[----:B-1----:R-:W3:Y:S04]  /*d5dd0*/  LDL.LU R53, [R1+0x50a0] ;  /* 0x0050a00001357983 */ /* 0x002ee80000300800 */
[----:B------:R-:W2:Y:S01]  /*d5de0*/  LDL.LU R2, [R1+0x5030] ;  /* 0x0050300001027983 */ /* 0x000ea20000300800 */
[----:B------:R-:W-:-:S02]  /*d5df0*/  SHF.R.U32.HI R16, RZ, 0x8, R54 ;  /* 0x00000008ff107819 */ /* 0x000fc40000011636 */
[----:B------:R-:W-:Y:S02]  /*d5e00*/  LOP3.LUT R38, R38, 0xffff, RZ, 0xc0, !PT ;  /* 0x0000ffff26267812 */ /* 0x000fe400078ec0ff */
[----:B------:R-:W-:-:S04]  /*d5e10*/  LOP3.LUT R16, R16, 0xffff, RZ, 0xc0, !PT ;  /* 0x0000ffff10107812 */ /* 0x000fc800078ec0ff */
[----:B------:R-:W-:Y:S01]  /*d5e20*/  PRMT R38, R38, 0x3340, R16 ;  /* 0x0000334026267816 */ /* 0x000fe20000000010 */
[----:B------:R1:W-:Y:S04]  /*d5e30*/  STL.64 [R1+0xb40], R58 ;  /* 0x000b403a01007387 */ /* 0x0003e80000100a00 */
[----:B-1----:R-:W3:Y:S04]  /*d5e40*/  LDL.LU R58, [R1+0x505c] ;  /* 0x00505c00013a7983 */ /* 0x002ee80000300800 */
[----:B------:R-:W-:Y:S01]  /*d5e50*/  STL [R1+0x54c], R38 ;  /* 0x00054c2601007387 */ /* 0x000fe20000100800 */
[----:B----4-:R-:W-:-:S02]  /*d5e60*/  PRMT R16, R41, 0x5410, R40 ;  /* 0x0000541029107816 */ /* 0x010fc40000000028 */
[----:B------:R-:W-:-:S05]  /*d5e70*/  IADD3 R40, P1, PT, R3, R15, RZ ;  /* 0x0000000f03287210 */ /* 0x000fca0007f3e0ff */
[----:B------:R-:W-:Y:S01]  /*d5e80*/  IMAD.X R41, R4, 0x1, R37, P1 ;  /* 0x0000000104297824 */ /* 0x000fe200008e0625 */
[----:B------:R-:W-:Y:S04]  /*d5e90*/  STL [R1+0x94c], R16 ;  /* 0x00094c1001007387 */ /* 0x000fe80000100800 */
[----:B------:R1:W-:Y:S02]  /*d5ea0*/  STL.64 [R1+0xab8], R40 ;  /* 0x000ab82801007387 */ /* 0x0003e40000100a00 */
[----:B-1----:R-:W-:Y:S02]  /*d5eb0*/  IADD3 R40, P1, PT, R8, R15, RZ ;  /* 0x0000000f08287210 */ /* 0x002fe40007f3e0ff */
[----:B------:R-:W-:-:S04]  /*d5ec0*/  SHF.R.U32.HI R15, RZ, 0x8, R52 ;  /* 0x00000008ff0f7819 */ /* 0x000fc80000011634 */
[----:B------:R-:W-:Y:S01]  /*d5ed0*/  LOP3.LUT R15, R15, 0xffff, RZ, 0xc0, !PT ;  /* 0x0000ffff0f0f7812 */ /* 0x000fe200078ec0ff */
[----:B------:R-:W-:-:S03]  /*d5ee0*/  IMAD.X R41, R9, 0x1, R37, P1 ;  /* 0x0000000109297824 */ /* 0x000fc600008e0625 */
[----:B------:R-:W-:Y:S02]  /*d5ef0*/  PRMT R16, R15, 0x3340, R0 ;  /* 0x000033400f107816 */ /* 0x000fe40000000000 */
[----:B------:R-:W-:Y:S02]  /*d5f00*/  PRMT R15, R51, 0x5410, R56 ;  /* 0x00005410330f7816 */ /* 0x000fe40000000038 */
[-C--:B------:R-:W-:Y:S01]  /*d5f10*/  IADD3 R56, P1, PT, R3, R14.reuse, RZ ;  /* 0x0000000e03387210 */ /* 0x080fe20007f3e0ff */
[----:B------:R1:W-:Y:S04]  /*d5f20*/  STL.64 [R1+0xb20], R40 ;  /* 0x000b202801007387 */ /* 0x0003e80000100a00 */
[----:B------:R-:W-:Y:S01]  /*d5f30*/  IMAD.X R57, R4, 0x1, R13, P1 ;  /* 0x0000000104397824 */ /* 0x000fe200008e060d */
[----:B------:R-:W-:-:S02]  /*d5f40*/  IADD3 R14, P1, PT, R8, R14, RZ ;  /* 0x0000000e080e7210 */ /* 0x000fc40007f3e0ff */
[----:B------:R-:W-:Y:S01]  /*d5f50*/  PRMT R37, R42, 0x5410, R61 ;  /* 0x000054102a257816 */ /* 0x000fe2000000003d */
[----:B-1----:R-:W4:Y:S04]  /*d5f60*/  LDL.LU.64 R40, [R1+0x57b8] ;  /* 0x0057b80001287983 */ /* 0x002f280000300a00 */
[----:B------:R1:W-:Y:S04]  /*d5f70*/  STL [R1+0x5790], R15 ;  /* 0x0057900f01007387 */ /* 0x0003e80000100800 */
[----:B------:R-:W-:Y:S04]  /*d5f80*/  STL [R1+0x2d0], R16 ;  /* 0x0002d01001007387 */ /* 0x000fe80000100800 */
[----:B------:R0:W-:Y:S04]  /*d5f90*/  STL.64 [R1+0xa60], R56 ;  /* 0x000a603801007387 */ /* 0x0001e80000100a00 */
[----:B------:R-:W-:Y:S01]  /*d5fa0*/  STL [R1+0x5794], R37 ;  /* 0x0057942501007387 */ /* 0x000fe20000100800 */
[----:B-1----:R-:W-:-:S05]  /*d5fb0*/  IMAD.X R15, R9, 0x1, R13, P1 ;  /* 0x00000001090f7824 */ /* 0x002fca00008e060d */
[----:B------:R2:W-:Y:S04]  /*d5fc0*/  STL.64 [R1+0xb10], R14 ;  /* 0x000b100e01007387 */ /* 0x0005e80000100a00 */
[----:B0-----:R-:W4:Y:S04]  /*d5fd0*/  LDL.LU R56, [R1+0x1cc] ;  /* 0x0001cc0001387983 */ /* 0x001f280000300800 */
[----:B------:R-:W4:Y:S04]  /*d5fe0*/  LDL.LU R51, [R1+0x6c8] ;  /* 0x0006c80001337983 */ /* 0x000f280000300800 */
[----:B------:R-:W4:Y:S04]  /*d5ff0*/  LDL.LU R61, [R1+0x1a0] ;  /* 0x0001a000013d7983 */ /* 0x000f280000300800 */
[----:B------:R-:W4:Y:S01]  /*d6000*/  LDL.LU R42, [R1+0x540] ;  /* 0x00054000012a7983 */ /* 0x000f220000300800 */
[----:B--2---:R-:W-:-:S03]  /*d6010*/  PRMT R14, R43, 0x5410, R39 ;  /* 0x000054102b0e7816 */ /* 0x004fc60000000027 */
[----:B------:R-:W2:Y:S04]  /*d6020*/  LDL.LU R39, [R1+0x50b8] ;  /* 0x0050b80001277983 */ /* 0x000ea80000300800 */
[----:B------:R-:W2:Y:S04]  /*d6030*/  LDL.LU R43, [R1+0x5048] ;  /* 0x00504800012b7983 */ /* 0x000ea80000300800 */
[----:B------:R0:W-:Y:S02]  /*d6040*/  STL [R1+0x5798], R14 ;  /* 0x0057980e01007387 */ /* 0x0001e40000100800 */
[----:B0-----:R-:W-:-:S02]  /*d6050*/  LOP3.LUT R14, R2, 0xffff, RZ, 0xc0, !PT ;  /* 0x0000ffff020e7812 */ /* 0x001fc400078ec0ff */
[----:B------:R-:W2:Y:S01]  /*d6060*/  LDL.LU R2, [R1+0x5068] ;  /* 0x0050680001027983 */ /* 0x000ea20000300800 */
[----:B---3--:R-:W-:Y:S02]  /*d6070*/  LOP3.LUT R15, R53, 0xffff, RZ, 0xc0, !PT ;  /* 0x0000ffff350f7812 */ /* 0x008fe400078ec0ff */
[----:B------:R-:W-:Y:S02]  /*d6080*/  LOP3.LUT R38, R58, 0xffff, RZ, 0xc0, !PT ;  /* 0x0000ffff3a267812 */ /* 0x000fe400078ec0ff */
[-C--:B------:R-:W-:Y:S02]  /*d6090*/  IADD3 R52, P1, PT, R3, R12.reuse, RZ ;  /* 0x0000000c03347210 */ /* 0x080fe40007f3e0ff */
[----:B------:R-:W-:Y:S02]  /*d60a0*/  PRMT R13, R14, 0x3340, R13 ;  /* 0x000033400e0d7816 */ /* 0x000fe4000000000d */
[----:B------:R-:W-:Y:S01]  /*d60b0*/  PRMT R16, R15, 0x3340, R38 ;  /* 0x000033400f107816 */ /* 0x000fe20000000026 */
[----:B------:R-:W-:Y:S01]  /*d60c0*/  IMAD.X R53, R4, 0x1, R11, P1 ;  /* 0x0000000104357824 */ /* 0x000fe200008e060b */
[----:B------:R-:W-:-:S02]  /*d60d0*/  IADD3 R12, P1, PT, R8, R12, RZ ;  /* 0x0000000c080c7210 */ /* 0x000fc40007f3e0ff */
[----:B------:R-:W-:-:S05]  /*d60e0*/  PRMT R13, R16, 0x5410, R13 ;  /* 0x00005410100d7816 */ /* 0x000fca000000000d */
[----:B------:R0:W-:Y:S04]  /*d60f0*/  STL [R1+0x1da8], R13 ;  /* 0x001da80d01007387 */ /* 0x0001e80000100800 */
[----:B------:R1:W-:Y:S01]  /*d6100*/  STL.64 [R1+0xab0], R52 ;  /* 0x000ab03401007387 */ /* 0x0003e20000100a00 */
[----:B0-----:R-:W-:Y:S01]  /*d6110*/  IMAD.X R13, R9, 0x1, R11, P1 ;  /* 0x00000001090d7824 */ /* 0x001fe200008e060b */
[----:B------:R-:W-:-:S04]  /*d6120*/  SHF.R.U32.HI R11, RZ, 0x8, R44 ;  /* 0x00000008ff0b7819 */ /* 0x000fc8000001162c */
[----:B------:R0:W-:Y:S01]  /*d6130*/  STL.64 [R1+0xaf0], R12 ;  /* 0x000af00c01007387 */ /* 0x0001e20000100a00 */
[----:B------:R-:W-:Y:S02]  /*d6140*/  LOP3.LUT R11, R11, 0xffff, RZ, 0xc0, !PT ;  /* 0x0000ffff0b0b7812 */ /* 0x000fe400078ec0ff */
[----:B-1----:R-:W-:Y:S02]  /*d6150*/  IADD3 R52, P1, PT, R3, R10, RZ ;  /* 0x0000000a03347210 */ /* 0x002fe40007f3e0ff */
[----:B0-----:R-:W-:Y:S02]  /*d6160*/  SHF.R.U32.HI R13, RZ, 0x8, R15 ;  /* 0x00000008ff0d7819 */ /* 0x001fe4000001160f */
[----:B------:R-:W-:Y:S02]  /*d6170*/  SHF.R.U32.HI R12, RZ, 0x8, R38 ;  /* 0x00000008ff0c7819 */ /* 0x000fe40000011626 */
[----:B------:R-:W-:Y:S02]  /*d6180*/  LOP3.LUT R13, R13, 0xffff, RZ, 0xc0, !PT ;  /* 0x0000ffff0d0d7812 */ /* 0x000fe400078ec0ff */
[----:B------:R-:W-:-:S02]  /*d6190*/  LOP3.LUT R12, R12, 0xffff, RZ, 0xc0, !PT ;  /* 0x0000ffff0c0c7812 */ /* 0x000fc400078ec0ff */
[----:B------:R-:W-:Y:S01]  /*d61a0*/  PRMT R15, R11, 0x3340, R0 ;  /* 0x000033400b0f7816 */ /* 0x000fe20000000000 */
[--C-:B------:R-:W-:Y:S01]  /*d61b0*/  IMAD.X R53, R4, 0x1, R7.reuse, P1 ;  /* 0x0000000104357824 */ /* 0x100fe200008e0607 */
[----:B------:R-:W-:Y:S02]  /*d61c0*/  PRMT R11, R13, 0x3340, R12 ;  /* 0x000033400d0b7816 */ /* 0x000fe4000000000c */
[----:B------:R-:W-:Y:S01]  /*d61d0*/  IADD3 R12, P1, PT, R8, R10, RZ ;  /* 0x0000000a080c7210 */ /* 0x000fe20007f3e0ff */
[----:B------:R-:W-:Y:S04]  /*d61e0*/  STL [R1+0x2cc], R15 ;  /* 0x0002cc0f01007387 */ /* 0x000fe80000100800 */
[----:B------:R-:W-:Y:S01]  /*d61f0*/  STL [R1+0x544], R11 ;  /* 0x0005440b01007387 */ /* 0x000fe20000100800 */
[----:B------:R-:W-:-:S03]  /*d6200*/  IMAD.X R13, R9, 0x1, R7, P1 ;  /* 0x00000001090d7824 */ /* 0x000fc600008e0607 */
[----:B------:R-:W3:Y:S04]  /*d6210*/  LDL.LU R58, [R1+0x1c8] ;  /* 0x0001c800013a7983 */ /* 0x000ee80000300800 */
[----:B------:R0:W-:Y:S04]  /*d6220*/  STL.64 [R1+0xa58], R52 ;  /* 0x000a583401007387 */ /* 0x0001e80000100a00 */
[----:B------:R-:W3:Y:S04]  /*d6230*/  LDL.LU R44, [R1+0x6a8] ;  /* 0x0006a800012c7983 */ /* 0x000ee80000300800 */
[----:B------:R-:W-:Y:S04]  /*d6240*/  STL [R1+0x5654], R7 ;  /* 0x0056540701007387 */ /* 0x000fe80000100800 */
[----:B------:R4:W-:Y:S01]  /*d6250*/  STL.64 [R1+0xad0], R12 ;  /* 0x000ad00c01007387 */ /* 0x0009e20000100a00 */
[----:B0-----:R-:W-:-:S05]  /*d6260*/  IADD3 R52, P1, PT, R3, R6, RZ ;  /* 0x0000000603347210 */ /* 0x001fca0007f3e0ff */
[----:B------:R-:W-:Y:S01]  /*d6270*/  IMAD.X R53, R4, 0x1, R5, P1 ;  /* 0x0000000104357824 */ /* 0x000fe200008e0605 */
[----:B----4-:R-:W-:Y:S02]  /*d6280*/  PRMT R12, R51, 0x5410, R56 ;  /* 0x00005410330c7816 */ /* 0x010fe40000000038 */
[----:B------:R-:W-:Y:S02]  /*d6290*/  PRMT R38, R42, 0x5410, R61 ;  /* 0x000054102a267816 */ /* 0x000fe4000000003d */
[----:B--2---:R-:W-:Y:S02]  /*d62a0*/  LOP3.LUT R16, R39, 0xffff, RZ, 0xc0, !PT ;  /* 0x0000ffff27107812 */ /* 0x004fe400078ec0ff */
[----:B------:R-:W-:-:S04]  /*d62b0*/  LOP3.LUT R7, R43, 0xffff, RZ, 0xc0, !PT ;  /* 0x0000ffff2b077812 */ /* 0x000fc800078ec0ff */
[----:B------:R-:W-:Y:S02]  /*d62c0*/  PRMT R10, R7, 0x3340, R10 ;  /* 0x00003340070a7816 */ /* 0x000fe4000000000a */
[----:B------:R-:W-:-:S04]  /*d62d0*/  LOP3.LUT R13, R2, 0xffff, RZ, 0xc0, !PT ;  /* 0x0000ffff020d7812 */ /* 0x000fc800078ec0ff */
[----:B------:R-:W-:Y:S01]  /*d62e0*/  PRMT R11, R16, 0x3340, R13 ;  /* 0x00003340100b7816 */ /* 0x000fe2000000000d */
[----:B------:R-:W-:Y:S04]  /*d62f0*/  STL [R1+0x579c], R12 ;  /* 0x00579c0c01007387 */ /* 0x000fe80000100800 */
[----:B------:R-:W2:Y:S04]  /*d6300*/  LDL.LU R61, [R1+0x1e0] ;  /* 0x0001e000013d7983 */ /* 0x000ea80000300800 */
[----:B------:R-:W2:Y:S01]  /*d6310*/  LDL.LU R42, [R1+0x688] ;  /* 0x00068800012a7983 */ /* 0x000ea20000300800 */
[----:B------:R-:W-:-:S05]  /*d6320*/  PRMT R2, R11, 0x5410, R10 ;  /* 0x000054100b027816 */ /* 0x000fca000000000a */
        /* <DEDUP_REMOVED lines=8> */
[----:B------:R-:W4:Y:S01]  /*d63b0*/  LDL.LU R2, [R1+0x5050] ;  /* 0x0050500001027983 */ /* 0x000f220000300800 */
[----:B------:R-:W-:-:S03]  /*d63c0*/  IADD3 R10, P1, PT, R8, R6, RZ ;  /* 0x00000006080a7210 */ /* 0x000fc60007f3e0ff */
[----:B------:R-:W-:Y:S02]  /*d63d0*/  STL [R1+0x5648], R6 ;  /* 0x0056480601007387 */ /* 0x000fe40000100800 */
[----:B------:R-:W-:Y:S02]  /*d63e0*/  IMAD.X R11, R9, 0x1, R5, P1 ;  /* 0x00000001090b7824 */ /* 0x000fe400008e0605 */
[----:B------:R-:W-:Y:S04]  /*d63f0*/  STL [R1+0x5630], R5 ;  /* 0x0056300501007387 */ /* 0x000fe80000100800 */
[----:B------:R0:W-:Y:S01]  /*d6400*/  STL.64 [R1+0xa98], R10 ;  /* 0x000a980a01007387 */ /* 0x0001e20000100a00 */
[----:B------:R-:W-:Y:S02]  /*d6410*/  IADD3 R12, P1, PT, R3, R36, RZ ;  /* 0x00000024030c7210 */ /* 0x000fe40007f3e0ff */
[----:B0-----:R-:W-:-:S02]  /*d6420*/  SHF.R.U32.HI R11, RZ, 0x8, R16 ;  /* 0x00000008ff0b7819 */ /* 0x001fc40000011610 */
[----:B------:R-:W-:Y:S02]  /*d6430*/  SHF.R.U32.HI R10, RZ, 0x8, R13 ;  /* 0x00000008ff0a7819 */ /* 0x000fe4000001160d */
[----:B------:R-:W-:Y:S02]  /*d6440*/  LOP3.LUT R11, R11, 0xffff, RZ, 0xc0, !PT ;  /* 0x0000ffff0b0b7812 */ /* 0x000fe400078ec0ff */
[----:B------:R-:W-:Y:S01]  /*d6450*/  LOP3.LUT R10, R10, 0xffff, RZ, 0xc0, !PT ;  /* 0x0000ffff0a0a7812 */ /* 0x000fe200078ec0ff */
[----:B------:R-:W-:-:S03]  /*d6460*/  IMAD.X R13, R4, 0x1, R35, P1 ;  /* 0x00000001040d7824 */ /* 0x000fc600008e0623 */
[----:B------:R-:W-:Y:S02]  /*d6470*/  PRMT R5, R11, 0x3340, R10 ;  /* 0x000033400b057816 */ /* 0x000fe4000000000a */
[----:B------:R-:W-:-:S03]  /*d6480*/  SHF.R.U32.HI R10, RZ, 0x8, R7 ;  /* 0x00000008ff0a7819 */ /* 0x000fc60000011607 */
[----:B------:R-:W-:Y:S04]  /*d6490*/  STL [R1+0x540], R5 ;  /* 0x0005400501007387 */ /* 0x000fe80000100800 */
[----:B------:R0:W-:Y:S01]  /*d64a0*/  STL.64 [R1+0x9e0], R12 ;  /* 0x0009e00c01007387 */ /* 0x0001e20000100a00 */
[----:B------:R-:W-:Y:S02]  /*d64b0*/  LOP3.LUT R10, R10, 0xffff, RZ, 0xc0, !PT ;  /* 0x0000ffff0a0a7812 */ /* 0x000fe400078ec0ff */
[----:B0-----:R-:W-:-:S05]  /*d64c0*/  IADD3 R12, P1, PT, R8, R36, RZ ;  /* 0x00000024080c7210 */ /* 0x001fca0007f3e0ff */
[----:B------:R-:W-:Y:S01]  /*d64d0*/  IMAD.X R13, R9, 0x1, R35, P1 ;  /* 0x00000001090d7824 */ /* 0x000fe200008e0623 */
[----:B------:R-:W-:Y:S02]  /*d64e0*/  IADD3 R6, P1, PT, R3, R34, RZ ;  /* 0x0000002203067210 */ /* 0x000fe40007f3e0ff */
[----:B------:R-:W-:-:S03]  /*d64f0*/  PRMT R5, R10, 0x3340, R0 ;  /* 0x000033400a057816 */ /* 0x000fc60000000000 */
[----:B------:R-:W-:Y:S01]  /*d6500*/  IMAD.X R7, R4, 0x1, R33, P1 ;  /* 0x0000000104077824 */ /* 0x000fe200008e0621 */
[----:B------:R-:W-:Y:S04]  /*d6510*/  STL.64 [R1+0xa18], R12 ;  /* 0x000a180c01007387 */ /* 0x000fe80000100a00 */
[----:B------:R-:W-:Y:S04]  /*d6520*/  STL [R1+0x2c8], R5 ;  /* 0x0002c80501007387 */ /* 0x000fe80000100800 */
[----:B------:R0:W-:Y:S01]  /*d6530*/  STL.64 [R1+0x9d8], R6 ;  /* 0x0009d80601007387 */ /* 0x0001e20000100a00 */
[----:B---3--:R-:W-:-:S03]  /*d6540*/  PRMT R11, R44, 0x5410, R58 ;  /* 0x000054102c0b7816 */ /* 0x008fc6000000003a */
[----:B------:R-:W3:Y:S04]  /*d6550*/  LDL.LU R58, [R1+0x200] ;  /* 0x00020000013a7983 */ /* 0x000ee80000300800 */
[----:B------:R-:W3:Y:S01]  /*d6560*/  LDL.LU R44, [R1+0x534] ;  /* 0x00053400012c7983 */ /* 0x000ee20000300800 */
[----:B0-----:R-:W-:-:S05]  /*d6570*/  IADD3 R6, P1, PT, R8, R34, RZ ;  /* 0x0000002208067210 */ /* 0x001fca0007f3e0ff */
[----:B------:R-:W-:Y:S01]  /*d6580*/  IMAD.X R7, R9, 0x1, R33, P1 ;  /* 0x0000000109077824 */ /* 0x000fe200008e0621 */
[----:B--2---:R-:W-:Y:S02]  /*d6590*/  PRMT R35, R42, 0x5410, R61 ;  /* 0x000054102a237816 */ /* 0x004fe4000000003d */
[----:B------:R-:W2:Y:S04]  /*d65a0*/  LDL.LU R61, [R1+0x1fc] ;  /* 0x0001fc00013d7983 */ /* 0x000ea80000300800 */
[----:B------:R0:W-:Y:S04]  /*d65b0*/  STL.64 [R1+0x9d0], R6 ;  /* 0x0009d00601007387 */ /* 0x0001e80000100a00 */
[----:B------:R-:W2:Y:S01]  /*d65c0*/  LDL.LU R42, [R1+0x668] ;  /* 0x00066800012a7983 */ /* 0x000ea20000300800 */
[----:B----4-:R-:W-:-:S03]  /*d65d0*/  PRMT R33, R43, 0x5410, R39 ;  /* 0x000054102b217816 */ /* 0x010fc60000000027 */
[----:B------:R-:W4:Y:S04]  /*d65e0*/  LDL.LU R39, [R1+0x50b4] ;  /* 0x0050b40001277983 */ /* 0x000f280000300800 */
[----:B------:R-:W4:Y:S01]  /*d65f0*/  LDL.LU R43, [R1+0x5038] ;  /* 0x00503800012b7983 */ /* 0x000f220000300800 */
[----:B------:R-:W-:-:S03]  /*d6600*/  LOP3.LUT R16, R2, 0xffff, RZ, 0xc0, !PT ;  /* 0x0000ffff02107812 */ /* 0x000fc600078ec0ff */
[----:B------:R-:W4:Y:S01]  /*d6610*/  LDL.LU R2, [R1+0x5060] ;  /* 0x0050600001027983 */ /* 0x000f220000300800 */
[----:B------:R-:W-:Y:S02]  /*d6620*/  LOP3.LUT R36, R56, 0xffff, RZ, 0xc0, !PT ;  /* 0x0000ffff38247812 */ /* 0x000fe400078ec0ff */
[----:B------:R-:W-:Y:S02]  /*d6630*/  LOP3.LUT R5, R51, 0xffff, RZ, 0xc0, !PT ;  /* 0x0000ffff33057812 */ /* 0x000fe400078ec0ff */
[----:B0-----:R-:W-:Y:S02]  /*d6640*/  IADD3 R6, P1, PT, R3, R32, RZ ;  /* 0x0000002003067210 */ /* 0x001fe40007f3e0ff */
[----:B------:R-:W-:Y:S02]  /*d6650*/  PRMT R13, R36, 0x3340, R16 ;  /* 0x00003340240d7816 */ /* 0x000fe40000000010 */
[----:B------:R-:W-:Y:S01]  /*d6660*/  PRMT R10, R5, 0x3340, R0 ;  /* 0x00003340050a7816 */ /* 0x000fe20000000000 */
[----:B------:R-:W-:-:S03]  /*d6670*/  IMAD.X R7, R4, 0x1, R31, P1 ;  /* 0x0000000104077824 */ /* 0x000fc600008e061f */
[----:B------:R-:W-:-:S05]  /*d6680*/  PRMT R10, R13, 0x5410, R10 ;  /* 0x000054100d0a7816 */ /* 0x000fca000000000a */
[----:B------:R0:W-:Y:S04]  /*d6690*/  STL [R1+0x1d98], R10 ;  /* 0x001d980a01007387 */ /* 0x0001e80000100800 */
[----:B------:R1:W-:Y:S01]  /*d66a0*/  STL.64 [R1+0x9c8], R6 ;  /* 0x0009c80601007387 */ /* 0x0003e20000100a00 */
[----:B------:R-:W-:Y:S02]  /*d66b0*/  SHF.R.U32.HI R36, RZ, 0x8, R36 ;  /* 0x00000008ff247819 */ /* 0x000fe40000011624 */
[----:B------:R-:W-:Y:S02]  /*d66c0*/  SHF.R.U32.HI R13, RZ, 0x8, R16 ;  /* 0x00000008ff0d7819 */ /* 0x000fe40000011610 */
[----:B0-----:R-:W-:Y:S02]  /*d66d0*/  SHF.R.U32.HI R10, RZ, 0x8, R14 ;  /* 0x00000008ff0a7819 */ /* 0x001fe4000001160e */
[----:B-1----:R-:W-:-:S02]  /*d66e0*/  IADD3 R6, P1, PT, R8, R32, RZ ;  /* 0x0000002008067210 */ /* 0x002fc40007f3e0ff */
[----:B------:R-:W-:-:S03]  /*d66f0*/  LOP3.LUT R10, R10, 0xffff, RZ, 0xc0, !PT ;  /* 0x0000ffff0a0a7812 */ /* 0x000fc600078ec0ff */
[----:B------:R-:W-:Y:S01]  /*d6700*/  IMAD.X R7, R9, 0x1, R31, P1 ;  /* 0x0000000109077824 */ /* 0x000fe200008e061f */
[----:B------:R-:W-:Y:S02]  /*d6710*/  LOP3.LUT R16, R36, 0xffff, RZ, 0xc0, !PT ;  /* 0x0000ffff24107812 */ /* 0x000fe400078ec0ff */
[----:B------:R-:W-:Y:S02]  /*d6720*/  LOP3.LUT R13, R13, 0xffff, RZ, 0xc0, !PT ;  /* 0x0000ffff0d0d7812 */ /* 0x000fe400078ec0ff */
[----:B------:R0:W-:Y:S01]  /*d6730*/  STL.64 [R1+0x9c0], R6 ;  /* 0x0009c00601007387 */ /* 0x0001e20000100a00 */
[----:B------:R-:W-:-:S03]  /*d6740*/  PRMT R34, R53, 0x5410, R59 ;  /* 0x0000541035227816 */ /* 0x000fc6000000003b */
[----:B------:R-:W4:Y:S01]  /*d6750*/  LDL.LU R59, [R1+0x20c] ;  /* 0x00020c00013b7983 */ /* 0x000f220000300800 */
[----:B0-----:R-:W-:Y:S02]  /*d6760*/  PRMT R7, R10, 0x3340, R0 ;  /* 0x000033400a077816 */ /* 0x001fe40000000000 */
[----:B------:R-:W-:-:S03]  /*d6770*/  PRMT R6, R16, 0x3340, R13 ;  /* 0x0000334010067816 */ /* 0x000fc6000000000d */
[----:B------:R-:W-:Y:S04]  /*d6780*/  STL [R1+0x2c4], R7 ;  /* 0x0002c40701007387 */ /* 0x000fe80000100800 */
[----:B------:R-:W4:Y:S04]  /*d6790*/  LDL.LU R53, [R1+0x660] ;  /* 0x0006600001357983 */ /* 0x000f280000300800 */
[----:B------:R0:W-:Y:S02]  /*d67a0*/  STL [R1+0x53c], R6 ;  /* 0x00053c0601007387 */ /* 0x0001e40000100800 */
[----:B0-----:R-:W-:-:S05]  /*d67b0*/  IADD3 R6, P1, PT, R3, R30, RZ ;  /* 0x0000001e03067210 */ /* 0x001fca0007f3e0ff */
[----:B------:R-:W-:-:S05]  /*d67c0*/  IMAD.X R7, R4, 0x1, R29, P1 ;  /* 0x0000000104077824 */ /* 0x000fca00008e061d */
[----:B------:R0:W-:Y:S04]  /*d67d0*/  STL.64 [R1+0x9b8], R6 ;  /* 0x0009b80601007387 */ /* 0x0001e80000100a00 */
[----:B------:R-:W4:Y:S01]  /*d67e0*/  LDL.LU R56, [R1+0x214] ;  /* 0x0002140001387983 */ /* 0x000f220000300800 */
[----:B0-----:R-:W-:-:S05]  /*d67f0*/  IADD3 R6, P1, PT, R8, R30, RZ ;  /* 0x0000001e08067210 */ /* 0x001fca0007f3e0ff */
[----:B------:R-:W-:Y:S01]  /*d6800*/  IMAD.X R7, R9, 0x1, R29, P1 ;  /* 0x0000000109077824 */ /* 0x000fe200008e061d */
[----:B---3--:R-:W-:-:S04]  /*d6810*/  PRMT R13, R44, 0x5410, R58 ;  /* 0x000054102c0d7816 */ /* 0x008fc8000000003a */
[----:B------:R0:W-:Y:S04]  /*d6820*/  STL.64 [R1+0x9b0], R6 ;  /* 0x0009b00601007387 */ /* 0x0001e80000100a00 */
[----:B------:R-:W3:Y:S04]  /*d6830*/  LDL.LU R51, [R1+0x664] ;  /* 0x0006640001337983 */ /* 0x000ee80000300800 */
[----:B------:R-:W3:Y:S01]  /*d6840*/  LDL.LU R58, [R1+0x208] ;  /* 0x00020800013a7983 */ /* 0x000ee20000300800 */
[----:B--2---:R-:W-:-:S03]  /*d6850*/  PRMT R29, R42, 0x5410, R61 ;  /* 0x000054102a1d7816 */ /* 0x004fc6000000003d */
[----:B------:R-:W3:Y:S04]  /*d6860*/  LDL.LU R61, [R1+0x524] ;  /* 0x00052400013d7983 */ /* 0x000ee80000300800 */
[----:B------:R-:W2:Y:S01]  /*d6870*/  LDL.LU R42, [R1+0x204] ;  /* 0x00020400012a7983 */ /* 0x000ea20000300800 */
[----:B----4-:R-:W-:-:S03]  /*d6880*/  LOP3.LUT R31, R39, 0xffff, RZ, 0xc0, !PT ;  /* 0x0000ffff271f7812 */ /* 0x010fc600078ec0ff */
[----:B------:R-:W2:Y:S01]  /*d6890*/  LDL.LU R39, [R1+0x634] ;  /* 0x0006340001277983 */ /* 0x000ea20000300800 */
[----:B------:R-:W-:-:S03]  /*d68a0*/  LOP3.LUT R32, R43, 0xffff, RZ, 0xc0, !PT ;  /* 0x0000ffff2b207812 */ /* 0x000fc600078ec0ff */
[----:B------:R-:W4:Y:S04]  /*d68b0*/  LDL.LU R44, [R1+0x548] ;  /* 0x00054800012c7983 */ /* 0x000f280000300800 */
[----:B------:R-:W4:Y:S01]  /*d68c0*/  LDL.LU R43, [R1+0x434] ;  /* 0x00043400012b7983 */ /* 0x000f220000300800 */
[----:B------:R-:W-:-:S03]  /*d68d0*/  LOP3.LUT R30, R2, 0xffff, RZ, 0xc0, !PT ;  /* 0x0000ffff021e7812 */ /* 0x000fc600078ec0ff */
[----:B------:R-:W4:Y:S01]  /*d68e0*/  LDL.LU R2, [R1+0x4cc] ;  /* 0x0004cc0001027983 */ /* 0x000f220000300800 */
[----:B------:R-:W-:Y:S02]  /*d68f0*/  PRMT R10, R32, 0x3340, R0 ;  /* 0x00003340200a7816 */ /* 0x000fe40000000000 */
[----:B------:R-:W-:Y:S02]  /*d6900*/  PRMT R16, R31, 0x3340, R30 ;  /* 0x000033401f107816 */ /* 0x000fe4000000001e */
[----:B0-----:R-:W-:Y:S02]  /*d6910*/  IADD3 R6, P1, PT, R3, R28, RZ ;  /* 0x0000001c03067210 */ /* 0x001fe40007f3e0ff */
[----:B------:R-:W-:-:S03]  /*d6920*/  PRMT R10, R16, 0x5410, R10 ;  /* 0x00005410100a7816 */ /* 0x000fc6000000000a */
[----:B------:R-:W-:Y:S02]  /*d6930*/  IMAD.X R7, R4, 0x1, R27, P1 ;  /* 0x0000000104077824 */ /* 0x000fe400008e061b */
[----:B------:R-:W-:Y:S04]  /*d6940*/  STL [R1+0x1d8c], R10 ;  /* 0x001d8c0a01007387 */ /* 0x000fe80000100800 */
[----:B------:R0:W-:Y:S01]  /*d6950*/  STL.64 [R1+0x9a8], R6 ;  /* 0x0009a80601007387 */ /* 0x0001e20000100a00 */
[----:B------:R-:W-:Y:S02]  /*d6960*/  SHF.R.U32.HI R16, RZ, 0x8, R31 ;  /* 0x00000008ff107819 */ /* 0x000fe4000001161f */
[----:B0-----:R-:W-:Y:S02]  /*d6970*/  IADD3 R6, P1, PT, R8, R28, RZ ;  /* 0x0000001c08067210 */ /* 0x001fe40007f3e0ff */
[----:B------:R-:W-:-:S03]  /*d6980*/  SHF.R.U32.HI R10, RZ, 0x8, R30 ;  /* 0x00000008ff0a7819 */ /* 0x000fc6000001161e */
[----:B------:R-:W-:Y:S01]  /*d6990*/  IMAD.X R7, R9, 0x1, R27, P1 ;  /* 0x0000000109077824 */ /* 0x000fe200008e061b */
[----:B------:R-:W-:Y:S02]  /*d69a0*/  LOP3.LUT R16, R16, 0xffff, RZ, 0xc0, !PT ;  /* 0x0000ffff10107812 */ /* 0x000fe400078ec0ff */
[----:B------:R-:W-:Y:S02]  /*d69b0*/  LOP3.LUT R10, R10, 0xffff, RZ, 0xc0, !PT ;  /* 0x0000ffff0a0a7812 */ /* 0x000fe400078ec0ff */
[----:B------:R0:W-:Y:S02]  /*d69c0*/  STL.64 [R1+0x9a0], R6 ;  /* 0x0009a00601007387 */ /* 0x0001e40000100a00 */
[----:B------:R-:W-:Y:S02]  /*d69d0*/  PRMT R10, R16, 0x3340, R10 ;  /* 0x00003340100a7816 */ /* 0x000fe4000000000a */
[----:B0-----:R-:W-:-:S03]  /*d69e0*/  IADD3 R6, P1, PT, R3, R26, RZ ;  /* 0x0000001a03067210 */ /* 0x001fc60007f3e0ff */
[----:B------:R0:W-:Y:S02]  /*d69f0*/  STL [R1+0x534], R10 ;  /* 0x0005340a01007387 */ /* 0x0001e40000100800 */
[----:B------:R-:W-:-:S05]  /*d6a00*/  IMAD.X R7, R4, 0x1, R25, P1 ;  /* 0x0000000104077824 */ /* 0x000fca00008e0619 */
[----:B------:R1:W-:Y:S01]  /*d6a10*/  STL.64 [R1+0x998], R6 ;  /* 0x0009980601007387 */ /* 0x0003e20000100a00 */
[----:B0-----:R-:W-:Y:S02]  /*d6a20*/  SHF.R.U32.HI R10, RZ, 0x8, R32 ;  /* 0x00000008ff0a7819 */ /* 0x001fe40000011620 */
[----:B-1----:R-:W-:-:S05]  /*d6a30*/  IADD3 R6, P1, PT, R8, R26, RZ ;  /* 0x0000001a08067210 */ /* 0x002fca0007f3e0ff */
[----:B------:R-:W-:Y:S01]  /*d6a40*/  IMAD.X R7, R9, 0x1, R25, P1 ;  /* 0x0000000109077824 */ /* 0x000fe200008e0619 */
[----:B------:R-:W-:-:S04]  /*d6a50*/  LOP3.LUT R10, R10, 0xffff, RZ, 0xc0, !PT ;  /* 0x0000ffff0a0a7812 */ /* 0x000fc800078ec0ff */
[----:B------:R0:W-:Y:S01]  /*d6a60*/  STL.64 [R1+0x990], R6 ;  /* 0x0009900601007387 */ /* 0x0001e20000100a00 */
[----:B------:R-:W-:Y:S02]  /*d6a70*/  PRMT R10, R10, 0x3340, R0 ;  /* 0x000033400a0a7816 */ /* 0x000fe40000000000 */
[----:B0-----:R-:W-:-:S03]  /*d6a80*/  IADD3 R6, P1, PT, R3, R24, RZ ;  /* 0x0000001803067210 */ /* 0x001fc60007f3e0ff */
[----:B------:R-:W-:Y:S02]  /*d6a90*/  STL [R1+0x2c0], R10 ;  /* 0x0002c00a01007387 */ /* 0x000fe40000100800 */
[----:B------:R-:W-:-:S05]  /*d6aa0*/  IMAD.X R7, R4, 0x1, R23, P1 ;  /* 0x0000000104077824 */ /* 0x000fca00008e0617 */
[----:B------:R0:W-:Y:S02]  /*d6ab0*/  STL.64 [R1+0x988], R6 ;  /* 0x0009880601007387 */ /* 0x0001e40000100a00 */
[----:B0-----:R-:W-:-:S05]  /*d6ac0*/  IADD3 R6, P1, PT, R8, R24, RZ ;  /* 0x0000001808067210 */ /* 0x001fca0007f3e0ff */
[----:B------:R-:W-:Y:S01]  /*d6ad0*/  IMAD.X R7, R9, 0x1, R23, P1 ;  /* 0x0000000109077824 */ /* 0x000fe200008e0617 */
[----:B---3--:R-:W-:Y:S02]  /*d6ae0*/  PRMT R24, R61, 0x5410, R58 ;  /* 0x000054103d187816 */ /* 0x008fe4000000003a */
[----:B------:R-:W3:Y:S04]  /*d6af0*/  LDL.LU R61, [R1+0x78c] ;  /* 0x00078c00013d7983 */ /* 0x000ee80000300800 */
[----:B------:R0:W-:Y:S01]  /*d6b00*/  STL.64 [R1+0x980], R6 ;  /* 0x0009800601007387 */ /* 0x0001e20000100a00 */
[----:B--2---:R-:W-:-:S03]  /*d6b10*/  PRMT R23, R39, 0x5410, R42 ;  /* 0x0000541027177816 */ /* 0x004fc6000000002a */
[----:B------:R-:W3:Y:S04]  /*d6b20*/  LDL.LU R42, [R1+0x7dc] ;  /* 0x0007dc00012a7983 */ /* 0x000ee80000300800 */
[----:B------:R-:W2:Y:S01]  /*d6b30*/  LDL.LU R39, [R1+0x4d48] ;  /* 0x004d480001277983 */ /* 0x000ea20000300800 */
[----:B----4-:R-:W-:-:S03]  /*d6b40*/  LOP3.LUT R30, R43, 0xffff, RZ, 0xc0, !PT ;  /* 0x0000ffff2b1e7812 */ /* 0x010fc600078ec0ff */
[----:B------:R-:W4:Y:S01]  /*d6b50*/  LDL.LU R43, [R1+0x4d44] ;  /* 0x004d4400012b7983 */ /* 0x000f220000300800 */
[----:B------:R-:W-:-:S03]  /*d6b60*/  LOP3.LUT R27, R2, 0xffff, RZ, 0xc0, !PT ;  /* 0x0000ffff021b7812 */ /* 0x000fc600078ec0ff */
[----:B------:R-:W4:Y:S01]  /*d6b70*/  LDL.LU R2, [R1+0x77c] ;  /* 0x00077c0001027983 */ /* 0x000f220000300800 */
[----:B------:R-:W-:Y:S02]  /*d6b80*/  LOP3.LUT R28, R44, 0xffff, RZ, 0xc0, !PT ;  /* 0x0000ffff2c1c7812 */ /* 0x000fe400078ec0ff */
[----:B------:R-:W-:Y:S02]  /*d6b90*/  PRMT R10, R30, 0x3340, R0 ;  /* 0x000033401e0a7816 */ /* 0x000fe40000000000 */
[----:B0-----:R-:W-:Y:S02]  /*d6ba0*/  IADD3 R6, P1, PT, R3, R20, RZ ;  /* 0x0000001403067210 */ /* 0x001fe40007f3e0ff */
[----:B------:R-:W-:-:S03]  /*d6bb0*/  PRMT R26, R28, 0x3340, R27 ;  /* 0x000033401c1a7816 */ /* 0x000fc6000000001b */
[----:B------:R-:W-:Y:S01]  /*d6bc0*/  IMAD.X R7, R4, 0x1, R19, P1 ;  /* 0x0000000104077824 */ /* 0x000fe200008e0613 */
[----:B------:R-:W-:-:S05]  /*d6bd0*/  PRMT R10, R26, 0x5410, R10 ;  /* 0x000054101a0a7816 */ /* 0x000fca000000000a */
[----:B------:R-:W-:Y:S04]  /*d6be0*/  STL [R1+0x1d88], R10 ;  /* 0x001d880a01007387 */ /* 0x000fe80000100800 */
[----:B------:R0:W-:Y:S02]  /*d6bf0*/  STL.64 [R1+0x978], R6 ;  /* 0x0009780601007387 */ /* 0x0001e40000100a00 */
[----:B0-----:R-:W-:-:S05]  /*d6c00*/  IADD3 R6, P1, PT, R8, R20, RZ ;  /* 0x0000001408067210 */ /* 0x001fca0007f3e0ff */
[----:B------:R-:W-:-:S05]  /*d6c10*/  IMAD.X R7, R9, 0x1, R19, P1 ;  /* 0x0000000109077824 */ /* 0x000fca00008e0613 */
        /* <DEDUP_REMOVED lines=8> */
[----:B------:R-:W-:Y:S01]  /*d6ca0*/  IMAD.X R7, R9, 0x1, R17, P1 ;  /* 0x0000000109077824 */ /* 0x000fe200008e0611 */
[----:B------:R-:W-:-:S04]  /*d6cb0*/  IADD3 R18, P1, PT, R3, R18, RZ ;  /* 0x0000001203127210 */ /* 0x000fc80007f3e0ff */
[----:B------:R0:W-:Y:S01]  /*d6cc0*/  STL.64 [R1+0x958], R6 ;  /* 0x0009580601007387 */ /* 0x0001e20000100a00 */
[----:B------:R-:W-:Y:S01]  /*d6cd0*/  PRMT R16, R53, 0x5410, R59 ;  /* 0x0000541035107816 */ /* 0x000fe2000000003b */
[----:B------:R-:W-:Y:S02]  /*d6ce0*/  IMAD.X R19, R4, 0x1, R17, P1 ;  /* 0x0000000104137824 */ /* 0x000fe400008e0611 */
        /* <DEDUP_REMOVED lines=9> */
[----:B------:R-:W-:-:S02]  /*d6d80*/  PRMT R25, R51, 0x5410, R56 ;  /* 0x0000541033197816 */ /* 0x000fc40000000038 */
[----:B--2---:R-:W-:Y:S02]  /*d6d90*/  LOP3.LUT R3, R39, 0xffff, RZ, 0xc0, !PT ;  /* 0x0000ffff27037812 */ /* 0x004fe400078ec0ff */
[----:B---3--:R-:W-:-:S03]  /*d6da0*/  PRMT R4, R42, 0x3340, R61 ;  /* 0x000033402a047816 */ /* 0x008fc6000000003d */
[----:B------:R0:W-:Y:S01]  /*d6db0*/  STL [R1+0x5e4], R3 ;  /* 0x0005e40301007387 */ /* 0x0001e20000100800 */
[----:B----4-:R-:W-:-:S03]  /*d6dc0*/  LOP3.LUT R6, R43, 0xffff, RZ, 0xc0, !PT ;  /* 0x0000ffff2b067812 */ /* 0x010fc600078ec0ff */
[----:B------:R-:W-:Y:S01]  /*d6dd0*/  STL.64 [R1+0x950], R18 ;  /* 0x0009501201007387 */ /* 0x000fe20000100a00 */
[----:B0-----:R-:W-:-:S04]  /*d6de0*/  PRMT R3, R3, 0x3340, R0 ;  /* 0x0000334003037816 */ /* 0x001fc80000000000 */
[----:B------:R-:W-:Y:S01]  /*d6df0*/  PRMT R3, R4, 0x5410, R3 ;  /* 0x0000541004037816 */ /* 0x000fe20000000003 */
[----:B------:R-:W-:Y:S04]  /*d6e00*/  STL [R1+0x5ec], R6 ;  /* 0x0005ec0601007387 */ /* 0x000fe80000100800 */
[----:B------:R0:W-:Y:S04]  /*d6e10*/  STL [R1+0x1e38], R3 ;  /* 0x001e380301007387 */ /* 0x0001e80000100800 */
[----:B------:R-:W2:Y:S04]  /*d6e20*/  LDL.LU R56, [R1+0x1f4] ;  /* 0x0001f40001387983 */ /* 0x000ea80000300800 */
[----:B------:R-:W2:Y:S01]  /*d6e30*/  LDL.LU R51, [R1+0x61c] ;  /* 0x00061c0001337983 */ /* 0x000ea20000300800 */
[----:B0-----:R-:W-:-:S04]  /*d6e40*/  PRMT R3, R6, 0x3340, R0 ;  /* 0x0000334006037816 */ /* 0x001fc80000000000 */
[----:B------:R-:W-:-:S05]  /*d6e50*/  PRMT R2, R2, 0x5410, R3 ;  /* 0x0000541002027816 */ /* 0x000fca0000000003 */
[----:B------:R0:W-:Y:S04]  /*d6e60*/  STL [R1+0x1e58], R2 ;  /* 0x001e580201007387 */ /* 0x0001e80000100800 */
[----:B------:R-:W3:Y:S04]  /*d6e70*/  LDL.LU R58, [R1+0x1ec] ;  /* 0x0001ec00013a7983 */ /* 0x000ee80000300800 */
[----:B------:R-:W3:Y:S04]  /*d6e80*/  LDL.LU R44, [R1+0x624] ;  /* 0x00062400012c7983 */ /* 0x000ee80000300800 */
[----:B------:R-:W4:Y:S04]  /*d6e90*/  LDL.LU R61, [R1+0x1d4] ;  /* 0x0001d400013d7983 */ /* 0x000f280000300800 */
[----:B------:R-:W4:Y:S04]  /*d6ea0*/  LDL.LU R42, [R1+0x514] ;  /* 0x00051400012a7983 */ /* 0x000f280000300800 */
[----:B------:R-:W2:Y:S04]  /*d6eb0*/  LDL.LU R39, [R1+0x530] ;  /* 0x0005300001277983 */ /* 0x000ea80000300800 */
[----:B------:R-:W2:Y:S01]  /*d6ec0*/  LDL.LU R43, [R1+0x3fc] ;  /* 0x0003fc00012b7983 */ /* 0x000ea20000300800 */
[----:B------:R-:W-:-:S02]  /*d6ed0*/  SHF.R.U32.HI R3, RZ, 0x8, R5 ;  /* 0x00000008ff037819 */ /* 0x000fc40000011605 */
[----:B------:R-:W-:Y:S02]  /*d6ee0*/  SHF.R.U32.HI R8, RZ, 0x8, R28 ;  /* 0x00000008ff087819 */ /* 0x000fe4000001161c */
[----:B------:R-:W-:Y:S01]  /*d6ef0*/  SHF.R.U32.HI R4, RZ, 0x8, R27 ;  /* 0x00000008ff047819 */ /* 0x000fe2000001161b */
[----:B0-----:R-:W3:Y:S01]  /*d6f00*/  LDL.LU R2, [R1+0x490] ;  /* 0x0004900001027983 */ /* 0x001ee20000300800 */
[----:B------:R-:W-:Y:S02]  /*d6f10*/  LOP3.LUT R3, R3, 0xffff, RZ, 0xc0, !PT ;  /* 0x0000ffff03037812 */ /* 0x000fe400078ec0ff */
[----:B------:R-:W-:Y:S02]  /*d6f20*/  LOP3.LUT R8, R8, 0xffff, RZ, 0xc0, !PT ;  /* 0x0000ffff08087812 */ /* 0x000fe400078ec0ff */
[----:B------:R-:W-:Y:S02]  /*d6f30*/  LOP3.LUT R4, R4, 0xffff, RZ, 0xc0, !PT ;  /* 0x0000ffff04047812 */ /* 0x000fe400078ec0ff */
[----:B------:R-:W-:-:S02]  /*d6f40*/  PRMT R5, R3, 0x3340, R0 ;  /* 0x0000334003057816 */ /* 0x000fc40000000000 */
[----:B------:R-:W-:-:S03]  /*d6f50*/  PRMT R3, R8, 0x3340, R4 ;  /* 0x0000334008037816 */ /* 0x000fc60000000004 */
[----:B------:R-:W-:Y:S04]  /*d6f60*/  STL [R1+0x2bc], R5 ;  /* 0x0002bc0501007387 */ /* 0x000fe80000100800 */
[----:B------:R0:W-:Y:S01]  /*d6f70*/  STL [R1+0x524], R3 ;  /* 0x0005240301007387 */ /* 0x0001e20000100800 */
[----:B------:R-:W-:Y:S02]  /*d6f80*/  LOP3.LUT R19, R57, 0xffff, RZ, 0xc0, !PT ;  /* 0x0000ffff39137812 */ /* 0x000fe400078ec0ff */
[----:B------:R-:W-:Y:S02]  /*d6f90*/  LOP3.LUT R17, R59, 0xffff, RZ, 0xc0, !PT ;  /* 0x0000ffff3b117812 */ /* 0x000fe400078ec0ff */
[----:B------:R-:W-:Y:S02]  /*d6fa0*/  LOP3.LUT R18, R53, 0xffff, RZ, 0xc0, !PT ;  /* 0x0000ffff35127812 */ /* 0x000fe400078ec0ff */
[----:B0-----:R-:W-:-:S02]  /*d6fb0*/  PRMT R3, R17, 0x3340, R0 ;  /* 0x0000334011037816 */ /* 0x001fc40000000000 */
[--C-:B------:R-:W-:Y:S02]  /*d6fc0*/  PRMT R10, R19, 0x3340, R18.reuse ;  /* 0x00003340130a7816 */ /* 0x100fe40000000012 */
[----:B------:R-:W-:Y:S02]  /*d6fd0*/  SHF.R.U32.HI R17, RZ, 0x8, R17 ;  /* 0x00000008ff117819 */ /* 0x000fe40000011611 */
[----:B------:R-:W-:Y:S02]  /*d6fe0*/  PRMT R5, R10, 0x5410, R3 ;  /* 0x000054100a057816 */ /* 0x000fe40000000003 */
[----:B------:R-:W-:Y:S02]  /*d6ff0*/  SHF.R.U32.HI R10, RZ, 0x8, R19 ;  /* 0x00000008ff0a7819 */ /* 0x000fe40000011613 */
[----:B------:R-:W-:Y:S02]  /*d7000*/  SHF.R.U32.HI R3, RZ, 0x8, R18 ;  /* 0x00000008ff037819 */ /* 0x000fe40000011612 */
[----:B------:R-:W-:-:S02]  /*d7010*/  LOP3.LUT R17, R17, 0xffff, RZ, 0xc0, !PT ;  /* 0x0000ffff11117812 */ /* 0x000fc400078ec0ff */
[----:B------:R-:W-:Y:S02]  /*d7020*/  LOP3.LUT R10, R10, 0xffff, RZ, 0xc0, !PT ;  /* 0x0000ffff0a0a7812 */ /* 0x000fe400078ec0ff */
[----:B------:R-:W-:Y:S01]  /*d7030*/  LOP3.LUT R3, R3, 0xffff, RZ, 0xc0, !PT ;  /* 0x0000ffff03037812 */ /* 0x000fe200078ec0ff */
[----:B------:R0:W-:Y:S03]  /*d7040*/  STL [R1+0x1d7c], R5 ;  /* 0x001d7c0501007387 */ /* 0x0001e60000100800 */
[----:B0-----:R-:W-:Y:S02]  /*d7050*/  PRMT R5, R10, 0x3340, R3 ;  /* 0x000033400a057816 */ /* 0x001fe40000000003 */
[----:B------:R-:W-:-:S03]  /*d7060*/  PRMT R3, R17, 0x3340, R0 ;  /* 0x0000334011037816 */ /* 0x000fc60000000000 */
[----:B------:R0:W-:Y:S04]  /*d7070*/  STL [R1+0x51c], R5 ;  /* 0x00051c0501007387 */ /* 0x0001e80000100800 */
[----:B------:R1:W-:Y:S04]  /*d7080*/  STL [R1+0x2b8], R3 ;  /* 0x0002b80301007387 */ /* 0x0003e80000100800 */
[----:B------:R-:W4:Y:S04]  /*d7090*/  LDL.LU R36, [R1+0x1bc] ;  /* 0x0001bc0001247983 */ /* 0x000f280000300800 */
[----:B0-----:R-:W4:Y:S04]  /*d70a0*/  LDL.LU R5, [R1+0x610] ;  /* 0x0006100001057983 */ /* 0x001f280000300800 */
[----:B------:R-:W4:Y:S01]  /*d70b0*/  LDL.LU R6, [R1+0x1ac] ;  /* 0x0001ac0001067983 */ /* 0x000f220000300800 */
[----:B--2---:R-:W-:-:S03]  /*d70c0*/  LOP3.LUT R28, R43, 0xffff, RZ, 0xc0, !PT ;  /* 0x0000ffff2b1c7812 */ /* 0x004fc600078ec0ff */
[----:B------:R-:W2:Y:S01]  /*d70d0*/  LDL.LU R43, [R1+0x604] ;  /* 0x00060400012b7983 */ /* 0x000ea20000300800 */
[----:B------:R-:W-:-:S03]  /*d70e0*/  PRMT R4, R14, 0x5410, R7 ;  /* 0x000054100e047816 */ /* 0x000fc60000000007 */
[----:B------:R-:W2:Y:S04]  /*d70f0*/  LDL.LU R12, [R1+0x1a8] ;  /* 0x0001a800010c7983 */ /* 0x000ea80000300800 */
[----:B------:R-:W2:Y:S01]  /*d7100*/  LDL.LU R7, [R1+0x608] ;  /* 0x0006080001077983 */ /* 0x000ea20000300800 */
[----:B------:R-:W-:-:S03]  /*d7110*/  PRMT R8, R15, 0x5410, R37 ;  /* 0x000054100f087816 */ /* 0x000fc60000000025 */
[----:B------:R-:W2:Y:S04]  /*d7120*/  LDL.LU R14, [R1+0x538] ;  /* 0x00053800010e7983 */ /* 0x000ea80000300800 */
[----:B------:R-:W2:Y:S04]  /*d7130*/  LDL.LU R37, [R1+0x404] ;  /* 0x0004040001257983 */ /* 0x000ea80000300800 */
[----:B------:R-:W2:Y:S01]  /*d7140*/  LDL.LU R15, [R1+0x498] ;  /* 0x00049800010f7983 */ /* 0x000ea20000300800 */
[----:B------:R-:W-:Y:S02]  /*d7150*/  LOP3.LUT R21, R39, 0xffff, RZ, 0xc0, !PT ;  /* 0x0000ffff27157812 */ /* 0x000fe400078ec0ff */
[----:B---3--:R-:W-:-:S02]  /*d7160*/  LOP3.LUT R20, R2, 0xffff, RZ, 0xc0, !PT ;  /* 0x0000ffff02147812 */ /* 0x008fc400078ec0ff */
[----:B-1----:R-:W-:Y:S02]  /*d7170*/  PRMT R3, R28, 0x3340, R0 ;  /* 0x000033401c037816 */ /* 0x002fe40000000000 */
[----:B------:R-:W-:Y:S02]  /*d7180*/  PRMT R18, R21, 0x3340, R20 ;  /* 0x0000334015127816 */ /* 0x000fe40000000014 */
[----:B------:R-:W-:Y:S02]  /*d7190*/  PRMT R9, R54, 0x5410, R52 ;  /* 0x0000541036097816 */ /* 0x000fe40000000034 */
[----:B------:R-:W3:Y:S01]  /*d71a0*/  LDL.LU R52, [R1+0x1a4] ;  /* 0x0001a40001347983 */ /* 0x000ee20000300800 */
[----:B------:R-:W-:Y:S02]  /*d71b0*/  PRMT R2, R18, 0x5410, R3 ;  /* 0x0000541012027816 */ /* 0x000fe40000000003 */
[----:B------:R-:W-:Y:S01]  /*d71c0*/  SHF.R.U32.HI R3, RZ, 0x8, R30 ;  /* 0x00000008ff037819 */ /* 0x000fe2000001161e */
[----:B------:R-:W3:Y:S01]  /*d71d0*/  LDL.LU R54, [R1+0x5f8] ;  /* 0x0005f80001367983 */ /* 0x000ee20000300800 */
[----:B------:R-:W-:-:S02]  /*d71e0*/  SHF.R.U32.HI R21, RZ, 0x8, R21 ;  /* 0x00000008ff157819 */ /* 0x000fc40000011615 */
[----:B------:R-:W-:Y:S01]  /*d71f0*/  SHF.R.U32.HI R18, RZ, 0x8, R20 ;  /* 0x00000008ff127819 */ /* 0x000fe20000011614 */
[----:B------:R0:W-:Y:S04]  /*d7200*/  STL [R1+0x1d78], R2 ;  /* 0x001d780201007387 */ /* 0x0001e80000100800 */
[----:B------:R-:W3:Y:S04]  /*d7210*/  LDL.LU R57, [R1+0x19c] ;  /* 0x00019c0001397983 */ /* 0x000ee80000300800 */
[----:B------:R-:W3:Y:S01]  /*d7220*/  LDL.LU R59, [R1+0x600] ;  /* 0x00060000013b7983 */ /* 0x000ee20000300800 */
[----:B------:R-:W-:-:S02]  /*d7230*/  LOP3.LUT R3, R3, 0xffff, RZ, 0xc0, !PT ;  /* 0x0000ffff03037812 */ /* 0x000fc400078ec0ff */
[----:B------:R-:W-:Y:S01]  /*d7240*/  PRMT R17, R44, 0x5410, R58 ;  /* 0x000054102c117816 */ /* 0x000fe2000000003a */
[----:B------:R-:W3:Y:S04]  /*d7250*/  LDL.LU R53, [R1+0x198] ;  /* 0x0001980001357983 */ /* 0x000ee80000300800 */
[----:B------:R-:W3:Y:S01]  /*d7260*/  LDL.LU R58, [R1+0x508] ;  /* 0x00050800013a7983 */ /* 0x000ee20000300800 */
[----:B------:R-:W-:Y:S02]  /*d7270*/  LOP3.LUT R20, R21, 0xffff, RZ, 0xc0, !PT ;  /* 0x0000ffff15147812 */ /* 0x000fe400078ec0ff */
[----:B------:R-:W-:Y:S02]  /*d7280*/  LOP3.LUT R18, R18, 0xffff, RZ, 0xc0, !PT ;  /* 0x0000ffff12127812 */ /* 0x000fe400078ec0ff */
[----:B----4-:R-:W-:Y:S01]  /*d7290*/  PRMT R19, R42, 0x5410, R61 ;  /* 0x000054102a137816 */ /* 0x010fe2000000003d */
[----:B------:R-:W4:Y:S04]  /*d72a0*/  LDL.LU R44, [R1+0x190] ;  /* 0x00019000012c7983 */ /* 0x000f280000300800 */
[----:B------:R-:W4:Y:S01]  /*d72b0*/  LDL.LU R61, [R1+0x50c] ;  /* 0x00050c00013d7983 */ /* 0x000f220000300800 */
[----:B------:R-:W-:-:S03]  /*d72c0*/  PRMT R21, R3, 0x3340, R0 ;  /* 0x0000334003157816 */ /* 0x000fc60000000000 */
[----:B------:R-:W4:Y:S01]  /*d72d0*/  LDL.LU R42, [R1+0x4e64] ;  /* 0x004e6400012a7983 */ /* 0x000f220000300800 */
[----:B------:R-:W-:Y:S02]  /*d72e0*/  PRMT R3, R20, 0x3340, R18 ;  /* 0x0000334014037816 */ /* 0x000fe40000000012 */
[----:B------:R-:W-:Y:S01]  /*d72f0*/  PRMT R10, R51, 0x5410, R56 ;  /* 0x00005410330a7816 */ /* 0x000fe20000000038 */
[----:B0-----:R-:W4:Y:S04]  /*d7300*/  LDL.LU R2, [R1+0x4db8] ;  /* 0x004db80001027983 */ /* 0x001f280000300800 */
[----:B------:R-:W4:Y:S04]  /*d7310*/  LDL.LU R56, [R1+0x4e08] ;  /* 0x004e080001387983 */ /* 0x000f280000300800 */
[----:B------:R2:W-:Y:S04]  /*d7320*/  STL [R1+0x2b4], R21 ;  /* 0x0002b41501007387 */ /* 0x0005e80000100800 */
[----:B------:R-:W4:Y:S04]  /*d7330*/  LDL.LU R51, [R1+0x4e68] ;  /* 0x004e680001337983 */ /* 0x000f280000300800 */
[----:B------:R0:W-:Y:S04]  /*d7340*/  STL [R1+0x514], R3 ;  /* 0x0005140301007387 */ /* 0x0001e80000100800 */
[----:B------:R-:W4:Y:S01]  /*d7350*/  LDL.LU R39, [R1+0x4dbc] ;  /* 0x004dbc0001277983 */ /* 0x000f220000300800 */
[----:B--2---:R-:W-:-:S03]  /*d7360*/  PRMT R21, R43, 0x5410, R6 ;  /* 0x000054102b157816 */ /* 0x004fc60000000006 */
[----:B------:R-:W2:Y:S01]  /*d7370*/  LDL.LU R43, [R1+0x4e0c] ;  /* 0x004e0c00012b7983 */ /* 0x000ea20000300800 */
[----:B0-----:R-:W-:Y:S02]  /*d7380*/  LOP3.LUT R3, R37, 0xffff, RZ, 0xc0, !PT ;  /* 0x0000ffff25037812 */ /* 0x001fe400078ec0ff */
[----:B------:R-:W-:Y:S02]  /*d7390*/  LOP3.LUT R27, R14, 0xffff, RZ, 0xc0, !PT ;  /* 0x0000ffff0e1b7812 */ /* 0x000fe400078ec0ff */
[----:B------:R-:W-:Y:S01]  /*d73a0*/  LOP3.LUT R26, R15, 0xffff, RZ, 0xc0, !PT ;  /* 0x0000ffff0f1a7812 */ /* 0x000fe200078ec0ff */
[----:B------:R0:W-:Y:S03]  /*d73b0*/  STL [R1+0x324], R3 ;  /* 0x0003240301007387 */ /* 0x0001e60000100800 */
[----:B------:R-:W-:Y:S02]  /*d73c0*/  PRMT R22, R27, 0x3340, R26 ;  /* 0x000033401b167816 */ /* 0x000fe4000000001a */
[----:B------:R-:W-:-:S02]  /*d73d0*/  PRMT R18, R5, 0x5410, R36 ;  /* 0x0000541005127816 */ /* 0x000fc40000000024 */
[----:B------:R-:W-:Y:S02]  /*d73e0*/  SHF.R.U32.HI R27, RZ, 0x8, R27 ;  /* 0x00000008ff1b7819 */ /* 0x000fe4000001161b */
        /* <DEDUP_REMOVED lines=8> */
[----:B---3--:R-:W-:-:S02]  /*d7470*/  PRMT R30, R58, 0x5410, R53 ;  /* 0x000054103a1e7816 */ /* 0x008fc40000000035 */
[----:B----4-:R-:W-:Y:S02]  /*d7480*/  PRMT R27, R61, 0x5410, R44 ;  /* 0x000054103d1b7816 */ /* 0x010fe4000000002c */
[----:B0-----:R-:W-:Y:S02]  /*d7490*/  PRMT R5, R3, 0x3340, R0 ;  /* 0x0000334003057816 */ /* 0x001fe40000000000 */
[----:B------:R-:W-:-:S03]  /*d74a0*/  PRMT R3, R26, 0x3340, R22 ;  /* 0x000033401a037816 */ /* 0x000fc60000000016 */
[----:B------:R0:W-:Y:S04]  /*d74b0*/  STL [R1+0x2b0], R5 ;  /* 0x0002b00501007387 */ /* 0x0001e80000100800 */
[----:B------:R1:W-:Y:S04]  /*d74c0*/  STL [R1+0x548], R3 ;  /* 0x0005480301007387 */ /* 0x0003e80000100800 */
[----:B------:R-:W3:Y:S04]  /*d74d0*/  LDL.LU R58, [R1+0x18c] ;  /* 0x00018c00013a7983 */ /* 0x000ee80000300800 */
[----:B------:R-:W3:Y:S01]  /*d74e0*/  LDL.LU R44, [R1+0x5f0] ;  /* 0x0005f000012c7983 */ /* 0x000ee20000300800 */
[----:B------:R-:W-:-:S02]  /*d74f0*/  LOP3.LUT R2, R2, 0xffff, RZ, 0xc0, !PT ;  /* 0x0000ffff02027812 */ /* 0x000fc400078ec0ff */
[----:B------:R-:W-:Y:S02]  /*d7500*/  LOP3.LUT R32, R56, 0xffff, RZ, 0xc0, !PT ;  /* 0x0000ffff38207812 */ /* 0x000fe400078ec0ff */
[----:B------:R-:W-:Y:S02]  /*d7510*/  LOP3.LUT R36, R51, 0xffff, RZ, 0xc0, !PT ;  /* 0x0000ffff33247812 */ /* 0x000fe400078ec0ff */
[----:B------:R-:W-:Y:S01]  /*d7520*/  LOP3.LUT R39, R39, 0xffff, RZ, 0xc0, !PT ;  /* 0x0000ffff27277812 */ /* 0x000fe200078ec0ff */
[----:B------:R-:W4:Y:S01]  /*d7530*/  LDL.LU R61, [R1+0x188] ;  /* 0x00018800013d7983 */ /* 0x000f220000300800 */
[----:B0-----:R-:W-:Y:S02]  /*d7540*/  LOP3.LUT R5, R42, 0xffff, RZ, 0xc0, !PT ;  /* 0x0000ffff2a057812 */ /* 0x001fe400078ec0ff */
[----:B-1----:R-:W-:Y:S01]  /*d7550*/  PRMT R3, R2, 0x3340, R0 ;  /* 0x0000334002037816 */ /* 0x002fe20000000000 */
[----:B------:R-:W4:Y:S01]  /*d7560*/  LDL.LU R42, [R1+0x5f4] ;  /* 0x0005f400012a7983 */ /* 0x000f220000300800 */
[----:B------:R-:W-:-:S04]  /*d7570*/  PRMT R28, R5, 0x3340, R32 ;  /* 0x00003340051c7816 */ /* 0x000fc80000000020 */
[----:B------:R-:W-:Y:S02]  /*d7580*/  PRMT R6, R28, 0x5410, R3 ;  /* 0x000054101c067816 */ /* 0x000fe40000000003 */
[----:B------:R-:W-:Y:S02]  /*d7590*/  PRMT R3, R39, 0x3340, R0 ;  /* 0x0000334027037816 */ /* 0x000fe40000000000 */
[----:B------:R-:W-:Y:S01]  /*d75a0*/  PRMT R20, R7, 0x5410, R12 ;  /* 0x0000541007147816 */ /* 0x000fe2000000000c */
[----:B------:R0:W-:Y:S01]  /*d75b0*/  STL [R1+0x1d68], R6 ;  /* 0x001d680601007387 */ /* 0x0001e20000100800 */
[----:B--2---:R-:W-:-:S04]  /*d75c0*/  LOP3.LUT R31, R43, 0xffff, RZ, 0xc0, !PT ;  /* 0x0000ffff2b1f7812 */ /* 0x004fc800078ec0ff */
[----:B------:R-:W-:-:S04]  /*d75d0*/  PRMT R28, R36, 0x3340, R31 ;  /* 0x00003340241c7816 */ /* 0x000fc8000000001f */
[----:B------:R-:W-:Y:S02]  /*d75e0*/  PRMT R3, R28, 0x5410, R3 ;  /* 0x000054101c037816 */ /* 0x000fe40000000003 */
[----:B------:R-:W-:-:S03]  /*d75f0*/  SHF.R.U32.HI R28, RZ, 0x8, R5 ;  /* 0x00000008ff1c7819 */ /* 0x000fc60000011605 */
[----:B------:R1:W-:Y:S04]  /*d7600*/  STL [R1+0x1d5c], R3 ;  /* 0x001d5c0301007387 */ /* 0x0003e80000100800 */
[----:B------:R-:W2:Y:S04]  /*d7610*/  LDL.LU R5, [R1+0x4fc] ;  /* 0x0004fc0001057983 */ /* 0x000ea80000300800 */
[----:B0-----:R-:W2:Y:S04]  /*d7620*/  LDL.LU R6, [R1+0x5c] ;  /* 0x00005c0001067983 */ /* 0x001ea80000300800 */
[----:B------:R-:W2:Y:S04]  /*d7630*/  LDL.LU R12, [R1+0x5c0] ;  /* 0x0005c000010c7983 */ /* 0x000ea80000300800 */
[----:B------:R-:W2:Y:S04]  /*d7640*/  LDL.LU R7, [R1+0x50] ;  /* 0x0000500001077983 */ /* 0x000ea80000300800 */
[----:B------:R-:W2:Y:S04]  /*d7650*/  LDL.LU R14, [R1+0x2a4] ;  /* 0x0002a400010e7983 */ /* 0x000ea80000300800 */
[----:B------:R-:W2:Y:S04]  /*d7660*/  LDL.LU R37, [R1+0x4e40] ;  /* 0x004e400001257983 */ /* 0x000ea80000300800 */
[----:B------:R-:W2:Y:S04]  /*d7670*/  LDL.LU R15, [R1+0x4da4] ;  /* 0x004da400010f7983 */ /* 0x000ea80000300800 */
[----:B------:R-:W2:Y:S01]  /*d7680*/  LDL.LU R43, [R1+0x4df4] ;  /* 0x004df400012b7983 */ /* 0x000ea20000300800 */
[----:B------:R-:W-:-:S02]  /*d7690*/  SHF.R.U32.HI R36, RZ, 0x8, R36 ;  /* 0x00000008ff247819 */ /* 0x000fc40000011624 */
[----:B-1----:R-:W-:Y:S02]  /*d76a0*/  SHF.R.U32.HI R3, RZ, 0x8, R32 ;  /* 0x00000008ff037819 */ /* 0x002fe40000011620 */
[----:B------:R-:W-:Y:S02]  /*d76b0*/  LOP3.LUT R32, R36, 0xffff, RZ, 0xc0, !PT ;  /* 0x0000ffff24207812 */ /* 0x000fe400078ec0ff */
[----:B------:R-:W2:Y:S01]  /*d76c0*/  LDL.LU R36, [R1+0x184] ;  /* 0x0001840001247983 */ /* 0x000ea20000300800 */
[----:B------:R-:W-:Y:S02]  /*d76d0*/  SHF.R.U32.HI R31, RZ, 0x8, R31 ;  /* 0x00000008ff1f7819 */ /* 0x000fe4000001161f */
[----:B------:R-:W-:Y:S02]  /*d76e0*/  LOP3.LUT R28, R28, 0xffff, RZ, 0xc0, !PT ;  /* 0x0000ffff1c1c7812 */ /* 0x000fe400078ec0ff */
[----:B------:R-:W-:Y:S02]  /*d76f0*/  LOP3.LUT R3, R3, 0xffff, RZ, 0xc0, !PT ;  /* 0x0000ffff03037812 */ /* 0x000fe400078ec0ff */
[----:B------:R-:W-:-:S02]  /*d7700*/  LOP3.LUT R31, R31, 0xffff, RZ, 0xc0, !PT ;  /* 0x0000ffff1f1f7812 */ /* 0x000fc400078ec0ff */
[----:B------:R-:W-:Y:S02]  /*d7710*/  PRMT R51, R28, 0x3340, R3 ;  /* 0x000033401c337816 */ /* 0x000fe40000000003 */
[----:B------:R-:W-:Y:S02]  /*d7720*/  PRMT R3, R32, 0x3340, R31 ;  /* 0x0000334020037816 */ /* 0x000fe4000000001f */
[----:B------:R-:W-:Y:S01]  /*d7730*/  PRMT R22, R54, 0x5410, R52 ;  /* 0x0000541036167816 */ /* 0x000fe20000000034 */
[----:B------:R0:W-:Y:S04]  /*d7740*/  STL [R1+0x50c], R51 ;  /* 0x00050c3301007387 */ /* 0x0001e80000100800 */
[----:B------:R1:W-:Y:S04]  /*d7750*/  STL [R1+0x508], R3 ;  /* 0x0005080301007387 */ /* 0x0003e80000100800 */
[----:B------:R-:W2:Y:S01]  /*d7760*/  LDL.LU R52, [R1+0x7c] ;  /* 0x00007c0001347983 */ /* 0x000ea20000300800 */
[----:B------:R-:W-:-:S03]  /*d7770*/  PRMT R26, R59, 0x5410, R57 ;  /* 0x000054103b1a7816 */ /* 0x000fc60000000039 */
[----:B------:R-:W2:Y:S04]  /*d7780*/  LDL.LU R54, [R1+0x56c] ;  /* 0x00056c0001367983 */ /* 0x000ea80000300800 */
[----:B------:R-:W2:Y:S04]  /*d7790*/  LDL.LU R57, [R1+0x64] ;  /* 0x0000640001397983 */ /* 0x000ea80000300800 */
[----:B------:R-:W2:Y:S04]  /*d77a0*/  LDL.LU R59, [R1+0x558] ;  /* 0x00055800013b7983 */ /* 0x000ea80000300800 */
[----:B------:R-:W2:Y:S04]  /*d77b0*/  LDL.LU R53, [R1+0x6c] ;  /* 0x00006c0001357983 */ /* 0x000ea80000300800 */
[----:B------:R-:W2:Y:S01]  /*d77c0*/  LDL.LU R56, [R1+0x564] ;  /* 0x0005640001387983 */ /* 0x000ea20000300800 */
[----:B---3--:R-:W-:-:S03]  /*d77d0*/  PRMT R28, R44, 0x5410, R58 ;  /* 0x000054102c1c7816 */ /* 0x008fc6000000003a */
[----:B0-----:R-:W3:Y:S04]  /*d77e0*/  LDL.LU R51, [R1+0x68] ;  /* 0x0000680001337983 */ /* 0x001ee80000300800 */
[----:B------:R-:W3:Y:S01]  /*d77f0*/  LDL.LU R58, [R1+0x4f4] ;  /* 0x0004f400013a7983 */ /* 0x000ee20000300800 */
[----:B-1----:R-:W-:-:S03]  /*d7800*/  SHF.R.U32.HI R3, RZ, 0x8, R39 ;  /* 0x00000008ff037819 */ /* 0x002fc60000011627 */
[----:B------:R-:W3:Y:S01]  /*d7810*/  LDL.LU R44, [R1+0x501c] ;  /* 0x00501c00012c7983 */ /* 0x000ee20000300800 */
[----:B------:R-:W-:Y:S02]  /*d7820*/  SHF.R.U32.HI R32, RZ, 0x8, R2 ;  /* 0x00000008ff207819 */ /* 0x000fe40000011602 */
[----:B------:R-:W-:Y:S02]  /*d7830*/  LOP3.LUT R3, R3, 0xffff, RZ, 0xc0, !PT ;  /* 0x0000ffff03037812 */ /* 0x000fe400078ec0ff */
[----:B----4-:R-:W-:Y:S02]  /*d7840*/  PRMT R31, R42, 0x5410, R61 ;  /* 0x000054102a1f7816 */ /* 0x010fe4000000003d */
[----:B------:R-:W4:Y:S04]  /*d7850*/  LDL.LU R61, [R1+0x4f50] ;  /* 0x004f5000013d7983 */ /* 0x000f280000300800 */
[----:B------:R-:W4:Y:S04]  /*d7860*/  LDL.LU R42, [R1+0x4fd8] ;  /* 0x004fd800012a7983 */ /* 0x000f280000300800 */
[----:B------:R-:W4:Y:S04]  /*d7870*/  LDL.LU R2, [R1+0x4e54] ;  /* 0x004e540001027983 */ /* 0x000f280000300800 */
[----:B------:R-:W4:Y:S01]  /*d7880*/  LDL.LU R39, [R1+0x4db0] ;  /* 0x004db00001277983 */ /* 0x000f220000300800 */
[----:B------:R-:W-:-:S02]  /*d7890*/  PRMT R3, R3, 0x3340, R0 ;  /* 0x0000334003037816 */ /* 0x000fc40000000000 */
[----:B------:R-:W-:-:S03]  /*d78a0*/  LOP3.LUT R32, R32, 0xffff, RZ, 0xc0, !PT ;  /* 0x0000ffff20207812 */ /* 0x000fc600078ec0ff */
[----:B------:R0:W-:Y:S02]  /*d78b0*/  STL [R1+0x2ac], R3 ;  /* 0x0002ac0301007387 */ /* 0x0001e40000100800 */
[----:B0-----:R-:W-:-:S05]  /*d78c0*/  PRMT R3, R32, 0x3340, R0 ;  /* 0x0000334020037816 */ /* 0x001fca0000000000 */
[----:B------:R2:W-:Y:S02]  /*d78d0*/  STL [R1+0x2a8], R3 ;  /* 0x0002a80301007387 */ /* 0x0005e40000100800 */
[----:B--2---:R-:W-:Y:S02]  /*d78e0*/  PRMT R3, R14, 0x5410, R7 ;  /* 0x000054100e037816 */ /* 0x004fe40000000007 */
[----:B------:R-:W-:-:S03]  /*d78f0*/  LOP3.LUT R7, R43, 0xffff, RZ, 0xc0, !PT ;  /* 0x0000ffff2b077812 */ /* 0x000fc600078ec0ff */
[----:B------:R0:W-:Y:S04]  /*d7900*/  STL [R1+0x5c], R3 ;  /* 0x00005c0301007387 */ /* 0x0001e80000100800 */
[----:B------:R-:W2:Y:S01]  /*d7910*/  LDL.LU R43, [R1+0x4dfc] ;  /* 0x004dfc00012b7983 */ /* 0x000ea20000300800 */
[----:B------:R-:W-:Y:S02]  /*d7920*/  PRMT R32, R5, 0x5410, R36 ;  /* 0x0000541005207816 */ /* 0x000fe40000000024 */
[----:B------:R-:W-:Y:S02]  /*d7930*/  PRMT R36, R12, 0x5410, R6 ;  /* 0x000054100c247816 */ /* 0x000fe40000000006 */
[----:B------:R-:W-:Y:S02]  /*d7940*/  LOP3.LUT R6, R37, 0xffff, RZ, 0xc0, !PT ;  /* 0x0000ffff25067812 */ /* 0x000fe400078ec0ff */
[----:B------:R-:W-:-:S02]  /*d7950*/  LOP3.LUT R5, R15, 0xffff, RZ, 0xc0, !PT ;  /* 0x0000ffff0f057812 */ /* 0x000fc400078ec0ff */
[----:B------:R-:W-:Y:S02]  /*d7960*/  PRMT R12, R6, 0x3340, R7 ;  /* 0x00003340060c7816 */ /* 0x000fe40000000007 */
[----:B0-----:R-:W-:Y:S02]  /*d7970*/  PRMT R3, R5, 0x3340, R0 ;  /* 0x0000334005037816 */ /* 0x001fe40000000000 */
[----:B------:R-:W-:Y:S02]  /*d7980*/  SHF.R.U32.HI R6, RZ, 0x8, R6 ;  /* 0x00000008ff067819 */ /* 0x000fe40000011606 */
[----:B------:R-:W-:Y:S02]  /*d7990*/  SHF.R.U32.HI R5, RZ, 0x8, R5 ;  /* 0x00000008ff057819 */ /* 0x000fe40000011605 */
[----:B------:R-:W-:Y:S02]  /*d79a0*/  PRMT R12, R12, 0x5410, R3 ;  /* 0x000054100c0c7816 */ /* 0x000fe40000000003 */
[----:B------:R-:W-:-:S02]  /*d79b0*/  SHF.R.U32.HI R3, RZ, 0x8, R7 ;  /* 0x00000008ff037819 */ /* 0x000fc40000011607 */
[----:B------:R-:W-:Y:S02]  /*d79c0*/  LOP3.LUT R6, R6, 0xffff, RZ, 0xc0, !PT ;  /* 0x0000ffff06067812 */ /* 0x000fe400078ec0ff */
[----:B------:R-:W-:Y:S02]  /*d79d0*/  LOP3.LUT R5, R5, 0xffff, RZ, 0xc0, !PT ;  /* 0x0000ffff05057812 */ /* 0x000fe400078ec0ff */
[----:B------:R-:W-:-:S04]  /*d79e0*/  LOP3.LUT R3, R3, 0xffff, RZ, 0xc0, !PT ;  /* 0x0000ffff03037812 */ /* 0x000fc800078ec0ff */
[----:B------:R-:W-:Y:S02]  /*d79f0*/  PRMT R7, R6, 0x3340, R3 ;  /* 0x0000334006077816 */ /* 0x000fe40000000003 */
[----:B------:R-:W-:Y:S02]  /*d7a00*/  PRMT R6, R5, 0x3340, R0 ;  /* 0x0000334005067816 */ /* 0x000fe40000000000 */
[----:B------:R-:W-:Y:S01]  /*d7a10*/  PRMT R3, R54, 0x5410, R52 ;  /* 0x0000541036037816 */ /* 0x000fe20000000034 */
[----:B------:R-:W-:Y:S04]  /*d7a20*/  STL [R1+0x1d58], R12 ;  /* 0x001d580c01007387 */ /* 0x000fe80000100800 */
[----:B------:R-:W-:Y:S01]  /*d7a30*/  STL [R1+0x4fc], R7 ;  /* 0x0004fc0701007387 */ /* 0x000fe20000100800 */
[----:B------:R-:W-:-:S03]  /*d7a40*/  PRMT R5, R59, 0x5410, R57 ;  /* 0x000054103b057816 */ /* 0x000fc60000000039 */
[----:B------:R0:W-:Y:S04]  /*d7a50*/  STL [R1+0x2a4], R6 ;  /* 0x0002a40601007387 */ /* 0x0001e80000100800 */
[----:B------:R3:W-:Y:S04]  /*d7a60*/  STL [R1+0x50], R3 ;  /* 0x0000500301007387 */ /* 0x0007e80000100800 */
[----:B------:R1:W-:Y:S01]  /*d7a70*/  STL [R1+0x64], R5 ;  /* 0x0000640501007387 */ /* 0x0003e20000100800 */
[----:B0-----:R-:W-:Y:S02]  /*d7a80*/  PRMT R6, R56, 0x5410, R53 ;  /* 0x0000541038067816 */ /* 0x001fe40000000035 */
[----:B---3--:R-:W-:-:S03]  /*d7a90*/  PRMT R3, R58, 0x5410, R51 ;  /* 0x000054103a037816 */ /* 0x008fc60000000033 */
[----:B------:R0:W-:Y:S04]  /*d7aa0*/  STL [R1+0x6c], R6 ;  /* 0x00006c0601007387 */ /* 0x0001e80000100800 */
[----:B------:R3:W-:Y:S04]  /*d7ab0*/  STL [R1+0x7c], R3 ;  /* 0x00007c0301007387 */ /* 0x0007e80000100800 */
[----:B------:R-:W2:Y:S04]  /*d7ac0*/  LDL.LU R57, [R1+0x180] ;  /* 0x0001800001397983 */ /* 0x000ea80000300800 */
[----:B------:R-:W2:Y:S01]  /*d7ad0*/  LDL.LU R59, [R1+0x52c] ;  /* 0x00052c00013b7983 */ /* 0x000ea20000300800 */
[----:B----4-:R-:W-:-:S03]  /*d7ae0*/  LOP3.LUT R14, R39, 0xffff, RZ, 0xc0, !PT ;  /* 0x0000ffff270e7812 */ /* 0x010fc600078ec0ff */
[----:B------:R-:W4:Y:S04]  /*d7af0*/  LDL.LU R53, [R1+0x78] ;  /* 0x0000780001357983 */ /* 0x000f280000300800 */
[----:B------:R-:W4:Y:S04]  /*d7b00*/  LDL.LU R56, [R1+0x4ec] ;  /* 0x0004ec0001387983 */ /* 0x000f280000300800 */
[----:B------:R-:W4:Y:S01]  /*d7b10*/  LDL.LU R51, [R1+0x178] ;  /* 0x0001780001337983 */ /* 0x000f220000300800 */
[----:B-1----:R-:W-:-:S03]  /*d7b20*/  LOP3.LUT R5, R44, 0xffff, RZ, 0xc0, !PT ;  /* 0x0000ffff2c057812 */ /* 0x002fc600078ec0ff */
[----:B------:R1:W-:Y:S04]  /*d7b30*/  STL [R1+0x31c], R14 ;  /* 0x00031c0e01007387 */ /* 0x0003e80000100800 */
[----:B------:R-:W4:Y:S01]  /*d7b40*/  LDL.LU R58, [R1+0x528] ;  /* 0x00052800013a7983 */ /* 0x000f220000300800 */
[----:B------:R-:W-:-:S03]  /*d7b50*/  LOP3.LUT R7, R61, 0xffff, RZ, 0xc0, !PT ;  /* 0x0000ffff3d077812 */ /* 0x000fc600078ec0ff */
[----:B------:R-:W4:Y:S04]  /*d7b60*/  LDL.LU R44, [R1+0x5034] ;  /* 0x00503400012c7983 */ /* 0x000f280000300800 */
[----:B------:R-:W4:Y:S04]  /*d7b70*/  LDL.LU R61, [R1+0x4f60] ;  /* 0x004f6000013d7983 */ /* 0x000f280000300800 */
[----:B------:R-:W4:Y:S01]  /*d7b80*/  LDL.LU R39, [R1+0x4fe4] ;  /* 0x004fe40001277983 */ /* 0x000f220000300800 */
[----:B0-----:R-:W-:Y:S02]  /*d7b90*/  LOP3.LUT R6, R42, 0xffff, RZ, 0xc0, !PT ;  /* 0x0000ffff2a067812 */ /* 0x001fe400078ec0ff */
[----:B---3--:R-:W-:-:S02]  /*d7ba0*/  PRMT R3, R7, 0x3340, R0 ;  /* 0x0000334007037816 */ /* 0x008fc40000000000 */
[----:B------:R-:W-:Y:S02]  /*d7bb0*/  LOP3.LUT R2, R2, 0xffff, RZ, 0xc0, !PT ;  /* 0x0000ffff02027812 */ /* 0x000fe400078ec0ff */
[----:B------:R-:W-:-:S04]  /*d7bc0*/  PRMT R15, R5, 0x3340, R6 ;  /* 0x00003340050f7816 */ /* 0x000fc80000000006 */
[----:B------:R-:W-:Y:S02]  /*d7bd0*/  PRMT R15, R15, 0x5410, R3 ;  /* 0x000054100f0f7816 */ /* 0x000fe40000000003 */
[----:B------:R-:W-:-:S03]  /*d7be0*/  PRMT R3, R14, 0x3340, R0 ;  /* 0x000033400e037816 */ /* 0x000fc60000000000 */
[----:B------:R0:W-:Y:S01]  /*d7bf0*/  STL [R1+0x1d48], R15 ;  /* 0x001d480f01007387 */ /* 0x0001e20000100800 */
[----:B--2---:R-:W-:-:S04]  /*d7c00*/  LOP3.LUT R12, R43, 0xffff, RZ, 0xc0, !PT ;  /* 0x0000ffff2b0c7812 */ /* 0x004fc800078ec0ff */
[----:B-1----:R-:W-:Y:S02]  /*d7c10*/  PRMT R14, R2, 0x3340, R12 ;  /* 0x00003340020e7816 */ /* 0x002fe4000000000c */
[----:B------:R-:W-:Y:S02]  /*d7c20*/  SHF.R.U32.HI R2, RZ, 0x8, R2 ;  /* 0x00000008ff027819 */ /* 0x000fe40000011602 */
[----:B------:R-:W-:Y:S02]  /*d7c30*/  PRMT R14, R14, 0x5410, R3 ;  /* 0x000054100e0e7816 */ /* 0x000fe40000000003 */
[----:B------:R-:W-:Y:S02]  /*d7c40*/  SHF.R.U32.HI R3, RZ, 0x8, R12 ;  /* 0x00000008ff037819 */ /* 0x000fe4000001160c */
[----:B------:R-:W-:Y:S01]  /*d7c50*/  LOP3.LUT R12, R2, 0xffff, RZ, 0xc0, !PT ;  /* 0x0000ffff020c7812 */ /* 0x000fe200078ec0ff */
[----:B------:R-:W-:Y:S04]  /*d7c60*/  STL [R1+0x1d4c], R14 ;  /* 0x001d4c0e01007387 */ /* 0x000fe80000100800 */
[----:B------:R-:W2:Y:S04]  /*d7c70*/  LDL.LU R43, [R1+0x8c] ;  /* 0x00008c00012b7983 */ /* 0x000ea80000300800 */
[----:B------:R-:W2:Y:S01]  /*d7c80*/  LDL.LU R2, [R1+0x518] ;  /* 0x0005180001027983 */ /* 0x000ea20000300800 */
[----:B------:R-:W-:-:S02]  /*d7c90*/  SHF.R.U32.HI R5, RZ, 0x8, R5 ;  /* 0x00000008ff057819 */ /* 0x000fc40000011605 */
[----:B------:R-:W-:Y:S02]  /*d7ca0*/  SHF.R.U32.HI R6, RZ, 0x8, R6 ;  /* 0x00000008ff067819 */ /* 0x000fe40000011606 */
[----:B------:R-:W-:Y:S02]  /*d7cb0*/  LOP3.LUT R3, R3, 0xffff, RZ, 0xc0, !PT ;  /* 0x0000ffff03037812 */ /* 0x000fe400078ec0ff */
[----:B------:R-:W-:Y:S02]  /*d7cc0*/  LOP3.LUT R5, R5, 0xffff, RZ, 0xc0, !PT ;  /* 0x0000ffff05057812 */ /* 0x000fe400078ec0ff */
[----:B------:R-:W-:Y:S02]  /*d7cd0*/  LOP3.LUT R6, R6, 0xffff, RZ, 0xc0, !PT ;  /* 0x0000ffff06067812 */ /* 0x000fe400078ec0ff */
[----:B------:R-:W-:Y:S02]  /*d7ce0*/  PRMT R42, R12, 0x3340, R3 ;  /* 0x000033400c2a7816 */ /* 0x000fe40000000003 */
[----:B------:R-:W-:-:S03]  /*d7cf0*/  PRMT R5, R5, 0x3340, R6 ;  /* 0x0000334005057816 */ /* 0x000fc60000000006 */
[----:B------:R-:W-:Y:S04]  /*d7d00*/  STL [R1+0x5634], R42 ;  /* 0x0056342a01007387 */ /* 0x000fe80000100800 */
[----:B------:R-:W3:Y:S04]  /*d7d10*/  LDL.LU R37, [R1+0x84] ;  /* 0x0000840001257983 */ /* 0x000ee80000300800 */
[----:B------:R4:W-:Y:S04]  /*d7d20*/  STL [R1+0x4f4], R5 ;  /* 0x0004f40501007387 */ /* 0x0009e80000100800 */
[----:B0-----:R-:W3:Y:S01]  /*d7d30*/  LDL.LU R15, [R1+0x90] ;  /* 0x00009000010f7983 */ /* 0x001ee20000300800 */
[----:B------:R-:W-:-:S05]  /*d7d40*/  PRMT R3, R59, 0x5410, R57 ;  /* 0x000054103b037816 */ /* 0x000fca0000000039 */
[----:B------:R0:W-:Y:S04]  /*d7d50*/  STL [R1+0x68], R3 ;  /* 0x0000680301007387 */ /* 0x0001e80000100800 */
[----:B------:R-:W3:Y:S04]  /*d7d60*/  LDL.LU R52, [R1+0x29c] ;  /* 0x00029c0001347983 */ /* 0x000ee80000300800 */
[----:B------:R-:W3:Y:S04]  /*d7d70*/  LDL.LU R54, [R1+0x500c] ;  /* 0x00500c0001367983 */ /* 0x000ee80000300800 */
[----:B------:R-:W3:Y:S04]  /*d7d80*/  LDL.LU R57, [R1+0x4f44] ;  /* 0x004f440001397983 */ /* 0x000ee80000300800 */
[----:B------:R-:W3:Y:S01]  /*d7d90*/  LDL.LU R59, [R1+0x4fc8] ;  /* 0x004fc800013b7983 */ /* 0x000ee20000300800 */
[----:B----4-:R-:W-:-:S02]  /*d7da0*/  PRMT R5, R56, 0x5410, R53 ;  /* 0x0000541038057816 */ /* 0x010fc40000000035 */
[----:B------:R-:W-:Y:S02]  /*d7db0*/  LOP3.LUT R6, R44, 0xffff, RZ, 0xc0, !PT ;  /* 0x0000ffff2c067812 */ /* 0x000fe400078ec0ff */
[----:B------:R-:W-:Y:S02]  /*d7dc0*/  LOP3.LUT R12, R39, 0xffff, RZ, 0xc0, !PT ;  /* 0x0000ffff270c7812 */ /* 0x000fe400078ec0ff */
[----:B0-----:R-:W-:Y:S01]  /*d7dd0*/  PRMT R3, R58, 0x5410, R51 ;  /* 0x000054103a037816 */ /* 0x001fe20000000033 */
[----:B------:R0:W-:Y:S01]  /*d7de0*/  STL [R1+0x78], R5 ;  /* 0x0000780501007387 */ /* 0x0001e20000100800 */
[----:B------:R-:W-:-:S03]  /*d7df0*/  PRMT R14, R6, 0x3340, R12 ;  /* 0x00003340060e7816 */ /* 0x000fc6000000000c */
[----:B------:R1:W-:Y:S01]  /*d7e00*/  STL [R1+0x8ac], R3 ;  /* 0x0008ac0301007387 */ /* 0x0003e20000100800 */
[----:B0-----:R-:W-:-:S04]  /*d7e10*/  LOP3.LUT R5, R61, 0xffff, RZ, 0xc0, !PT ;  /* 0x0000ffff3d057812 */ /* 0x001fc800078ec0ff */
[----:B-1----:R-:W-:-:S04]  /*d7e20*/  PRMT R3, R5, 0x3340, R0 ;  /* 0x0000334005037816 */ /* 0x002fc80000000000 */
[----:B------:R-:W-:Y:S02]  /*d7e30*/  PRMT R14, R14, 0x5410, R3 ;  /* 0x000054100e0e7816 */ /* 0x000fe40000000003 */
[----:B------:R-:W-:Y:S02]  /*d7e40*/  SHF.R.U32.HI R6, RZ, 0x8, R6 ;  /* 0x00000008ff067819 */ /* 0x000fe40000011606 */
[----:B------:R-:W-:Y:S02]  /*d7e50*/  SHF.R.U32.HI R3, RZ, 0x8, R12 ;  /* 0x00000008ff037819 */ /* 0x000fe4000001160c */
[----:B------:R-:W-:Y:S01]  /*d7e60*/  SHF.R.U32.HI R5, RZ, 0x8, R5 ;  /* 0x00000008ff057819 */ /* 0x000fe20000011605 */
[----:B------:R-:W-:Y:S04]  /*d7e70*/  STL [R1+0x1d3c], R14 ;  /* 0x001d3c0e01007387 */ /* 0x000fe80000100800 */
[----:B------:R-:W4:Y:S04]  /*d7e80*/  LDL.LU R53, [R1+0x94] ;  /* 0x0000940001357983 */ /* 0x000f280000300800 */
[----:B------:R-:W4:Y:S01]  /*d7e90*/  LDL.LU R56, [R1+0x500] ;  /* 0x0005000001387983 */ /* 0x000f220000300800 */
[----:B------:R-:W-:-:S02]  /*d7ea0*/  LOP3.LUT R6, R6, 0xffff, RZ, 0xc0, !PT ;  /* 0x0000ffff06067812 */ /* 0x000fc400078ec0ff */
[----:B------:R-:W-:Y:S02]  /*d7eb0*/  LOP3.LUT R3, R3, 0xffff, RZ, 0xc0, !PT ;  /* 0x0000ffff03037812 */ /* 0x000fe400078ec0ff */
[----:B------:R-:W-:Y:S02]  /*d7ec0*/  LOP3.LUT R5, R5, 0xffff, RZ, 0xc0, !PT ;  /* 0x0000ffff05057812 */ /* 0x000fe400078ec0ff */
[----:B------:R-:W-:Y:S02]  /*d7ed0*/  PRMT R6, R6, 0x3340, R3 ;  /* 0x0000334006067816 */ /* 0x000fe40000000003 */
[----:B------:R-:W-:-:S03]  /*d7ee0*/  PRMT R3, R5, 0x3340, R0 ;  /* 0x0000334005037816 */ /* 0x000fc60000000000 */
[----:B------:R-:W-:Y:S04]  /*d7ef0*/  STL [R1+0x4ec], R6 ;  /* 0x0004ec0601007387 */ /* 0x000fe80000100800 */
[----:B------:R-:W4:Y:S04]  /*d7f00*/  LDL.LU R51, [R1+0xa0] ;  /* 0x0000a00001337983 */ /* 0x000f280000300800 */
[----:B------:R-:W-:Y:S04]  /*d7f10*/  STL [R1+0x2a0], R3 ;  /* 0x0002a00301007387 */ /* 0x000fe80000100800 */
[----:B------:R-:W4:Y:S01]  /*d7f20*/  LDL.LU R58, [R1+0x4e0] ;  /* 0x0004e000013a7983 */ /* 0x000f220000300800 */
[----:B--2---:R-:W-:-:S05]  /*d7f30*/  PRMT R2, R2, 0x5410, R43 ;  /* 0x0000541002027816 */ /* 0x004fca000000002b */
[----:B------:R0:W-:Y:S04]  /*d7f40*/  STL [R1+0x8c], R2 ;  /* 0x00008c0201007387 */ /* 0x0001e80000100800 */
[----:B------:R-:W2:Y:S04]  /*d7f50*/  LDL.LU R44, [R1+0x98] ;  /* 0x00009800012c7983 */ /* 0x000ea80000300800 */
[----:B------:R-:W2:Y:S04]  /*d7f60*/  LDL.LU R61, [R1+0x4e4] ;  /* 0x0004e400013d7983 */ /* 0x000ea80000300800 */
[----:B0-----:R-:W2:Y:S04]  /*d7f70*/  LDL.LU R2, [R1+0x515c] ;  /* 0x00515c0001027983 */ /* 0x001ea80000300800 */
[----:B------:R-:W2:Y:S04]  /*d7f80*/  LDL.LU R39, [R1+0x510c] ;  /* 0x00510c0001277983 */ /* 0x000ea80000300800 */
[----:B------:R-:W2:Y:S01]  /*d7f90*/  LDL.LU R43, [R1+0x5128] ;  /* 0x00512800012b7983 */ /* 0x000ea20000300800 */
[----:B---3--:R-:W-:-:S02]  /*d7fa0*/  PRMT R3, R52, 0x5410, R15 ;  /* 0x0000541034037816 */ /* 0x008fc4000000000f */
[----:B------:R-:W-:Y:S02]  /*d7fb0*/  LOP3.LUT R5, R54, 0xffff, RZ, 0xc0, !PT ;  /* 0x0000ffff36057812 */ /* 0x000fe400078ec0ff */
[----:B------:R-:W-:Y:S02]  /*d7fc0*/  LOP3.LUT R12, R57, 0xffff, RZ, 0xc0, !PT ;  /* 0x0000ffff390c7812 */ /* 0x000fe400078ec0ff */
[----:B------:R-:W-:Y:S01]  /*d7fd0*/  LOP3.LUT R6, R59, 0xffff, RZ, 0xc0, !PT ;  /* 0x0000ffff3b067812 */ /* 0x000fe200078ec0ff */
[----:B------:R0:W-:Y:S03]  /*d7fe0*/  STL [R1+0x90], R3 ;  /* 0x0000900301007387 */ /* 0x0001e60000100800 */
[----:B------:R-:W-:Y:S02]  /*d7ff0*/  PRMT R14, R5, 0x3340, R6 ;  /* 0x00003340050e7816 */ /* 0x000fe40000000006 */
[----:B------:R-:W-:-:S02]  /*d8000*/  SHF.R.U32.HI R5, RZ, 0x8, R5 ;  /* 0x00000008ff057819 */ /* 0x000fc40000011605 */
[----:B0-----:R-:W-:Y:S02]  /*d8010*/  PRMT R3, R12, 0x3340, R0 ;  /* 0x000033400c037816 */ /* 0x001fe40000000000 */
[----:B------:R-:W-:Y:S02]  /*d8020*/  SHF.R.U32.HI R6, RZ, 0x8, R6 ;  /* 0x00000008ff067819 */ /* 0x000fe40000011606 */
[----:B------:R-:W-:Y:S02]  /*d8030*/  PRMT R14, R14, 0x5410, R3 ;  /* 0x000054100e0e7816 */ /* 0x000fe40000000003 */
[----:B------:R-:W-:Y:S02]  /*d8040*/  SHF.R.U32.HI R3, RZ, 0x8, R7 ;  /* 0x00000008ff037819 */ /* 0x000fe40000011607 */
[----:B------:R-:W-:Y:S02]  /*d8050*/  LOP3.LUT R5, R5, 0xffff, RZ, 0xc0, !PT ;  /* 0x0000ffff05057812 */ /* 0x000fe400078ec0ff */
[----:B------:R-:W-:-:S02]  /*d8060*/  LOP3.LUT R6, R6, 0xffff, RZ, 0xc0, !PT ;  /* 0x0000ffff06067812 */ /* 0x000fc400078ec0ff */
[----:B------:R-:W-:Y:S02]  /*d8070*/  LOP3.LUT R3, R3, 0xffff, RZ, 0xc0, !PT ;  /* 0x0000ffff03037812 */ /* 0x000fe400078ec0ff */
[----:B------:R-:W-:Y:S02]  /*d8080*/  PRMT R5, R5, 0x3340, R6 ;  /* 0x0000334005057816 */ /* 0x000fe40000000006 */
[----:B------:R-:W-:Y:S01]  /*d8090*/  PRMT R7, R3, 0x3340, R0 ;  /* 0x0000334003077816 */ /* 0x000fe20000000000 */
[----:B------:R-:W-:Y:S04]  /*d80a0*/  STL [R1+0x1d38], R14 ;  /* 0x001d380e01007387 */ /* 0x000fe80000100800 */
[----:B------:R0:W-:Y:S04]  /*d80b0*/  STL [R1+0x29c], R7 ;  /* 0x00029c0701007387 */ /* 0x0001e80000100800 */
[----:B------:R-:W3:Y:S01]  /*d80c0*/  LDL.LU R6, [R1+0xa8] ;  /* 0x0000a80001067983 */ /* 0x000ee20000300800 */
[----:B----4-:R-:W-:-:S03]  /*d80d0*/  PRMT R3, R56, 0x5410, R53 ;  /* 0x0000541038037816 */ /* 0x010fc60000000035 */
[----:B------:R1:W-:Y:S01]  /*d80e0*/  STL [R1+0x4e8], R5 ;  /* 0x0004e80501007387 */ /* 0x0003e20000100800 */
[----:B------:R-:W-:-:S03]  /*d80f0*/  PRMT R41, R41, 0x5410, R37 ;  /* 0x0000541029297816 */ /* 0x000fc60000000025 */
[----:B0-----:R-:W3:Y:S04]  /*d8100*/  LDL.LU R7, [R1+0x4dc] ;  /* 0x0004dc0001077983 */ /* 0x001ee80000300800 */
[----:B------:R2:W-:Y:S04]  /*d8110*/  STL [R1+0x94], R3 ;  /* 0x0000940301007387 */ /* 0x0005e80000100800 */
[----:B------:R-:W4:Y:S04]  /*d8120*/  LDL.LU R14, [R1+0xb8] ;  /* 0x0000b800010e7983 */ /* 0x000f280000300800 */
[----:B------:R-:W4:Y:S04]  /*d8130*/  LDL.LU R37, [R1+0x4d4] ;  /* 0x0004d40001257983 */ /* 0x000f280000300800 */
[----:B------:R-:W4:Y:S04]  /*d8140*/  LDL.LU R54, [R1+0xb0] ;  /* 0x0000b00001367983 */ /* 0x000f280000300800 */
[----:B------:R-:W4:Y:S04]  /*d8150*/  LDL.LU R57, [R1+0x4c8] ;  /* 0x0004c80001397983 */ /* 0x000f280000300800 */
[----:B------:R-:W4:Y:S04]  /*d8160*/  LDL.LU R59, [R1+0x5170] ;  /* 0x00517000013b7983 */ /* 0x000f280000300800 */
[----:B------:R-:W4:Y:S04]  /*d8170*/  LDL.LU R53, [R1+0x5118] ;  /* 0x0051180001357983 */ /* 0x000f280000300800 */
[----:B------:R-:W4:Y:S01]  /*d8180*/  LDL.LU R56, [R1+0x512c] ;  /* 0x00512c0001387983 */ /* 0x000f220000300800 */
[----:B-1----:R-:W-:-:S05]  /*d8190*/  PRMT R5, R58, 0x5410, R51 ;  /* 0x000054103a057816 */ /* 0x002fca0000000033 */
[----:B------:R0:W-:Y:S01]  /*d81a0*/  STL [R1+0xa0], R5 ;  /* 0x0000a00501007387 */ /* 0x0001e20000100800 */
[----:B--2---:R-:W-:-:S05]  /*d81b0*/  PRMT R3, R61, 0x5410, R44 ;  /* 0x000054103d037816 */ /* 0x004fca000000002c */
[----:B------:R1:W-:Y:S01]  /*d81c0*/  STL [R1+0x98], R3 ;  /* 0x0000980301007387 */ /* 0x0003e20000100800 */
[----:B------:R-:W-:Y:S02]  /*d81d0*/  LOP3.LUT R2, R2, 0xffff, RZ, 0xc0, !PT ;  /* 0x0000ffff02027812 */ /* 0x000fe400078ec0ff */
[----:B0-----:R-:W-:Y:S02]  /*d81e0*/  LOP3.LUT R5, R39, 0xffff, RZ, 0xc0, !PT ;  /* 0x0000ffff27057812 */ /* 0x001fe400078ec0ff */
[----:B------:R-:W-:-:S04]  /*d81f0*/  LOP3.LUT R15, R43, 0xffff, RZ, 0xc0, !PT ;  /* 0x0000ffff2b0f7812 */ /* 0x000fc800078ec0ff */
[----:B------:R-:W-:Y:S02]  /*d8200*/  PRMT R39, R2, 0x3340, R15 ;  /* 0x0000334002277816 */ /* 0x000fe4000000000f */
[----:B-1----:R-:W-:-:S04]  /*d8210*/  PRMT R3, R5, 0x3340, R0 ;  /* 0x0000334005037816 */ /* 0x002fc80000000000 */
[----:B------:R-:W-:-:S05]  /*d8220*/  PRMT R39, R39, 0x5410, R3 ;  /* 0x0000541027277816 */ /* 0x000fca0000000003 */
[----:B------:R-:W-:Y:S04]  /*d8230*/  STL [R1+0x1d2c], R39 ;  /* 0x001d2c2701007387 */ /* 0x000fe80000100800 */
[----:B------:R-:W2:Y:S04]  /*d8240*/  LDL.LU R51, [R1+0xbc] ;  /* 0x0000bc0001337983 */ /* 0x000ea80000300800 */
[----:B------:R-:W2:Y:S01]  /*d8250*/  LDL.LU R58, [R1+0x494] ;  /* 0x00049400013a7983 */ /* 0x000ea20000300800 */
[----:B------:R-:W-:Y:S02]  /*d8260*/  SHF.R.U32.HI R2, RZ, 0x8, R2 ;  /* 0x00000008ff027819 */ /* 0x000fe40000011602 */
[----:B------:R-:W-:-:S02]  /*d8270*/  SHF.R.U32.HI R3, RZ, 0x8, R15 ;  /* 0x00000008ff037819 */ /* 0x000fc4000001160f */
[----:B------:R-:W2:Y:S01]  /*d8280*/  LDL.LU R15, [R1+0xc4] ;  /* 0x0000c400010f7983 */ /* 0x000ea20000300800 */
[----:B------:R-:W-:Y:S02]  /*d8290*/  LOP3.LUT R2, R2, 0xffff, RZ, 0xc0, !PT ;  /* 0x0000ffff02027812 */ /* 0x000fe400078ec0ff */
[----:B------:R-:W-:Y:S01]  /*d82a0*/  LOP3.LUT R3, R3, 0xffff, RZ, 0xc0, !PT ;  /* 0x0000ffff03037812 */ /* 0x000fe200078ec0ff */
[----:B------:R-:W2:Y:S03]  /*d82b0*/  LDL.LU R52, [R1+0x4c4] ;  /* 0x0004c40001347983 */ /* 0x000ea60000300800 */
[----:B------:R-:W-:-:S05]  /*d82c0*/  PRMT R2, R2, 0x3340, R3 ;  /* 0x0000334002027816 */ /* 0x000fca0000000003 */
[----:B------:R0:W-:Y:S04]  /*d82d0*/  STL [R1+0x4e4], R2 ;  /* 0x0004e40201007387 */ /* 0x0001e80000100800 */
[----:B------:R-:W2:Y:S04]  /*d82e0*/  LDL.LU R44, [R1+0xd0] ;  /* 0x0000d000012c7983 */ /* 0x000ea80000300800 */
[----:B------:R-:W2:Y:S04]  /*d82f0*/  LDL.LU R61, [R1+0x48c] ;  /* 0x00048c00013d7983 */ /* 0x000ea80000300800 */
[----:B0-----:R-:W2:Y:S04]  /*d8300*/  LDL.LU R2, [R1+0x514c] ;  /* 0x00514c0001027983 */ /* 0x001ea80000300800 */
[----:B------:R-:W2:Y:S04]  /*d8310*/  LDL.LU R39, [R1+0x50ec] ;  /* 0x0050ec0001277983 */ /* 0x000ea80000300800 */
[----:B------:R-:W2:Y:S01]  /*d8320*/  LDL.LU R43, [R1+0x5108] ;  /* 0x00510800012b7983 */ /* 0x000ea20000300800 */
[----:B------:R-:W-:-:S04]  /*d8330*/  SHF.R.U32.HI R5, RZ, 0x8, R5 ;  /* 0x00000008ff057819 */ /* 0x000fc80000011605 */
[----:B------:R-:W-:-:S04]  /*d8340*/  LOP3.LUT R5, R5, 0xffff, RZ, 0xc0, !PT ;  /* 0x0000ffff05057812 */ /* 0x000fc800078ec0ff */
[----:B------:R-:W-:-:S05]  /*d8350*/  PRMT R3, R5, 0x3340, R0 ;  /* 0x0000334005037816 */ /* 0x000fca0000000000 */
[----:B------:R0:W-:Y:S01]  /*d8360*/  STL [R1+0x298], R3 ;  /* 0x0002980301007387 */ /* 0x0001e20000100800 */
[----:B---3--:R-:W-:Y:S02]  /*d8370*/  PRMT R5, R7, 0x5410, R6 ;  /* 0x0000541007057816 */ /* 0x008fe40000000006 */
[----:B----4-:R-:W-:Y:S02]  /*d8380*/  PRMT R6, R37, 0x5410, R14 ;  /* 0x0000541025067816 */ /* 0x010fe4000000000e */
[----:B0-----:R-:W-:Y:S01]  /*d8390*/  PRMT R3, R57, 0x5410, R54 ;  /* 0x0000541039037816 */ /* 0x001fe20000000036 */
[----:B------:R0:W-:Y:S04]  /*d83a0*/  STL [R1+0xa8], R5 ;  /* 0x0000a80501007387 */ /* 0x0001e80000100800 */
[----:B------:R1:W-:Y:S01]  /*d83b0*/  STL [R1+0xb8], R6 ;  /* 0x0000b80601007387 */ /* 0x0003e20000100800 */
[----:B------:R-:W-:-:S03]  /*d83c0*/  LOP3.LUT R7, R56, 0xffff, RZ, 0xc0, !PT ;  /* 0x0000ffff38077812 */ /* 0x000fc600078ec0ff */
[----:B------:R3:W-:Y:S01]  /*d83d0*/  STL [R1+0xb0], R3 ;  /* 0x0000b00301007387 */ /* 0x0007e20000100800 */
[----:B0-----:R-:W-:Y:S02]  /*d83e0*/  LOP3.LUT R5, R59, 0xffff, RZ, 0xc0, !PT ;  /* 0x0000ffff3b057812 */ /* 0x001fe400078ec0ff */
[----:B-1----:R-:W-:Y:S02]  /*d83f0*/  LOP3.LUT R6, R53, 0xffff, RZ, 0xc0, !PT ;  /* 0x0000ffff35067812 */ /* 0x002fe400078ec0ff */
[----:B------:R-:W-:Y:S02]  /*d8400*/  PRMT R14, R5, 0x3340, R7 ;  /* 0x00003340050e7816 */ /* 0x000fe40000000007 */
[----:B---3--:R-:W-:Y:S02]  /*d8410*/  PRMT R3, R6, 0x3340, R0 ;  /* 0x0000334006037816 */ /* 0x008fe40000000000 */
[----:B------:R-:W-:Y:S02]  /*d8420*/  SHF.R.U32.HI R5, RZ, 0x8, R5 ;  /* 0x00000008ff057819 */ /* 0x000fe40000011605 */
[----:B------:R-:W-:-:S02]  /*d8430*/  PRMT R14, R14, 0x5410, R3 ;  /* 0x000054100e0e7816 */ /* 0x000fc40000000003 */
[----:B------:R-:W-:Y:S02]  /*d8440*/  SHF.R.U32.HI R3, RZ, 0x8, R12 ;  /* 0x00000008ff037819 */ /* 0x000fe4000001160c */
[----:B------:R-:W-:Y:S02]  /*d8450*/  SHF.R.U32.HI R7, RZ, 0x8, R7 ;  /* 0x00000008ff077819 */ /* 0x000fe40000011607 */
[----:B------:R-:W-:Y:S02]  /*d8460*/  LOP3.LUT R5, R5, 0xffff, RZ, 0xc0, !PT ;  /* 0x0000ffff05057812 */ /* 0x000fe400078ec0ff */
[----:B------:R-:W-:Y:S02]  /*d8470*/  LOP3.LUT R3, R3, 0xffff, RZ, 0xc0, !PT ;  /* 0x0000ffff03037812 */ /* 0x000fe400078ec0ff */
[----:B------:R-:W-:Y:S02]  /*d8480*/  LOP3.LUT R7, R7, 0xffff, RZ, 0xc0, !PT ;  /* 0x0000ffff07077812 */ /* 0x000fe400078ec0ff */
[----:B------:R-:W-:-:S02]  /*d8490*/  PRMT R12, R3, 0x3340, R0 ;  /* 0x00003340030c7816 */ /* 0x000fc40000000000 */
[----:B------:R-:W-:Y:S01]  /*d84a0*/  PRMT R5, R5, 0x3340, R7 ;  /* 0x0000334005057816 */ /* 0x000fe20000000007 */
[----:B------:R-:W-:Y:S04]  /*d84b0*/  STL [R1+0x1d28], R14 ;  /* 0x001d280e01007387 */ /* 0x000fe80000100800 */
[----:B------:R-:W-:Y:S04]  /*d84c0*/  STL [R1+0x294], R12 ;  /* 0x0002940c01007387 */ /* 0x000fe80000100800 */
[----:B------:R-:W3:Y:S04]  /*d84d0*/  LDL.LU R54, [R1+0xd8] ;  /* 0x0000d80001367983 */ /* 0x000ee80000300800 */
[----:B------:R0:W-:Y:S04]  /*d84e0*/  STL [R1+0x4dc], R5 ;  /* 0x0004dc0501007387 */ /* 0x0001e80000100800 */
[----:B------:R-:W3:Y:S01]  /*d84f0*/  LDL.LU R57, [R1+0x484] ;  /* 0x0004840001397983 */ /* 0x000ee20000300800 */
[----:B--2---:R-:W-:-:S05]  /*d8500*/  PRMT R3, R58, 0x5410, R51 ;  /* 0x000054103a037816 */ /* 0x004fca0000000033 */
[----:B------:R1:W-:Y:S04]  /*d8510*/  STL [R1+0xbc], R3 ;  /* 0x0000bc0301007387 */ /* 0x0003e80000100800 */
[----:B------:R-:W2:Y:S04]  /*d8520*/  LDL.LU R59, [R1+0xe0] ;  /* 0x0000e000013b7983 */ /* 0x000ea80000300800 */
[----:B------:R-:W2:Y:S04]  /*d8530*/  LDL.LU R53, [R1+0x28c] ;  /* 0x00028c0001357983 */ /* 0x000ea80000300800 */
[----:B------:R-:W4:Y:S04]  /*d8540*/  LDL.LU R56, [R1+0x5158] ;  /* 0x0051580001387983 */ /* 0x000f280000300800 */
[----:B------:R-:W4:Y:S04]  /*d8550*/  LDL.LU R51, [R1+0x50fc] ;  /* 0x0050fc0001337983 */ /* 0x000f280000300800 */
[----:B------:R-:W4:Y:S01]  /*d8560*/  LDL.LU R58, [R1+0x5114] ;  /* 0x00511400013a7983 */ /* 0x000f220000300800 */
[----:B0-----:R-:W-:-:S05]  /*d8570*/  PRMT R5, R52, 0x5410, R15 ;  /* 0x0000541034057816 */ /* 0x001fca000000000f */
[----:B------:R0:W-:Y:S01]  /*d8580*/  STL [R1+0xc4], R5 ;  /* 0x0000c40501007387 */ /* 0x0001e20000100800 */
[----:B-1----:R-:W-:-:S05]  /*d8590*/  PRMT R3, R61, 0x5410, R44 ;  /* 0x000054103d037816 */ /* 0x002fca000000002c */
[----:B------:R1:W-:Y:S01]  /*d85a0*/  STL [R1+0xd0], R3 ;  /* 0x0000d00301007387 */ /* 0x0003e20000100800 */
[----:B------:R-:W-:Y:S02]  /*d85b0*/  LOP3.LUT R2, R2, 0xffff, RZ, 0xc0, !PT ;  /* 0x0000ffff02027812 */ /* 0x000fe400078ec0ff */
[----:B------:R-:W-:Y:S02]  /*d85c0*/  LOP3.LUT R12, R39, 0xffff, RZ, 0xc0, !PT ;  /* 0x0000ffff270c7812 */ /* 0x000fe400078ec0ff */
[----:B0-----:R-:W-:-:S04]  /*d85d0*/  LOP3.LUT R5, R43, 0xffff, RZ, 0xc0, !PT ;  /* 0x0000ffff2b057812 */ /* 0x001fc800078ec0ff */
[----:B------:R-:W-:Y:S02]  /*d85e0*/  PRMT R7, R2, 0x3340, R5 ;  /* 0x0000334002077816 */ /* 0x000fe40000000005 */
[----:B-1----:R-:W-:Y:S02]  /*d85f0*/  PRMT R3, R12, 0x3340, R0 ;  /* 0x000033400c037816 */ /* 0x002fe40000000000 */
[----:B------:R-:W-:Y:S02]  /*d8600*/  SHF.R.U32.HI R2, RZ, 0x8, R2 ;  /* 0x00000008ff027819 */ /* 0x000fe40000011602 */
[----:B------:R-:W-:Y:S02]  /*d8610*/  PRMT R7, R7, 0x5410, R3 ;  /* 0x0000541007077816 */ /* 0x000fe40000000003 */
[----:B------:R-:W-:Y:S02]  /*d8620*/  SHF.R.U32.HI R3, RZ, 0x8, R6 ;  /* 0x00000008ff037819 */ /* 0x000fe40000011606 */
[----:B------:R-:W-:-:S02]  /*d8630*/  SHF.R.U32.HI R5, RZ, 0x8, R5 ;  /* 0x00000008ff057819 */ /* 0x000fc40000011605 */
[----:B------:R-:W-:Y:S02]  /*d8640*/  LOP3.LUT R2, R2, 0xffff, RZ, 0xc0, !PT ;  /* 0x0000ffff02027812 */ /* 0x000fe400078ec0ff */
[----:B------:R-:W-:Y:S02]  /*d8650*/  LOP3.LUT R3, R3, 0xffff, RZ, 0xc0, !PT ;  /* 0x0000ffff03037812 */ /* 0x000fe400078ec0ff */
[----:B------:R-:W-:Y:S02]  /*d8660*/  LOP3.LUT R5, R5, 0xffff, RZ, 0xc0, !PT ;  /* 0x0000ffff05057812 */ /* 0x000fe400078ec0ff */
[----:B------:R-:W-:Y:S02]  /*d8670*/  PRMT R6, R3, 0x3340, R0 ;  /* 0x0000334003067816 */ /* 0x000fe40000000000 */
[----:B------:R-:W-:Y:S01]  /*d8680*/  PRMT R3, R2, 0x3340, R5 ;  /* 0x0000334002037816 */ /* 0x000fe20000000005 */
[----:B------:R-:W-:Y:S01]  /*d8690*/  STL [R1+0x1d1c], R7 ;  /* 0x001d1c0701007387 */ /* 0x000fe20000100800 */
[----:B------:R-:W-:-:S03]  /*d86a0*/  PRMT R2, R40, 0x5410, R55 ;  /* 0x0000541028027816 */ /* 0x000fc60000000037 */
[----:B------:R-:W-:Y:S04]  /*d86b0*/  STL [R1+0x290], R6 ;  /* 0x0002900601007387 */ /* 0x000fe80000100800 */
[----:B------:R-:W4:Y:S04]  /*d86c0*/  LDL.LU R14, [R1+0xe4] ;  /* 0x0000e400010e7983 */ /* 0x000f280000300800 */
[----:B------:R-:W-:Y:S04]  /*d86d0*/  STL [R1+0x4d8], R3 ;  /* 0x0004d80301007387 */ /* 0x000fe80000100800 */
        /* <DEDUP_REMOVED lines=8> */
[----:B------:R-:W4:Y:S01]  /*d8760*/  LDL.LU R55, [R1+0x568] ;  /* 0x0005680001377983 */ /* 0x000f220000300800 */
[----:B---3--:R-:W-:-:S05]  /*d8770*/  PRMT R5, R57, 0x5410, R54 ;  /* 0x0000541039057816 */ /* 0x008fca0000000036 */
[----:B------:R0:W-:Y:S01]  /*d8780*/  STL [R1+0xd8], R5 ;  /* 0x0000d80501007387 */ /* 0x0001e20000100800 */
[----:B--2---:R-:W-:Y:S02]  /*d8790*/  PRMT R3, R53, 0x5410, R59 ;  /* 0x0000541035037816 */ /* 0x004fe4000000003b */
[----:B----4-:R-:W-:Y:S02]  /*d87a0*/  LOP3.LUT R6, R56, 0xffff, RZ, 0xc0, !PT ;  /* 0x0000ffff38067812 */ /* 0x010fe400078ec0ff */
[----:B0-----:R-:W-:Y:S02]  /*d87b0*/  LOP3.LUT R5, R51, 0xffff, RZ, 0xc0, !PT ;  /* 0x0000ffff33057812 */ /* 0x001fe400078ec0ff */
[----:B------:R-:W-:Y:S01]  /*d87c0*/  LOP3.LUT R7, R58, 0xffff, RZ, 0xc0, !PT ;  /* 0x0000ffff3a077812 */ /* 0x000fe200078ec0ff */
[----:B------:R0:W-:Y:S03]  /*d87d0*/  STL [R1+0xe0], R3 ;  /* 0x0000e00301007387 */ /* 0x0001e60000100800 */
[----:B------:R-:W-:-:S02]  /*d87e0*/  PRMT R15, R6, 0x3340, R7 ;  /* 0x00003340060f7816 */ /* 0x000fc40000000007 */
[----:B------:R-:W-:Y:S02]  /*d87f0*/  SHF.R.U32.HI R6, RZ, 0x8, R6 ;  /* 0x00000008ff067819 */ /* 0x000fe40000011606 */
[----:B0-----:R-:W-:-:S04]  /*d8800*/  PRMT R3, R5, 0x3340, R0 ;  /* 0x0000334005037816 */ /* 0x001fc80000000000 */
[----:B------:R-:W-:Y:S02]  /*d8810*/  PRMT R15, R15, 0x5410, R3 ;  /* 0x000054100f0f7816 */ /* 0x000fe40000000003 */
[----:B------:R-:W-:Y:S02]  /*d8820*/  SHF.R.U32.HI R3, RZ, 0x8, R7 ;  /* 0x00000008ff037819 */ /* 0x000fe40000011607 */
[----:B------:R-:W-:Y:S02]  /*d8830*/  LOP3.LUT R6, R6, 0xffff, RZ, 0xc0, !PT ;  /* 0x0000ffff06067812 */ /* 0x000fe400078ec0ff */
[----:B------:R-:W-:Y:S01]  /*d8840*/  LOP3.LUT R3, R3, 0xffff, RZ, 0xc0, !PT ;  /* 0x0000ffff03037812 */ /* 0x000fe200078ec0ff */
[----:B------:R0:W-:Y:S03]  /*d8850*/  STL [R1+0x1d18], R15 ;  /* 0x001d180f01007387 */ /* 0x0001e60000100800 */
[----:B------:R-:W-:Y:S01]  /*d8860*/  PRMT R3, R6, 0x3340, R3 ;  /* 0x0000334006037816 */ /* 0x000fe20000000003 */
[----:B0-----:R-:W2:Y:S04]  /*d8870*/  LDL.LU R15, [R1+0x100] ;  /* 0x00010000010f7983 */ /* 0x001ea80000300800 */
[----:B------:R-:W2:Y:S04]  /*d8880*/  LDL.LU R52, [R1+0x478] ;  /* 0x0004780001347983 */ /* 0x000ea80000300800 */
[----:B------:R0:W-:Y:S04]  /*d8890*/  STL [R1+0x4d0], R3 ;  /* 0x0004d00301007387 */ /* 0x0001e80000100800 */
[----:B------:R-:W3:Y:S04]  /*d88a0*/  LDL.LU R54, [R1+0x104] ;  /* 0x0001040001367983 */ /* 0x000ee80000300800 */
[----:B------:R-:W3:Y:S04]  /*d88b0*/  LDL.LU R57, [R1+0x46c] ;  /* 0x00046c0001397983 */ /* 0x000ee80000300800 */
[----:B------:R-:W4:Y:S04]  /*d88c0*/  LDL.LU R59, [R1+0x110] ;  /* 0x00011000013b7983 */ /* 0x000f280000300800 */
[----:B------:R-:W4:Y:S01]  /*d88d0*/  LDL.LU R53, [R1+0x450] ;  /* 0x0004500001357983 */ /* 0x000f220000300800 */
[----:B------:R-:W-:-:S03]  /*d88e0*/  SHF.R.U32.HI R5, RZ, 0x8, R5 ;  /* 0x00000008ff057819 */ /* 0x000fc60000011605 */
[----:B------:R-:W4:Y:S04]  /*d88f0*/  LDL.LU R56, [R1+0x4d94] ;  /* 0x004d940001387983 */ /* 0x000f280000300800 */
[----:B------:R-:W4:Y:S04]  /*d8900*/  LDL.LU R51, [R1+0x510] ;  /* 0x0005100001337983 */ /* 0x000f280000300800 */
[----:B------:R-:W4:Y:S01]  /*d8910*/  LDL.LU R58, [R1+0x4d30] ;  /* 0x004d3000013a7983 */ /* 0x000f220000300800 */
[----:B------:R-:W-:-:S04]  /*d8920*/  LOP3.LUT R5, R5, 0xffff, RZ, 0xc0, !PT ;  /* 0x0000ffff05057812 */ /* 0x000fc800078ec0ff */
[----:B0-----:R-:W-:Y:S02]  /*d8930*/  PRMT R3, R5, 0x3340, R0 ;  /* 0x0000334005037816 */ /* 0x001fe40000000000 */
[----:B------:R-:W-:Y:S02]  /*d8940*/  PRMT R5, R37, 0x5410, R14 ;  /* 0x0000541025057816 */ /* 0x000fe4000000000e */
[----:B------:R-:W-:Y:S01]  /*d8950*/  PRMT R6, R61, 0x5410, R44 ;  /* 0x000054103d067816 */ /* 0x000fe2000000002c */
[----:B------:R0:W-:Y:S04]  /*d8960*/  STL [R1+0x28c], R3 ;  /* 0x00028c0301007387 */ /* 0x0001e80000100800 */
[----:B------:R1:W-:Y:S04]  /*d8970*/  STL [R1+0xe4], R5 ;  /* 0x0000e40501007387 */ /* 0x0003e80000100800 */
[----:B------:R1:W-:Y:S01]  /*d8980*/  STL [R1+0xec], R6 ;  /* 0x0000ec0601007387 */ /* 0x0003e20000100800 */
[----:B0-----:R-:W-:-:S05]  /*d8990*/  PRMT R3, R43, 0x5410, R39 ;  /* 0x000054102b037816 */ /* 0x001fca0000000027 */
[----:B------:R0:W-:Y:S04]  /*d89a0*/  STL [R1+0xfc], R3 ;  /* 0x0000fc0301007387 */ /* 0x0001e80000100800 */
[----:B------:R-:W4:Y:S04]  /*d89b0*/  LDL.LU R44, [R1+0x108] ;  /* 0x00010800012c7983 */ /* 0x000f280000300800 */
[----:B------:R-:W4:Y:S04]  /*d89c0*/  LDL.LU R61, [R1+0x464] ;  /* 0x00046400013d7983 */ /* 0x000f280000300800 */
[----:B------:R-:W4:Y:S01]  /*d89d0*/  LDL.LU R39, [R1+0x120] ;  /* 0x0001200001277983 */ /* 0x000f220000300800 */
[----:B-1----:R-:W-:-:S03]  /*d89e0*/  LOP3.LUT R5, R2, 0xffff, RZ, 0xc0, !PT ;  /* 0x0000ffff02057812 */ /* 0x002fc600078ec0ff */
[----:B------:R-:W4:Y:S04]  /*d89f0*/  LDL.LU R43, [R1+0x444] ;  /* 0x00044400012b7983 */ /* 0x000f280000300800 */
[----:B------:R-:W4:Y:S01]  /*d8a00*/  LDL.LU R2, [R1+0x114] ;  /* 0x0001140001027983 */ /* 0x000f220000300800 */
[----:B------:R-:W-:Y:S02]  /*d8a10*/  LOP3.LUT R6, R40, 0xffff, RZ, 0xc0, !PT ;  /* 0x0000ffff28067812 */ /* 0x000fe400078ec0ff */
[----:B------:R-:W-:Y:S02]  /*d8a20*/  LOP3.LUT R7, R55, 0xffff, RZ, 0xc0, !PT ;  /* 0x0000ffff37077812 */ /* 0x000fe400078ec0ff */
[----:B0-----:R-:W-:Y:S02]  /*d8a30*/  PRMT R3, R6, 0x3340, R0 ;  /* 0x0000334006037816 */ /* 0x001fe40000000000 */
[----:B------:R-:W-:-:S02]  /*d8a40*/  PRMT R14, R5, 0x3340, R7 ;  /* 0x00003340050e7816 */ /* 0x000fc40000000007 */
[----:B------:R-:W-:Y:S02]  /*d8a50*/  SHF.R.U32.HI R5, RZ, 0x8, R5 ;  /* 0x00000008ff057819 */ /* 0x000fe40000011605 */
[----:B------:R-:W-:Y:S02]  /*d8a60*/  PRMT R14, R14, 0x5410, R3 ;  /* 0x000054100e0e7816 */ /* 0x000fe40000000003 */
[----:B------:R-:W-:Y:S02]  /*d8a70*/  SHF.R.U32.HI R3, RZ, 0x8, R12 ;  /* 0x00000008ff037819 */ /* 0x000fe4000001160c */
[----:B------:R-:W-:Y:S02]  /*d8a80*/  SHF.R.U32.HI R7, RZ, 0x8, R7 ;  /* 0x00000008ff077819 */ /* 0x000fe40000011607 */
[----:B------:R-:W-:Y:S02]  /*d8a90*/  LOP3.LUT R5, R5, 0xffff, RZ, 0xc0, !PT ;  /* 0x0000ffff05057812 */ /* 0x000fe400078ec0ff */
[----:B------:R-:W-:-:S02]  /*d8aa0*/  LOP3.LUT R3, R3, 0xffff, RZ, 0xc0, !PT ;  /* 0x0000ffff03037812 */ /* 0x000fc400078ec0ff */
[----:B------:R-:W-:Y:S02]  /*d8ab0*/  LOP3.LUT R7, R7, 0xffff, RZ, 0xc0, !PT ;  /* 0x0000ffff07077812 */ /* 0x000fe400078ec0ff */
[----:B------:R-:W-:Y:S02]  /*d8ac0*/  PRMT R12, R3, 0x3340, R0 ;  /* 0x00003340030c7816 */ /* 0x000fe40000000000 */
[----:B------:R-:W-:Y:S01]  /*d8ad0*/  PRMT R3, R5, 0x3340, R7 ;  /* 0x0000334005037816 */ /* 0x000fe20000000007 */
[----:B------:R-:W-:Y:S04]  /*d8ae0*/  STL [R1+0x93c], R14 ;  /* 0x00093c0e01007387 */ /* 0x000fe80000100800 */
[----:B------:R-:W4:Y:S04]  /*d8af0*/  LDL.LU R40, [R1+0x4d6c] ;  /* 0x004d6c0001287983 */ /* 0x000f280000300800 */
[----:B------:R-:W-:Y:S04]  /*d8b00*/  STL [R1+0x288], R12 ;  /* 0x0002880c01007387 */ /* 0x000fe80000100800 */
[----:B------:R-:W4:Y:S04]  /*d8b10*/  LDL.LU R55, [R1+0x4f0] ;  /* 0x0004f00001377983 */ /* 0x000f280000300800 */
[----:B------:R4:W-:Y:S01]  /*d8b20*/  STL [R1+0x4cc], R3 ;  /* 0x0004cc0301007387 */ /* 0x0009e20000100800 */
[----:B--2---:R-:W-:-:S02]  /*d8b30*/  PRMT R7, R52, 0x5410, R15 ;  /* 0x0000541034077816 */ /* 0x004fc4000000000f */
[----:B---3--:R-:W-:Y:S02]  /*d8b40*/  PRMT R5, R57, 0x5410, R54 ;  /* 0x0000541039057816 */ /* 0x008fe40000000036 */
[----:B----4-:R-:W-:Y:S01]  /*d8b50*/  PRMT R3, R53, 0x5410, R59 ;  /* 0x0000541035037816 */ /* 0x010fe2000000003b */
[----:B------:R0:W-:Y:S04]  /*d8b60*/  STL [R1+0x100], R7 ;  /* 0x0001000701007387 */ /* 0x0001e80000100800 */
[----:B------:R1:W-:Y:S01]  /*d8b70*/  STL [R1+0x104], R5 ;  /* 0x0001040501007387 */ /* 0x0003e20000100800 */
[----:B------:R-:W-:-:S03]  /*d8b80*/  LOP3.LUT R12, R58, 0xffff, RZ, 0xc0, !PT ;  /* 0x0000ffff3a0c7812 */ /* 0x000fc600078ec0ff */
[----:B------:R2:W-:Y:S01]  /*d8b90*/  STL [R1+0x110], R3 ;  /* 0x0001100301007387 */ /* 0x0005e20000100800 */
[----:B0-----:R-:W-:Y:S02]  /*d8ba0*/  LOP3.LUT R7, R56, 0xffff, RZ, 0xc0, !PT ;  /* 0x0000ffff38077812 */ /* 0x001fe400078ec0ff */
[----:B-1----:R-:W-:Y:S02]  /*d8bb0*/  LOP3.LUT R5, R51, 0xffff, RZ, 0xc0, !PT ;  /* 0x0000ffff33057812 */ /* 0x002fe400078ec0ff */
[----:B------:R-:W-:Y:S02]  /*d8bc0*/  PRMT R14, R7, 0x3340, R12 ;  /* 0x00003340070e7816 */ /* 0x000fe4000000000c */
[----:B--2---:R-:W-:Y:S02]  /*d8bd0*/  PRMT R3, R5, 0x3340, R0 ;  /* 0x0000334005037816 */ /* 0x004fe40000000000 */
[----:B------:R-:W-:Y:S02]  /*d8be0*/  SHF.R.U32.HI R7, RZ, 0x8, R7 ;  /* 0x00000008ff077819 */ /* 0x000fe40000011607 */
[----:B------:R-:W-:-:S02]  /*d8bf0*/  SHF.R.U32.HI R5, RZ, 0x8, R5 ;  /* 0x00000008ff057819 */ /* 0x000fc40000011605 */
[----:B------:R-:W-:Y:S02]  /*d8c00*/  PRMT R14, R14, 0x5410, R3 ;  /* 0x000054100e0e7816 */ /* 0x000fe40000000003 */
[----:B------:R-:W-:Y:S02]  /*d8c10*/  SHF.R.U32.HI R3, RZ, 0x8, R12 ;  /* 0x00000008ff037819 */ /* 0x000fe4000001160c */
[----:B------:R-:W-:Y:S02]  /*d8c20*/  LOP3.LUT R7, R7, 0xffff, RZ, 0xc0, !PT ;  /* 0x0000ffff07077812 */ /* 0x000fe400078ec0ff */
[----:B------:R-:W-:Y:S02]  /*d8c30*/  LOP3.LUT R5, R5, 0xffff, RZ, 0xc0, !PT ;  /* 0x0000ffff05057812 */ /* 0x000fe400078ec0ff */
[----:B------:R-:W-:-:S04]  /*d8c40*/  LOP3.LUT R3, R3, 0xffff, RZ, 0xc0, !PT ;  /* 0x0000ffff03037812 */ /* 0x000fc800078ec0ff */
[----:B------:R-:W-:Y:S02]  /*d8c50*/  PRMT R3, R7, 0x3340, R3 ;  /* 0x0000334007037816 */ /* 0x000fe40000000003 */
[----:B------:R-:W-:Y:S02]  /*d8c60*/  PRMT R7, R5, 0x3340, R0 ;  /* 0x0000334005077816 */ /* 0x000fe40000000000 */
[----:B------:R-:W-:Y:S01]  /*d8c70*/  PRMT R5, R61, 0x5410, R44 ;  /* 0x000054103d057816 */ /* 0x000fe2000000002c */
[----:B------:R-:W-:Y:S04]  /*d8c80*/  STL [R1+0x92c], R14 ;  /* 0x00092c0e01007387 */ /* 0x000fe80000100800 */
[----:B------:R0:W-:Y:S04]  /*d8c90*/  STL [R1+0x4c4], R3 ;  /* 0x0004c40301007387 */ /* 0x0001e80000100800 */
[----:B------:R-:W-:Y:S01]  /*d8ca0*/  STL [R1+0x284], R7 ;  /* 0x0002840701007387 */ /* 0x000fe20000100800 */
[----:B------:R-:W-:-:S03]  /*d8cb0*/  PRMT R2, R50, 0x5410, R2 ;  /* 0x0000541032027816 */ /* 0x000fc60000000002 */
[----:B------:R1:W-:Y:S04]  /*d8cc0*/  STL [R1+0x108], R5 ;  /* 0x0001080501007387 */ /* 0x0003e80000100800 */
[----:B------:R-:W2:Y:S01]  /*d8cd0*/  LDL.LU R50, [R1+0x57b0] ;  /* 0x0057b00001327983 */ /* 0x000ea20000300800 */
[----:B0-----:R-:W-:-:S05]  /*d8ce0*/  PRMT R3, R43, 0x5410, R39 ;  /* 0x000054102b037816 */ /* 0x001fca0000000027 */
[----:B------:R0:W-:Y:S04]  /*d8cf0*/  STL [R1+0x120], R3 ;  /* 0x0001200301007387 */ /* 0x0001e80000100800 */
[----:B------:R-:W3:Y:S04]  /*d8d00*/  LDL.LU R12, [R1+0x170] ;  /* 0x00017000010c7983 */ /* 0x000ee80000300800 */
[----:B------:R-:W3:Y:S04]  /*d8d10*/  LDL.LU R14, [R1+0x440] ;  /* 0x00044000010e7983 */ /* 0x000ee80000300800 */
[----:B------:R2:W-:Y:S04]  /*d8d20*/  STL [R1+0x114], R2 ;  /* 0x0001140201007387 */ /* 0x0005e80000100800 */
[----:B------:R-:W4:Y:S04]  /*d8d30*/  LDL.LU R37, [R1+0x124] ;  /* 0x0001240001257983 */ /* 0x000f280000300800 */
[----:B------:R-:W4:Y:S04]  /*d8d40*/  LDL.LU R15, [R1+0x44c] ;  /* 0x00044c00010f7983 */ /* 0x000f280000300800 */
[----:B------:R-:W3:Y:S04]  /*d8d50*/  LDL.LU R52, [R1+0x12c] ;  /* 0x00012c0001347983 */ /* 0x000ee80000300800 */
[----:B------:R-:W3:Y:S04]  /*d8d60*/  LDL.LU R54, [R1+0x27c] ;  /* 0x00027c0001367983 */ /* 0x000ee80000300800 */
[----:B------:R-:W3:Y:S04]  /*d8d70*/  LDL.LU R57, [R1+0x4d7c] ;  /* 0x004d7c0001397983 */ /* 0x000ee80000300800 */
[----:B------:R-:W3:Y:S04]  /*d8d80*/  LDL.LU R59, [R1+0x4f8] ;  /* 0x0004f800013b7983 */ /* 0x000ee80000300800 */
[----:B------:R-:W3:Y:S01]  /*d8d90*/  LDL.LU R53, [R1+0x560] ;  /* 0x0005600001357983 */ /* 0x000ee20000300800 */
[----:B-1----:R-:W-:-:S02]  /*d8da0*/  LOP3.LUT R5, R40, 0xffff, RZ, 0xc0, !PT ;  /* 0x0000ffff28057812 */ /* 0x002fc400078ec0ff */
[----:B------:R-:W-:-:S04]  /*d8db0*/  LOP3.LUT R7, R55, 0xffff, RZ, 0xc0, !PT ;  /* 0x0000ffff37077812 */ /* 0x000fc800078ec0ff */
[----:B0-----:R-:W-:Y:S02]  /*d8dc0*/  PRMT R3, R7, 0x3340, R0 ;  /* 0x0000334007037816 */ /* 0x001fe40000000000 */
[----:B--2---:R-:W-:-:S04]  /*d8dd0*/  LOP3.LUT R2, R50, 0xffff, RZ, 0xc0, !PT ;  /* 0x0000ffff32027812 */ /* 0x004fc800078ec0ff */
[----:B------:R-:W-:-:S04]  /*d8de0*/  PRMT R39, R5, 0x3340, R2 ;  /* 0x0000334005277816 */ /* 0x000fc80000000002 */
[----:B------:R-:W-:-:S05]  /*d8df0*/  PRMT R39, R39, 0x5410, R3 ;  /* 0x0000541027277816 */ /* 0x000fca0000000003 */
[----:B------:R0:W-:Y:S04]  /*d8e00*/  STL [R1+0x91c], R39 ;  /* 0x00091c2701007387 */ /* 0x0001e80000100800 */
[----:B------:R-:W2:Y:S04]  /*d8e10*/  LDL.LU R56, [R1+0x134] ;  /* 0x0001340001387983 */ /* 0x000ea80000300800 */
[----:B------:R-:W2:Y:S04]  /*d8e20*/  LDL.LU R51, [R1+0x438] ;  /* 0x0004380001337983 */ /* 0x000ea80000300800 */
[----:B------:R-:W2:Y:S04]  /*d8e30*/  LDL.LU R58, [R1+0x130] ;  /* 0x00013000013a7983 */ /* 0x000ea80000300800 */
[----:B------:R-:W2:Y:S04]  /*d8e40*/  LDL.LU R44, [R1+0x13c] ;  /* 0x00013c00012c7983 */ /* 0x000ea80000300800 */
[----:B------:R-:W2:Y:S04]  /*d8e50*/  LDL.LU R61, [R1+0x430] ;  /* 0x00043000013d7983 */ /* 0x000ea80000300800 */
[----:B0-----:R-:W2:Y:S01]  /*d8e60*/  LDL.LU R39, [R1+0x140] ;  /* 0x0001400001277983 */ /* 0x001ea20000300800 */
[----:B------:R-:W-:-:S02]  /*d8e70*/  SHF.R.U32.HI R3, RZ, 0x8, R6 ;  /* 0x00000008ff037819 */ /* 0x000fc40000011606 */
[----:B------:R-:W-:Y:S01]  /*d8e80*/  SHF.R.U32.HI R6, RZ, 0x8, R2 ;  /* 0x00000008ff067819 */ /* 0x000fe20000011602 */
[----:B------:R-:W2:Y:S04]  /*d8e90*/  LDL.LU R43, [R1+0x4f0c] ;  /* 0x004f0c00012b7983 */ /* 0x000ea80000300800 */
[----:B------:R-:W2:Y:S04]  /*d8ea0*/  LDL.LU R2, [R1+0x4e50] ;  /* 0x004e500001027983 */ /* 0x000ea80000300800 */
[----:B------:R-:W2:Y:S01]  /*d8eb0*/  LDL.LU R40, [R1+0x4ebc] ;  /* 0x004ebc0001287983 */ /* 0x000ea20000300800 */
[----:B------:R-:W-:-:S02]  /*d8ec0*/  SHF.R.U32.HI R5, RZ, 0x8, R5 ;  /* 0x00000008ff057819 */ /* 0x000fc40000011605 */
[----:B------:R-:W-:Y:S02]  /*d8ed0*/  LOP3.LUT R6, R6, 0xffff, RZ, 0xc0, !PT ;  /* 0x0000ffff06067812 */ /* 0x000fe400078ec0ff */
[----:B------:R-:W-:Y:S01]  /*d8ee0*/  LOP3.LUT R3, R3, 0xffff, RZ, 0xc0, !PT ;  /* 0x0000ffff03037812 */ /* 0x000fe200078ec0ff */
[----:B------:R-:W2:Y:S01]  /*d8ef0*/  LDL.LU R55, [R1+0x4f14] ;  /* 0x004f140001377983 */ /* 0x000ea20000300800 */
[----:B------:R-:W-:Y:S02]  /*d8f00*/  LOP3.LUT R5, R5, 0xffff, RZ, 0xc0, !PT ;  /* 0x0000ffff05057812 */ /* 0x000fe400078ec0ff */
[----:B------:R-:W-:Y:S02]  /*d8f10*/  PRMT R3, R3, 0x3340, R0 ;  /* 0x0000334003037816 */ /* 0x000fe40000000000 */
[----:B------:R-:W-:Y:S02]  /*d8f20*/  PRMT R50, R5, 0x3340, R6 ;  /* 0x0000334005327816 */ /* 0x000fe40000000006 */
[----:B---3--:R-:W-:-:S02]  /*d8f30*/  PRMT R5, R14, 0x5410, R12 ;  /* 0x000054100e057816 */ /* 0x008fc4000000000c */
[----:B----4-:R-:W-:Y:S01]  /*d8f40*/  PRMT R6, R15, 0x5410, R37 ;  /* 0x000054100f067816 */ /* 0x010fe20000000025 */
[----:B------:R-:W-:Y:S04]  /*d8f50*/  STL [R1+0x56a4], R50 ;  /* 0x0056a43201007387 */ /* 0x000fe80000100800 */
[----:B------:R0:W-:Y:S04]  /*d8f60*/  STL [R1+0x280], R3 ;  /* 0x0002800301007387 */ /* 0x0001e80000100800 */
[----:B------:R1:W-:Y:S04]  /*d8f70*/  STL [R1+0x7fc], R5 ;  /* 0x0007fc0501007387 */ /* 0x0003e80000100800 */
[----:B------:R3:W-:Y:S01]  /*d8f80*/  STL [R1+0x124], R6 ;  /* 0x0001240601007387 */ /* 0x0007e20000100800 */
[----:B------:R-:W-:-:S02]  /*d8f90*/  LOP3.LUT R42, R59, 0xffff, RZ, 0xc0, !PT ;  /* 0x0000ffff3b2a7812 */ /* 0x000fc400078ec0ff */
[----:B0-----:R-:W-:Y:S02]  /*d8fa0*/  PRMT R3, R54, 0x5410, R52 ;  /* 0x0000541036037816 */ /* 0x001fe40000000034 */
[----:B-1----:R-:W-:Y:S02]  /*d8fb0*/  LOP3.LUT R5, R57, 0xffff, RZ, 0xc0, !PT ;  /* 0x0000ffff39057812 */ /* 0x002fe400078ec0ff */
[----:B---3--:R-:W-:Y:S01]  /*d8fc0*/  LOP3.LUT R6, R53, 0xffff, RZ, 0xc0, !PT ;  /* 0x0000ffff35067812 */ /* 0x008fe200078ec0ff */
[----:B------:R0:W-:Y:S03]  /*d8fd0*/  STL [R1+0x12c], R3 ;  /* 0x00012c0301007387 */ /* 0x0001e60000100800 */
[----:B------:R-:W-:Y:S02]  /*d8fe0*/  PRMT R12, R5, 0x3340, R6 ;  /* 0x00003340050c7816 */ /* 0x000fe40000000006 */
[----:B------:R-:W-:-:S02]  /*d8ff0*/  SHF.R.U32.HI R5, RZ, 0x8, R5 ;  /* 0x00000008ff057819 */ /* 0x000fc40000011605 */
[----:B------:R-:W-:Y:S02]  /*d9000*/  SHF.R.U32.HI R6, RZ, 0x8, R6 ;  /* 0x00000008ff067819 */ /* 0x000fe40000011606 */
[----:B0-----:R-:W-:-:S04]  /*d9010*/  PRMT R3, R42, 0x3340, R0 ;  /* 0x000033402a037816 */ /* 0x001fc80000000000 */
[----:B------:R-:W-:Y:S02]  /*d9020*/  PRMT R12, R12, 0x5410, R3 ;  /* 0x000054100c0c7816 */ /* 0x000fe40000000003 */
        /* <DEDUP_REMOVED lines=8> */
[----:B------:R-:W-:Y:S04]  /*d90b0*/  STL [R1+0x27c], R7 ;  /* 0x00027c0701007387 */ /* 0x000fe80000100800 */
[----:B------:R-:W-:Y:S01]  /*d90c0*/  STL [R1+0x500], R5 ;  /* 0x0005000501007387 */ /* 0x000fe20000100800 */
[----:B--2---:R-:W-:-:S02]  /*d90d0*/  PRMT R3, R51, 0x5410, R56 ;  /* 0x0000541033037816 */ /* 0x004fc40000000038 */
[----:B------:R-:W-:Y:S02]  /*d90e0*/  PRMT R6, R48, 0x5410, R58 ;  /* 0x0000541030067816 */ /* 0x000fe4000000003a */
[----:B------:R-:W2:Y:S04]  /*d90f0*/  LDL.LU R48, [R1+0x57ac] ;  /* 0x0057ac0001307983 */ /* 0x000ea80000300800 */
[----:B------:R0:W-:Y:S04]  /*d9100*/  STL [R1+0x134], R3 ;  /* 0x0001340301007387 */ /* 0x0001e80000100800 */
[----:B------:R1:W-:Y:S01]  /*d9110*/  STL [R1+0x130], R6 ;  /* 0x0001300601007387 */ /* 0x0003e20000100800 */
[----:B0-----:R-:W-:-:S03]  /*d9120*/  PRMT R3, R47, 0x5410, R39 ;  /* 0x000054102f037816 */ /* 0x001fc60000000027 */
[----:B------:R-:W3:Y:S01]  /*d9130*/  LDL.LU R47, [R1+0x57a8] ;  /* 0x0057a800012f7983 */ /* 0x000ee20000300800 */
[----:B------:R-:W-:Y:S02]  /*d9140*/  PRMT R5, R61, 0x5410, R44 ;  /* 0x000054103d057816 */ /* 0x000fe4000000002c */
[----:B------:R-:W-:Y:S02]  /*d9150*/  LOP3.LUT R7, R43, 0xffff, RZ, 0xc0, !PT ;  /* 0x0000ffff2b077812 */ /* 0x000fe400078ec0ff */
[----:B-1----:R-:W-:Y:S02]  /*d9160*/  LOP3.LUT R6, R2, 0xffff, RZ, 0xc0, !PT ;  /* 0x0000ffff02067812 */ /* 0x002fe400078ec0ff */
[----:B------:R-:W-:Y:S01]  /*d9170*/  LOP3.LUT R12, R40, 0xffff, RZ, 0xc0, !PT ;  /* 0x0000ffff280c7812 */ /* 0x000fe200078ec0ff */
[----:B------:R-:W-:Y:S04]  /*d9180*/  STL [R1+0x13c], R5 ;  /* 0x00013c0501007387 */ /* 0x000fe80000100800 */
[----:B------:R0:W-:Y:S01]  /*d9190*/  STL [R1+0x140], R3 ;  /* 0x0001400301007387 */ /* 0x0001e20000100800 */
[----:B------:R-:W-:-:S03]  /*d91a0*/  PRMT R2, R7, 0x3340, R12 ;  /* 0x0000334007027816 */ /* 0x000fc6000000000c */
[----:B------:R-:W4:Y:S04]  /*d91b0*/  LDL.LU R52, [R1+0x138] ;  /* 0x0001380001347983 */ /* 0x000f280000300800 */
[----:B------:R-:W4:Y:S04]  /*d91c0*/  LDL.LU R54, [R1+0x42c] ;  /* 0x00042c0001367983 */ /* 0x000f280000300800 */
[----:B------:R-:W4:Y:S04]  /*d91d0*/  LDL.LU R57, [R1+0x144] ;  /* 0x0001440001397983 */ /* 0x000f280000300800 */
[----:B------:R-:W4:Y:S04]  /*d91e0*/  LDL.LU R59, [R1+0x15c] ;  /* 0x00015c00013b7983 */ /* 0x000f280000300800 */
[----:B------:R-:W4:Y:S01]  /*d91f0*/  LDL.LU R53, [R1+0x414] ;  /* 0x0004140001357983 */ /* 0x000f220000300800 */
[----:B0-----:R-:W-:-:S04]  /*d9200*/  PRMT R3, R6, 0x3340, R0 ;  /* 0x0000334006037816 */ /* 0x001fc80000000000 */
[----:B------:R-:W-:-:S05]  /*d9210*/  PRMT R2, R2, 0x5410, R3 ;  /* 0x0000541002027816 */ /* 0x000fca0000000003 */
[----:B------:R0:W-:Y:S04]  /*d9220*/  STL [R1+0x8ec], R2 ;  /* 0x0008ec0201007387 */ /* 0x0001e80000100800 */
[----:B------:R-:W4:Y:S04]  /*d9230*/  LDL.LU R56, [R1+0x14c] ;  /* 0x00014c0001387983 */ /* 0x000f280000300800 */
[----:B------:R-:W4:Y:S04]  /*d9240*/  LDL.LU R51, [R1+0x428] ;  /* 0x0004280001337983 */ /* 0x000f280000300800 */
[----:B------:R-:W4:Y:S01]  /*d9250*/  LDL.LU R58, [R1+0x16c] ;  /* 0x00016c00013a7983 */ /* 0x000f220000300800 */
[----:B------:R-:W-:-:S02]  /*d9260*/  LOP3.LUT R14, R55, 0xffff, RZ, 0xc0, !PT ;  /* 0x0000ffff370e7812 */ /* 0x000fc400078ec0ff */
[----:B------:R-:W-:Y:S02]  /*d9270*/  SHF.R.U32.HI R7, RZ, 0x8, R7 ;  /* 0x00000008ff077819 */ /* 0x000fe40000011607 */
[----:B------:R-:W-:Y:S01]  /*d9280*/  SHF.R.U32.HI R12, RZ, 0x8, R12 ;  /* 0x00000008ff0c7819 */ /* 0x000fe2000001160c */
[----:B------:R-:W4:Y:S04]  /*d9290*/  LDL.LU R44, [R1+0x168] ;  /* 0x00016800012c7983 */ /* 0x000f280000300800 */
[----:B------:R-:W4:Y:S01]  /*d92a0*/  LDL.LU R61, [R1+0x408] ;  /* 0x00040800013d7983 */ /* 0x000f220000300800 */
[----:B------:R-:W-:Y:S02]  /*d92b0*/  LOP3.LUT R7, R7, 0xffff, RZ, 0xc0, !PT ;  /* 0x0000ffff07077812 */ /* 0x000fe400078ec0ff */
[----:B------:R-:W-:Y:S01]  /*d92c0*/  LOP3.LUT R12, R12, 0xffff, RZ, 0xc0, !PT ;  /* 0x0000ffff0c0c7812 */ /* 0x000fe200078ec0ff */
[----:B------:R-:W4:Y:S04]  /*d92d0*/  LDL.LU R39, [R1+0x4ee8] ;  /* 0x004ee80001277983 */ /* 0x000f280000300800 */
[----:B------:R-:W4:Y:S01]  /*d92e0*/  LDL.LU R43, [R1+0x4e3c] ;  /* 0x004e3c00012b7983 */ /* 0x000f220000300800 */
[----:B--2---:R-:W-:-:S04]  /*d92f0*/  LOP3.LUT R5, R48, 0xffff, RZ, 0xc0, !PT ;  /* 0x0000ffff30057812 */ /* 0x004fc800078ec0ff */
[----:B------:R-:W-:Y:S02]  /*d9300*/  PRMT R3, R5, 0x3340, R0 ;  /* 0x0000334005037816 */ /* 0x000fe40000000000 */
[----:B---3--:R-:W-:-:S04]  /*d9310*/  LOP3.LUT R15, R47, 0xffff, RZ, 0xc0, !PT ;  /* 0x0000ffff2f0f7812 */ /* 0x008fc800078ec0ff */
[----:B0-----:R-:W-:Y:S02]  /*d9320*/  PRMT R2, R14, 0x3340, R15 ;  /* 0x000033400e027816 */ /* 0x001fe4000000000f */
[----:B------:R-:W-:Y:S02]  /*d9330*/  SHF.R.U32.HI R14, RZ, 0x8, R14 ;  /* 0x00000008ff0e7819 */ /* 0x000fe4000001160e */
[----:B------:R-:W-:Y:S02]  /*d9340*/  PRMT R2, R2, 0x5410, R3 ;  /* 0x0000541002027816 */ /* 0x000fe40000000003 */
[----:B------:R-:W-:Y:S02]  /*d9350*/  SHF.R.U32.HI R3, RZ, 0x8, R15 ;  /* 0x00000008ff037819 */ /* 0x000fe4000001160f */
[----:B------:R-:W-:Y:S02]  /*d9360*/  LOP3.LUT R14, R14, 0xffff, RZ, 0xc0, !PT ;  /* 0x0000ffff0e0e7812 */ /* 0x000fe400078ec0ff */
[----:B------:R-:W-:-:S02]  /*d9370*/  LOP3.LUT R3, R3, 0xffff, RZ, 0xc0, !PT ;  /* 0x0000ffff03037812 */ /* 0x000fc400078ec0ff */
[----:B------:R-:W-:Y:S02]  /*d9380*/  SHF.R.U32.HI R5, RZ, 0x8, R5 ;  /* 0x00000008ff057819 */ /* 0x000fe40000011605 */
[----:B------:R-:W-:Y:S02]  /*d9390*/  PRMT R47, R14, 0x3340, R3 ;  /* 0x000033400e2f7816 */ /* 0x000fe40000000003 */
[----:B------:R-:W-:Y:S01]  /*d93a0*/  SHF.R.U32.HI R3, RZ, 0x8, R6 ;  /* 0x00000008ff037819 */ /* 0x000fe20000011606 */
[----:B------:R0:W-:Y:S01]  /*d93b0*/  STL [R1+0x8dc], R2 ;  /* 0x0008dc0201007387 */ /* 0x0001e20000100800 */
[----:B------:R-:W-:Y:S02]  /*d93c0*/  PRMT R48, R7, 0x3340, R12 ;  /* 0x0000334007307816 */ /* 0x000fe4000000000c */
[----:B------:R-:W-:Y:S02]  /*d93d0*/  LOP3.LUT R5, R5, 0xffff, RZ, 0xc0, !PT ;  /* 0x0000ffff05057812 */ /* 0x000fe400078ec0ff */
[----:B------:R-:W-:-:S02]  /*d93e0*/  LOP3.LUT R3, R3, 0xffff, RZ, 0xc0, !PT ;  /* 0x0000ffff03037812 */ /* 0x000fc400078ec0ff */
[----:B----4-:R-:W-:Y:S02]  /*d93f0*/  PRMT R12, R54, 0x5410, R52 ;  /* 0x00005410360c7816 */ /* 0x010fe40000000034 */
[----:B------:R-:W-:Y:S02]  /*d9400*/  PRMT R7, R49, 0x5410, R57 ;  /* 0x0000541031077816 */ /* 0x000fe40000000039 */
[--C-:B------:R-:W-:Y:S01]  /*d9410*/  PRMT R49, R3, 0x3340, R0.reuse ;  /* 0x0000334003317816 */ /* 0x100fe20000000000 */
[----:B0-----:R-:W2:Y:S04]  /*d9420*/  LDL.LU R2, [R1+0x4e98] ;  /* 0x004e980001027983 */ /* 0x001ea80000300800 */
[----:B------:R-:W3:Y:S04]  /*d9430*/  LDL.LU R40, [R1+0x50c4] ;  /* 0x0050c40001287983 */ /* 0x000ee80000300800 */
[----:B------:R-:W4:Y:S04]  /*d9440*/  LDL.LU R55, [R1+0x5008] ;  /* 0x0050080001377983 */ /* 0x000f280000300800 */
[----:B------:R-:W-:Y:S01]  /*d9450*/  STL [R1+0x56a0], R47 ;  /* 0x0056a02f01007387 */ /* 0x000fe20000100800 */
[----:B------:R-:W-:-:S03]  /*d9460*/  PRMT R3, R5, 0x3340, R0 ;  /* 0x0000334005037816 */ /* 0x000fc60000000000 */
[----:B------:R-:W-:Y:S01]  /*d9470*/  STL [R1+0x56a8], R48 ;  /* 0x0056a83001007387 */ /* 0x000fe20000100800 */
[----:B------:R-:W-:-:S03]  /*d9480*/  PRMT R6, R53, 0x5410, R59 ;  /* 0x0000541035067816 */ /* 0x000fc6000000003b */
[----:B------:R-:W-:Y:S04]  /*d9490*/  STL [R1+0x138], R12 ;  /* 0x0001380c01007387 */ /* 0x000fe80000100800 */
[----:B------:R-:W-:Y:S04]  /*d94a0*/  STL [R1+0x144], R7 ;  /* 0x0001440701007387 */ /* 0x000fe80000100800 */
[----:B------:R-:W-:Y:S04]  /*d94b0*/  STL [R1+0x56ac], R49 ;  /* 0x0056ac3101007387 */ /* 0x000fe80000100800 */
[----:B------:R0:W-:Y:S04]  /*d94c0*/  STL [R1+0x274], R3 ;  /* 0x0002740301007387 */ /* 0x0001e80000100800 */
[----:B------:R1:W-:Y:S01]  /*d94d0*/  STL [R1+0x15c], R6 ;  /* 0x00015c0601007387 */ /* 0x0003e20000100800 */
[----:B0-----:R-:W-:-:S03]  /*d94e0*/  PRMT R3, R46, 0x5410, R58 ;  /* 0x000054102e037816 */ /* 0x001fc6000000003a */
[----:B------:R-:W4:Y:S01]  /*d94f0*/  LDL.LU R46, [R1+0x57a4] ;  /* 0x0057a400012e7983 */ /* 0x000f220000300800 */
[----:B------:R-:W-:Y:S02]  /*d9500*/  PRMT R5, R51, 0x5410, R56 ;  /* 0x0000541033057816 */ /* 0x000fe40000000038 */
[----:B------:R-:W-:Y:S02]  /*d9510*/  PRMT R50, R61, 0x5410, R44 ;  /* 0x000054103d327816 */ /* 0x000fe4000000002c */
[----:B------:R-:W-:Y:S02]  /*d9520*/  LOP3.LUT R7, R39, 0xffff, RZ, 0xc0, !PT ;  /* 0x0000ffff27077812 */ /* 0x000fe400078ec0ff */
[----:B-1----:R-:W-:Y:S01]  /*d9530*/  LOP3.LUT R6, R43, 0xffff, RZ, 0xc0, !PT ;  /* 0x0000ffff2b067812 */ /* 0x002fe200078ec0ff */
[----:B------:R-:W-:Y:S04]  /*d9540*/  STL [R1+0x14c], R5 ;  /* 0x00014c0501007387 */ /* 0x000fe80000100800 */
[----:B------:R-:W-:Y:S04]  /*d9550*/  STL [R1+0x5708], R50 ;  /* 0x0057083201007387 */ /* 0x000fe80000100800 */
[----:B------:R0:W-:Y:S02]  /*d9560*/  STL [R1+0x16c], R3 ;  /* 0x00016c0301007387 */ /* 0x0001e40000100800 */
[----:B0-----:R-:W-:-:S02]  /*d9570*/  PRMT R3, R6, 0x3340, R0 ;  /* 0x0000334006037816 */ /* 0x001fc40000000000 */
[----:B--2---:R-:W-:-:S04]  /*d9580*/  LOP3.LUT R12, R2, 0xffff, RZ, 0xc0, !PT ;  /* 0x0000ffff020c7812 */ /* 0x004fc800078ec0ff */
[----:B------:R-:W-:Y:S02]  /*d9590*/  PRMT R14, R7, 0x3340, R12 ;  /* 0x00003340070e7816 */ /* 0x000fe4000000000c */
[----:B---3--:R-:W-:Y:S02]  /*d95a0*/  LOP3.LUT R39, R40, 0xffff, RZ, 0xc0, !PT ;  /* 0x0000ffff28277812 */ /* 0x008fe400078ec0ff */
[----:B----4-:R-:W-:Y:S02]  /*d95b0*/  LOP3.LUT R5, R55, 0xffff, RZ, 0xc0, !PT ;  /* 0x0000ffff37057812 */ /* 0x010fe400078ec0ff */
[----:B------:R-:W-:Y:S02]  /*d95c0*/  PRMT R3, R14, 0x5410, R3 ;  /* 0x000054100e037816 */ /* 0x000fe40000000003 */
[----:B------:R-:W2:Y:S04]  /*d95d0*/  LDL.LU R14, [R1+0x164] ;  /* 0x00016400010e7983 */ /* 0x000ea80000300800 */
[----:B------:R-:W2:Y:S04]  /*d95e0*/  LDL.LU R37, [R1+0x26c] ;  /* 0x00026c0001257983 */ /* 0x000ea80000300800 */
[----:B------:R0:W-:Y:S04]  /*d95f0*/  STL [R1+0x8cc], R3 ;  /* 0x0008cc0301007387 */ /* 0x0001e80000100800 */
[----:B------:R-:W3:Y:S04]  /*d9600*/  LDL.LU R15, [R1+0x160] ;  /* 0x00016000010f7983 */ /* 0x000ee80000300800 */
[----:B------:R-:W3:Y:S04]  /*d9610*/  LDL.LU R52, [R1+0x270] ;  /* 0x0002700001347983 */ /* 0x000ee80000300800 */
[----:B------:R-:W4:Y:S01]  /*d9620*/  LDL.LU R54, [R1+0x158] ;  /* 0x0001580001367983 */ /* 0x000f220000300800 */
[----:B------:R-:W-:-:S02]  /*d9630*/  LOP3.LUT R2, R46, 0xffff, RZ, 0xc0, !PT ;  /* 0x0000ffff2e027812 */ /* 0x000fc400078ec0ff */
[----:B0-----:R-:W-:Y:S02]  /*d9640*/  PRMT R3, R5, 0x3340, R0 ;  /* 0x0000334005037816 */ /* 0x001fe40000000000 */
[----:B------:R-:W-:-:S04]  /*d9650*/  PRMT R40, R39, 0x3340, R2 ;  /* 0x0000334027287816 */ /* 0x000fc80000000002 */
[----:B------:R-:W-:-:S05]  /*d9660*/  PRMT R3, R40, 0x5410, R3 ;  /* 0x0000541028037816 */ /* 0x000fca0000000003 */
        /* <DEDUP_REMOVED lines=8> */
[----:B------:R-:W-:-:S03]  /*d96f0*/  SHF.R.U32.HI R42, RZ, 0x8, R39 ;  /* 0x00000008ff2a7819 */ /* 0x000fc60000011627 */
[----:B------:R-:W4:Y:S01]  /*d9700*/  LDL.LU R51, [R1+0x50d8] ;  /* 0x0050d80001337983 */ /* 0x000f220000300800 */
[----:B0-----:R-:W-:-:S03]  /*d9710*/  SHF.R.U32.HI R3, RZ, 0x8, R2 ;  /* 0x00000008ff037819 */ /* 0x001fc60000011602 */
[----:B------:R-:W4:Y:S04]  /*d9720*/  LDL.LU R39, [R1+0x5024] ;  /* 0x0050240001277983 */ /* 0x000f280000300800 */
[----:B------:R-:W4:Y:S04]  /*d9730*/  LDL.LU R2, [R1+0x5084] ;  /* 0x0050840001027983 */ /* 0x000f280000300800 */
[----:B------:R-:W4:Y:S01]  /*d9740*/  LDL.LU R40, [R1+0x4f20] ;  /* 0x004f200001287983 */ /* 0x000f220000300800 */
[----:B------:R-:W-:Y:S02]  /*d9750*/  LOP3.LUT R42, R42, 0xffff, RZ, 0xc0, !PT ;  /* 0x0000ffff2a2a7812 */ /* 0x000fe400078ec0ff */
[----:B------:R-:W-:Y:S01]  /*d9760*/  LOP3.LUT R3, R3, 0xffff, RZ, 0xc0, !PT ;  /* 0x0000ffff03037812 */ /* 0x000fe200078ec0ff */
[----:B------:R-:W4:Y:S01]  /*d9770*/  LDL.LU R55, [R1+0x4e60] ;  /* 0x004e600001377983 */ /* 0x000f220000300800 */
[----:B------:R-:W-:-:S02]  /*d9780*/  SHF.R.U32.HI R7, RZ, 0x8, R7 ;  /* 0x00000008ff077819 */ /* 0x000fc40000011607 */
[----:B------:R-:W-:Y:S01]  /*d9790*/  SHF.R.U32.HI R12, RZ, 0x8, R12 ;  /* 0x00000008ff0c7819 */ /* 0x000fe2000001160c */
[----:B------:R-:W4:Y:S01]  /*d97a0*/  LDL.LU R58, [R1+0x4ec8] ;  /* 0x004ec800013a7983 */ /* 0x000f220000300800 */
[----:B------:R-:W-:Y:S02]  /*d97b0*/  PRMT R46, R42, 0x3340, R3 ;  /* 0x000033402a2e7816 */ /* 0x000fe40000000003 */
[----:B------:R-:W-:Y:S02]  /*d97c0*/  SHF.R.U32.HI R3, RZ, 0x8, R6 ;  /* 0x00000008ff037819 */ /* 0x000fe40000011606 */
[----:B------:R-:W-:Y:S02]  /*d97d0*/  LOP3.LUT R7, R7, 0xffff, RZ, 0xc0, !PT ;  /* 0x0000ffff07077812 */ /* 0x000fe400078ec0ff */
[----:B------:R-:W-:Y:S02]  /*d97e0*/  LOP3.LUT R12, R12, 0xffff, RZ, 0xc0, !PT ;  /* 0x0000ffff0c0c7812 */ /* 0x000fe400078ec0ff */
[----:B------:R-:W-:Y:S01]  /*d97f0*/  SHF.R.U32.HI R5, RZ, 0x8, R5 ;  /* 0x00000008ff057819 */ /* 0x000fe20000011605 */
[----:B------:R0:W-:Y:S01]  /*d9800*/  STL [R1+0x5694], R46 ;  /* 0x0056942e01007387 */ /* 0x0001e20000100800 */
[----:B------:R-:W-:-:S02]  /*d9810*/  LOP3.LUT R3, R3, 0xffff, RZ, 0xc0, !PT ;  /* 0x0000ffff03037812 */ /* 0x000fc400078ec0ff */
[----:B------:R-:W-:Y:S02]  /*d9820*/  LOP3.LUT R5, R5, 0xffff, RZ, 0xc0, !PT ;  /* 0x0000ffff05057812 */ /* 0x000fe400078ec0ff */
[----:B------:R-:W-:Y:S02]  /*d9830*/  PRMT R3, R3, 0x3340, R0 ;  /* 0x0000334003037816 */ /* 0x000fe40000000000 */
[----:B0-----:R-:W-:Y:S02]  /*d9840*/  PRMT R46, R7, 0x3340, R12 ;  /* 0x00003340072e7816 */ /* 0x001fe4000000000c */
[----:B------:R-:W-:-:S03]  /*d9850*/  PRMT R6, R5, 0x3340, R0 ;  /* 0x0000334005067816 */ /* 0x000fc60000000000 */
[----:B------:R-:W-:Y:S01]  /*d9860*/  STL [R1+0x569c], R46 ;  /* 0x00569c2e01007387 */ /* 0x000fe20000100800 */
[----:B--2---:R-:W-:Y:S02]  /*d9870*/  PRMT R12, R37, 0x5410, R14 ;  /* 0x00005410250c7816 */ /* 0x004fe4000000000e */
[----:B---3--:R-:W-:-:S03]  /*d9880*/  PRMT R7, R52, 0x5410, R15 ;  /* 0x0000541034077816 */ /* 0x008fc6000000000f */
[----:B------:R-:W-:Y:S04]  /*d9890*/  STL [R1+0x180], R12 ;  /* 0x0001800c01007387 */ /* 0x000fe80000100800 */
[----:B------:R-:W-:Y:S04]  /*d98a0*/  STL [R1+0x184], R7 ;  /* 0x0001840701007387 */ /* 0x000fe80000100800 */
[----:B------:R0:W-:Y:S04]  /*d98b0*/  STL [R1+0x270], R3 ;  /* 0x0002700301007387 */ /* 0x0001e80000100800 */
[----:B------:R1:W-:Y:S01]  /*d98c0*/  STL [R1+0x26c], R6 ;  /* 0x00026c0601007387 */ /* 0x0003e20000100800 */
[----:B----4-:R-:W-:-:S02]  /*d98d0*/  PRMT R5, R44, 0x5410, R54 ;  /* 0x000054102c057816 */ /* 0x010fc40000000036 */
[----:B0-----:R-:W-:Y:S01]  /*d98e0*/  PRMT R3, R43, 0x5410, R61 ;  /* 0x000054102b037816 */ /* 0x001fe2000000003d */
[----:B------:R-:W2:Y:S04]  /*d98f0*/  LDL.LU R44, [R1+0x128] ;  /* 0x00012800012c7983 */ /* 0x000ea80000300800 */
[----:B------:R0:W-:Y:S04]  /*d9900*/  STL [R1+0x1e8], R5 ;  /* 0x0001e80501007387 */ /* 0x0001e80000100800 */
[----:B------:R-:W2:Y:S04]  /*d9910*/  LDL.LU R61, [R1+0x3ec] ;  /* 0x0003ec00013d7983 */ /* 0x000ea80000300800 */
[----:B------:R3:W-:Y:S04]  /*d9920*/  STL [R1+0x1d8], R3 ;  /* 0x0001d80301007387 */ /* 0x0007e80000100800 */
[----:B------:R-:W4:Y:S01]  /*d9930*/  LDL.LU R43, [R1+0x11c] ;  /* 0x00011c00012b7983 */ /* 0x000f220000300800 */
[----:B-1----:R-:W-:-:S02]  /*d9940*/  LOP3.LUT R6, R51, 0xffff, RZ, 0xc0, !PT ;  /* 0x0000ffff33067812 */ /* 0x002fc400078ec0ff */
[----:B------:R-:W-:Y:S02]  /*d9950*/  LOP3.LUT R12, R39, 0xffff, RZ, 0xc0, !PT ;  /* 0x0000ffff270c7812 */ /* 0x000fe400078ec0ff */
[----:B------:R-:W-:Y:S02]  /*d9960*/  LOP3.LUT R7, R2, 0xffff, RZ, 0xc0, !PT ;  /* 0x0000ffff02077812 */ /* 0x000fe400078ec0ff */
[----:B0-----:R-:W-:Y:S02]  /*d9970*/  PRMT R5, R59, 0x5410, R57 ;  /* 0x000054103b057816 */ /* 0x001fe40000000039 */
[----:B---3--:R-:W-:-:S03]  /*d9980*/  PRMT R3, R56, 0x5410, R53 ;  /* 0x0000541038037816 */ /* 0x008fc60000000035 */
[----:B------:R0:W-:Y:S04]  /*d9990*/  STL [R1+0x1e4], R5 ;  /* 0x0001e40501007387 */ /* 0x0001e80000100800 */
[----:B------:R1:W-:Y:S01]  /*d99a0*/  STL [R1+0x1f0], R3 ;  /* 0x0001f00301007387 */ /* 0x0003e20000100800 */
[----:B------:R-:W-:Y:S02]  /*d99b0*/  PRMT R15, R6, 0x3340, R7 ;  /* 0x00003340060f7816 */ /* 0x000fe40000000007 */
[----:B------:R-:W-:Y:S02]  /*d99c0*/  LOP3.LUT R46, R55, 0xffff, RZ, 0xc0, !PT ;  /* 0x0000ffff372e7812 */ /* 0x000fe400078ec0ff */
[----:B------:R-:W-:Y:S02]  /*d99d0*/  LOP3.LUT R14, R58, 0xffff, RZ, 0xc0, !PT ;  /* 0x0000ffff3a0e7812 */ /* 0x000fe400078ec0ff */
[----:B0-----:R-:W-:-:S02]  /*d99e0*/  LOP3.LUT R5, R40, 0xffff, RZ, 0xc0, !PT ;  /* 0x0000ffff28057812 */ /* 0x001fc400078ec0ff */
[----:B-1----:R-:W-:Y:S01]  /*d99f0*/  PRMT R3, R12, 0x3340, R0 ;  /* 0x000033400c037816 */ /* 0x002fe20000000000 */
[----:B------:R-:W3:Y:S01]  /*d9a00*/  LDL.LU R39, [R1+0x118] ;  /* 0x0001180001277983 */ /* 0x000ee20000300800 */
[----:B------:R-:W-:Y:S02]  /*d9a10*/  SHF.R.U32.HI R6, RZ, 0x8, R6 ;  /* 0x00000008ff067819 */ /* 0x000fe40000011606 */
[----:B------:R-:W-:Y:S02]  /*d9a20*/  SHF.R.U32.HI R7, RZ, 0x8, R7 ;  /* 0x00000008ff077819 */ /* 0x000fe40000011607 */
[----:B------:R-:W-:Y:S02]  /*d9a30*/  PRMT R37, R15, 0x5410, R3 ;  /* 0x000054100f257816 */ /* 0x000fe40000000003 */
[----:B------:R-:W-:Y:S02]  /*d9a40*/  PRMT R3, R46, 0x3340, R0 ;  /* 0x000033402e037816 */ /* 0x000fe40000000000 */
[----:B------:R-:W-:-:S02]  /*d9a50*/  PRMT R15, R5, 0x3340, R14 ;  /* 0x00003340050f7816 */ /* 0x000fc4000000000e */
[----:B------:R-:W-:Y:S01]  /*d9a60*/  SHF.R.U32.HI R5, RZ, 0x8, R5 ;  /* 0x00000008ff057819 */ /* 0x000fe20000011605 */
[----:B------:R-:W3:Y:S01]  /*d9a70*/  LDL.LU R2, [R1+0x3e8] ;  /* 0x0003e80001027983 */ /* 0x000ee20000300800 */
[----:B------:R-:W-:Y:S02]  /*d9a80*/  LOP3.LUT R6, R6, 0xffff, RZ, 0xc0, !PT ;  /* 0x0000ffff06067812 */ /* 0x000fe400078ec0ff */
[----:B------:R-:W-:Y:S02]  /*d9a90*/  PRMT R15, R15, 0x5410, R3 ;  /* 0x000054100f0f7816 */ /* 0x000fe40000000003 */
[----:B------:R-:W-:Y:S02]  /*d9aa0*/  SHF.R.U32.HI R3, RZ, 0x8, R14 ;  /* 0x00000008ff037819 */ /* 0x000fe4000001160e */
[----:B------:R-:W-:Y:S02]  /*d9ab0*/  LOP3.LUT R5, R5, 0xffff, RZ, 0xc0, !PT ;  /* 0x0000ffff05057812 */ /* 0x000fe400078ec0ff */
[----:B------:R-:W-:Y:S01]  /*d9ac0*/  LOP3.LUT R7, R7, 0xffff, RZ, 0xc0, !PT ;  /* 0x0000ffff07077812 */ /* 0x000fe200078ec0ff */
[----:B------:R-:W3:Y:S01]  /*d9ad0*/  LDL.LU R40, [R1+0x50bc] ;  /* 0x0050bc0001287983 */ /* 0x000ee20000300800 */
[----:B------:R-:W-:-:S03]  /*d9ae0*/  LOP3.LUT R3, R3, 0xffff, RZ, 0xc0, !PT ;  /* 0x0000ffff03037812 */ /* 0x000fc600078ec0ff */
[----:B------:R-:W3:Y:S01]  /*d9af0*/  LDL.LU R55, [R1+0x4ffc] ;  /* 0x004ffc0001377983 */ /* 0x000ee20000300800 */
[----:B------:R-:W-:Y:S02]  /*d9b00*/  PRMT R6, R6, 0x3340, R7 ;  /* 0x0000334006067816 */ /* 0x000fe40000000007 */
[----:B------:R-:W-:Y:S01]  /*d9b10*/  PRMT R5, R5, 0x3340, R3 ;  /* 0x0000334005057816 */ /* 0x000fe20000000003 */
[----:B------:R-:W-:Y:S04]  /*d9b20*/  STL [R1+0x56c], R37 ;  /* 0x00056c2501007387 */ /* 0x000fe80000100800 */
[----:B------:R-:W-:Y:S04]  /*d9b30*/  STL [R1+0x87c], R15 ;  /* 0x00087c0f01007387 */ /* 0x000fe80000100800 */
[----:B------:R2:W-:Y:S04]  /*d9b40*/  STL [R1+0x5638], R5 ;  /* 0x0056380501007387 */ /* 0x0005e80000100800 */
[----:B------:R-:W-:Y:S01]  /*d9b50*/  STL [R1+0x49c], R6 ;  /* 0x00049c0601007387 */ /* 0x000fe20000100800 */
[----:B----4-:R-:W-:-:S03]  /*d9b60*/  PRMT R3, R45, 0x5410, R43 ;  /* 0x000054102d037816 */ /* 0x010fc6000000002b */
[----:B------:R-:W4:Y:S01]  /*d9b70*/  LDL.LU R45, [R1+0x57a0] ;  /* 0x0057a000012d7983 */ /* 0x000f220000300800 */
[----:B--2---:R-:W-:-:S05]  /*d9b80*/  PRMT R5, R61, 0x5410, R44 ;  /* 0x000054103d057816 */ /* 0x004fca000000002c */
[----:B------:R-:W-:Y:S04]  /*d9b90*/  STL [R1+0x128], R5 ;  /* 0x0001280501007387 */ /* 0x000fe80000100800 */
[----:B------:R-:W2:Y:S04]  /*d9ba0*/  LDL.LU R14, [R1+0x10c] ;  /* 0x00010c00010e7983 */ /* 0x000ea80000300800 */
[----:B------:R-:W2:Y:S04]  /*d9bb0*/  LDL.LU R43, [R1+0x3c4] ;  /* 0x0003c400012b7983 */ /* 0x000ea80000300800 */
[----:B------:R3:W-:Y:S04]  /*d9bc0*/  STL [R1+0x11c], R3 ;  /* 0x00011c0301007387 */ /* 0x0007e80000100800 */
[----:B------:R-:W2:Y:S04]  /*d9bd0*/  LDL.LU R37, [R1+0xf8] ;  /* 0x0000f80001257983 */ /* 0x000ea80000300800 */
[----:B------:R-:W2:Y:S04]  /*d9be0*/  LDL.LU R15, [R1+0x3e0] ;  /* 0x0003e000010f7983 */ /* 0x000ea80000300800 */
[----:B------:R-:W2:Y:S04]  /*d9bf0*/  LDL.LU R52, [R1+0xf4] ;  /* 0x0000f40001347983 */ /* 0x000ea80000300800 */
[----:B------:R-:W2:Y:S04]  /*d9c00*/  LDL.LU R54, [R1+0x3bc] ;  /* 0x0003bc0001367983 */ /* 0x000ea80000300800 */
[----:B------:R-:W2:Y:S04]  /*d9c10*/  LDL.LU R57, [R1+0x520c] ;  /* 0x00520c0001397983 */ /* 0x000ea80000300800 */
[----:B------:R-:W2:Y:S04]  /*d9c20*/  LDL.LU R59, [R1+0x519c] ;  /* 0x00519c00013b7983 */ /* 0x000ea80000300800 */
[----:B------:R-:W2:Y:S01]  /*d9c30*/  LDL.LU R53, [R1+0x51ac] ;  /* 0x0051ac0001357983 */ /* 0x000ea20000300800 */
[----:B---3--:R-:W-:-:S02]  /*d9c40*/  PRMT R3, R2, 0x5410, R39 ;  /* 0x0000541002037816 */ /* 0x008fc40000000027 */
[----:B------:R-:W-:Y:S02]  /*d9c50*/  LOP3.LUT R6, R40, 0xffff, RZ, 0xc0, !PT ;  /* 0x0000ffff28067812 */ /* 0x000fe400078ec0ff */
[----:B------:R-:W-:Y:S01]  /*d9c60*/  LOP3.LUT R2, R55, 0xffff, RZ, 0xc0, !PT ;  /* 0x0000ffff37027812 */ /* 0x000fe200078ec0ff */
[----:B------:R0:W-:Y:S03]  /*d9c70*/  STL [R1+0x118], R3 ;  /* 0x0001180301007387 */ /* 0x0001e60000100800 */
[----:B0-----:R-:W-:Y:S02]  /*d9c80*/  PRMT R3, R2, 0x3340, R0 ;  /* 0x0000334002037816 */ /* 0x001fe40000000000 */
[----:B----4-:R-:W-:-:S04]  /*d9c90*/  LOP3.LUT R5, R45, 0xffff, RZ, 0xc0, !PT ;  /* 0x0000ffff2d057812 */ /* 0x010fc800078ec0ff */
[----:B------:R-:W-:-:S04]  /*d9ca0*/  PRMT R7, R6, 0x3340, R5 ;  /* 0x0000334006077816 */ /* 0x000fc80000000005 */
[----:B------:R-:W-:Y:S02]  /*d9cb0*/  PRMT R7, R7, 0x5410, R3 ;  /* 0x0000541007077816 */ /* 0x000fe40000000003 */
[----:B------:R-:W-:Y:S02]  /*d9cc0*/  SHF.R.U32.HI R6, RZ, 0x8, R6 ;  /* 0x00000008ff067819 */ /* 0x000fe40000011606 */
[----:B------:R-:W-:Y:S02]  /*d9cd0*/  SHF.R.U32.HI R3, RZ, 0x8, R5 ;  /* 0x00000008ff037819 */ /* 0x000fe40000011605 */
[----:B------:R-:W-:Y:S01]  /*d9ce0*/  SHF.R.U32.HI R5, RZ, 0x8, R2 ;  /* 0x00000008ff057819 */ /* 0x000fe20000011602 */
[----:B------:R0:W-:Y:S04]  /*d9cf0*/  STL [R1+0x568], R7 ;  /* 0x0005680701007387 */ /* 0x0001e80000100800 */
[----:B------:R-:W3:Y:S04]  /*d9d00*/  LDL.LU R39, [R1+0xf0] ;  /* 0x0000f00001277983 */ /* 0x000ee80000300800 */
[----:B------:R-:W3:Y:S01]  /*d9d10*/  LDL.LU R2, [R1+0x3c8] ;  /* 0x0003c80001027983 */ /* 0x000ee20000300800 */
[----:B------:R-:W-:-:S02]  /*d9d20*/  LOP3.LUT R6, R6, 0xffff, RZ, 0xc0, !PT ;  /* 0x0000ffff06067812 */ /* 0x000fc400078ec0ff */
[----:B------:R-:W-:Y:S02]  /*d9d30*/  LOP3.LUT R3, R3, 0xffff, RZ, 0xc0, !PT ;  /* 0x0000ffff03037812 */ /* 0x000fe400078ec0ff */
[----:B------:R-:W-:Y:S02]  /*d9d40*/  LOP3.LUT R5, R5, 0xffff, RZ, 0xc0, !PT ;  /* 0x0000ffff05057812 */ /* 0x000fe400078ec0ff */
[----:B------:R-:W-:Y:S02]  /*d9d50*/  PRMT R45, R6, 0x3340, R3 ;  /* 0x00003340062d7816 */ /* 0x000fe40000000003 */
[----:B------:R-:W-:-:S03]  /*d9d60*/  PRMT R3, R5, 0x3340, R0 ;  /* 0x0000334005037816 */ /* 0x000fc60000000000 */
[----:B------:R-:W-:Y:S04]  /*d9d70*/  STL [R1+0x5690], R45 ;  /* 0x0056902d01007387 */ /* 0x000fe80000100800 */
[----:B------:R-:W4:Y:S04]  /*d9d80*/  LDL.LU R56, [R1+0xe8] ;  /* 0x0000e80001387983 */ /* 0x000f280000300800 */
[----:B------:R-:W4:Y:S04]  /*d9d90*/  LDL.LU R51, [R1+0x260] ;  /* 0x0002600001337983 */ /* 0x000f280000300800 */
[----:B------:R1:W-:Y:S04]  /*d9da0*/  STL [R1+0x268], R3 ;  /* 0x0002680301007387 */ /* 0x0003e80000100800 */
[----:B------:R-:W4:Y:S04]  /*d9db0*/  LDL.LU R58, [R1+0xdc] ;  /* 0x0000dc00013a7983 */ /* 0x000f280000300800 */
[----:B------:R-:W4:Y:S04]  /*d9dc0*/  LDL.LU R44, [R1+0x3c0] ;  /* 0x0003c000012c7983 */ /* 0x000f280000300800 */
[----:B------:R-:W4:Y:S04]  /*d9dd0*/  LDL.LU R61, [R1+0x521c] ;  /* 0x00521c00013d7983 */ /* 0x000f280000300800 */
[----:B------:R-:W4:Y:S04]  /*d9de0*/  LDL.LU R40, [R1+0x51b0] ;  /* 0x0051b00001287983 */ /* 0x000f280000300800 */
[----:B------:R-:W4:Y:S01]  /*d9df0*/  LDL.LU R55, [R1+0x51c0] ;  /* 0x0051c00001377983 */ /* 0x000f220000300800 */
[----:B--2---:R-:W-:-:S02]  /*d9e00*/  PRMT R6, R15, 0x5410, R37 ;  /* 0x000054100f067816 */ /* 0x004fc40000000025 */
[----:B------:R-:W-:Y:S02]  /*d9e10*/  LOP3.LUT R5, R57, 0xffff, RZ, 0xc0, !PT ;  /* 0x0000ffff39057812 */ /* 0x000fe400078ec0ff */
[----:B0-----:R-:W-:Y:S02]  /*d9e20*/  LOP3.LUT R7, R59, 0xffff, RZ, 0xc0, !PT ;  /* 0x0000ffff3b077812 */ /* 0x001fe400078ec0ff */
[----:B-1----:R-:W-:Y:S01]  /*d9e30*/  PRMT R3, R54, 0x5410, R52 ;  /* 0x0000541036037816 */ /* 0x002fe20000000034 */
[----:B------:R0:W-:Y:S01]  /*d9e40*/  STL [R1+0x10c], R6 ;  /* 0x00010c0601007387 */ /* 0x0001e20000100800 */
[----:B------:R-:W-:-:S03]  /*d9e50*/  PRMT R43, R43, 0x5410, R14 ;  /* 0x000054102b2b7816 */ /* 0x000fc6000000000e */
[----:B------:R1:W-:Y:S01]  /*d9e60*/  STL [R1+0x210], R3 ;  /* 0x0002100301007387 */ /* 0x0003e20000100800 */
[----:B0-----:R-:W-:Y:S02]  /*d9e70*/  LOP3.LUT R6, R53, 0xffff, RZ, 0xc0, !PT ;  /* 0x0000ffff35067812 */ /* 0x001fe400078ec0ff */
[----:B-1----:R-:W-:Y:S02]  /*d9e80*/  PRMT R3, R7, 0x3340, R0 ;  /* 0x0000334007037816 */ /* 0x002fe40000000000 */
[----:B------:R-:W-:Y:S02]  /*d9e90*/  PRMT R14, R5, 0x3340, R6 ;  /* 0x00003340050e7816 */ /* 0x000fe40000000006 */
[----:B------:R-:W-:Y:S02]  /*d9ea0*/  SHF.R.U32.HI R5, RZ, 0x8, R5 ;  /* 0x00000008ff057819 */ /* 0x000fe40000011605 */
[----:B------:R-:W-:Y:S02]  /*d9eb0*/  PRMT R14, R14, 0x5410, R3 ;  /* 0x000054100e0e7816 */ /* 0x000fe40000000003 */
[----:B------:R-:W-:-:S02]  /*d9ec0*/  SHF.R.U32.HI R3, RZ, 0x8, R12 ;  /* 0x00000008ff037819 */ /* 0x000fc4000001160c */
[----:B------:R-:W-:Y:S02]  /*d9ed0*/  SHF.R.U32.HI R6, RZ, 0x8, R6 ;  /* 0x00000008ff067819 */ /* 0x000fe40000011606 */
[----:B------:R-:W-:Y:S02]  /*d9ee0*/  LOP3.LUT R5, R5, 0xffff, RZ, 0xc0, !PT ;  /* 0x0000ffff05057812 */ /* 0x000fe400078ec0ff */
[----:B------:R-:W-:Y:S02]  /*d9ef0*/  LOP3.LUT R3, R3, 0xffff, RZ, 0xc0, !PT ;  /* 0x0000ffff03037812 */ /* 0x000fe400078ec0ff */
[----:B------:R-:W-:Y:S02]  /*d9f00*/  LOP3.LUT R6, R6, 0xffff, RZ, 0xc0, !PT ;  /* 0x0000ffff06067812 */ /* 0x000fe400078ec0ff */
[----:B------:R-:W-:Y:S02]  /*d9f10*/  PRMT R12, R3, 0x3340, R0 ;  /* 0x00003340030c7816 */ /* 0x000fe40000000000 */
[----:B------:R-:W-:Y:S01]  /*d9f20*/  PRMT R5, R5, 0x3340, R6 ;  /* 0x0000334005057816 */ /* 0x000fe20000000006 */
[----:B------:R0:W-:Y:S04]  /*d9f30*/  STL [R1+0x564], R14 ;  /* 0x0005640e01007387 */ /* 0x0001e80000100800 */
[----:B------:R-:W-:Y:S04]  /*d9f40*/  STL [R1+0x264], R12 ;  /* 0x0002640c01007387 */ /* 0x000fe80000100800 */
[----:B0-----:R-:W2:Y:S04]  /*d9f50*/  LDL.LU R14, [R1+0xd4] ;  /* 0x0000d400010e7983 */ /* 0x001ea80000300800 */
[----:B------:R4:W-:Y:S01]  /*d9f60*/  STL [R1+0x490], R5 ;  /* 0x0004900501007387 */ /* 0x0009e20000100800 */
[----:B---3--:R-:W-:-:S03]  /*d9f70*/  PRMT R3, R2, 0x5410, R39 ;  /* 0x0000541002037816 */ /* 0x008fc60000000027 */
[----:B------:R-:W2:Y:S04]  /*d9f80*/  LDL.LU R2, [R1+0x3b8] ;  /* 0x0003b80001027983 */ /* 0x000ea80000300800 */
[----:B------:R0:W-:Y:S04]  /*d9f90*/  STL [R1+0x200], R3 ;  /* 0x0002000301007387 */ /* 0x0001e80000100800 */
[----:B------:R-:W3:Y:S04]  /*d9fa0*/  LDL.LU R37, [R1+0xcc] ;  /* 0x0000cc0001257983 */ /* 0x000ee80000300800 */
[----:B------:R-:W3:Y:S04]  /*d9fb0*/  LDL.LU R15, [R1+0x25c] ;  /* 0x00025c00010f7983 */ /* 0x000ee80000300800 */
[----:B------:R-:W2:Y:S04]  /*d9fc0*/  LDL.LU R52, [R1+0xc0] ;  /* 0x0000c00001347983 */ /* 0x000ea80000300800 */
[----:B------:R-:W2:Y:S04]  /*d9fd0*/  LDL.LU R54, [R1+0x51e8] ;  /* 0x0051e80001367983 */ /* 0x000ea80000300800 */
[----:B------:R-:W2:Y:S04]  /*d9fe0*/  LDL.LU R39, [R1+0x5184] ;  /* 0x0051840001277983 */ /* 0x000ea80000300800 */
[----:B------:R-:W2:Y:S01]  /*d9ff0*/  LDL.LU R57, [R1+0x5190] ;  /* 0x0051900001397983 */ /* 0x000ea20000300800 */
[----:B----4-:R-:W-:-:S02]  /*da000*/  PRMT R5, R51, 0x5410, R56 ;  /* 0x0000541033057816 */ /* 0x010fc40000000038 */
[----:B0-----:R-:W-:Y:S02]  /*da010*/  PRMT R3, R44, 0x5410, R58 ;  /* 0x000054102c037816 */ /* 0x001fe4000000003a */
[----:B------:R-:W-:Y:S01]  /*da020*/  LOP3.LUT R6, R61, 0xffff, RZ, 0xc0, !PT ;  /* 0x0000ffff3d067812 */ /* 0x000fe200078ec0ff */
[----:B------:R0:W-:Y:S01]  /*da030*/  STL [R1+0x20c], R5 ;  /* 0x00020c0501007387 */ /* 0x0001e20000100800 */
[----:B------:R-:W-:-:S03]  /*da040*/  LOP3.LUT R12, R55, 0xffff, RZ, 0xc0, !PT ;  /* 0x0000ffff370c7812 */ /* 0x000fc600078ec0ff */
[----:B------:R1:W-:Y:S04]  /*da050*/  STL [R1+0x7dc], R3 ;  /* 0x0007dc0301007387 */ /* 0x0003e80000100800 */
[----:B------:R-:W4:Y:S04]  /*da060*/  LDL.LU R59, [R1+0xb4] ;  /* 0x0000b400013b7983 */ /* 0x000f280000300800 */
[----:B------:R-:W4:Y:S01]  /*da070*/  LDL.LU R53, [R1+0x3b0] ;  /* 0x0003b00001357983 */ /* 0x000f220000300800 */
[----:B0-----:R-:W-:Y:S02]  /*da080*/  LOP3.LUT R5, R40, 0xffff, RZ, 0xc0, !PT ;  /* 0x0000ffff28057812 */ /* 0x001fe400078ec0ff */
[----:B------:R-:W-:-:S02]  /*da090*/  PRMT R40, R6, 0x3340, R12 ;  /* 0x0000334006287816 */ /* 0x000fc4000000000c */
[----:B-1----:R-:W-:-:S04]  /*da0a0*/  PRMT R3, R5, 0x3340, R0 ;  /* 0x0000334005037816 */ /* 0x002fc80000000000 */
        /* <DEDUP_REMOVED lines=19> */
[----:B---3--:R-:W-:Y:S02]  /*da1e0*/  PRMT R3, R15, 0x5410, R37 ;  /* 0x000054100f037816 */ /* 0x008fe40000000025 */
[----:B--2---:R-:W-:Y:S02]  /*da1f0*/  LOP3.LUT R5, R54, 0xffff, RZ, 0xc0, !PT ;  /* 0x0000ffff36057812 */ /* 0x004fe400078ec0ff */
[----:B------:R-:W-:Y:S02]  /*da200*/  LOP3.LUT R39, R39, 0xffff, RZ, 0xc0, !PT ;  /* 0x0000ffff27277812 */ /* 0x000fe400078ec0ff */
[----:B------:R-:W-:Y:S01]  /*da210*/  LOP3.LUT R6, R57, 0xffff, RZ, 0xc0, !PT ;  /* 0x0000ffff39067812 */ /* 0x000fe200078ec0ff */
[----:B------:R0:W-:Y:S03]  /*da220*/  STL [R1+0xcc], R3 ;  /* 0x0000cc0301007387 */ /* 0x0001e60000100800 */
[----:B------:R-:W-:-:S02]  /*da230*/  PRMT R12, R5, 0x3340, R6 ;  /* 0x00003340050c7816 */ /* 0x000fc40000000006 */
[----:B------:R-:W-:Y:S02]  /*da240*/  SHF.R.U32.HI R5, RZ, 0x8, R5 ;  /* 0x00000008ff057819 */ /* 0x000fe40000011605 */
[----:B0-----:R-:W-:Y:S02]  /*da250*/  PRMT R3, R39, 0x3340, R0 ;  /* 0x0000334027037816 */ /* 0x001fe40000000000 */
[----:B------:R-:W-:Y:S02]  /*da260*/  SHF.R.U32.HI R6, RZ, 0x8, R6 ;  /* 0x00000008ff067819 */ /* 0x000fe40000011606 */
[----:B------:R-:W-:Y:S02]  /*da270*/  PRMT R12, R12, 0x5410, R3 ;  /* 0x000054100c0c7816 */ /* 0x000fe40000000003 */
[----:B------:R-:W-:Y:S02]  /*da280*/  SHF.R.U32.HI R3, RZ, 0x8, R7 ;  /* 0x00000008ff037819 */ /* 0x000fe40000011607 */
[----:B------:R-:W-:-:S02]  /*da290*/  LOP3.LUT R5, R5, 0xffff, RZ, 0xc0, !PT ;  /* 0x0000ffff05057812 */ /* 0x000fc400078ec0ff */
[----:B------:R-:W-:Y:S02]  /*da2a0*/  LOP3.LUT R6, R6, 0xffff, RZ, 0xc0, !PT ;  /* 0x0000ffff06067812 */ /* 0x000fe400078ec0ff */
[----:B------:R-:W-:-:S04]  /*da2b0*/  LOP3.LUT R3, R3, 0xffff, RZ, 0xc0, !PT ;  /* 0x0000ffff03037812 */ /* 0x000fc800078ec0ff */
[----:B------:R-:W-:Y:S02]  /*da2c0*/  PRMT R7, R3, 0x3340, R0 ;  /* 0x0000334003077816 */ /* 0x000fe40000000000 */
[----:B------:R-:W-:Y:S01]  /*da2d0*/  PRMT R3, R5, 0x3340, R6 ;  /* 0x0000334005037816 */ /* 0x000fe20000000006 */
[----:B------:R-:W-:Y:S01]  /*da2e0*/  STL [R1+0x55c], R12 ;  /* 0x00055c0c01007387 */ /* 0x000fe20000100800 */
[----:B----4-:R-:W-:-:S03]  /*da2f0*/  PRMT R5, R53, 0x5410, R59 ;  /* 0x0000541035057816 */ /* 0x010fc6000000003b */
[----:B------:R-:W-:Y:S04]  /*da300*/  STL [R1+0x25c], R7 ;  /* 0x00025c0701007387 */ /* 0x000fe80000100800 */
[----:B------:R0:W-:Y:S01]  /*da310*/  STL [R1+0x478], R3 ;  /* 0x0004780301007387 */ /* 0x0001e20000100800 */
[----:B------:R-:W-:-:S03]  /*da320*/  PRMT R6, R51, 0x5410, R56 ;  /* 0x0000541033067816 */ /* 0x000fc60000000038 */
[----:B------:R-:W-:Y:S01]  /*da330*/  STL [R1+0x21c], R5 ;  /* 0x00021c0501007387 */ /* 0x000fe20000100800 */
[----:B0-----:R-:W-:-:S03]  /*da340*/  PRMT R3, R44, 0x5410, R58 ;  /* 0x000054102c037816 */ /* 0x001fc6000000003a */
[----:B------:R0:W-:Y:S04]  /*da350*/  STL [R1+0xac], R6 ;  /* 0x0000ac0601007387 */ /* 0x0001e80000100800 */
[----:B------:R1:W-:Y:S04]  /*da360*/  STL [R1+0x220], R3 ;  /* 0x0002200301007387 */ /* 0x0003e80000100800 */
[----:B------:R-:W2:Y:S04]  /*da370*/  LDL.LU R50, [R1+0x9c] ;  /* 0x00009c0001327983 */ /* 0x000ea80000300800 */
[----:B------:R-:W2:Y:S04]  /*da380*/  LDL.LU R49, [R1+0x338] ;  /* 0x0003380001317983 */ /* 0x000ea80000300800 */
[----:B------:R-:W3:Y:S04]  /*da390*/  LDL.LU R48, [R1+0x88] ;  /* 0x0000880001307983 */ /* 0x000ee80000300800 */
[----:B------:R-:W3:Y:S04]  /*da3a0*/  LDL.LU R47, [R1+0x24c] ;  /* 0x00024c00012f7983 */ /* 0x000ee80000300800 */
[----:B------:R-:W4:Y:S04]  /*da3b0*/  LDL.LU R42, [R1+0x80] ;  /* 0x00008000012a7983 */ /* 0x000f280000300800 */
[----:B0-----:R-:W4:Y:S01]  /*da3c0*/  LDL.LU R6, [R1+0x32c] ;  /* 0x00032c0001067983 */ /* 0x001f220000300800 */
[----:B------:R-:W-:-:S03]  /*da3d0*/  PRMT R2, R2, 0x5410, R14 ;  /* 0x0000541002027816 */ /* 0x000fc6000000000e */
[----:B------:R-:W3:Y:S04]  /*da3e0*/  LDL.LU R12, [R1+0x5100] ;  /* 0x00510000010c7983 */ /* 0x000ee80000300800 */
[----:B------:R-:W3:Y:S04]  /*da3f0*/  LDL.LU R14, [R1+0x5054] ;  /* 0x00505400010e7983 */ /* 0x000ee80000300800 */
[----:B------:R-:W3:Y:S01]  /*da400*/  LDL.LU R37, [R1+0x50a4] ;  /* 0x0050a40001257983 */ /* 0x000ee20000300800 */
[----:B------:R-:W-:Y:S02]  /*da410*/  LOP3.LUT R5, R61, 0xffff, RZ, 0xc0, !PT ;  /* 0x0000ffff3d057812 */ /* 0x000fe400078ec0ff */
[----:B------:R-:W-:-:S02]  /*da420*/  LOP3.LUT R7, R40, 0xffff, RZ, 0xc0, !PT ;  /* 0x0000ffff28077812 */ /* 0x000fc400078ec0ff */
[----:B------:R-:W-:Y:S02]  /*da430*/  LOP3.LUT R15, R55, 0xffff, RZ, 0xc0, !PT ;  /* 0x0000ffff370f7812 */ /* 0x000fe400078ec0ff */
[----:B-1----:R-:W-:Y:S02]  /*da440*/  PRMT R3, R7, 0x3340, R0 ;  /* 0x0000334007037816 */ /* 0x002fe40000000000 */
[----:B------:R-:W-:-:S04]  /*da450*/  PRMT R40, R5, 0x3340, R15 ;  /* 0x0000334005287816 */ /* 0x000fc8000000000f */
[----:B------:R-:W-:Y:S02]  /*da460*/  PRMT R40, R40, 0x5410, R3 ;  /* 0x0000541028287816 */ /* 0x000fe40000000003 */
[----:B------:R-:W-:Y:S02]  /*da470*/  SHF.R.U32.HI R45, RZ, 0x8, R15 ;  /* 0x00000008ff2d7819 */ /* 0x000fe4000001160f */
[----:B------:R-:W-:Y:S01]  /*da480*/  PRMT R60, R60, 0x5410, R52 ;  /* 0x000054103c3c7816 */ /* 0x000fe20000000034 */
        /* <DEDUP_REMOVED lines=12> */
[----:B------:R-:W-:-:S03]  /*da550*/  SHF.R.U32.HI R3, RZ, 0x8, R39 ;  /* 0x00000008ff037819 */ /* 0x000fc60000011627 */
[----:B------:R-:W3:Y:S04]  /*da560*/  LDL.LU R39, [R1+0x4e28] ;  /* 0x004e280001277983 */ /* 0x000ee80000300800 */
[----:B0-----:R-:W3:Y:S04]  /*da570*/  LDL.LU R40, [R1+0x844] ;  /* 0x0008440001287983 */ /* 0x001ee80000300800 */
[----:B------:R-:W3:Y:S01]  /*da580*/  LDL.LU R55, [R1+0x4dd8] ;  /* 0x004dd80001377983 */ /* 0x000ee20000300800 */
[----:B------:R-:W-:Y:S02]  /*da590*/  SHF.R.U32.HI R5, RZ, 0x8, R5 ;  /* 0x00000008ff057819 */ /* 0x000fe40000011605 */
[----:B------:R-:W-:-:S02]  /*da5a0*/  LOP3.LUT R3, R3, 0xffff, RZ, 0xc0, !PT ;  /* 0x0000ffff03037812 */ /* 0x000fc400078ec0ff */
[----:B------:R-:W-:Y:S02]  /*da5b0*/  LOP3.LUT R45, R45, 0xffff, RZ, 0xc0, !PT ;  /* 0x0000ffff2d2d7812 */ /* 0x000fe400078ec0ff */
[----:B------:R-:W-:Y:S02]  /*da5c0*/  LOP3.LUT R5, R5, 0xffff, RZ, 0xc0, !PT ;  /* 0x0000ffff05057812 */ /* 0x000fe400078ec0ff */
[----:B------:R-:W-:Y:S02]  /*da5d0*/  PRMT R3, R3, 0x3340, R0 ;  /* 0x0000334003037816 */ /* 0x000fe40000000000 */
[----:B------:R-:W-:-:S03]  /*da5e0*/  PRMT R5, R5, 0x3340, R45 ;  /* 0x0000334005057816 */ /* 0x000fc6000000002d */
[----:B------:R2:W-:Y:S04]  /*da5f0*/  STL [R1+0x258], R3 ;  /* 0x0002580301007387 */ /* 0x0005e80000100800 */
[----:B------:R3:W-:Y:S01]  /*da600*/  STL [R1+0x470], R5 ;  /* 0x0004700501007387 */ /* 0x0007e20000100800 */
[----:B--2---:R-:W-:Y:S02]  /*da610*/  PRMT R3, R49, 0x5410, R50 ;  /* 0x0000541031037816 */ /* 0x004fe40000000032 */
[----:B----4-:R-:W-:Y:S02]  /*da620*/  PRMT R49, R6, 0x5410, R42 ;  /* 0x0000541006317816 */ /* 0x010fe4000000002a */
[----:B---3--:R-:W-:Y:S02]  /*da630*/  LOP3.LUT R5, R12, 0xffff, RZ, 0xc0, !PT ;  /* 0x0000ffff0c057812 */ /* 0x008fe400078ec0ff */
[----:B------:R-:W-:-:S02]  /*da640*/  LOP3.LUT R45, R14, 0xffff, RZ, 0xc0, !PT ;  /* 0x0000ffff0e2d7812 */ /* 0x000fc400078ec0ff */
[----:B------:R-:W-:Y:S01]  /*da650*/  LOP3.LUT R6, R37, 0xffff, RZ, 0xc0, !PT ;  /* 0x0000ffff25067812 */ /* 0x000fe200078ec0ff */
[----:B------:R0:W-:Y:S03]  /*da660*/  STL [R1+0x9c], R3 ;  /* 0x00009c0301007387 */ /* 0x0001e60000100800 */
[----:B------:R-:W-:Y:S02]  /*da670*/  PRMT R12, R5, 0x3340, R6 ;  /* 0x00003340050c7816 */ /* 0x000fe40000000006 */
[----:B------:R-:W-:Y:S02]  /*da680*/  SHF.R.U32.HI R5, RZ, 0x8, R5 ;  /* 0x00000008ff057819 */ /* 0x000fe40000011605 */
[----:B0-----:R-:W-:Y:S02]  /*da690*/  PRMT R3, R45, 0x3340, R0 ;  /* 0x000033402d037816 */ /* 0x001fe40000000000 */
[----:B------:R-:W-:-:S02]  /*da6a0*/  SHF.R.U32.HI R6, RZ, 0x8, R6 ;  /* 0x00000008ff067819 */ /* 0x000fc40000011606 */
[----:B------:R-:W-:Y:S02]  /*da6b0*/  PRMT R12, R12, 0x5410, R3 ;  /* 0x000054100c0c7816 */ /* 0x000fe40000000003 */
[----:B------:R-:W-:Y:S02]  /*da6c0*/  SHF.R.U32.HI R3, RZ, 0x8, R7 ;  /* 0x00000008ff037819 */ /* 0x000fe40000011607 */
[----:B------:R-:W-:Y:S02]  /*da6d0*/  LOP3.LUT R5, R5, 0xffff, RZ, 0xc0, !PT ;  /* 0x0000ffff05057812 */ /* 0x000fe400078ec0ff */
[----:B------:R-:W-:Y:S02]  /*da6e0*/  LOP3.LUT R6, R6, 0xffff, RZ, 0xc0, !PT ;  /* 0x0000ffff06067812 */ /* 0x000fe400078ec0ff */
[----:B------:R-:W-:Y:S02]  /*da6f0*/  LOP3.LUT R3, R3, 0xffff, RZ, 0xc0, !PT ;  /* 0x0000ffff03037812 */ /* 0x000fe400078ec0ff */
[----:B------:R-:W-:-:S02]  /*da700*/  PRMT R6, R5, 0x3340, R6 ;  /* 0x0000334005067816 */ /* 0x000fc40000000006 */
[----:B------:R-:W-:Y:S02]  /*da710*/  PRMT R7, R3, 0x3340, R0 ;  /* 0x0000334003077816 */ /* 0x000fe40000000000 */
[----:B------:R-:W-:Y:S01]  /*da720*/  PRMT R3, R52, 0x5410, R15 ;  /* 0x0000541034037816 */ /* 0x000fe2000000000f */
[----:B------:R-:W-:Y:S04]  /*da730*/  STL [R1+0x558], R12 ;  /* 0x0005580c01007387 */ /* 0x000fe80000100800 */
[----:B------:R-:W-:Y:S04]  /*da740*/  STL [R1+0x254], R7 ;  /* 0x0002540701007387 */ /* 0x000fe80000100800 */
[----:B------:R-:W-:Y:S01]  /*da750*/  STL [R1+0x498], R6 ;  /* 0x0004980601007387 */ /* 0x000fe20000100800 */
[----:B------:R-:W-:-:S03]  /*da760*/  PRMT R5, R57, 0x5410, R54 ;  /* 0x0000541039057816 */ /* 0x000fc60000000036 */
[----:B------:R0:W-:Y:S01]  /*da770*/  STL [R1+0x238], R3 ;  /* 0x0002380301007387 */ /* 0x0001e20000100800 */
[----:B------:R-:W-:Y:S02]  /*da780*/  LOP3.LUT R37, R58, 0xffff, RZ, 0xc0, !PT ;  /* 0x0000ffff3a257812 */ /* 0x000fe400078ec0ff */
[----:B------:R-:W-:Y:S02]  /*da790*/  LOP3.LUT R61, R61, 0xffff, RZ, 0xc0, !PT ;  /* 0x0000ffff3d3d7812 */ /* 0x000fe400078ec0ff */
[----:B------:R-:W-:Y:S01]  /*da7a0*/  LOP3.LUT R14, R44, 0xffff, RZ, 0xc0, !PT ;  /* 0x0000ffff2c0e7812 */ /* 0x000fe200078ec0ff */
[----:B------:R1:W-:Y:S01]  /*da7b0*/  STL [R1+0x230], R5 ;  /* 0x0002300501007387 */ /* 0x0003e20000100800 */
[----:B0-----:R-:W-:Y:S02]  /*da7c0*/  PRMT R3, R51, 0x5410, R56 ;  /* 0x0000541033037816 */ /* 0x001fe40000000038 */
[----:B------:R-:W-:Y:S02]  /*da7d0*/  LOP3.LUT R12, R39, 0xffff, RZ, 0xc0, !PT ;  /* 0x0000ffff270c7812 */ /* 0x000fe400078ec0ff */
[----:B------:R-:W-:-:S02]  /*da7e0*/  LOP3.LUT R39, R40, 0xffff, RZ, 0xc0, !PT ;  /* 0x0000ffff28277812 */ /* 0x000fc400078ec0ff */
[----:B------:R-:W-:Y:S02]  /*da7f0*/  LOP3.LUT R44, R55, 0xffff, RZ, 0xc0, !PT ;  /* 0x0000ffff372c7812 */ /* 0x000fe400078ec0ff */
[----:B-1----:R-:W-:Y:S01]  /*da800*/  PRMT R5, R37, 0x3340, R14 ;  /* 0x0000334025057816 */ /* 0x002fe2000000000e */
[----:B------:R0:W-:Y:S04]  /*da810*/  STL [R1+0x23c], R3 ;  /* 0x00023c0301007387 */ /* 0x0001e80000100800 */
[----:B------:R-:W2:Y:S04]  /*da820*/  LDL.LU R15, [R1+0x58] ;  /* 0x00005800010f7983 */ /* 0x000ea80000300800 */
[----:B------:R-:W2:Y:S04]  /*da830*/  LDL.LU R52, [R1+0x1b4] ;  /* 0x0001b40001347983 */ /* 0x000ea80000300800 */
[----:B------:R-:W3:Y:S01]  /*da840*/  LDL.LU R54, [R1+0x4c] ;  /* 0x00004c0001367983 */ /* 0x000ee20000300800 */
[----:B0-----:R-:W-:-:S04]  /*da850*/  PRMT R3, R61, 0x3340, R0 ;  /* 0x000033403d037816 */ /* 0x001fc80000000000 */
[----:B------:R-:W-:Y:S02]  /*da860*/  PRMT R6, R5, 0x5410, R3 ;  /* 0x0000541005067816 */ /* 0x000fe40000000003 */
[----:B------:R-:W-:Y:S02]  /*da870*/  PRMT R3, R39, 0x3340, R0 ;  /* 0x0000334027037816 */ /* 0x000fe40000000000 */
[----:B------:R-:W-:-:S04]  /*da880*/  PRMT R5, R12, 0x3340, R44 ;  /* 0x000033400c057816 */ /* 0x000fc8000000002c */
[----:B------:R-:W-:Y:S01]  /*da890*/  PRMT R3, R5, 0x5410, R3 ;  /* 0x0000541005037816 */ /* 0x000fe20000000003 */
[----:B------:R0:W-:Y:S04]  /*da8a0*/  STL [R1+0x530], R6 ;  /* 0x0005300601007387 */ /* 0x0001e80000100800 */
[----:B------:R-:W4:Y:S04]  /*da8b0*/  LDL.LU R5, [R1+0x194] ;  /* 0x0001940001057983 */ /* 0x000f280000300800 */
[----:B------:R-:W3:Y:S01]  /*da8c0*/  LDL.LU R50, [R1+0x44] ;  /* 0x0000440001327983 */ /* 0x000ee20000300800 */
[----:B------:R-:W-:-:S03]  /*da8d0*/  SHF.R.U32.HI R12, RZ, 0x8, R12 ;  /* 0x00000008ff0c7819 */ /* 0x000fc6000001160c */
[----:B------:R1:W-:Y:S04]  /*da8e0*/  STL [R1+0x52c], R3 ;  /* 0x00052c0301007387 */ /* 0x0003e80000100800 */
[----:B------:R-:W3:Y:S01]  /*da8f0*/  LDL.LU R42, [R1+0x174] ;  /* 0x00017400012a7983 */ /* 0x000ee20000300800 */
[----:B------:R-:W-:Y:S02]  /*da900*/  PRMT R48, R47, 0x5410, R48 ;  /* 0x000054102f307816 */ /* 0x000fe40000000030 */
[----:B------:R-:W-:Y:S01]  /*da910*/  PRMT R47, R53, 0x5410, R59 ;  /* 0x00005410352f7816 */ /* 0x000fe2000000003b */
[----:B0-----:R-:W3:Y:S04]  /*da920*/  LDL.LU R6, [R1+0x5014] ;  /* 0x0050140001067983 */ /* 0x001ee80000300800 */
[----:B------:R-:W3:Y:S04]  /*da930*/  LDL.LU R7, [R1+0x5010] ;  /* 0x0050100001077983 */ /* 0x000ee80000300800 */
[----:B------:R-:W3:Y:S04]  /*da940*/  LDL.LU R57, [R1+0x880] ;  /* 0x0008800001397983 */ /* 0x000ee80000300800 */
[----:B------:R-:W3:Y:S01]  /*da950*/  LDL.LU R59, [R1+0x884] ;  /* 0x00088400013b7983 */ /* 0x000ee20000300800 */
[----:B-1----:R-:W-:-:S02]  /*da960*/  SHF.R.U32.HI R3, RZ, 0x8, R44 ;  /* 0x00000008ff037819 */ /* 0x002fc4000001162c */
[----:B------:R-:W-:Y:S01]  /*da970*/  LOP3.LUT R12, R12, 0xffff, RZ, 0xc0, !PT ;  /* 0x0000ffff0c0c7812 */ /* 0x000fe200078ec0ff */
[----:B------:R-:W3:Y:S04]  /*da980*/  LDL.LU R53, [R1] ;  /* 0x0000000001357983 */ /* 0x000ee80000300800 */
[----:B------:R-:W3:Y:S01]  /*da990*/  LDL.LU R56, [R1+0x4e14] ;  /* 0x004e140001387983 */ /* 0x000ee20000300800 */
[----:B------:R-:W-:-:S03]  /*da9a0*/  LOP3.LUT R3, R3, 0xffff, RZ, 0xc0, !PT ;  /* 0x0000ffff03037812 */ /* 0x000fc600078ec0ff */
[----:B------:R-:W3:Y:S04]  /*da9b0*/  LDL.LU R51, [R1+0x750] ;  /* 0x0007500001337983 */ /* 0x000ee80000300800 */
[----:B------:R-:W3:Y:S04]  /*da9c0*/  LDL.LU R40, [R1+0x930] ;  /* 0x0009300001287983 */ /* 0x000ee80000300800 */
[----:B------:R-:W3:Y:S01]  /*da9d0*/  LDL.LU R58, [R1+0x4fec] ;  /* 0x004fec00013a7983 */ /* 0x000ee20000300800 */
[----:B------:R-:W-:-:S03]  /*da9e0*/  PRMT R3, R12, 0x3340, R3 ;  /* 0x000033400c037816 */ /* 0x000fc60000000003 */
[----:B------:R-:W3:Y:S04]  /*da9f0*/  LDL.LU R44, [R1+0x4ef4] ;  /* 0x004ef400012c7983 */ /* 0x000ee80000300800 */
[----:B------:R-:W3:Y:S04]  /*daa00*/  LDL.LU R55, [R1+0x4f6c] ;  /* 0x004f6c0001377983 */ /* 0x000ee80000300800 */
[----:B------:R-:W3:Y:S04]  /*daa10*/  LDL.LU R12, [R1+0x579c] ;  /* 0x00579c00010c7983 */ /* 0x000ee80000300800 */
[----:B------:R0:W-:Y:S04]  /*daa20*/  STL [R1+0x45c], R3 ;  /* 0x00045c0301007387 */ /* 0x0001e80000100800 */
[----:B0-----:R-:W3:Y:S01]  /*daa30*/  LDL.LU R3, [R1+0x1b0] ;  /* 0x0001b00001037983 */ /* 0x001ee20000300800 */
[----:B------:R-:W-:-:S02]  /*daa40*/  SHF.R.U32.HI R37, RZ, 0x8, R37 ;  /* 0x00000008ff257819 */ /* 0x000fc40000011625 */
[----:B------:R-:W-:Y:S02]  /*daa50*/  SHF.R.U32.HI R14, RZ, 0x8, R14 ;  /* 0x00000008ff0e7819 */ /* 0x000fe4000001160e */
[----:B------:R-:W-:Y:S02]  /*daa60*/  LOP3.LUT R37, R37, 0xffff, RZ, 0xc0, !PT ;  /* 0x0000ffff25257812 */ /* 0x000fe400078ec0ff */
[----:B------:R-:W-:-:S04]  /*daa70*/  LOP3.LUT R14, R14, 0xffff, RZ, 0xc0, !PT ;  /* 0x0000ffff0e0e7812 */ /* 0x000fc800078ec0ff */
[----:B------:R-:W-:Y:S02]  /*daa80*/  PRMT R37, R37, 0x3340, R14 ;  /* 0x0000334025257816 */ /* 0x000fe4000000000e */
[----:B------:R-:W4:Y:S04]  /*daa90*/  LDL.LU R14, [R1+0x5798] ;  /* 0x00579800010e7983 */ /* 0x000f280000300800 */
[----:B------:R0:W-:Y:S04]  /*daaa0*/  STL [R1+0x458], R37 ;  /* 0x0004582501007387 */ /* 0x0001e80000100800 */
[----:B0-----:R-:W4:Y:S01]  /*daab0*/  LDL.LU R37, [R1+0x5794] ;  /* 0x0057940001257983 */ /* 0x001f220000300800 */
[----:B------:R-:W-:-:S04]  /*daac0*/  SHF.R.U32.HI R39, RZ, 0x8, R39 ;  /* 0x00000008ff277819 */ /* 0x000fc80000011627 */
[----:B------:R-:W-:-:S04]  /*daad0*/  LOP3.LUT R39, R39, 0xffff, RZ, 0xc0, !PT ;  /* 0x0000ffff27277812 */ /* 0x000fc800078ec0ff */
[----:B------:R-:W-:Y:S02]  /*daae0*/  PRMT R39, R39, 0x3340, R0 ;  /* 0x0000334027277816 */ /* 0x000fe40000000000 */
[----:B--2---:R-:W-:Y:S02]  /*daaf0*/  PRMT R52, R52, 0x5410, R15 ;  /* 0x0000541034347816 */ /* 0x004fe4000000000f */
[----:B------:R-:W2:Y:S04]  /*dab00*/  LDL.LU R15, [R1+0x5790] ;  /* 0x00579000010f7983 */ /* 0x000ea80000300800 */
[----:B------:R0:W-:Y:S04]  /*dab10*/  STL [R1+0x78c], R52 ;  /* 0x00078c3401007387 */ /* 0x0001e80000100800 */
[----:B0-----:R-:W2:Y:S01]  /*dab20*/  LDL.LU R52, [R1+0x578c] ;  /* 0x00578c0001347983 */ /* 0x001ea20000300800 */
[----:B---3--:R-:W-:-:S03]  /*dab30*/  PRMT R3, R3, 0x5410, R54 ;  /* 0x0000541003037816 */ /* 0x008fc60000000036 */
[----:B------:R-:W3:Y:S04]  /*dab40*/  LDL.LU R54, [R1+0x5788] ;  /* 0x0057880001367983 */ /* 0x000ee80000300800 */
[----:B------:R0:W-:Y:S02]  /*dab50*/  STL [R1+0x75c], R3 ;  /* 0x00075c0301007387 */ /* 0x0001e40000100800 */
[----:B0-----:R-:W-:Y:S02]  /*dab60*/  SHF.R.U32.HI R3, RZ, 0x8, R61 ;  /* 0x00000008ff037819 */ /* 0x001fe4000001163d */
[----:B------:R-:W2:Y:S02]  /*dab70*/  LDL.LU R61, [R1+0x5784] ;  /* 0x00578400013d7983 */ /* 0x000ea40000300800 */
[----:B------:R-:W-:-:S04]  /*dab80*/  LOP3.LUT R3, R3, 0xffff, RZ, 0xc0, !PT ;  /* 0x0000ffff03037812 */ /* 0x000fc800078ec0ff */
[----:B------:R-:W-:-:S05]  /*dab90*/  PRMT R3, R3, 0x3340, R0 ;  /* 0x0000334003037816 */ /* 0x000fca0000000000 */
[----:B------:R0:W-:Y:S04]  /*daba0*/  STL [R1+0x24c], R3 ;  /* 0x00024c0301007387 */ /* 0x0001e80000100800 */
[----:B0-----:R-:W4:Y:S04]  /*dabb0*/  LDL.LU R3, [R1+0x48] ;  /* 0x0000480001037983 */ /* 0x001f280000300800 */
[----:B------:R0:W-:Y:S04]  /*dabc0*/  STL [R1+0x250], R39 ;  /* 0x0002502701007387 */ /* 0x0001e80000100800 */
[----:B0-----:R-:W2:Y:S01]  /*dabd0*/  LDL.LU R39, [R1+0x5780] ;  /* 0x0057800001277983 */ /* 0x001ea20000300800 */
[----:B------:R-:W-:-:S02]  /*dabe0*/  PRMT R42, R42, 0x5410, R50 ;  /* 0x000054102a2a7816 */ /* 0x000fc40000000032 */
[----:B------:R-:W-:Y:S02]  /*dabf0*/  LOP3.LUT R40, R40, 0xffff, RZ, 0xc0, !PT ;  /* 0x0000ffff28287812 */ /* 0x000fe400078ec0ff */
[----:B----4-:R-:W-:Y:S02]  /*dac00*/  PRMT R5, R5, 0x5410, R3 ;  /* 0x0000541005057816 */ /* 0x010fe40000000003 */
[----:B------:R-:W-:-:S03]  /*dac10*/  LOP3.LUT R3, R6, 0xffff, RZ, 0xc0, !PT ;  /* 0x0000ffff06037812 */ /* 0x000fc600078ec0ff */
[----:B------:R0:W-:Y:S04]  /*dac20*/  STL [R1+0x77c], R5 ;  /* 0x00077c0501007387 */ /* 0x0001e80000100800 */
[----:B------:R1:W-:Y:S01]  /*dac30*/  STL [R1+0x320], R42 ;  /* 0x0003202a01007387 */ /* 0x0003e20000100800 */
[----:B0-----:R-:W-:Y:S02]  /*dac40*/  LOP3.LUT R5, R7, 0xffff, RZ, 0xc0, !PT ;  /* 0x0000ffff07057812 */ /* 0x001fe400078ec0ff */
[--C-:B-1----:R-:W-:Y:S02]  /*dac50*/  PRMT R42, R57, 0x4210, R3.reuse ;  /* 0x00004210392a7816 */ /* 0x102fe40000000003 */
[----:B--2---:R-:W-:Y:S02]  /*dac60*/  PRMT R7, R39, 0x5210, R3 ;  /* 0x0000521027077816 */ /* 0x004fe40000000003 */
[----:B------:R-:W-:-:S02]  /*dac70*/  PRMT R6, R59, 0x4210, R5 ;  /* 0x000042103b067816 */ /* 0x000fc40000000005 */
[----:B------:R-:W-:Y:S01]  /*dac80*/  PRMT R3, R53, 0x5210, R5 ;  /* 0x0000521035037816 */ /* 0x000fe20000000005 */
[----:B------:R0:W-:Y:S04]  /*dac90*/  STL [R1+0x940], R42 ;  /* 0x0009402a01007387 */ /* 0x0001e80000100800 */
[----:B------:R-:W-:Y:S04]  /*daca0*/  STL [R1+0x880], R7 ;  /* 0x0008800701007387 */ /* 0x000fe80000100800 */
[----:B------:R1:W-:Y:S04]  /*dacb0*/  STL [R1+0x944], R6 ;  /* 0x0009440601007387 */ /* 0x0003e80000100800 */
[----:B------:R2:W-:Y:S01]  /*dacc0*/  STL [R1+0x884], R3 ;  /* 0x0008840301007387 */ /* 0x0005e20000100800 */
[----:B------:R-:W-:-:S02]  /*dacd0*/  LOP3.LUT R5, R44, 0xffff, RZ, 0xc0, !PT ;  /* 0x0000ffff2c057812 */ /* 0x000fc400078ec0ff */
[----:B0-----:R-:W-:Y:S02]  /*dace0*/  LOP3.LUT R42, R56, 0xffff, RZ, 0xc0, !PT ;  /* 0x0000ffff382a7812 */ /* 0x001fe400078ec0ff */
[----:B-1----:R-:W-:Y:S01]  /*dacf0*/  LOP3.LUT R6, R51, 0xffff, RZ, 0xc0, !PT ;  /* 0x0000ffff33067812 */ /* 0x002fe200078ec0ff */
[----:B------:R-:W4:Y:S01]  /*dad00*/  LDL.LU R50, [R1+0x517c] ;  /* 0x00517c0001327983 */ /* 0x000f220000300800 */
[----:B------:R-:W-:Y:S02]  /*dad10*/  PRMT R39, R42, 0x3340, R40 ;  /* 0x000033402a277816 */ /* 0x000fe40000000028 */
[----:B------:R-:W-:Y:S02]  /*dad20*/  LOP3.LUT R51, R58, 0xffff, RZ, 0xc0, !PT ;  /* 0x0000ffff3a337812 */ /* 0x000fe400078ec0ff */
[----:B--2---:R-:W-:Y:S02]  /*dad30*/  PRMT R3, R6, 0x3340, R0 ;  /* 0x0000334006037816 */ /* 0x004fe40000000000 */
[----:B------:R-:W-:Y:S01]  /*dad40*/  LOP3.LUT R44, R55, 0xffff, RZ, 0xc0, !PT ;  /* 0x0000ffff372c7812 */ /* 0x000fe200078ec0ff */
[----:B------:R-:W2:Y:S04]  /*dad50*/  LDL.LU R7, [R1+0x7e0] ;  /* 0x0007e00001077983 */ /* 0x000ea80000300800 */
[----:B------:R-:W2:Y:S01]  /*dad60*/  LDL.LU R56, [R1+0x10] ;  /* 0x0000100001387983 */ /* 0x000ea20000300800 */
[----:B------:R-:W-:-:S02]  /*dad70*/  PRMT R53, R39, 0x5410, R3 ;  /* 0x0000541027357816 */ /* 0x000fc40000000003 */
[----:B------:R-:W-:Y:S02]  /*dad80*/  PRMT R3, R5, 0x3340, R0 ;  /* 0x0000334005037816 */ /* 0x000fe40000000000 */
[----:B------:R-:W-:Y:S01]  /*dad90*/  PRMT R39, R51, 0x3340, R44 ;  /* 0x0000334033277816 */ /* 0x000fe2000000002c */
[----:B------:R-:W2:Y:S04]  /*dada0*/  LDL.LU R58, [R1+0x7e4] ;  /* 0x0007e400013a7983 */ /* 0x000ea80000300800 */
[----:B------:R0:W-:Y:S01]  /*dadb0*/  STL [R1+0x528], R53 ;  /* 0x0005283501007387 */ /* 0x0001e20000100800 */
[----:B------:R-:W-:Y:S02]  /*dadc0*/  SHF.R.U32.HI R40, RZ, 0x8, R40 ;  /* 0x00000008ff287819 */ /* 0x000fe40000011628 */
[----:B0-----:R-:W-:-:S02]  /*dadd0*/  PRMT R53, R39, 0x5410, R3 ;  /* 0x0000541027357816 */ /* 0x001fc40000000003 */
[----:B------:R-:W-:Y:S02]  /*dade0*/  SHF.R.U32.HI R3, RZ, 0x8, R44 ;  /* 0x00000008ff037819 */ /* 0x000fe4000001162c */
[----:B------:R-:W-:Y:S02]  /*dadf0*/  SHF.R.U32.HI R39, RZ, 0x8, R51 ;  /* 0x00000008ff277819 */ /* 0x000fe40000011633 */
[----:B------:R-:W-:Y:S02]  /*dae00*/  LOP3.LUT R3, R3, 0xffff, RZ, 0xc0, !PT ;  /* 0x0000ffff03037812 */ /* 0x000fe400078ec0ff */
[----:B------:R-:W-:Y:S01]  /*dae10*/  LOP3.LUT R39, R39, 0xffff, RZ, 0xc0, !PT ;  /* 0x0000ffff27277812 */ /* 0x000fe200078ec0ff */
[----:B------:R0:W-:Y:S04]  /*dae20*/  STL [R1+0x518], R53 ;  /* 0x0005183501007387 */ /* 0x0001e80000100800 */
[----:B------:R-:W3:Y:S04]  /*dae30*/  LDL.LU R44, [R1+0x5164] ;  /* 0x00516400012c7983 */ /* 0x000ee80000300800 */
[----:B------:R-:W3:Y:S01]  /*dae40*/  LDL.LU R55, [R1+0x5160] ;  /* 0x0051600001377983 */ /* 0x000ee20000300800 */
[----:B------:R-:W-:-:S02]  /*dae50*/  LOP3.LUT R51, R40, 0xffff, RZ, 0xc0, !PT ;  /* 0x0000ffff28337812 */ /* 0x000fc400078ec0ff */
[----:B------:R-:W-:Y:S01]  /*dae60*/  PRMT R39, R39, 0x3340, R3 ;  /* 0x0000334027277816 */ /* 0x000fe20000000003 */
[----:B------:R-:W3:Y:S04]  /*dae70*/  LDL.LU R40, [R1+0x7e8] ;  /* 0x0007e80001287983 */ /* 0x000ee80000300800 */
[----:B------:R-:W3:Y:S04]  /*dae80*/  LDL.LU R3, [R1+0x5180] ;  /* 0x0051800001037983 */ /* 0x000ee80000300800 */
[----:B------:R-:W3:Y:S01]  /*dae90*/  LDL.LU R57, [R1+0x4] ;  /* 0x0000040001397983 */ /* 0x000ee20000300800 */
[----:B------:R-:W-:-:S03]  /*daea0*/  SHF.R.U32.HI R42, RZ, 0x8, R42 ;  /* 0x00000008ff2a7819 */ /* 0x000fc6000001162a */
[----:B------:R1:W-:Y:S04]  /*daeb0*/  STL [R1+0x44c], R39 ;  /* 0x00044c2701007387 */ /* 0x0003e80000100800 */
[----:B------:R-:W3:Y:S04]  /*daec0*/  LDL.LU R59, [R1+0x7ec] ;  /* 0x0007ec00013b7983 */ /* 0x000ee80000300800 */
[----:B0-----:R-:W3:Y:S01]  /*daed0*/  LDL.LU R53, [R1+0x4e2c] ;  /* 0x004e2c0001357983 */ /* 0x001ee20000300800 */
[----:B------:R-:W-:-:S04]  /*daee0*/  LOP3.LUT R42, R42, 0xffff, RZ, 0xc0, !PT ;  /* 0x0000ffff2a2a7812 */ /* 0x000fc800078ec0ff */
[----:B-1----:R-:W-:-:S05]  /*daef0*/  PRMT R39, R42, 0x3340, R51 ;  /* 0x000033402a277816 */ /* 0x002fca0000000033 */
[----:B------:R4:W-:Y:S04]  /*daf00*/  STL [R1+0x444], R39 ;  /* 0x0004442701007387 */ /* 0x0009e80000100800 */
[----:B------:R-:W3:Y:S04]  /*daf10*/  LDL.LU R42, [R1+0x754] ;  /* 0x00075400012a7983 */ /* 0x000ee80000300800 */
[----:B------:R-:W3:Y:S01]  /*daf20*/  LDL.LU R51, [R1+0x934] ;  /* 0x0009340001337983 */ /* 0x000ee20000300800 */
[----:B----4-:R-:W-:-:S04]  /*daf30*/  LOP3.LUT R39, R50, 0xffff, RZ, 0xc0, !PT ;  /* 0x0000ffff32277812 */ /* 0x010fc800078ec0ff */
[----:B--2---:R-:W-:Y:S02]  /*daf40*/  PRMT R50, R58, 0x4210, R39 ;  /* 0x000042103a327816 */ /* 0x004fe40000000027 */
[----:B---3--:R-:W-:-:S04]  /*daf50*/  LOP3.LUT R3, R3, 0xffff, RZ, 0xc0, !PT ;  /* 0x0000ffff03037812 */ /* 0x008fc800078ec0ff */
[--C-:B------:R-:W-:Y:S02]  /*daf60*/  PRMT R7, R7, 0x4210, R3.reuse ;  /* 0x0000421007077816 */ /* 0x100fe40000000003 */
[----:B------:R-:W-:-:S03]  /*daf70*/  PRMT R3, R56, 0x5210, R3 ;  /* 0x0000521038037816 */ /* 0x000fc60000000003 */
[----:B------:R-:W-:Y:S04]  /*daf80*/  STL [R1+0x890], R7 ;  /* 0x0008900701007387 */ /* 0x000fe80000100800 */
[----:B------:R0:W-:Y:S04]  /*daf90*/  STL [R1+0x7e0], R3 ;  /* 0x0007e00301007387 */ /* 0x0001e80000100800 */
[----:B------:R1:W-:Y:S01]  /*dafa0*/  STL [R1+0x894], R50 ;  /* 0x0008943201007387 */ /* 0x0003e20000100800 */
[----:B0-----:R-:W-:Y:S02]  /*dafb0*/  SHF.R.U32.HI R3, RZ, 0x8, R6 ;  /* 0x00000008ff037819 */ /* 0x001fe40000011606 */
[----:B------:R-:W-:-:S02]  /*dafc0*/  PRMT R7, R61, 0x5210, R39 ;  /* 0x000052103d077816 */ /* 0x000fc40000000027 */
[----:B------:R-:W-:Y:S01]  /*dafd0*/  SHF.R.U32.HI R39, RZ, 0x8, R5 ;  /* 0x00000008ff277819 */ /* 0x000fe20000011605 */
[----:B------:R-:W2:Y:S01]  /*dafe0*/  LDL.LU R61, [R1+0x694] ;  /* 0x00069400013d7983 */ /* 0x000ea20000300800 */
[----:B------:R-:W-:-:S03]  /*daff0*/  LOP3.LUT R3, R3, 0xffff, RZ, 0xc0, !PT ;  /* 0x0000ffff03037812 */ /* 0x000fc600078ec0ff */
[----:B------:R-:W-:Y:S01]  /*db000*/  STL [R1+0x7e4], R7 ;  /* 0x0007e40701007387 */ /* 0x000fe20000100800 */
[----:B------:R-:W-:-:S03]  /*db010*/  LOP3.LUT R39, R39, 0xffff, RZ, 0xc0, !PT ;  /* 0x0000ffff27277812 */ /* 0x000fc600078ec0ff */
[----:B------:R-:W3:Y:S01]  /*db020*/  LDL.LU R56, [R1+0x848] ;  /* 0x0008480001387983 */ /* 0x000ee20000300800 */
[----:B------:R-:W-:-:S03]  /*db030*/  PRMT R3, R3, 0x3340, R0 ;  /* 0x0000334003037816 */ /* 0x000fc60000000000 */
[----:B------:R-:W4:Y:S04]  /*db040*/  LDL.LU R5, [R1+0x698] ;  /* 0x0006980001057983 */ /* 0x000f280000300800 */
[----:B------:R0:W-:Y:S04]  /*db050*/  STL [R1+0x244], R3 ;  /* 0x0002440301007387 */ /* 0x0001e80000100800 */
[----:B------:R-:W2:Y:S04]  /*db060*/  LDL.LU R58, [R1+0x834] ;  /* 0x00083400013a7983 */ /* 0x000ea80000300800 */
[----:B-1----:R-:W2:Y:S01]  /*db070*/  LDL.LU R50, [R1+0x1c] ;  /* 0x00001c0001327983 */ /* 0x002ea20000300800 */
[----:B0-----:R-:W-:-:S05]  /*db080*/  PRMT R3, R39, 0x3340, R0 ;  /* 0x0000334027037816 */ /* 0x001fca0000000000 */
[----:B------:R0:W-:Y:S04]  /*db090*/  STL [R1+0x248], R3 ;  /* 0x0002480301007387 */ /* 0x0001e80000100800 */
[----:B------:R-:W2:Y:S04]  /*db0a0*/  LDL.LU R6, [R1+0x830] ;  /* 0x0008300001067983 */ /* 0x000ea80000300800 */
[----:B------:R-:W2:Y:S01]  /*db0b0*/  LDL.LU R7, [R1+0x18] ;  /* 0x0000180001077983 */ /* 0x000ea20000300800 */
[----:B------:R-:W-:Y:S02]  /*db0c0*/  LOP3.LUT R39, R55, 0xffff, RZ, 0xc0, !PT ;  /* 0x0000ffff37277812 */ /* 0x000fe400078ec0ff */
[----:B0-----:R-:W-:-:S02]  /*db0d0*/  LOP3.LUT R3, R44, 0xffff, RZ, 0xc0, !PT ;  /* 0x0000ffff2c037812 */ /* 0x001fc400078ec0ff */
[----:B------:R-:W2:Y:S04]  /*db0e0*/  LDL.LU R44, [R1+0x5004] ;  /* 0x00500400012c7983 */ /* 0x000ea80000300800 */
[----:B------:R-:W2:Y:S01]  /*db0f0*/  LDL.LU R55, [R1+0x4f3c] ;  /* 0x004f3c0001377983 */ /* 0x000ea20000300800 */
[--C-:B------:R-:W-:Y:S02]  /*db100*/  PRMT R40, R40, 0x4210, R3.reuse ;  /* 0x0000421028287816 */ /* 0x100fe40000000003 */
[----:B------:R-:W-:-:S03]  /*db110*/  PRMT R3, R57, 0x5210, R3 ;  /* 0x0000521039037816 */ /* 0x000fc60000000003 */
[----:B------:R0:W-:Y:S04]  /*db120*/  STL [R1+0x898], R40 ;  /* 0x0008982801007387 */ /* 0x0001e80000100800 */
[----:B0-----:R-:W2:Y:S04]  /*db130*/  LDL.LU R40, [R1+0x4fc4] ;  /* 0x004fc40001287983 */ /* 0x001ea80000300800 */
[----:B------:R-:W2:Y:S04]  /*db140*/  LDL.LU R57, [R1+0x577c] ;  /* 0x00577c0001397983 */ /* 0x000ea80000300800 */
[----:B------:R0:W-:Y:S04]  /*db150*/  STL [R1+0x7e8], R3 ;  /* 0x0007e80301007387 */ /* 0x0001e80000100800 */
[----:B0-----:R-:W2:Y:S01]  /*db160*/  LDL.LU R3, [R1+0xc] ;  /* 0x00000c0001037983 */ /* 0x001ea20000300800 */
[----:B------:R-:W-:-:S02]  /*db170*/  PRMT R59, R59, 0x4210, R39 ;  /* 0x000042103b3b7816 */ /* 0x000fc40000000027 */
[----:B------:R-:W-:Y:S02]  /*db180*/  LOP3.LUT R53, R53, 0xffff, RZ, 0xc0, !PT ;  /* 0x0000ffff35357812 */ /* 0x000fe400078ec0ff */
[----:B------:R-:W-:Y:S02]  /*db190*/  LOP3.LUT R42, R42, 0xffff, RZ, 0xc0, !PT ;  /* 0x0000ffff2a2a7812 */ /* 0x000fe400078ec0ff */
[----:B------:R-:W-:Y:S01]  /*db1a0*/  LOP3.LUT R51, R51, 0xffff, RZ, 0xc0, !PT ;  /* 0x0000ffff33337812 */ /* 0x000fe200078ec0ff */
[----:B------:R0:W-:Y:S04]  /*db1b0*/  STL [R1+0x89c], R59 ;  /* 0x00089c3b01007387 */ /* 0x0001e80000100800 */
[----:B0-----:R-:W3:Y:S01]  /*db1c0*/  LDL.LU R59, [R1+0x5778] ;  /* 0x00577800013b7983 */ /* 0x001ee20000300800 */
[----:B--2---:R-:W-:-:S02]  /*db1d0*/  PRMT R3, R3, 0x5210, R39 ;  /* 0x0000521003037816 */ /* 0x004fc40000000027 */
[----:B------:R-:W-:-:S03]  /*db1e0*/  PRMT R39, R53, 0x3340, R51 ;  /* 0x0000334035277816 */ /* 0x000fc60000000033 */
[----:B------:R0:W-:Y:S02]  /*db1f0*/  STL [R1+0x7ec], R3 ;  /* 0x0007ec0301007387 */ /* 0x0001e40000100800 */
[----:B0-----:R-:W-:-:S04]  /*db200*/  PRMT R3, R42, 0x3340, R0 ;  /* 0x000033402a037816 */ /* 0x001fc80000000000 */
[----:B------:R-:W-:Y:S02]  /*db210*/  PRMT R3, R39, 0x5410, R3 ;  /* 0x0000541027037816 */ /* 0x000fe40000000003 */
[----:B------:R-:W-:Y:S02]  /*db220*/  SHF.R.U32.HI R39, RZ, 0x8, R53 ;  /* 0x00000008ff277819 */ /* 0x000fe40000011635 */
[----:B------:R-:W2:Y:S04]  /*db230*/  LDL.LU R53, [R1+0x5774] ;  /* 0x0057740001357983 */ /* 0x000ea80000300800 */
[----:B------:R0:W-:Y:S01]  /*db240*/  STL [R1+0x520], R3 ;  /* 0x0005200301007387 */ /* 0x0001e20000100800 */
[----:B------:R-:W-:Y:S02]  /*db250*/  LOP3.LUT R39, R39, 0xffff, RZ, 0xc0, !PT ;  /* 0x0000ffff27277812 */ /* 0x000fe400078ec0ff */
[----:B0-----:R-:W-:-:S04]  /*db260*/  SHF.R.U32.HI R3, RZ, 0x8, R51 ;  /* 0x00000008ff037819 */ /* 0x001fc80000011633 */
[----:B------:R-:W-:Y:S02]  /*db270*/  LOP3.LUT R3, R3, 0xffff, RZ, 0xc0, !PT ;  /* 0x0000ffff03037812 */ /* 0x000fe400078ec0ff */
[----:B------:R-:W-:Y:S02]  /*db280*/  LOP3.LUT R51, R61, 0xffff, RZ, 0xc0, !PT ;  /* 0x0000ffff3d337812 */ /* 0x000fe400078ec0ff */
[----:B------:R-:W-:Y:S02]  /*db290*/  PRMT R61, R39, 0x3340, R3 ;  /* 0x00003340273d7816 */ /* 0x000fe40000000003 */
[----:B------:R-:W2:Y:S04]  /*db2a0*/  LDL.LU R3, [R1+0x14] ;  /* 0x0000140001037983 */ /* 0x000ea80000300800 */
[----:B------:R-:W4:Y:S01]  /*db2b0*/  LDL.LU R39, [R1+0x690] ;  /* 0x0006900001277983 */ /* 0x000f220000300800 */
[----:B---3--:R-:W-:-:S03]  /*db2c0*/  PRMT R56, R56, 0x4210, R51 ;  /* 0x0000421038387816 */ /* 0x008fc60000000033 */
[----:B------:R0:W-:Y:S04]  /*db2d0*/  STL [R1+0x46c], R61 ;  /* 0x00046c3d01007387 */ /* 0x0001e80000100800 */
[----:B0-----:R-:W3:Y:S04]  /*db2e0*/  LDL.LU R61, [R1+0x8c0] ;  /* 0x0008c000013d7983 */ /* 0x001ee80000300800 */
[----:B------:R0:W-:Y:S04]  /*db2f0*/  STL [R1+0x930], R56 ;  /* 0x0009303801007387 */ /* 0x0001e80000100800 */
[----:B0-----:R-:W3:Y:S01]  /*db300*/  LDL.LU R56, [R1+0x5770] ;  /* 0x0057700001387983 */ /* 0x001ee20000300800 */
[----:B------:R-:W-:-:S02]  /*db310*/  LOP3.LUT R44, R44, 0xffff, RZ, 0xc0, !PT ;  /* 0x0000ffff2c2c7812 */ /* 0x000fc400078ec0ff */
[----:B------:R-:W-:Y:S02]  /*db320*/  LOP3.LUT R40, R40, 0xffff, RZ, 0xc0, !PT ;  /* 0x0000ffff28287812 */ /* 0x000fe400078ec0ff */
[----:B--2---:R-:W-:Y:S02]  /*db330*/  PRMT R3, R3, 0x5210, R51 ;  /* 0x0000521003037816 */ /* 0x004fe40000000033 */
[----:B------:R-:W2:Y:S04]  /*db340*/  LDL.LU R51, [R1+0x576c] ;  /* 0x00576c0001337983 */ /* 0x000ea80000300800 */
[----:B------:R0:W-:Y:S01]  /*db350*/  STL [R1+0x840], R3 ;  /* 0x0008400301007387 */ /* 0x0001e20000100800 */
[----:B----4-:R-:W-:Y:S02]  /*db360*/  LOP3.LUT R39, R39, 0xffff, RZ, 0xc0, !PT ;  /* 0x0000ffff27277812 */ /* 0x010fe400078ec0ff */
[----:B0-----:R-:W-:-:S02]  /*db370*/  LOP3.LUT R3, R5, 0xffff, RZ, 0xc0, !PT ;  /* 0x0000ffff05037812 */ /* 0x001fc400078ec0ff */
[----:B------:R-:W-:Y:S01]  /*db380*/  PRMT R6, R6, 0x4210, R39 ;  /* 0x0000421006067816 */ /* 0x000fe20000000027 */
[----:B------:R-:W4:Y:S01]  /*db390*/  LDL.LU R5, [R1+0x5064] ;  /* 0x0050640001057983 */ /* 0x000f220000300800 */
[--C-:B------:R-:W-:Y:S02]  /*db3a0*/  PRMT R58, R58, 0x4210, R3.reuse ;  /* 0x000042103a3a7816 */ /* 0x100fe40000000003 */
[----:B------:R-:W-:Y:S02]  /*db3b0*/  PRMT R50, R50, 0x5210, R3 ;  /* 0x0000521032327816 */ /* 0x000fe40000000003 */
[----:B------:R-:W-:Y:S02]  /*db3c0*/  PRMT R3, R7, 0x5210, R39 ;  /* 0x0000521007037816 */ /* 0x000fe40000000027 */
[----:B------:R-:W-:Y:S01]  /*db3d0*/  LOP3.LUT R7, R55, 0xffff, RZ, 0xc0, !PT ;  /* 0x0000ffff37077812 */ /* 0x000fe200078ec0ff */
[----:B------:R0:W-:Y:S01]  /*db3e0*/  STL [R1+0x934], R58 ;  /* 0x0009343a01007387 */ /* 0x0001e20000100800 */
[----:B------:R-:W-:-:S03]  /*db3f0*/  PRMT R39, R44, 0x3340, R40 ;  /* 0x000033402c277816 */ /* 0x000fc60000000028 */
[----:B0-----:R-:W2:Y:S04]  /*db400*/  LDL.LU R58, [R1+0x5768] ;  /* 0x00576800013a7983 */ /* 0x001ea80000300800 */
[----:B------:R0:W-:Y:S04]  /*db410*/  STL [R1+0x844], R50 ;  /* 0x0008443201007387 */ /* 0x0001e80000100800 */
[----:B0-----:R-:W2:Y:S04]  /*db420*/  LDL.LU R50, [R1+0x4ff0] ;  /* 0x004ff00001327983 */ /* 0x001ea80000300800 */
[----:B------:R0:W-:Y:S04]  /*db430*/  STL [R1+0x938], R6 ;  /* 0x0009380601007387 */ /* 0x0001e80000100800 */
[----:B------:R1:W-:Y:S04]  /*db440*/  STL [R1+0x848], R3 ;  /* 0x0008480301007387 */ /* 0x0003e80000100800 */
[----:B0-----:R-:W2:Y:S01]  /*db450*/  LDL.LU R6, [R1+0x4f74] ;  /* 0x004f740001067983 */ /* 0x001ea20000300800 */
[----:B-1----:R-:W-:-:S03]  /*db460*/  PRMT R3, R7, 0x3340, R0 ;  /* 0x0000334007037816 */ /* 0x002fc60000000000 */
[----:B------:R-:W2:Y:S01]  /*db470*/  LDL.LU R55, [R1+0x50d4] ;  /* 0x0050d40001377983 */ /* 0x000ea20000300800 */
[----:B------:R-:W-:Y:S02]  /*db480*/  PRMT R3, R39, 0x5410, R3 ;  /* 0x0000541027037816 */ /* 0x000fe40000000003 */
[----:B------:R-:W-:Y:S02]  /*db490*/  SHF.R.U32.HI R39, RZ, 0x8, R44 ;  /* 0x00000008ff277819 */ /* 0x000fe4000001162c */
[----:B------:R-:W2:Y:S04]  /*db4a0*/  LDL.LU R44, [R1+0x5764] ;  /* 0x00576400012c7983 */ /* 0x000ea80000300800 */
[----:B------:R0:W-:Y:S01]  /*db4b0*/  STL [R1+0x510], R3 ;  /* 0x0005100301007387 */ /* 0x0001e20000100800 */
[----:B------:R-:W-:-:S02]  /*db4c0*/  SHF.R.U32.HI R7, RZ, 0x8, R7 ;  /* 0x00000008ff077819 */ /* 0x000fc40000011607 */
[----:B------:R-:W-:Y:S02]  /*db4d0*/  LOP3.LUT R39, R39, 0xffff, RZ, 0xc0, !PT ;  /* 0x0000ffff27277812 */ /* 0x000fe400078ec0ff */
[----:B0-----:R-:W-:-:S04]  /*db4e0*/  SHF.R.U32.HI R3, RZ, 0x8, R40 ;  /* 0x00000008ff037819 */ /* 0x001fc80000011628 */
[----:B------:R-:W-:Y:S02]  /*db4f0*/  LOP3.LUT R3, R3, 0xffff, RZ, 0xc0, !PT ;  /* 0x0000ffff03037812 */ /* 0x000fe400078ec0ff */
[----:B------:R-:W-:Y:S02]  /*db500*/  LOP3.LUT R40, R7, 0xffff, RZ, 0xc0, !PT ;  /* 0x0000ffff07287812 */ /* 0x000fe400078ec0ff */
[----:B------:R-:W-:Y:S02]  /*db510*/  PRMT R7, R39, 0x3340, R3 ;  /* 0x0000334027077816 */ /* 0x000fe40000000003 */
[----:B------:R-:W2:Y:S01]  /*db520*/  LDL.LU R3, [R1+0x4eb4] ;  /* 0x004eb40001037983 */ /* 0x000ea20000300800 */
[----:B------:R-:W-:-:S03]  /*db530*/  PRMT R40, R40, 0x3340, R0 ;  /* 0x0000334028287816 */ /* 0x000fc60000000000 */
[----:B------:R-:W3:Y:S04]  /*db540*/  LDL.LU R39, [R1+0x4eac] ;  /* 0x004eac0001277983 */ /* 0x000ee80000300800 */
[----:B------:R0:W-:Y:S04]  /*db550*/  STL [R1+0x5658], R7 ;  /* 0x0056580701007387 */ /* 0x0001e80000100800 */
[----:B0-----:R-:W4:Y:S04]  /*db560*/  LDL.LU R7, [R1+0x4e84] ;  /* 0x004e840001077983 */ /* 0x001f280000300800 */
[----:B------:R0:W-:Y:S04]  /*db570*/  STL [R1+0x240], R40 ;  /* 0x0002402801007387 */ /* 0x0001e80000100800 */
[----:B0-----:R-:W4:Y:S01]  /*db580*/  LDL.LU R40, [R1+0x5760] ;  /* 0x0057600001287983 */ /* 0x001f220000300800 */
[----:B--2---:R-:W-:-:S04]  /*db590*/  LOP3.LUT R3, R3, 0xffff, RZ, 0xc0, !PT ;  /* 0x0000ffff03037812 */ /* 0x004fc800078ec0ff */
[--C-:B---3--:R-:W-:Y:S02]  /*db5a0*/  PRMT R61, R61, 0x4210, R3.reuse ;  /* 0x000042103d3d7816 */ /* 0x108fe40000000003 */
[----:B------:R-:W-:-:S03]  /*db5b0*/  PRMT R3, R44, 0x5210, R3 ;  /* 0x000052102c037816 */ /* 0x000fc60000000003 */
[----:B------:R0:W-:Y:S04]  /*db5c0*/  STL [R1+0x920], R61 ;  /* 0x0009203d01007387 */ /* 0x0001e80000100800 */
[----:B0-----:R-:W2:Y:S04]  /*db5d0*/  LDL.LU R61, [R1+0x575c] ;  /* 0x00575c00013d7983 */ /* 0x001ea80000300800 */
[----:B------:R-:W3:Y:S04]  /*db5e0*/  LDL.LU R44, [R1+0x5758] ;  /* 0x00575800012c7983 */ /* 0x000ee80000300800 */
[----:B------:R0:W-:Y:S04]  /*db5f0*/  STL [R1+0x830], R3 ;  /* 0x0008300301007387 */ /* 0x0001e80000100800 */
[----:B0-----:R-:W2:Y:S01]  /*db600*/  LDL.LU R3, [R1+0x828] ;  /* 0x0008280001037983 */ /* 0x001ea20000300800 */
[----:B------:R-:W-:-:S04]  /*db610*/  LOP3.LUT R39, R39, 0xffff, RZ, 0xc0, !PT ;  /* 0x0000ffff27277812 */ /* 0x000fc800078ec0ff */
[--C-:B--2---:R-:W-:Y:S02]  /*db620*/  PRMT R3, R3, 0x4210, R39.reuse ;  /* 0x0000421003037816 */ /* 0x104fe40000000027 */
[----:B------:R-:W-:Y:S02]  /*db630*/  PRMT R39, R51, 0x5210, R39 ;  /* 0x0000521033277816 */ /* 0x000fe40000000027 */
[----:B------:R-:W2:Y:S04]  /*db640*/  LDL.LU R51, [R1+0x5754] ;  /* 0x0057540001337983 */ /* 0x000ea80000300800 */
[----:B------:R4:W-:Y:S04]  /*db650*/  STL [R1+0x924], R3 ;  /* 0x0009240301007387 */ /* 0x0009e80000100800 */
[----:B------:R0:W-:Y:S01]  /*db660*/  STL [R1+0x834], R39 ;  /* 0x0008342701007387 */ /* 0x0001e20000100800 */
[----:B----4-:R-:W-:-:S02]  /*db670*/  LOP3.LUT R3, R7, 0xffff, RZ, 0xc0, !PT ;  /* 0x0000ffff07037812 */ /* 0x010fc400078ec0ff */
[----:B0-----:R-:W-:Y:S02]  /*db680*/  LOP3.LUT R39, R5, 0xffff, RZ, 0xc0, !PT ;  /* 0x0000ffff05277812 */ /* 0x001fe400078ec0ff */
[--C-:B---3--:R-:W-:Y:S02]  /*db690*/  PRMT R5, R44, 0x4210, R3.reuse ;  /* 0x000042102c057816 */ /* 0x108fe40000000003 */
[----:B------:R-:W3:Y:S01]  /*db6a0*/  LDL.LU R44, [R1+0x5750] ;  /* 0x00575000012c7983 */ /* 0x000ee20000300800 */
[----:B------:R-:W-:-:S03]  /*db6b0*/  PRMT R3, R58, 0x5210, R3 ;  /* 0x000052103a037816 */ /* 0x000fc60000000003 */
[----:B------:R-:W4:Y:S04]  /*db6c0*/  LDL.LU R58, [R1+0x574c] ;  /* 0x00574c00013a7983 */ /* 0x000f280000300800 */
[----:B------:R0:W-:Y:S01]  /*db6d0*/  STL [R1+0x928], R5 ;  /* 0x0009280501007387 */ /* 0x0001e20000100800 */
[----:B------:R-:W-:-:S03]  /*db6e0*/  PRMT R7, R61, 0x4210, R39 ;  /* 0x000042103d077816 */ /* 0x000fc60000000027 */
[----:B------:R-:W2:Y:S04]  /*db6f0*/  LDL.LU R61, [R1+0x5748] ;  /* 0x00574800013d7983 */ /* 0x000ea80000300800 */
[----:B------:R1:W-:Y:S04]  /*db700*/  STL [R1+0x838], R3 ;  /* 0x0008380301007387 */ /* 0x0003e80000100800 */
[----:B0-----:R-:W2:Y:S04]  /*db710*/  LDL.LU R5, [R1+0x503c] ;  /* 0x00503c0001057983 */ /* 0x001ea80000300800 */
[----:B------:R0:W-:Y:S01]  /*db720*/  STL [R1+0x910], R7 ;  /* 0x0009100701007387 */ /* 0x0001e20000100800 */
[----:B-1----:R-:W-:-:S03]  /*db730*/  PRMT R3, R53, 0x5210, R39 ;  /* 0x0000521035037816 */ /* 0x002fc60000000027 */
[----:B------:R-:W2:Y:S04]  /*db740*/  LDL.LU R53, [R1+0x5744] ;  /* 0x0057440001357983 */ /* 0x000ea80000300800 */
[----:B------:R1:W-:Y:S01]  /*db750*/  STL [R1+0x820], R3 ;  /* 0x0008200301007387 */ /* 0x0003e20000100800 */
[----:B0-----:R-:W-:Y:S02]  /*db760*/  LOP3.LUT R7, R50, 0xffff, RZ, 0xc0, !PT ;  /* 0x0000ffff32077812 */ /* 0x001fe400078ec0ff */
[----:B------:R-:W-:Y:S02]  /*db770*/  LOP3.LUT R50, R6, 0xffff, RZ, 0xc0, !PT ;  /* 0x0000ffff06327812 */ /* 0x000fe400078ec0ff */
[----:B------:R-:W-:Y:S02]  /*db780*/  LOP3.LUT R6, R55, 0xffff, RZ, 0xc0, !PT ;  /* 0x0000ffff37067812 */ /* 0x000fe400078ec0ff */
[----:B------:R-:W-:-:S02]  /*db790*/  PRMT R39, R7, 0x3340, R50 ;  /* 0x0000334007277816 */ /* 0x000fc40000000032 */
[----:B------:R-:W-:Y:S02]  /*db7a0*/  SHF.R.U32.HI R7, RZ, 0x8, R7 ;  /* 0x00000008ff077819 */ /* 0x000fe40000011607 */
[----:B---3--:R-:W-:Y:S02]  /*db7b0*/  LOP3.LUT R44, R44, 0xffff, RZ, 0xc0, !PT ;  /* 0x0000ffff2c2c7812 */ /* 0x008fe400078ec0ff */
[----:B----4-:R-:W-:Y:S02]  /*db7c0*/  LOP3.LUT R58, R58, 0xffff, RZ, 0xc0, !PT ;  /* 0x0000ffff3a3a7812 */ /* 0x010fe400078ec0ff */
[----:B-1----:R-:W-:Y:S02]  /*db7d0*/  PRMT R3, R44, 0x3340, R0 ;  /* 0x000033402c037816 */ /* 0x002fe40000000000 */
[----:B--2---:R-:W-:Y:S02]  /*db7e0*/  LOP3.LUT R55, R61, 0xffff, RZ, 0xc0, !PT ;  /* 0x0000ffff3d377812 */ /* 0x004fe400078ec0ff */
[----:B------:R-:W-:-:S02]  /*db7f0*/  PRMT R61, R39, 0x5410, R3 ;  /* 0x00005410273d7816 */ /* 0x000fc40000000003 */
[----:B------:R-:W-:Y:S02]  /*db800*/  PRMT R3, R6, 0x3340, R0 ;  /* 0x0000334006037816 */ /* 0x000fe40000000000 */
[----:B------:R-:W-:Y:S01]  /*db810*/  PRMT R39, R58, 0x3340, R55 ;  /* 0x000033403a277816 */ /* 0x000fe20000000037 */
[----:B------:R0:W-:Y:S03]  /*db820*/  STL [R1+0x504], R61 ;  /* 0x0005043d01007387 */ /* 0x0001e60000100800 */
[----:B0-----:R-:W-:Y:S02]  /*db830*/  PRMT R61, R39, 0x5410, R3 ;  /* 0x00005410273d7816 */ /* 0x001fe40000000003 */
[----:B------:R-:W-:Y:S02]  /*db840*/  SHF.R.U32.HI R3, RZ, 0x8, R55 ;  /* 0x00000008ff037819 */ /* 0x000fe40000011637 */
[----:B------:R-:W-:-:S02]  /*db850*/  SHF.R.U32.HI R39, RZ, 0x8, R58 ;  /* 0x00000008ff277819 */ /* 0x000fc4000001163a */
[----:B------:R-:W-:Y:S02]  /*db860*/  SHF.R.U32.HI R55, RZ, 0x8, R50 ;  /* 0x00000008ff377819 */ /* 0x000fe40000011632 */
[----:B------:R-:W-:Y:S02]  /*db870*/  LOP3.LUT R3, R3, 0xffff, RZ, 0xc0, !PT ;  /* 0x0000ffff03037812 */ /* 0x000fe400078ec0ff */
[----:B------:R-:W-:Y:S02]  /*db880*/  LOP3.LUT R39, R39, 0xffff, RZ, 0xc0, !PT ;  /* 0x0000ffff27277812 */ /* 0x000fe400078ec0ff */
[----:B------:R-:W-:Y:S01]  /*db890*/  LOP3.LUT R55, R55, 0xffff, RZ, 0xc0, !PT ;  /* 0x0000ffff37377812 */ /* 0x000fe200078ec0ff */
[----:B------:R0:W-:Y:S04]  /*db8a0*/  STL [R1+0x4f0], R61 ;  /* 0x0004f03d01007387 */ /* 0x0001e80000100800 */
[----:B------:R-:W2:Y:S01]  /*db8b0*/  LDL.LU R50, [R1+0x4f38] ;  /* 0x004f380001327983 */ /* 0x000ea20000300800 */
[----:B------:R-:W-:Y:S01]  /*db8c0*/  PRMT R58, R39, 0x3340, R3 ;  /* 0x00003340273a7816 */ /* 0x000fe20000000003 */
[----:B------:R-:W-:Y:S01]  /*db8d0*/  IMAD.MOV.U32 R39, RZ, RZ, R55 ;  /* 0x000000ffff277224 */ /* 0x000fe200078e0037 */
[----:B0-----:R-:W-:-:S02]  /*db8e0*/  LOP3.LUT R61, R7, 0xffff, RZ, 0xc0, !PT ;  /* 0x0000ffff073d7812 */ /* 0x001fc400078ec0ff */
[----:B------:R-:W3:Y:S04]  /*db8f0*/  LDL.LU R7, [R1+0x4fac] ;  /* 0x004fac0001077983 */ /* 0x000ee80000300800 */
[----:B------:R-:W4:Y:S04]  /*db900*/  LDL.LU R55, [R1+0x5740] ;  /* 0x0057400001377983 */ /* 0x000f280000300800 */
[----:B------:R-:W2:Y:S04]  /*db910*/  LDL.LU R3, [R1+0x5070] ;  /* 0x0050700001037983 */ /* 0x000ea80000300800 */
[----:B------:R0:W-:Y:S04]  /*db920*/  STL [R1+0x565c], R58 ;  /* 0x00565c3a01007387 */ /* 0x0001e80000100800 */
[----:B0-----:R-:W3:Y:S01]  /*db930*/  LDL.LU R58, [R1+0x824] ;  /* 0x00082400013a7983 */ /* 0x001ee20000300800 */
[----:B------:R-:W-:-:S02]  /*db940*/  PRMT R61, R61, 0x3340, R39 ;  /* 0x000033403d3d7816 */ /* 0x000fc40000000027 */
[----:B------:R-:W-:-:S03]  /*db950*/  LOP3.LUT R39, R5, 0xffff, RZ, 0xc0, !PT ;  /* 0x0000ffff05277812 */ /* 0x000fc600078ec0ff */
[----:B------:R0:W-:Y:S04]  /*db960*/  STL [R1+0x5660], R61 ;  /* 0x0056603d01007387 */ /* 0x0001e80000100800 */
[----:B0-----:R-:W4:Y:S04]  /*db970*/  LDL.LU R61, [R1+0x5000] ;  /* 0x00500000013d7983 */ /* 0x001f280000300800 */
[----:B------:R-:W4:Y:S01]  /*db980*/  LDL.LU R5, [R1+0x51a8] ;  /* 0x0051a80001057983 */ /* 0x000f220000300800 */
[----:B--2---:R-:W-:-:S04]  /*db990*/  LOP3.LUT R3, R3, 0xffff, RZ, 0xc0, !PT ;  /* 0x0000ffff03037812 */ /* 0x004fc800078ec0ff */
[----:B---3--:R-:W-:-:S05]  /*db9a0*/  PRMT R58, R58, 0x4210, R3 ;  /* 0x000042103a3a7816 */ /* 0x008fca0000000003 */
[----:B------:R0:W-:Y:S02]  /*db9b0*/  STL [R1+0x914], R58 ;  /* 0x0009143a01007387 */ /* 0x0001e40000100800 */
[----:B0-----:R-:W-:Y:S02]  /*db9c0*/  PRMT R58, R56, 0x5210, R3 ;  /* 0x00005210383a7816 */ /* 0x001fe40000000003 */
[----:B------:R-:W2:Y:S04]  /*db9d0*/  LDL.LU R56, [R1+0x573c] ;  /* 0x00573c0001387983 */ /* 0x000ea80000300800 */
[----:B------:R-:W3:Y:S04]  /*db9e0*/  LDL.LU R3, [R1+0x818] ;  /* 0x0008180001037983 */ /* 0x000ee80000300800 */
[----:B------:R0:W-:Y:S01]  /*db9f0*/  STL [R1+0x824], R58 ;  /* 0x0008243a01007387 */ /* 0x0001e20000100800 */
[----:B------:R-:W-:-:S03]  /*dba00*/  PRMT R59, R59, 0x5210, R39 ;  /* 0x000052103b3b7816 */ /* 0x000fc60000000027 */
[----:B0-----:R-:W2:Y:S01]  /*dba10*/  LDL.LU R58, [R1+0x7c4] ;  /* 0x0007c400013a7983 */ /* 0x001ea20000300800 */
[----:B---3--:R-:W-:-:S05]  /*dba20*/  PRMT R3, R3, 0x4210, R39 ;  /* 0x0000421003037816 */ /* 0x008fca0000000027 */
[----:B------:R0:W-:Y:S01]  /*dba30*/  STL [R1+0x918], R3 ;  /* 0x0009180301007387 */ /* 0x0001e20000100800 */
[----:B------:R-:W-:-:S03]  /*dba40*/  SHF.R.U32.HI R39, RZ, 0x8, R6 ;  /* 0x00000008ff277819 */ /* 0x000fc60000011606 */
[----:B------:R1:W-:Y:S04]  /*dba50*/  STL [R1+0x828], R59 ;  /* 0x0008283b01007387 */ /* 0x0003e80000100800 */
[----:B------:R-:W3:Y:S01]  /*dba60*/  LDL.LU R6, [R1+0x7b8] ;  /* 0x0007b80001067983 */ /* 0x000ee20000300800 */
[----:B0-----:R-:W-:-:S04]  /*dba70*/  SHF.R.U32.HI R3, RZ, 0x8, R44 ;  /* 0x00000008ff037819 */ /* 0x001fc8000001162c */
[----:B------:R-:W-:Y:S02]  /*dba80*/  LOP3.LUT R3, R3, 0xffff, RZ, 0xc0, !PT ;  /* 0x0000ffff03037812 */ /* 0x000fe400078ec0ff */
[----:B------:R-:W-:Y:S02]  /*dba90*/  LOP3.LUT R39, R39, 0xffff, RZ, 0xc0, !PT ;  /* 0x0000ffff27277812 */ /* 0x000fe400078ec0ff */
[--C-:B------:R-:W-:Y:S02]  /*dbaa0*/  PRMT R44, R3, 0x3340, R0.reuse ;  /* 0x00003340032c7816 */ /* 0x100fe40000000000 */
[----:B------:R-:W2:Y:S04]  /*dbab0*/  LDL.LU R3, [R1+0x51dc] ;  /* 0x0051dc0001037983 */ /* 0x000ea80000300800 */
[----:B------:R0:W-:Y:S01]  /*dbac0*/  STL [R1+0x5664], R44 ;  /* 0x0056642c01007387 */ /* 0x0001e20000100800 */
[----:B-1----:R-:W-:-:S03]  /*dbad0*/  PRMT R59, R39, 0x3340, R0 ;  /* 0x00003340273b7816 */ /* 0x002fc60000000000 */
[----:B0-----:R-:W3:Y:S04]  /*dbae0*/  LDL.LU R44, [R1+0x810] ;  /* 0x00081000012c7983 */ /* 0x001ee80000300800 */
[----:B------:R-:W4:Y:S04]  /*dbaf0*/  LDL.LU R39, [R1+0x51d8] ;  /* 0x0051d80001277983 */ /* 0x000f280000300800 */
[----:B------:R-:W-:Y:S01]  /*dbb00*/  STL [R1+0x5668], R59 ;  /* 0x0056683b01007387 */ /* 0x000fe20000100800 */
[----:B--2---:R-:W-:-:S04]  /*dbb10*/  LOP3.LUT R3, R3, 0xffff, RZ, 0xc0, !PT ;  /* 0x0000ffff03037812 */ /* 0x004fc800078ec0ff */
[--C-:B---3--:R-:W-:Y:S02]  /*dbb20*/  PRMT R44, R44, 0x4210, R3.reuse ;  /* 0x000042102c2c7816 */ /* 0x108fe40000000003 */
[----:B----4-:R-:W-:Y:S02]  /*dbb30*/  LOP3.LUT R39, R39, 0xffff, RZ, 0xc0, !PT ;  /* 0x0000ffff27277812 */ /* 0x010fe400078ec0ff */
[----:B------:R-:W-:Y:S02]  /*dbb40*/  PRMT R3, R54, 0x5210, R3 ;  /* 0x0000521036037816 */ /* 0x000fe40000000003 */
[----:B------:R-:W2:Y:S04]  /*dbb50*/  LDL.LU R54, [R1+0x5738] ;  /* 0x0057380001367983 */ /* 0x000ea80000300800 */
[----:B------:R0:W-:Y:S02]  /*dbb60*/  STL [R1+0x900], R44 ;  /* 0x0009002c01007387 */ /* 0x0001e40000100800 */
[----:B0-----:R-:W-:-:S02]  /*dbb70*/  PRMT R44, R56, 0x4210, R39 ;  /* 0x00004210382c7816 */ /* 0x001fc40000000027 */
[----:B------:R-:W3:Y:S04]  /*dbb80*/  LDL.LU R56, [R1+0x5734] ;  /* 0x0057340001387983 */ /* 0x000ee80000300800 */
[----:B------:R0:W-:Y:S02]  /*dbb90*/  STL [R1+0x810], R3 ;  /* 0x0008100301007387 */ /* 0x0001e40000100800 */
[----:B0-----:R-:W-:Y:S02]  /*dbba0*/  PRMT R3, R57, 0x5210, R39 ;  /* 0x0000521039037816 */ /* 0x001fe40000000027 */
[----:B------:R-:W4:Y:S04]  /*dbbb0*/  LDL.LU R57, [R1+0x5730] ;  /* 0x0057300001397983 */ /* 0x000f280000300800 */
[----:B------:R0:W-:Y:S01]  /*dbbc0*/  STL [R1+0x904], R44 ;  /* 0x0009042c01007387 */ /* 0x0001e20000100800 */
[----:B------:R-:W-:-:S02]  /*dbbd0*/  LOP3.LUT R50, R50, 0xffff, RZ, 0xc0, !PT ;  /* 0x0000ffff32327812 */ /* 0x000fc400078ec0ff */
[----:B------:R-:W-:Y:S01]  /*dbbe0*/  LOP3.LUT R7, R7, 0xffff, RZ, 0xc0, !PT ;  /* 0x0000ffff07077812 */ /* 0x000fe200078ec0ff */
[----:B------:R1:W-:Y:S01]  /*dbbf0*/  STL [R1+0x814], R3 ;  /* 0x0008140301007387 */ /* 0x0003e20000100800 */
[----:B0-----:R-:W-:Y:S02]  /*dbc00*/  LOP3.LUT R44, R61, 0xffff, RZ, 0xc0, !PT ;  /* 0x0000ffff3d2c7812 */ /* 0x001fe400078ec0ff */
[----:B-1----:R-:W-:Y:S02]  /*dbc10*/  PRMT R3, R50, 0x3340, R0 ;  /* 0x0000334032037816 */ /* 0x002fe40000000000 */
[----:B------:R-:W-:-:S04]  /*dbc20*/  PRMT R39, R44, 0x3340, R7 ;  /* 0x000033402c277816 */ /* 0x000fc80000000007 */
[----:B------:R-:W-:Y:S02]  /*dbc30*/  PRMT R59, R39, 0x5410, R3 ;  /* 0x00005410273b7816 */ /* 0x000fe40000000003 */
[----:B------:R-:W-:Y:S02]  /*dbc40*/  SHF.R.U32.HI R39, RZ, 0x8, R44 ;  /* 0x00000008ff277819 */ /* 0x000fe4000001162c */
[----:B------:R-:W-:Y:S02]  /*dbc50*/  SHF.R.U32.HI R3, RZ, 0x8, R7 ;  /* 0x00000008ff037819 */ /* 0x000fe40000011607 */
[----:B------:R-:W-:Y:S02]  /*dbc60*/  LOP3.LUT R39, R39, 0xffff, RZ, 0xc0, !PT ;  /* 0x0000ffff27277812 */ /* 0x000fe400078ec0ff */
[----:B------:R-:W-:Y:S02]  /*dbc70*/  LOP3.LUT R3, R3, 0xffff, RZ, 0xc0, !PT ;  /* 0x0000ffff03037812 */ /* 0x000fe400078ec0ff */
[----:B------:R-:W-:-:S02]  /*dbc80*/  LOP3.LUT R7, R5, 0xffff, RZ, 0xc0, !PT ;  /* 0x0000ffff05077812 */ /* 0x000fc400078ec0ff */
[----:B------:R-:W-:Y:S02]  /*dbc90*/  PRMT R5, R39, 0x3340, R3 ;  /* 0x0000334027057816 */ /* 0x000fe40000000003 */
[--C-:B------:R-:W-:Y:S01]  /*dbca0*/  PRMT R3, R58, 0x4210, R7.reuse ;  /* 0x000042103a037816 */ /* 0x100fe20000000007 */
[----:B------:R-:W-:Y:S04]  /*dbcb0*/  STL [R1+0x4f8], R59 ;  /* 0x0004f83b01007387 */ /* 0x000fe80000100800 */
[----:B------:R0:W-:Y:S02]  /*dbcc0*/  STL [R1+0x5640], R5 ;  /* 0x0056400501007387 */ /* 0x0001e40000100800 */
[----:B0-----:R-:W-:Y:S02]  /*dbcd0*/  PRMT R5, R52, 0x5210, R7 ;  /* 0x0000521034057816 */ /* 0x001fe40000000007 */
[----:B------:R-:W2:Y:S04]  /*dbce0*/  LDL.LU R52, [R1+0x572c] ;  /* 0x00572c0001347983 */ /* 0x000ea80000300800 */
[----:B------:R4:W-:Y:S01]  /*dbcf0*/  STL [R1+0x908], R3 ;  /* 0x0009080301007387 */ /* 0x0009e20000100800 */
[----:B---3--:R-:W-:-:S02]  /*dbd00*/  LOP3.LUT R39, R56, 0xffff, RZ, 0xc0, !PT ;  /* 0x0000ffff38277812 */ /* 0x008fc400078ec0ff */
[----:B----4-:R-:W-:Y:S02]  /*dbd10*/  LOP3.LUT R3, R57, 0xffff, RZ, 0xc0, !PT ;  /* 0x0000ffff39037812 */ /* 0x010fe400078ec0ff */
[----:B------:R-:W3:Y:S04]  /*dbd20*/  LDL.LU R57, [R1+0x5728] ;  /* 0x0057280001397983 */ /* 0x000ee80000300800 */
[----:B------:R0:W-:Y:S04]  /*dbd30*/  STL [R1+0x818], R5 ;  /* 0x0008180501007387 */ /* 0x0001e80000100800 */
[----:B------:R-:W4:Y:S01]  /*dbd40*/  LDL.LU R56, [R1+0x5724] ;  /* 0x0057240001387983 */ /* 0x000f220000300800 */
[----:B--2---:R-:W-:-:S03]  /*dbd50*/  PRMT R7, R54, 0x4210, R3 ;  /* 0x0000421036077816 */ /* 0x004fc60000000003 */
[----:B------:R-:W2:Y:S01]  /*dbd60*/  LDL.LU R54, [R1+0x5720] ;  /* 0x0057200001367983 */ /* 0x000ea20000300800 */
[----:B------:R-:W-:-:S03]  /*dbd70*/  PRMT R6, R6, 0x4210, R39 ;  /* 0x0000421006067816 */ /* 0x000fc60000000027 */
[----:B0-----:R-:W2:Y:S04]  /*dbd80*/  LDL.LU R5, [R1+0x7a0] ;  /* 0x0007a00001057983 */ /* 0x001ea80000300800 */
[----:B------:R-:W2:Y:S04]  /*dbd90*/  LDL.LU R59, [R1+0x4ee0] ;  /* 0x004ee000013b7983 */ /* 0x000ea80000300800 */
[----:B------:R0:W-:Y:S04]  /*dbda0*/  STL [R1+0x8f0], R7 ;  /* 0x0008f00701007387 */ /* 0x0001e80000100800 */
[----:B------:R-:W2:Y:S01]  /*dbdb0*/  LDL.LU R44, [R1+0x4ed4] ;  /* 0x004ed400012c7983 */ /* 0x000ea20000300800 */
[----:B0-----:R-:W-:-:S02]  /*dbdc0*/  PRMT R7, R15, 0x5210, R3 ;  /* 0x000052100f077816 */ /* 0x001fc40000000003 */
[----:B------:R-:W-:-:S03]  /*dbdd0*/  PRMT R3, R14, 0x5210, R39 ;  /* 0x000052100e037816 */ /* 0x000fc60000000027 */
[----:B------:R-:W-:Y:S04]  /*dbde0*/  STL [R1+0x7c0], R7 ;  /* 0x0007c00701007387 */ /* 0x000fe80000100800 */
[----:B------:R0:W-:Y:S04]  /*dbdf0*/  STL [R1+0x8f4], R6 ;  /* 0x0008f40601007387 */ /* 0x0001e80000100800 */
[----:B------:R1:W-:Y:S04]  /*dbe00*/  STL [R1+0x7c4], R3 ;  /* 0x0007c40301007387 */ /* 0x0003e80000100800 */
[----:B------:R-:W2:Y:S04]  /*dbe10*/  LDL.LU R61, [R1+0x5188] ;  /* 0x00518800013d7983 */ /* 0x000ea80000300800 */
[----:B0-----:R-:W2:Y:S04]  /*dbe20*/  LDL.LU R6, [R1+0x50e0] ;  /* 0x0050e00001067983 */ /* 0x001ea80000300800 */
[----:B------:R-:W2:Y:S04]  /*dbe30*/  LDL.LU R58, [R1+0x5144] ;  /* 0x00514400013a7983 */ /* 0x000ea80000300800 */
[----:B------:R-:W2:Y:S01]  /*dbe40*/  LDL.LU R7, [R1+0x5364] ;  /* 0x0053640001077983 */ /* 0x000ea20000300800 */
[----:B---3--:R-:W-:-:S02]  /*dbe50*/  LOP3.LUT R15, R57, 0xffff, RZ, 0xc0, !PT ;  /* 0x0000ffff390f7812 */ /* 0x008fc400078ec0ff */
[----:B----4-:R-:W-:Y:S02]  /*dbe60*/  LOP3.LUT R56, R56, 0xffff, RZ, 0xc0, !PT ;  /* 0x0000ffff38387812 */ /* 0x010fe400078ec0ff */
[----:B--2---:R-:W-:Y:S02]  /*dbe70*/  LOP3.LUT R39, R54, 0xffff, RZ, 0xc0, !PT ;  /* 0x0000ffff36277812 */ /* 0x004fe400078ec0ff */
[----:B-1----:R-:W-:Y:S01]  /*dbe80*/  PRMT R3, R15, 0x3340, R0 ;  /* 0x000033400f037816 */ /* 0x002fe20000000000 */
[----:B------:R-:W2:Y:S01]  /*dbe90*/  LDL.LU R54, [R1+0x52b0] ;  /* 0x0052b00001367983 */ /* 0x000ea20000300800 */
[----:B------:R-:W-:-:S04]  /*dbea0*/  PRMT R14, R56, 0x3340, R39 ;  /* 0x00003340380e7816 */ /* 0x000fc80000000027 */
[----:B------:R-:W-:Y:S02]  /*dbeb0*/  PRMT R3, R14, 0x5410, R3 ;  /* 0x000054100e037816 */ /* 0x000fe40000000003 */
[----:B------:R-:W-:-:S03]  /*dbec0*/  SHF.R.U32.HI R14, RZ, 0x8, R56 ;  /* 0x00000008ff0e7819 */ /* 0x000fc60000011638 */
[----:B------:R0:W-:Y:S01]  /*dbed0*/  STL [R1+0x4e0], R3 ;  /* 0x0004e00301007387 */ /* 0x0001e20000100800 */
[----:B------:R-:W-:Y:S02]  /*dbee0*/  LOP3.LUT R14, R14, 0xffff, RZ, 0xc0, !PT ;  /* 0x0000ffff0e0e7812 */ /* 0x000fe400078ec0ff */
[----:B0-----:R-:W-:Y:S02]  /*dbef0*/  SHF.R.U32.HI R3, RZ, 0x8, R39 ;  /* 0x00000008ff037819 */ /* 0x001fe40000011627 */
[----:B------:R-:W3:Y:S02]  /*dbf00*/  LDL.LU R39, [R1+0x7c8] ;  /* 0x0007c80001277983 */ /* 0x000ee40000300800 */
[----:B------:R-:W-:-:S04]  /*dbf10*/  LOP3.LUT R3, R3, 0xffff, RZ, 0xc0, !PT ;  /* 0x0000ffff03037812 */ /* 0x000fc800078ec0ff */
[----:B------:R-:W-:Y:S02]  /*dbf20*/  PRMT R56, R14, 0x3340, R3 ;  /* 0x000033400e387816 */ /* 0x000fe40000000003 */
[----:B------:R-:W4:Y:S04]  /*dbf30*/  LDL.LU R3, [R1+0x69c] ;  /* 0x00069c0001037983 */ /* 0x000f280000300800 */
[----:B------:R-:W2:Y:S01]  /*dbf40*/  LDL.LU R14, [R1+0x4edc] ;  /* 0x004edc00010e7983 */ /* 0x000ea20000300800 */
[----:B------:R-:W-:-:S04]  /*dbf50*/  SHF.R.U32.HI R15, RZ, 0x8, R15 ;  /* 0x00000008ff0f7819 */ /* 0x000fc8000001160f */
[----:B------:R-:W-:-:S04]  /*dbf60*/  LOP3.LUT R15, R15, 0xffff, RZ, 0xc0, !PT ;  /* 0x0000ffff0f0f7812 */ /* 0x000fc800078ec0ff */
[----:B------:R-:W-:Y:S01]  /*dbf70*/  PRMT R57, R15, 0x3340, R0 ;  /* 0x000033400f397816 */ /* 0x000fe20000000000 */
[----:B------:R-:W-:Y:S04]  /*dbf80*/  STL [R1+0x566c], R56 ;  /* 0x00566c3801007387 */ /* 0x000fe80000100800 */
[----:B------:R-:W-:Y:S01]  /*dbf90*/  STL [R1+0x5670], R57 ;  /* 0x0056703901007387 */ /* 0x000fe20000100800 */
[----:B----4-:R-:W-:Y:S02]  /*dbfa0*/  LOP3.LUT R3, R3, 0xffff, RZ, 0xc0, !PT ;  /* 0x0000ffff03037812 */ /* 0x010fe400078ec0ff */
[----:B--2---:R-:W-:Y:S02]  /*dbfb0*/  LOP3.LUT R14, R14, 0xffff, RZ, 0xc0, !PT ;  /* 0x0000ffff0e0e7812 */ /* 0x004fe400078ec0ff */
[----:B---3--:R-:W-:-:S02]  /*dbfc0*/  PRMT R39, R39, 0x4210, R3 ;  /* 0x0000421027277816 */ /* 0x008fc40000000003 */
[----:B------:R-:W-:Y:S02]  /*dbfd0*/  PRMT R3, R37, 0x5210, R3 ;  /* 0x0000521025037816 */ /* 0x000fe40000000003 */
[--C-:B------:R-:W-:Y:S02]  /*dbfe0*/  PRMT R15, R5, 0x4210, R14.reuse ;  /* 0x00004210050f7816 */ /* 0x100fe4000000000e */
[----:B------:R-:W-:Y:S01]  /*dbff0*/  PRMT R5, R12, 0x5210, R14 ;  /* 0x000052100c057816 */ /* 0x000fe2000000000e */
[----:B------:R-:W-:Y:S04]  /*dc000*/  STL [R1+0x8f8], R39 ;  /* 0x0008f82701007387 */ /* 0x000fe80000100800 */
[----:B------:R0:W-:Y:S04]  /*dc010*/  STL [R1+0x7c8], R3 ;  /* 0x0007c80301007387 */ /* 0x0001e80000100800 */
[----:B------:R-:W-:Y:S04]  /*dc020*/  STL [R1+0x8e0], R15 ;  /* 0x0008e00f01007387 */ /* 0x000fe80000100800 */
[----:B------:R1:W-:Y:S01]  /*dc030*/  STL [R1+0x7a0], R5 ;  /* 0x0007a00501007387 */ /* 0x0003e20000100800 */
[----:B0-----:R-:W-:-:S04]  /*dc040*/  LOP3.LUT R3, R59, 0xffff, RZ, 0xc0, !PT ;  /* 0x0000ffff3b037812 */ /* 0x001fc800078ec0ff */
[--C-:B------:R-:W-:Y:S02]  /*dc050*/  PRMT R14, R52, 0x4210, R3.reuse ;  /* 0x00004210340e7816 */ /* 0x100fe40000000003 */
[----:B------:R-:W2:Y:S01]  /*dc060*/  LDL.LU R52, [R1+0x571c] ;  /* 0x00571c0001347983 */ /* 0x000ea20000300800 */
[----:B------:R-:W-:Y:S02]  /*dc070*/  LOP3.LUT R12, R44, 0xffff, RZ, 0xc0, !PT ;  /* 0x0000ffff2c0c7812 */ /* 0x000fe400078ec0ff */
[----:B------:R-:W-:Y:S01]  /*dc080*/  PRMT R3, R11, 0x5210, R3 ;  /* 0x000052100b037816 */ /* 0x000fe20000000003 */
[----:B------:R-:W-:Y:S01]  /*dc090*/  STL [R1+0x8e4], R14 ;  /* 0x0008e40e01007387 */ /* 0x000fe20000100800 */
[----:B-1----:R-:W-:-:S03]  /*dc0a0*/  PRMT R5, R55, 0x4210, R12 ;  /* 0x0000421037057816 */ /* 0x002fc6000000000c */
[----:B------:R-:W3:Y:S04]  /*dc0b0*/  LDL.LU R55, [R1+0x5718] ;  /* 0x0057180001377983 */ /* 0x000ee80000300800 */
[----:B------:R0:W-:Y:S04]  /*dc0c0*/  STL [R1+0x7a4], R3 ;  /* 0x0007a40301007387 */ /* 0x0001e80000100800 */
[----:B------:R-:W-:Y:S01]  /*dc0d0*/  STL [R1+0x8e8], R5 ;  /* 0x0008e80501007387 */ /* 0x000fe20000100800 */
[----:B0-----:R-:W-:Y:S02]  /*dc0e0*/  PRMT R3, R38, 0x5210, R12 ;  /* 0x0000521026037816 */ /* 0x001fe4000000000c */
[----:B------:R-:W-:-:S03]  /*dc0f0*/  LOP3.LUT R38, R6, 0xffff, RZ, 0xc0, !PT ;  /* 0x0000ffff06267812 */ /* 0x000fc600078ec0ff */
[----:B------:R0:W-:Y:S04]  /*dc100*/  STL [R1+0x7a8], R3 ;  /* 0x0007a80301007387 */ /* 0x0001e80000100800 */
[----:B------:R-:W4:Y:S01]  /*dc110*/  LDL.LU R6, [R1+0x50b0] ;  /* 0x0050b00001067983 */ /* 0x000f220000300800 */
[----:B------:R-:W-:Y:S02]  /*dc120*/  LOP3.LUT R14, R61, 0xffff, RZ, 0xc0, !PT ;  /* 0x0000ffff3d0e7812 */ /* 0x000fe400078ec0ff */
[----:B------:R-:W-:Y:S02]  /*dc130*/  LOP3.LUT R12, R58, 0xffff, RZ, 0xc0, !PT ;  /* 0x0000ffff3a0c7812 */ /* 0x000fe400078ec0ff */
[----:B------:R-:W-:Y:S02]  /*dc140*/  LOP3.LUT R37, R7, 0xffff, RZ, 0xc0, !PT ;  /* 0x0000ffff07257812 */ /* 0x000fe400078ec0ff */
[----:B------:R-:W-:-:S02]  /*dc150*/  LOP3.LUT R15, R54, 0xffff, RZ, 0xc0, !PT ;  /* 0x0000ffff360f7812 */ /* 0x000fc400078ec0ff */
[----:B------:R-:W-:Y:S02]  /*dc160*/  PRMT R11, R14, 0x3340, R12 ;  /* 0x000033400e0b7816 */ /* 0x000fe4000000000c */
[----:B0-----:R-:W-:-:S04]  /*dc170*/  PRMT R3, R38, 0x3340, R0 ;  /* 0x0000334026037816 */ /* 0x001fc80000000000 */
[----:B------:R-:W-:Y:S02]  /*dc180*/  PRMT R5, R11, 0x5410, R3 ;  /* 0x000054100b057816 */ /* 0x000fe40000000003 */
[----:B------:R-:W-:-:S03]  /*dc190*/  PRMT R11, R37, 0x3340, R15 ;  /* 0x00003340250b7816 */ /* 0x000fc6000000000f */
[----:B------:R0:W-:Y:S04]  /*dc1a0*/  STL [R1+0x4d4], R5 ;  /* 0x0004d40501007387 */ /* 0x0001e80000100800 */
[----:B------:R-:W3:Y:S04]  /*dc1b0*/  LDL.LU R57, [R1+0x5220] ;  /* 0x0052200001397983 */ /* 0x000ee80000300800 */
[----:B------:R-:W3:Y:S01]  /*dc1c0*/  LDL.LU R56, [R1+0x51e4] ;  /* 0x0051e40001387983 */ /* 0x000ee20000300800 */
[----:B--2---:R-:W-:-:S04]  /*dc1d0*/  LOP3.LUT R39, R52, 0xffff, RZ, 0xc0, !PT ;  /* 0x0000ffff34277812 */ /* 0x004fc800078ec0ff */
[----:B------:R-:W-:-:S04]  /*dc1e0*/  PRMT R3, R39, 0x3340, R0 ;  /* 0x0000334027037816 */ /* 0x000fc80000000000 */
[----:B------:R-:W-:Y:S02]  /*dc1f0*/  PRMT R3, R11, 0x5410, R3 ;  /* 0x000054100b037816 */ /* 0x000fe40000000003 */
[----:B------:R-:W-:-:S03]  /*dc200*/  SHF.R.U32.HI R11, RZ, 0x8, R14 ;  /* 0x00000008ff0b7819 */ /* 0x000fc6000001160e */
[----:B------:R1:W-:Y:S01]  /*dc210*/  STL [R1+0x4c8], R3 ;  /* 0x0004c80301007387 */ /* 0x0003e20000100800 */
[----:B------:R-:W-:Y:S02]  /*dc220*/  LOP3.LUT R11, R11, 0xffff, RZ, 0xc0, !PT ;  /* 0x0000ffff0b0b7812 */ /* 0x000fe400078ec0ff */
[----:B------:R-:W-:Y:S01]  /*dc230*/  SHF.R.U32.HI R14, RZ, 0x8, R37 ;  /* 0x00000008ff0e7819 */ /* 0x000fe20000011625 */
[----:B0-----:R-:W2:Y:S04]  /*dc240*/  LDL.LU R5, [R1+0x7b4] ;  /* 0x0007b40001057983 */ /* 0x001ea80000300800 */
[----:B------:R-:W2:Y:S04]  /*dc250*/  LDL.LU R59, [R1+0x764] ;  /* 0x00076400013b7983 */ /* 0x000ea80000300800 */
[----:B------:R-:W2:Y:S01]  /*dc260*/  LDL.LU R37, [R1+0x7b0] ;  /* 0x0007b00001257983 */ /* 0x000ea20000300800 */
[----:B-1----:R-:W-:-:S02]  /*dc270*/  SHF.R.U32.HI R3, RZ, 0x8, R12 ;  /* 0x00000008ff037819 */ /* 0x002fc4000001160c */
[----:B------:R-:W-:Y:S02]  /*dc280*/  SHF.R.U32.HI R12, RZ, 0x8, R15 ;  /* 0x00000008ff0c7819 */ /* 0x000fe4000001160f */
[----:B------:R-:W-:Y:S01]  /*dc290*/  LOP3.LUT R14, R14, 0xffff, RZ, 0xc0, !PT ;  /* 0x0000ffff0e0e7812 */ /* 0x000fe200078ec0ff */
[----:B------:R-:W2:Y:S01]  /*dc2a0*/  LDL.LU R15, [R1+0x798] ;  /* 0x00079800010f7983 */ /* 0x000ea20000300800 */
[----:B------:R-:W-:Y:S02]  /*dc2b0*/  LOP3.LUT R3, R3, 0xffff, RZ, 0xc0, !PT ;  /* 0x0000ffff03037812 */ /* 0x000fe400078ec0ff */
[----:B------:R-:W-:Y:S02]  /*dc2c0*/  LOP3.LUT R12, R12, 0xffff, RZ, 0xc0, !PT ;  /* 0x0000ffff0c0c7812 */ /* 0x000fe400078ec0ff */
[----:B------:R-:W-:Y:S02]  /*dc2d0*/  PRMT R52, R11, 0x3340, R3 ;  /* 0x000033400b347816 */ /* 0x000fe40000000003 */
[----:B------:R-:W-:-:S03]  /*dc2e0*/  PRMT R54, R14, 0x3340, R12 ;  /* 0x000033400e367816 */ /* 0x000fc6000000000c */
[----:B------:R0:W-:Y:S04]  /*dc2f0*/  STL [R1+0x5674], R52 ;  /* 0x0056743401007387 */ /* 0x0001e80000100800 */
[----:B0-----:R-:W2:Y:S04]  /*dc300*/  LDL.LU R52, [R1+0x5218] ;  /* 0x0052180001347983 */ /* 0x001ea80000300800 */
[----:B------:R-:W2:Y:S04]  /*dc310*/  LDL.LU R12, [R1+0x507c] ;  /* 0x00507c00010c7983 */ /* 0x000ea80000300800 */
[----:B------:R-:W-:Y:S04]  /*dc320*/  STL [R1+0x5678], R54 ;  /* 0x0056783601007387 */ /* 0x000fe80000100800 */
[----:B------:R-:W2:Y:S04]  /*dc330*/  LDL.LU R44, [R1+0x5394] ;  /* 0x00539400012c7983 */ /* 0x000ea80000300800 */
[----:B------:R-:W2:Y:S04]  /*dc340*/  LDL.LU R61, [R1+0x52d8] ;  /* 0x0052d800013d7983 */ /* 0x000ea80000300800 */
[----:B------:R-:W2:Y:S04]  /*dc350*/  LDL.LU R58, [R1+0x52e0] ;  /* 0x0052e000013a7983 */ /* 0x000ea80000300800 */
[----:B------:R-:W2:Y:S01]  /*dc360*/  LDL.LU R7, [R1+0x5334] ;  /* 0x0053340001077983 */ /* 0x000ea20000300800 */
[----:B----4-:R-:W-:-:S04]  /*dc370*/  LOP3.LUT R3, R6, 0xffff, RZ, 0xc0, !PT ;  /* 0x0000ffff06037812 */ /* 0x010fc800078ec0ff */
[----:B------:R-:W-:-:S05]  /*dc380*/  PRMT R6, R53, 0x4210, R3 ;  /* 0x0000421035067816 */ /* 0x000fca0000000003 */
[----:B------:R0:W-:Y:S04]  /*dc390*/  STL [R1+0x8d0], R6 ;  /* 0x0008d00601007387 */ /* 0x0001e80000100800 */
[----:B0-----:R-:W4:Y:S01]  /*dc3a0*/  LDL.LU R6, [R1+0x527c] ;  /* 0x00527c0001067983 */ /* 0x001f220000300800 */
[----:B---3--:R-:W-:Y:S02]  /*dc3b0*/  LOP3.LUT R11, R55, 0xffff, RZ, 0xc0, !PT ;  /* 0x0000ffff370b7812 */ /* 0x008fe400078ec0ff */
[----:B------:R-:W-:Y:S02]  /*dc3c0*/  PRMT R14, R35, 0x5210, R3 ;  /* 0x00005210230e7816 */ /* 0x000fe40000000003 */
[----:B------:R-:W-:-:S03]  /*dc3d0*/  PRMT R3, R51, 0x4210, R11 ;  /* 0x0000421033037816 */ /* 0x000fc6000000000b */
[----:B------:R-:W-:Y:S04]  /*dc3e0*/  STL [R1+0x790], R14 ;  /* 0x0007900e01007387 */ /* 0x000fe80000100800 */
[----:B------:R-:W3:Y:S04]  /*dc3f0*/  LDL.LU R51, [R1+0x5288] ;  /* 0x0052880001337983 */ /* 0x000ee80000300800 */
[----:B------:R0:W-:Y:S02]  /*dc400*/  STL [R1+0x8d4], R3 ;  /* 0x0008d40301007387 */ /* 0x0001e40000100800 */
[----:B0-----:R-:W-:-:S02]  /*dc410*/  SHF.R.U32.HI R3, RZ, 0x8, R39 ;  /* 0x00000008ff037819 */ /* 0x001fc40000011627 */
[----:B------:R-:W-:Y:S02]  /*dc420*/  PRMT R14, R33, 0x5210, R11 ;  /* 0x00005210210e7816 */ /* 0x000fe4000000000b */
[----:B------:R-:W-:Y:S02]  /*dc430*/  SHF.R.U32.HI R11, RZ, 0x8, R38 ;  /* 0x00000008ff0b7819 */ /* 0x000fe40000011626 */
[----:B------:R-:W-:Y:S02]  /*dc440*/  LOP3.LUT R3, R3, 0xffff, RZ, 0xc0, !PT ;  /* 0x0000ffff03037812 */ /* 0x000fe400078ec0ff */
[----:B------:R-:W-:Y:S02]  /*dc450*/  LOP3.LUT R11, R11, 0xffff, RZ, 0xc0, !PT ;  /* 0x0000ffff0b0b7812 */ /* 0x000fe400078ec0ff */
[--C-:B------:R-:W-:Y:S02]  /*dc460*/  PRMT R55, R3, 0x3340, R0.reuse ;  /* 0x0000334003377816 */ /* 0x100fe40000000000 */
[----:B------:R-:W-:Y:S01]  /*dc470*/  PRMT R53, R11, 0x3340, R0 ;  /* 0x000033400b357816 */ /* 0x000fe20000000000 */
[----:B------:R0:W-:Y:S04]  /*dc480*/  STL [R1+0x794], R14 ;  /* 0x0007940e01007387 */ /* 0x0001e80000100800 */
[----:B------:R-:W-:Y:S04]  /*dc490*/  STL [R1+0x567c], R55 ;  /* 0x00567c3701007387 */ /* 0x000fe80000100800 */
[----:B------:R-:W-:Y:S01]  /*dc4a0*/  STL [R1+0x5680], R53 ;  /* 0x0056803501007387 */ /* 0x000fe20000100800 */
[----:B--2---:R-:W-:-:S02]  /*dc4b0*/  LOP3.LUT R3, R12, 0xffff, RZ, 0xc0, !PT ;  /* 0x0000ffff0c037812 */ /* 0x004fc400078ec0ff */
[----:B------:R-:W-:Y:S02]  /*dc4c0*/  LOP3.LUT R11, R52, 0xffff, RZ, 0xc0, !PT ;  /* 0x0000ffff340b7812 */ /* 0x000fe400078ec0ff */
[--C-:B------:R-:W-:Y:S02]  /*dc4d0*/  PRMT R12, R15, 0x4210, R3.reuse ;  /* 0x000042100f0c7816 */ /* 0x100fe40000000003 */
[----:B------:R-:W-:Y:S02]  /*dc4e0*/  PRMT R3, R34, 0x5210, R3 ;  /* 0x0000521022037816 */ /* 0x000fe40000000003 */
[--C-:B0-----:R-:W-:Y:S01]  /*dc4f0*/  PRMT R14, R37, 0x4210, R11.reuse ;  /* 0x00004210250e7816 */ /* 0x101fe2000000000b */
[----:B------:R0:W-:Y:S04]  /*dc500*/  STL [R1+0x8d8], R12 ;  /* 0x0008d80c01007387 */ /* 0x0001e80000100800 */
[----:B------:R1:W-:Y:S04]  /*dc510*/  STL [R1+0x798], R3 ;  /* 0x0007980301007387 */ /* 0x0003e80000100800 */
[----:B------:R-:W-:Y:S01]  /*dc520*/  STL [R1+0x7b0], R14 ;  /* 0x0007b00e01007387 */ /* 0x000fe20000100800 */
[----:B0-----:R-:W-:-:S02]  /*dc530*/  PRMT R12, R13, 0x5210, R11 ;  /* 0x000052100d0c7816 */ /* 0x001fc4000000000b */
[----:B-1----:R-:W-:Y:S02]  /*dc540*/  LOP3.LUT R3, R57, 0xffff, RZ, 0xc0, !PT ;  /* 0x0000ffff39037812 */ /* 0x002fe400078ec0ff */
[----:B------:R-:W-:Y:S01]  /*dc550*/  LOP3.LUT R11, R56, 0xffff, RZ, 0xc0, !PT ;  /* 0x0000ffff380b7812 */ /* 0x000fe200078ec0ff */
[----:B------:R0:W-:Y:S01]  /*dc560*/  STL [R1+0x6a0], R12 ;  /* 0x0006a00c01007387 */ /* 0x0001e20000100800 */
[----:B------:R-:W-:Y:S02]  /*dc570*/  PRMT R13, R5, 0x4210, R3 ;  /* 0x00004210050d7816 */ /* 0x000fe40000000003 */
[----:B------:R-:W-:-:S03]  /*dc580*/  PRMT R5, R59, 0x4210, R11 ;  /* 0x000042103b057816 */ /* 0x000fc6000000000b */
[----:B------:R1:W-:Y:S01]  /*dc590*/  STL [R1+0x7b4], R13 ;  /* 0x0007b40d01007387 */ /* 0x0003e20000100800 */
[----:B0-----:R-:W-:Y:S02]  /*dc5a0*/  PRMT R12, R29, 0x5210, R3 ;  /* 0x000052101d0c7816 */ /* 0x001fe40000000003 */
[----:B------:R-:W-:-:S03]  /*dc5b0*/  PRMT R3, R16, 0x5210, R11 ;  /* 0x0000521010037816 */ /* 0x000fc6000000000b */
[----:B------:R-:W-:Y:S04]  /*dc5c0*/  STL [R1+0x6a4], R12 ;  /* 0x0006a40c01007387 */ /* 0x000fe80000100800 */
[----:B------:R-:W-:Y:S04]  /*dc5d0*/  STL [R1+0x7b8], R5 ;  /* 0x0007b80501007387 */ /* 0x000fe80000100800 */
[----:B------:R0:W-:Y:S04]  /*dc5e0*/  STL [R1+0x6a8], R3 ;  /* 0x0006a80301007387 */ /* 0x0001e80000100800 */
[----:B------:R-:W2:Y:S01]  /*dc5f0*/  LDL.LU R57, [R1+0x51f8] ;  /* 0x0051f80001397983 */ /* 0x000ea20000300800 */
[----:B------:R-:W-:-:S02]  /*dc600*/  LOP3.LUT R15, R44, 0xffff, RZ, 0xc0, !PT ;  /* 0x0000ffff2c0f7812 */ /* 0x000fc400078ec0ff */
[----:B------:R-:W-:Y:S01]  /*dc610*/  LOP3.LUT R29, R61, 0xffff, RZ, 0xc0, !PT ;  /* 0x0000ffff3d1d7812 */ /* 0x000fe200078ec0ff */
[----:B------:R-:W2:Y:S04]  /*dc620*/  LDL.LU R44, [R1+0x6ac] ;  /* 0x0006ac00012c7983 */ /* 0x000ea80000300800 */
[----:B------:R-:W2:Y:S01]  /*dc630*/  LDL.LU R61, [R1+0x7bc] ;  /* 0x0007bc00013d7983 */ /* 0x000ea20000300800 */
[----:B------:R-:W-:-:S03]  /*dc640*/  LOP3.LUT R14, R7, 0xffff, RZ, 0xc0, !PT ;  /* 0x0000ffff070e7812 */ /* 0x000fc600078ec0ff */
[----:B------:R-:W2:Y:S01]  /*dc650*/  LDL.LU R7, [R1+0x760] ;  /* 0x0007600001077983 */ /* 0x000ea20000300800 */
[----:B-1----:R-:W-:Y:S02]  /*dc660*/  LOP3.LUT R13, R58, 0xffff, RZ, 0xc0, !PT ;  /* 0x0000ffff3a0d7812 */ /* 0x002fe400078ec0ff */
[----:B0-----:R-:W-:Y:S02]  /*dc670*/  PRMT R3, R29, 0x3340, R0 ;  /* 0x000033401d037816 */ /* 0x001fe40000000000 */
[----:B------:R-:W-:-:S04]  /*dc680*/  PRMT R11, R15, 0x3340, R13 ;  /* 0x000033400f0b7816 */ /* 0x000fc8000000000d */
[----:B------:R-:W-:-:S05]  /*dc690*/  PRMT R5, R11, 0x5410, R3 ;  /* 0x000054100b057816 */ /* 0x000fca0000000003 */
[----:B------:R0:W-:Y:S04]  /*dc6a0*/  STL [R1+0x4b8], R5 ;  /* 0x0004b80501007387 */ /* 0x0001e80000100800 */
[----:B------:R-:W2:Y:S01]  /*dc6b0*/  LDL.LU R58, [R1+0x6b4] ;  /* 0x0006b400013a7983 */ /* 0x000ea20000300800 */
[----:B----4-:R-:W-:-:S03]  /*dc6c0*/  LOP3.LUT R16, R6, 0xffff, RZ, 0xc0, !PT ;  /* 0x0000ffff06107812 */ /* 0x010fc600078ec0ff */
[----:B------:R-:W4:Y:S01]  /*dc6d0*/  LDL.LU R6, [R1+0x6b0] ;  /* 0x0006b00001067983 */ /* 0x000f220000300800 */
[----:B---3--:R-:W-:Y:S02]  /*dc6e0*/  LOP3.LUT R12, R51, 0xffff, RZ, 0xc0, !PT ;  /* 0x0000ffff330c7812 */ /* 0x008fe400078ec0ff */
[----:B------:R-:W-:Y:S02]  /*dc6f0*/  PRMT R3, R16, 0x3340, R0 ;  /* 0x0000334010037816 */ /* 0x000fe40000000000 */
[----:B------:R-:W-:-:S04]  /*dc700*/  PRMT R11, R14, 0x3340, R12 ;  /* 0x000033400e0b7816 */ /* 0x000fc8000000000c */
[----:B------:R-:W-:Y:S02]  /*dc710*/  PRMT R3, R11, 0x5410, R3 ;  /* 0x000054100b037816 */ /* 0x000fe40000000003 */
[----:B------:R-:W-:-:S03]  /*dc720*/  SHF.R.U32.HI R11, RZ, 0x8, R15 ;  /* 0x00000008ff0b7819 */ /* 0x000fc6000001160f */
[----:B------:R1:W-:Y:S04]  /*dc730*/  STL [R1+0x4b4], R3 ;  /* 0x0004b40301007387 */ /* 0x0003e80000100800 */
[----:B------:R-:W3:Y:S01]  /*dc740*/  LDL.LU R56, [R1+0x8b8] ;  /* 0x0008b80001387983 */ /* 0x000ee20000300800 */
[----:B------:R-:W-:-:S03]  /*dc750*/  LOP3.LUT R11, R11, 0xffff, RZ, 0xc0, !PT ;  /* 0x0000ffff0b0b7812 */ /* 0x000fc600078ec0ff */
[----:B0-----:R-:W3:Y:S04]  /*dc760*/  LDL.LU R5, [R1+0x768] ;  /* 0x0007680001057983 */ /* 0x001ee80000300800 */
[----:B------:R-:W3:Y:S04]  /*dc770*/  LDL.LU R54, [R1+0x538c] ;  /* 0x00538c0001367983 */ /* 0x000ee80000300800 */
[----:B------:R-:W3:Y:S01]  /*dc780*/  LDL.LU R52, [R1+0x52b8] ;  /* 0x0052b80001347983 */ /* 0x000ee20000300800 */
[----:B-1----:R-:W-:-:S04]  /*dc790*/  SHF.R.U32.HI R3, RZ, 0x8, R13 ;  /* 0x00000008ff037819 */ /* 0x002fc8000001160d */
[----:B------:R-:W-:-:S04]  /*dc7a0*/  LOP3.LUT R3, R3, 0xffff, RZ, 0xc0, !PT ;  /* 0x0000ffff03037812 */ /* 0x000fc800078ec0ff */
[----:B------:R-:W-:Y:S02]  /*dc7b0*/  PRMT R3, R11, 0x3340, R3 ;  /* 0x000033400b037816 */ /* 0x000fe40000000003 */
[----:B------:R-:W-:Y:S02]  /*dc7c0*/  SHF.R.U32.HI R14, RZ, 0x8, R14 ;  /* 0x00000008ff0e7819 */ /* 0x000fe4000001160e */
[----:B------:R-:W-:Y:S01]  /*dc7d0*/  SHF.R.U32.HI R12, RZ, 0x8, R12 ;  /* 0x00000008ff0c7819 */ /* 0x000fe2000001160c */
[----:B------:R2:W-:Y:S04]  /*dc7e0*/  STL [R1+0x414], R3 ;  /* 0x0004140301007387 */ /* 0x0005e80000100800 */
[----:B------:R-:W3:Y:S01]  /*dc7f0*/  LDL.LU R59, [R1+0x52c0] ;  /* 0x0052c000013b7983 */ /* 0x000ee20000300800 */
[----:B------:R-:W-:-:S02]  /*dc800*/  LOP3.LUT R13, R14, 0xffff, RZ, 0xc0, !PT ;  /* 0x0000ffff0e0d7812 */ /* 0x000fc400078ec0ff */
[----:B------:R-:W-:-:S04]  /*dc810*/  LOP3.LUT R12, R12, 0xffff, RZ, 0xc0, !PT ;  /* 0x0000ffff0c0c7812 */ /* 0x000fc800078ec0ff */
[----:B------:R-:W-:-:S05]  /*dc820*/  PRMT R51, R13, 0x3340, R12 ;  /* 0x000033400d337816 */ /* 0x000fca000000000c */
[----:B------:R-:W-:Y:S01]  /*dc830*/  STL [R1+0x5684], R51 ;  /* 0x0056843301007387 */ /* 0x000fe20000100800 */
[----:B--2---:R-:W-:-:S04]  /*dc840*/  LOP3.LUT R3, R57, 0xffff, RZ, 0xc0, !PT ;  /* 0x0000ffff39037812 */ /* 0x004fc800078ec0ff */
[--C-:B------:R-:W-:Y:S02]  /*dc850*/  PRMT R13, R61, 0x4210, R3.reuse ;  /* 0x000042103d0d7816 */ /* 0x100fe40000000003 */
[----:B------:R-:W-:Y:S02]  /*dc860*/  PRMT R12, R25, 0x5210, R3 ;  /* 0x00005210190c7816 */ /* 0x000fe40000000003 */
[----:B------:R-:W-:Y:S01]  /*dc870*/  LOP3.LUT R11, R44, 0xffff, RZ, 0xc0, !PT ;  /* 0x0000ffff2c0b7812 */ /* 0x000fe200078ec0ff */
[----:B------:R-:W-:Y:S04]  /*dc880*/  STL [R1+0x7bc], R13 ;  /* 0x0007bc0d01007387 */ /* 0x000fe80000100800 */
[----:B------:R-:W2:Y:S04]  /*dc890*/  LDL.LU R44, [R1+0x4f54] ;  /* 0x004f5400012c7983 */ /* 0x000ea80000300800 */
[----:B------:R-:W-:Y:S04]  /*dc8a0*/  STL [R1+0x6ac], R12 ;  /* 0x0006ac0c01007387 */ /* 0x000fe80000100800 */
[----:B------:R-:W2:Y:S01]  /*dc8b0*/  LDL.LU R61, [R1+0x8b0] ;  /* 0x0008b000013d7983 */ /* 0x000ea20000300800 */
[----:B------:R-:W-:-:S02]  /*dc8c0*/  PRMT R3, R7, 0x4210, R11 ;  /* 0x0000421007037816 */ /* 0x000fc4000000000b */
[----:B------:R-:W-:-:S03]  /*dc8d0*/  PRMT R7, R23, 0x5210, R11 ;  /* 0x0000521017077816 */ /* 0x000fc6000000000b */
[----:B------:R-:W-:Y:S04]  /*dc8e0*/  STL [R1+0x8c0], R3 ;  /* 0x0008c00301007387 */ /* 0x000fe80000100800 */
[----:B------:R0:W-:Y:S04]  /*dc8f0*/  STL [R1+0x760], R7 ;  /* 0x0007600701007387 */ /* 0x0001e80000100800 */
[----:B------:R-:W2:Y:S04]  /*dc900*/  LDL.LU R37, [R1+0x4f58] ;  /* 0x004f580001257983 */ /* 0x000ea80000300800 */
[----:B0-----:R-:W2:Y:S01]  /*dc910*/  LDL.LU R7, [R1+0x4f24] ;  /* 0x004f240001077983 */ /* 0x001ea20000300800 */
[----:B------:R-:W-:-:S02]  /*dc920*/  SHF.R.U32.HI R3, RZ, 0x8, R16 ;  /* 0x00000008ff037819 */ /* 0x000fc40000011610 */
[----:B------:R-:W-:Y:S02]  /*dc930*/  SHF.R.U32.HI R11, RZ, 0x8, R29 ;  /* 0x00000008ff0b7819 */ /* 0x000fe4000001161d */
[----:B------:R-:W-:Y:S02]  /*dc940*/  LOP3.LUT R3, R3, 0xffff, RZ, 0xc0, !PT ;  /* 0x0000ffff03037812 */ /* 0x000fe400078ec0ff */
[----:B------:R-:W-:Y:S02]  /*dc950*/  LOP3.LUT R11, R11, 0xffff, RZ, 0xc0, !PT ;  /* 0x0000ffff0b0b7812 */ /* 0x000fe400078ec0ff */
[--C-:B------:R-:W-:Y:S02]  /*dc960*/  PRMT R3, R3, 0x3340, R0.reuse ;  /* 0x0000334003037816 */ /* 0x100fe40000000000 */
[----:B------:R-:W-:-:S03]  /*dc970*/  PRMT R11, R11, 0x3340, R0 ;  /* 0x000033400b0b7816 */ /* 0x000fc60000000000 */
[----:B------:R0:W-:Y:S04]  /*dc980*/  STL [R1+0x1fc], R3 ;  /* 0x0001fc0301007387 */ /* 0x0001e80000100800 */
[----:B------:R-:W2:Y:S04]  /*dc990*/  LDL.LU R57, [R1+0x8b4] ;  /* 0x0008b40001397983 */ /* 0x000ea80000300800 */
[----:B------:R4:W-:Y:S01]  /*dc9a0*/  STL [R1+0x1f8], R11 ;  /* 0x0001f80b01007387 */ /* 0x0009e20000100800 */
[----:B0-----:R-:W-:-:S03]  /*dc9b0*/  LOP3.LUT R3, R58, 0xffff, RZ, 0xc0, !PT ;  /* 0x0000ffff3a037812 */ /* 0x001fc600078ec0ff */
[----:B------:R-:W2:Y:S01]  /*dc9c0*/  LDL.LU R58, [R1+0x8a0] ;  /* 0x0008a000013a7983 */ /* 0x000ea20000300800 */
[----:B----4-:R-:W-:-:S03]  /*dc9d0*/  LOP3.LUT R11, R6, 0xffff, RZ, 0xc0, !PT ;  /* 0x0000ffff060b7812 */ /* 0x010fc600078ec0ff */
[----:B------:R-:W4:Y:S01]  /*dc9e0*/  LDL.LU R6, [R1+0x4f04] ;  /* 0x004f040001067983 */ /* 0x000f220000300800 */
[--C-:B---3--:R-:W-:Y:S02]  /*dc9f0*/  PRMT R13, R56, 0x4210, R3.reuse ;  /* 0x00004210380d7816 */ /* 0x108fe40000000003 */
[----:B------:R-:W-:Y:S02]  /*dca00*/  PRMT R12, R24, 0x5210, R3 ;  /* 0x00005210180c7816 */ /* 0x000fe40000000003 */
[----:B------:R-:W-:Y:S01]  /*dca10*/  PRMT R3, R5, 0x4210, R11 ;  /* 0x0000421005037816 */ /* 0x000fe2000000000b */
[----:B------:R0:W-:Y:S04]  /*dca20*/  STL [R1+0x8c4], R13 ;  /* 0x0008c40d01007387 */ /* 0x0001e80000100800 */
[----:B------:R-:W3:Y:S04]  /*dca30*/  LDL.LU R56, [R1+0x850] ;  /* 0x0008500001387983 */ /* 0x000ee80000300800 */
[----:B------:R1:W-:Y:S04]  /*dca40*/  STL [R1+0x764], R12 ;  /* 0x0007640c01007387 */ /* 0x0003e80000100800 */
[----:B------:R-:W3:Y:S04]  /*dca50*/  LDL.LU R5, [R1+0x4eb0] ;  /* 0x004eb00001057983 */ /* 0x000ee80000300800 */
[----:B------:R1:W-:Y:S01]  /*dca60*/  STL [R1+0x8c8], R3 ;  /* 0x0008c80301007387 */ /* 0x0003e20000100800 */
[----:B0-----:R-:W-:-:S02]  /*dca70*/  LOP3.LUT R13, R52, 0xffff, RZ, 0xc0, !PT ;  /* 0x0000ffff340d7812 */ /* 0x001fc400078ec0ff */
[----:B-1----:R-:W-:Y:S02]  /*dca80*/  LOP3.LUT R12, R54, 0xffff, RZ, 0xc0, !PT ;  /* 0x0000ffff360c7812 */ /* 0x002fe400078ec0ff */
[----:B------:R-:W-:Y:S02]  /*dca90*/  PRMT R3, R4, 0x5210, R11 ;  /* 0x0000521004037816 */ /* 0x000fe4000000000b */
[----:B------:R-:W-:-:S03]  /*dcaa0*/  LOP3.LUT R11, R59, 0xffff, RZ, 0xc0, !PT ;  /* 0x0000ffff3b0b7812 */ /* 0x000fc600078ec0ff */
[----:B------:R0:W-:Y:S01]  /*dcab0*/  STL [R1+0x768], R3 ;  /* 0x0007680301007387 */ /* 0x0001e20000100800 */
[----:B------:R-:W-:Y:S02]  /*dcac0*/  PRMT R4, R12, 0x3340, R11 ;  /* 0x000033400c047816 */ /* 0x000fe4000000000b */
[----:B0-----:R-:W-:-:S04]  /*dcad0*/  PRMT R3, R13, 0x3340, R0 ;  /* 0x000033400d037816 */ /* 0x001fc80000000000 */
[----:B------:R-:W-:Y:S02]  /*dcae0*/  PRMT R14, R4, 0x5410, R3 ;  /* 0x00005410040e7816 */ /* 0x000fe40000000003 */
[----:B------:R-:W-:Y:S02]  /*dcaf0*/  SHF.R.U32.HI R4, RZ, 0x8, R12 ;  /* 0x00000008ff047819 */ /* 0x000fe4000001160c */
[----:B------:R-:W-:Y:S02]  /*dcb00*/  SHF.R.U32.HI R3, RZ, 0x8, R11 ;  /* 0x00000008ff037819 */ /* 0x000fe4000001160b */
[----:B------:R-:W-:Y:S02]  /*dcb10*/  LOP3.LUT R4, R4, 0xffff, RZ, 0xc0, !PT ;  /* 0x0000ffff04047812 */ /* 0x000fe400078ec0ff */
[----:B------:R-:W-:Y:S01]  /*dcb20*/  LOP3.LUT R3, R3, 0xffff, RZ, 0xc0, !PT ;  /* 0x0000ffff03037812 */ /* 0x000fe200078ec0ff */
[----:B------:R-:W-:Y:S04]  /*dcb30*/  STL [R1+0x4b0], R14 ;  /* 0x0004b00e01007387 */ /* 0x000fe80000100800 */
[----:B------:R-:W3:Y:S01]  /*dcb40*/  LDL.LU R59, [R1+0x50e8] ;  /* 0x0050e800013b7983 */ /* 0x000ee20000300800 */
[----:B------:R-:W-:-:S05]  /*dcb50*/  PRMT R4, R4, 0x3340, R3 ;  /* 0x0000334004047816 */ /* 0x000fca0000000003 */
[----:B------:R0:W-:Y:S01]  /*dcb60*/  STL [R1+0x404], R4 ;  /* 0x0004040401007387 */ /* 0x0001e20000100800 */
[----:B--2---:R-:W-:-:S03]  /*dcb70*/  LOP3.LUT R11, R44, 0xffff, RZ, 0xc0, !PT ;  /* 0x0000ffff2c0b7812 */ /* 0x004fc600078ec0ff */
[----:B------:R-:W2:Y:S01]  /*dcb80*/  LDL.LU R44, [R1+0x50e4] ;  /* 0x0050e400012c7983 */ /* 0x000ea20000300800 */
[--C-:B------:R-:W-:Y:S02]  /*dcb90*/  PRMT R3, R61, 0x4210, R11.reuse ;  /* 0x000042103d037816 */ /* 0x100fe4000000000b */
[----:B------:R-:W-:-:S03]  /*dcba0*/  PRMT R8, R8, 0x5210, R11 ;  /* 0x0000521008087816 */ /* 0x000fc6000000000b */
[----:B------:R1:W-:Y:S04]  /*dcbb0*/  STL [R1+0x8b0], R3 ;  /* 0x0008b00301007387 */ /* 0x0003e80000100800 */
[----:B------:R-:W2:Y:S04]  /*dcbc0*/  LDL.LU R61, [R1+0x1f48] ;  /* 0x001f4800013d7983 */ /* 0x000ea80000300800 */
[----:B------:R1:W-:Y:S01]  /*dcbd0*/  STL [R1+0x740], R8 ;  /* 0x0007400801007387 */ /* 0x0003e20000100800 */
[----:B0-----:R-:W-:-:S03]  /*dcbe0*/  LOP3.LUT R4, R7, 0xffff, RZ, 0xc0, !PT ;  /* 0x0000ffff07047812 */ /* 0x001fc600078ec0ff */
[----:B------:R-:W2:Y:S01]  /*dcbf0*/  LDL.LU R7, [R1+0x8a4] ;  /* 0x0008a40001077983 */ /* 0x000ea20000300800 */
[----:B-1----:R-:W-:-:S04]  /*dcc00*/  LOP3.LUT R3, R37, 0xffff, RZ, 0xc0, !PT ;  /* 0x0000ffff25037812 */ /* 0x002fc800078ec0ff */
[--C-:B------:R-:W-:Y:S02]  /*dcc10*/  PRMT R9, R9, 0x5210, R3.reuse ;  /* 0x0000521009097816 */ /* 0x100fe40000000003 */
[----:B------:R-:W-:Y:S02]  /*dcc20*/  PRMT R11, R57, 0x4210, R3 ;  /* 0x00004210390b7816 */ /* 0x000fe40000000003 */
[----:B------:R-:W-:-:S03]  /*dcc30*/  PRMT R3, R10, 0x5210, R4 ;  /* 0x000052100a037816 */ /* 0x000fc60000000004 */
[----:B------:R-:W-:Y:S04]  /*dcc40*/  STL [R1+0x8b4], R11 ;  /* 0x0008b40b01007387 */ /* 0x000fe80000100800 */
[----:B------:R4:W-:Y:S01]  /*dcc50*/  STL [R1+0x744], R9 ;  /* 0x0007440901007387 */ /* 0x0009e20000100800 */
[----:B------:R-:W-:-:S05]  /*dcc60*/  PRMT R8, R58, 0x4210, R4 ;  /* 0x000042103a087816 */ /* 0x000fca0000000004 */
[----:B------:R0:W-:Y:S04]  /*dcc70*/  STL [R1+0x8b8], R8 ;  /* 0x0008b80801007387 */ /* 0x0001e80000100800 */
[----:B------:R-:W2:Y:S04]  /*dcc80*/  LDL.LU R54, [R1+0x4f2c] ;  /* 0x004f2c0001367983 */ /* 0x000ea80000300800 */
[----:B------:R1:W-:Y:S01]  /*dcc90*/  STL [R1+0x748], R3 ;  /* 0x0007480301007387 */ /* 0x0003e20000100800 */
[----:B----4-:R-:W-:-:S03]  /*dcca0*/  LOP3.LUT R9, R6, 0xffff, RZ, 0xc0, !PT ;  /* 0x0000ffff06097812 */ /* 0x010fc600078ec0ff */
[----:B------:R-:W4:Y:S04]  /*dccb0*/  LDL.LU R58, [R1+0x854] ;  /* 0x00085400013a7983 */ /* 0x000f280000300800 */
[----:B------:R-:W4:Y:S01]  /*dccc0*/  LDL.LU R6, [R1+0x4ecc] ;  /* 0x004ecc0001067983 */ /* 0x000f220000300800 */
[----:B---3--:R-:W-:-:S03]  /*dccd0*/  LOP3.LUT R11, R56, 0xffff, RZ, 0xc0, !PT ;  /* 0x0000ffff380b7812 */ /* 0x008fc600078ec0ff */
[----:B------:R-:W3:Y:S04]  /*dcce0*/  LDL.LU R52, [R1+0x50cc] ;  /* 0x0050cc0001347983 */ /* 0x000ee80000300800 */
[----:B------:R-:W3:Y:S01]  /*dccf0*/  LDL.LU R37, [R1+0x8a8] ;  /* 0x0008a80001257983 */ /* 0x000ee20000300800 */
[----:B0-----:R-:W-:Y:S02]  /*dcd00*/  LOP3.LUT R8, R5, 0xffff, RZ, 0xc0, !PT ;  /* 0x0000ffff05087812 */ /* 0x001fe400078ec0ff */
[----:B-1----:R-:W-:Y:S02]  /*dcd10*/  PRMT R3, R11, 0x3340, R0 ;  /* 0x000033400b037816 */ /* 0x002fe40000000000 */
[----:B------:R-:W-:-:S04]  /*dcd20*/  PRMT R4, R9, 0x3340, R8 ;  /* 0x0000334009047816 */ /* 0x000fc80000000008 */
[----:B------:R-:W-:-:S05]  /*dcd30*/  PRMT R3, R4, 0x5410, R3 ;  /* 0x0000541004037816 */ /* 0x000fca0000000003 */
[----:B------:R0:W-:Y:S04]  /*dcd40*/  STL [R1+0x48c], R3 ;  /* 0x00048c0301007387 */ /* 0x0001e80000100800 */
[----:B------:R-:W3:Y:S01]  /*dcd50*/  LDL.LU R57, [R1+0x5264] ;  /* 0x0052640001397983 */ /* 0x000ee20000300800 */
[----:B------:R-:W-:Y:S02]  /*dcd60*/  SHF.R.U32.HI R9, RZ, 0x8, R9 ;  /* 0x00000008ff097819 */ /* 0x000fe40000011609 */
[----:B------:R-:W-:Y:S01]  /*dcd70*/  SHF.R.U32.HI R4, RZ, 0x8, R8 ;  /* 0x00000008ff047819 */ /* 0x000fe20000011608 */
[----:B------:R-:W3:Y:S01]  /*dcd80*/  LDL.LU R56, [R1+0x1f3c] ;  /* 0x001f3c0001387983 */ /* 0x000ee20000300800 */
[----:B0-----:R-:W-:-:S04]  /*dcd90*/  SHF.R.U32.HI R3, RZ, 0x8, R13 ;  /* 0x00000008ff037819 */ /* 0x001fc8000001160d */
        /* <DEDUP_REMOVED lines=8> */
[----:B-1----:R-:W3:Y:S01]  /*dce20*/  LDL.LU R5, [R1+0x5268] ;  /* 0x0052680001057983 */ /* 0x002ee20000300800 */
[--C-:B------:R-:W-:Y:S02]  /*dce30*/  PRMT R8, R17, 0x5210, R3.reuse ;  /* 0x0000521011087816 */ /* 0x100fe40000000003 */
[----:B--2---:R-:W-:Y:S02]  /*dce40*/  LOP3.LUT R4, R44, 0xffff, RZ, 0xc0, !PT ;  /* 0x0000ffff2c047812 */ /* 0x004fe400078ec0ff */
[----:B------:R-:W-:-:S05]  /*dce50*/  PRMT R9, R61, 0x4210, R3 ;  /* 0x000042103d097816 */ /* 0x000fca0000000003 */
[----:B------:R-:W-:Y:S04]  /*dce60*/  STL [R1+0x8a0], R9 ;  /* 0x0008a00901007387 */ /* 0x000fe80000100800 */
[----:B------:R-:W2:Y:S04]  /*dce70*/  LDL.LU R59, [R1+0x1f30] ;  /* 0x001f3000013b7983 */ /* 0x000ea80000300800 */
[----:B------:R-:W-:Y:S04]  /*dce80*/  STL [R1+0x730], R8 ;  /* 0x0007300801007387 */ /* 0x000fe80000100800 */
[----:B------:R-:W2:Y:S01]  /*dce90*/  LDL.LU R44, [R1+0x524c] ;  /* 0x00524c00012c7983 */ /* 0x000ea20000300800 */
[----:B------:R-:W-:-:S05]  /*dcea0*/  PRMT R3, R7, 0x4210, R4 ;  /* 0x0000421007037816 */ /* 0x000fca0000000004 */
[----:B------:R0:W-:Y:S04]  /*dceb0*/  STL [R1+0x8a4], R3 ;  /* 0x0008a40301007387 */ /* 0x0001e80000100800 */
[----:B------:R-:W2:Y:S04]  /*dcec0*/  LDL.LU R61, [R1+0x5248] ;  /* 0x00524800013d7983 */ /* 0x000ea80000300800 */
[----:B------:R-:W2:Y:S01]  /*dced0*/  LDL.LU R7, [R1+0x68c] ;  /* 0x00068c0001077983 */ /* 0x000ea20000300800 */
[----:B0-----:R-:W-:-:S05]  /*dcee0*/  PRMT R3, R18, 0x5210, R4 ;  /* 0x0000521012037816 */ /* 0x001fca0000000004 */
[----:B------:R0:W-:Y:S01]  /*dcef0*/  STL [R1+0x734], R3 ;  /* 0x0007340301007387 */ /* 0x0001e20000100800 */
[----:B----4-:R-:W-:Y:S02]  /*dcf00*/  LOP3.LUT R10, R58, 0xffff, RZ, 0xc0, !PT ;  /* 0x0000ffff3a0a7812 */ /* 0x010fe400078ec0ff */
[----:B------:R-:W-:Y:S01]  /*dcf10*/  LOP3.LUT R8, R6, 0xffff, RZ, 0xc0, !PT ;  /* 0x0000ffff06087812 */ /* 0x000fe200078ec0ff */
[----:B------:R-:W4:Y:S04]  /*dcf20*/  LDL.LU R58, [R1+0x4ef0] ;  /* 0x004ef000013a7983 */ /* 0x000f280000300800 */
[----:B------:R-:W4:Y:S01]  /*dcf30*/  LDL.LU R6, [R1+0x770] ;  /* 0x0007700001067983 */ /* 0x000f220000300800 */
[----:B------:R-:W-:Y:S02]  /*dcf40*/  LOP3.LUT R9, R54, 0xffff, RZ, 0xc0, !PT ;  /* 0x0000ffff36097812 */ /* 0x000fe400078ec0ff */
[----:B0-----:R-:W-:-:S02]  /*dcf50*/  PRMT R3, R10, 0x3340, R0 ;  /* 0x000033400a037816 */ /* 0x001fc40000000000 */
[----:B------:R-:W-:-:S04]  /*dcf60*/  PRMT R4, R9, 0x3340, R8 ;  /* 0x0000334009047816 */ /* 0x000fc80000000008 */
[----:B------:R-:W-:Y:S02]  /*dcf70*/  PRMT R3, R4, 0x5410, R3 ;  /* 0x0000541004037816 */ /* 0x000fe40000000003 */
[----:B------:R-:W-:-:S03]  /*dcf80*/  SHF.R.U32.HI R4, RZ, 0x8, R9 ;  /* 0x00000008ff047819 */ /* 0x000fc60000011609 */
[----:B------:R0:W-:Y:S01]  /*dcf90*/  STL [R1+0x488], R3 ;  /* 0x0004880301007387 */ /* 0x0001e20000100800 */
[----:B------:R-:W-:Y:S02]  /*dcfa0*/  LOP3.LUT R4, R4, 0xffff, RZ, 0xc0, !PT ;  /* 0x0000ffff04047812 */ /* 0x000fe400078ec0ff */
[----:B0-----:R-:W-:-:S04]  /*dcfb0*/  SHF.R.U32.HI R3, RZ, 0x8, R8 ;  /* 0x00000008ff037819 */ /* 0x001fc80000011608 */
[----:B------:R-:W-:Y:S02]  /*dcfc0*/  LOP3.LUT R3, R3, 0xffff, RZ, 0xc0, !PT ;  /* 0x0000ffff03037812 */ /* 0x000fe400078ec0ff */
[----:B---3--:R-:W-:Y:S02]  /*dcfd0*/  LOP3.LUT R8, R52, 0xffff, RZ, 0xc0, !PT ;  /* 0x0000ffff34087812 */ /* 0x008fe400078ec0ff */
[----:B------:R-:W-:Y:S02]  /*dcfe0*/  PRMT R3, R4, 0x3340, R3 ;  /* 0x0000334004037816 */ /* 0x000fe40000000003 */
[--C-:B------:R-:W-:Y:S02]  /*dcff0*/  PRMT R9, R37, 0x4210, R8.reuse ;  /* 0x0000421025097816 */ /* 0x100fe40000000008 */
[----:B------:R-:W-:Y:S01]  /*dd000*/  PRMT R4, R19, 0x5210, R8 ;  /* 0x0000521013047816 */ /* 0x000fe20000000008 */
[----:B------:R0:W-:Y:S01]  /*dd010*/  STL [R1+0x3f8], R3 ;  /* 0x0003f80301007387 */ /* 0x0001e20000100800 */
[----:B------:R-:W-:-:S03]  /*dd020*/  SHF.R.U32.HI R10, RZ, 0x8, R10 ;  /* 0x00000008ff0a7819 */ /* 0x000fc6000001160a */
[----:B------:R-:W-:Y:S04]  /*dd030*/  STL [R1+0x8a8], R9 ;  /* 0x0008a80901007387 */ /* 0x000fe80000100800 */
[----:B------:R1:W-:Y:S01]  /*dd040*/  STL [R1+0x738], R4 ;  /* 0x0007380401007387 */ /* 0x0003e20000100800 */
[----:B0-----:R-:W-:Y:S02]  /*dd050*/  LOP3.LUT R3, R57, 0xffff, RZ, 0xc0, !PT ;  /* 0x0000ffff39037812 */ /* 0x001fe400078ec0ff */
[----:B------:R-:W-:Y:S02]  /*dd060*/  SHF.R.U32.HI R11, RZ, 0x8, R11 ;  /* 0x00000008ff0b7819 */ /* 0x000fe4000001160b */
[--C-:B------:R-:W-:Y:S02]  /*dd070*/  PRMT R8, R56, 0x4210, R3.reuse ;  /* 0x0000421038087816 */ /* 0x100fe40000000003 */
[----:B-1----:R-:W-:-:S02]  /*dd080*/  PRMT R4, R20, 0x5210, R3 ;  /* 0x0000521014047816 */ /* 0x002fc40000000003 */
[----:B------:R-:W-:Y:S01]  /*dd090*/  LOP3.LUT R3, R10, 0xffff, RZ, 0xc0, !PT ;  /* 0x0000ffff0a037812 */ /* 0x000fe200078ec0ff */
[----:B------:R0:W-:Y:S04]  /*dd0a0*/  STL [R1+0x720], R8 ;  /* 0x0007200801007387 */ /* 0x0001e80000100800 */
[----:B------:R1:W-:Y:S01]  /*dd0b0*/  STL [R1+0x680], R4 ;  /* 0x0006800401007387 */ /* 0x0003e20000100800 */
[----:B0-----:R-:W-:Y:S02]  /*dd0c0*/  PRMT R8, R3, 0x3340, R0 ;  /* 0x0000334003087816 */ /* 0x001fe40000000000 */
[----:B------:R-:W-:Y:S02]  /*dd0d0*/  LOP3.LUT R3, R11, 0xffff, RZ, 0xc0, !PT ;  /* 0x0000ffff0b037812 */ /* 0x000fe400078ec0ff */
[----:B-1----:R-:W-:-:S02]  /*dd0e0*/  LOP3.LUT R4, R5, 0xffff, RZ, 0xc0, !PT ;  /* 0x0000ffff05047812 */ /* 0x002fc400078ec0ff */
[----:B------:R-:W-:Y:S01]  /*dd0f0*/  PRMT R3, R3, 0x3340, R0 ;  /* 0x0000334003037816 */ /* 0x000fe20000000000 */
[----:B------:R2:W-:Y:S01]  /*dd100*/  STL [R1+0x1dc], R8 ;  /* 0x0001dc0801007387 */ /* 0x0005e20000100800 */
[----:B------:R-:W-:-:S03]  /*dd110*/  PRMT R5, R21, 0x5210, R4 ;  /* 0x0000521015057816 */ /* 0x000fc60000000004 */
[----:B------:R0:W-:Y:S01]  /*dd120*/  STL [R1+0x1e0], R3 ;  /* 0x0001e00301007387 */ /* 0x0001e20000100800 */
[----:B--2---:R-:W-:Y:S02]  /*dd130*/  PRMT R8, R59, 0x4210, R4 ;  /* 0x000042103b087816 */ /* 0x004fe40000000004 */
[----:B0-----:R-:W-:-:S03]  /*dd140*/  LOP3.LUT R3, R44, 0xffff, RZ, 0xc0, !PT ;  /* 0x0000ffff2c037812 */ /* 0x001fc600078ec0ff */
[----:B------:R-:W-:Y:S04]  /*dd150*/  STL [R1+0x724], R8 ;  /* 0x0007240801007387 */ /* 0x000fe80000100800 */
[----:B------:R0:W-:Y:S04]  /*dd160*/  STL [R1+0x684], R5 ;  /* 0x0006840501007387 */ /* 0x0001e80000100800 */
[----:B------:R-:W2:Y:S04]  /*dd170*/  LDL.LU R33, [R1+0x6c0] ;  /* 0x0006c00001217983 */ /* 0x000ea80000300800 */
[----:B------:R-:W3:Y:S01]  /*dd180*/  LDL.LU R35, [R1+0x6bc] ;  /* 0x0006bc0001237983 */ /* 0x000ee20000300800 */
[----:B------:R-:W-:-:S02]  /*dd190*/  LOP3.LUT R4, R61, 0xffff, RZ, 0xc0, !PT ;  /* 0x0000ffff3d047812 */ /* 0x000fc400078ec0ff */
[----:B0-----:R-:W-:-:S05]  /*dd1a0*/  PRMT R5, R7, 0x4210, R3 ;  /* 0x0000421007057816 */ /* 0x001fca0000000003 */
[----:B------:R0:W-:Y:S04]  /*dd1b0*/  STL [R1+0x728], R5 ;  /* 0x0007280501007387 */ /* 0x0001e80000100800 */
[----:B------:R-:W2:Y:S01]  /*dd1c0*/  LDL.LU R54, [R1+0x870] ;  /* 0x0008700001367983 */ /* 0x000ea20000300800 */
[----:B0-----:R-:W-:-:S03]  /*dd1d0*/  PRMT R5, R40, 0x4210, R4 ;  /* 0x0000421028057816 */ /* 0x001fc60000000004 */
[----:B------:R-:W2:Y:S01]  /*dd1e0*/  LDL.LU R40, [R1+0x5714] ;  /* 0x0057140001287983 */ /* 0x000ea20000300800 */
[----:B------:R-:W-:-:S05]  /*dd1f0*/  PRMT R3, R22, 0x5210, R3 ;  /* 0x0000521016037816 */ /* 0x000fca0000000003 */
[----:B------:R0:W-:Y:S04]  /*dd200*/  STL [R1+0x688], R3 ;  /* 0x0006880301007387 */ /* 0x0001e80000100800 */
[----:B------:R-:W3:Y:S04]  /*dd210*/  LDL.LU R52, [R1+0x874] ;  /* 0x0008740001347983 */ /* 0x000ee80000300800 */
[----:B------:R1:W-:Y:S04]  /*dd220*/  STL [R1+0x72c], R5 ;  /* 0x00072c0501007387 */ /* 0x0003e80000100800 */
[----:B------:R-:W3:Y:S01]  /*dd230*/  LDL.LU R37, [R1+0x6b8] ;  /* 0x0006b80001257983 */ /* 0x000ee20000300800 */
[----:B0-----:R-:W-:-:S03]  /*dd240*/  PRMT R3, R26, 0x5210, R4 ;  /* 0x000052101a037816 */ /* 0x001fc60000000004 */
[----:B-1----:R-:W3:Y:S04]  /*dd250*/  LDL.LU R5, [R1+0x4f78] ;  /* 0x004f780001057983 */ /* 0x002ee80000300800 */
[----:B------:R0:W-:Y:S04]  /*dd260*/  STL [R1+0x68c], R3 ;  /* 0x00068c0301007387 */ /* 0x0001e80000100800 */
[----:B------:R-:W3:Y:S01]  /*dd270*/  LDL.LU R7, [R1+0x860] ;  /* 0x0008600001077983 */ /* 0x000ee20000300800 */
[----:B----4-:R-:W-:-:S03]  /*dd280*/  LOP3.LUT R8, R6, 0xffff, RZ, 0xc0, !PT ;  /* 0x0000ffff06087812 */ /* 0x010fc600078ec0ff */
[----:B------:R-:W4:Y:S04]  /*dd290*/  LDL.LU R6, [R1+0x1f28] ;  /* 0x001f280001067983 */ /* 0x000f280000300800 */
[----:B------:R-:W3:Y:S04]  /*dd2a0*/  LDL.LU R57, [R1+0x4f1c] ;  /* 0x004f1c0001397983 */ /* 0x000ee80000300800 */
[----:B------:R-:W4:Y:S04]  /*dd2b0*/  LDL.LU R59, [R1+0x76c] ;  /* 0x00076c00013b7983 */ /* 0x000f280000300800 */
[----:B------:R-:W4:Y:S04]  /*dd2c0*/  LDL.LU R44, [R1+0x948] ;  /* 0x00094800012c7983 */ /* 0x000f280000300800 */
[----:B------:R-:W4:Y:S01]  /*dd2d0*/  LDL.LU R61, [R1+0x50dc] ;  /* 0x0050dc00013d7983 */ /* 0x000f220000300800 */
[----:B------:R-:W-:-:S02]  /*dd2e0*/  LOP3.LUT R10, R58, 0xffff, RZ, 0xc0, !PT ;  /* 0x0000ffff3a0a7812 */ /* 0x000fc400078ec0ff */
[----:B0-----:R-:W-:Y:S01]  /*dd2f0*/  PRMT R3, R8, 0x3340, R0 ;  /* 0x0000334008037816 */ /* 0x001fe20000000000 */
[----:B------:R-:W4:Y:S01]  /*dd300*/  LDL.LU R58, [R1+0x502c] ;  /* 0x00502c00013a7983 */ /* 0x000f220000300800 */
[----:B------:R-:W-:-:S04]  /*dd310*/  SHF.R.U32.HI R8, RZ, 0x8, R8 ;  /* 0x00000008ff087819 */ /* 0x000fc80000011608 */
[----:B------:R-:W-:-:S04]  /*dd320*/  LOP3.LUT R8, R8, 0xffff, RZ, 0xc0, !PT ;  /* 0x0000ffff08087812 */ /* 0x000fc800078ec0ff */
[----:B------:R-:W-:Y:S02]  /*dd330*/  PRMT R8, R8, 0x3340, R0 ;  /* 0x0000334008087816 */ /* 0x000fe40000000000 */
[----:B--2---:R-:W-:-:S04]  /*dd340*/  LOP3.LUT R9, R40, 0xffff, RZ, 0xc0, !PT ;  /* 0x0000ffff28097812 */ /* 0x004fc800078ec0ff */
[----:B------:R-:W-:-:S04]  /*dd350*/  PRMT R4, R10, 0x3340, R9 ;  /* 0x000033400a047816 */ /* 0x000fc80000000009 */
[----:B------:R-:W-:Y:S02]  /*dd360*/  PRMT R3, R4, 0x5410, R3 ;  /* 0x0000541004037816 */ /* 0x000fe40000000003 */
[----:B------:R-:W-:-:S03]  /*dd370*/  SHF.R.U32.HI R4, RZ, 0x8, R10 ;  /* 0x00000008ff047819 */ /* 0x000fc6000001160a */
[----:B------:R0:W-:Y:S01]  /*dd380*/  STL [R1+0x480], R3 ;  /* 0x0004800301007387 */ /* 0x0001e20000100800 */
[----:B------:R-:W-:-:S03]  /*dd390*/  LOP3.LUT R4, R4, 0xffff, RZ, 0xc0, !PT ;  /* 0x0000ffff04047812 */ /* 0x000fc600078ec0ff */
[----:B------:R-:W2:Y:S01]  /*dd3a0*/  LDL.LU R56, [R1+0x508c] ;  /* 0x00508c0001387983 */ /* 0x000ea20000300800 */
[----:B0-----:R-:W-:-:S04]  /*dd3b0*/  SHF.R.U32.HI R3, RZ, 0x8, R9 ;  /* 0x00000008ff037819 */ /* 0x001fc80000011609 */
[----:B------:R-:W-:-:S04]  /*dd3c0*/  LOP3.LUT R3, R3, 0xffff, RZ, 0xc0, !PT ;  /* 0x0000ffff03037812 */ /* 0x000fc800078ec0ff */
[----:B------:R-:W-:Y:S02]  /*dd3d0*/  PRMT R40, R4, 0x3340, R3 ;  /* 0x0000334004287816 */ /* 0x000fe40000000003 */
[----:B------:R-:W-:-:S03]  /*dd3e0*/  LOP3.LUT R3, R33, 0xffff, RZ, 0xc0, !PT ;  /* 0x0000ffff21037812 */ /* 0x000fc600078ec0ff */
[----:B------:R-:W-:Y:S04]  /*dd3f0*/  STL [R1+0x5688], R40 ;  /* 0x0056882801007387 */ /* 0x000fe80000100800 */
[----:B------:R0:W-:Y:S01]  /*dd400*/  STL [R1+0x1d0], R8 ;  /* 0x0001d00801007387 */ /* 0x0001e20000100800 */
[----:B---3--:R-:W-:Y:S02]  /*dd410*/  LOP3.LUT R4, R35, 0xffff, RZ, 0xc0, !PT ;  /* 0x0000ffff23047812 */ /* 0x008fe400078ec0ff */
[--C-:B0-----:R-:W-:Y:S02]  /*dd420*/  PRMT R8, R54, 0x4210, R3.reuse ;  /* 0x0000421036087816 */ /* 0x101fe40000000003 */
[----:B------:R-:W-:Y:S02]  /*dd430*/  PRMT R3, R27, 0x5210, R3 ;  /* 0x000052101b037816 */ /* 0x000fe40000000003 */
[----:B------:R-:W-:Y:S01]  /*dd440*/  PRMT R9, R52, 0x4210, R4 ;  /* 0x0000421034097816 */ /* 0x000fe20000000004 */
[----:B------:R-:W-:Y:S04]  /*dd450*/  STL [R1+0x870], R8 ;  /* 0x0008700801007387 */ /* 0x000fe80000100800 */
[----:B------:R0:W-:Y:S04]  /*dd460*/  STL [R1+0x710], R3 ;  /* 0x0007100301007387 */ /* 0x0001e80000100800 */
[----:B------:R-:W-:Y:S01]  /*dd470*/  STL [R1+0x874], R9 ;  /* 0x0008740901007387 */ /* 0x000fe20000100800 */
[----:B0-----:R-:W-:-:S02]  /*dd480*/  LOP3.LUT R3, R37, 0xffff, RZ, 0xc0, !PT ;  /* 0x0000ffff25037812 */ /* 0x001fc400078ec0ff */
[----:B------:R-:W-:Y:S02]  /*dd490*/  PRMT R8, R30, 0x5210, R4 ;  /* 0x000052101e087816 */ /* 0x000fe40000000004 */
[----:B------:R-:W-:Y:S02]  /*dd4a0*/  LOP3.LUT R4, R5, 0xffff, RZ, 0xc0, !PT ;  /* 0x0000ffff05047812 */ /* 0x000fe400078ec0ff */
[--C-:B------:R-:W-:Y:S02]  /*dd4b0*/  PRMT R5, R7, 0x4210, R3.reuse ;  /* 0x0000421007057816 */ /* 0x100fe40000000003 */
[----:B------:R-:W-:Y:S01]  /*dd4c0*/  PRMT R3, R28, 0x5210, R3 ;  /* 0x000052101c037816 */ /* 0x000fe20000000003 */
[----:B------:R-:W-:Y:S04]  /*dd4d0*/  STL [R1+0x714], R8 ;  /* 0x0007140801007387 */ /* 0x000fe80000100800 */
[----:B------:R-:W3:Y:S04]  /*dd4e0*/  LDL.LU R7, [R1+0x4fcc] ;  /* 0x004fcc0001077983 */ /* 0x000ee80000300800 */
[----:B------:R4:W-:Y:S04]  /*dd4f0*/  STL [R1+0x878], R5 ;  /* 0x0008780501007387 */ /* 0x0009e80000100800 */
[----:B------:R0:W-:Y:S01]  /*dd500*/  STL [R1+0x718], R3 ;  /* 0x0007180301007387 */ /* 0x0001e20000100800 */
[----:B----4-:R-:W-:-:S03]  /*dd510*/  PRMT R5, R6, 0x4210, R4 ;  /* 0x0000421006057816 */ /* 0x010fc60000000004 */
[----:B------:R-:W4:Y:S04]  /*dd520*/  LDL.LU R6, [R1+0x4f70] ;  /* 0x004f700001067983 */ /* 0x000f280000300800 */
[----:B------:R1:W-:Y:S01]  /*dd530*/  STL [R1+0x860], R5 ;  /* 0x0008600501007387 */ /* 0x0003e20000100800 */
[----:B0-----:R-:W-:-:S03]  /*dd540*/  PRMT R3, R31, 0x5210, R4 ;  /* 0x000052101f037816 */ /* 0x001fc60000000004 */
[----:B-1----:R-:W4:Y:S04]  /*dd550*/  LDL.LU R5, [R1+0x864] ;  /* 0x0008640001057983 */ /* 0x002f280000300800 */
[----:B------:R0:W-:Y:S01]  /*dd560*/  STL [R1+0x700], R3 ;  /* 0x0007000301007387 */ /* 0x0001e20000100800 */
[----:B------:R-:W-:-:S03]  /*dd570*/  LOP3.LUT R15, R59, 0xffff, RZ, 0xc0, !PT ;  /* 0x0000ffff3b0f7812 */ /* 0x000fc600078ec0ff */
[----:B------:R-:W4:Y:S01]  /*dd580*/  LDL.LU R59, [R1+0x868] ;  /* 0x00086800013b7983 */ /* 0x000f220000300800 */
[----:B------:R-:W-:-:S03]  /*dd590*/  LOP3.LUT R8, R44, 0xffff, RZ, 0xc0, !PT ;  /* 0x0000ffff2c087812 */ /* 0x000fc600078ec0ff */
[----:B------:R-:W4:Y:S01]  /*dd5a0*/  LDL.LU R44, [R1+0x50f0] ;  /* 0x0050f000012c7983 */ /* 0x000f220000300800 */
[----:B------:R-:W-:-:S03]  /*dd5b0*/  LOP3.LUT R11, R61, 0xffff, RZ, 0xc0, !PT ;  /* 0x0000ffff3d0b7812 */ /* 0x000fc600078ec0ff */
[----:B------:R-:W4:Y:S01]  /*dd5c0*/  LDL.LU R61, [R1+0x5040] ;  /* 0x00504000013d7983 */ /* 0x000f220000300800 */
[----:B------:R-:W-:Y:S02]  /*dd5d0*/  LOP3.LUT R9, R57, 0xffff, RZ, 0xc0, !PT ;  /* 0x0000ffff39097812 */ /* 0x000fe400078ec0ff */
[----:B0-----:R-:W-:Y:S02]  /*dd5e0*/  PRMT R3, R15, 0x3340, R0 ;  /* 0x000033400f037816 */ /* 0x001fe40000000000 */
[----:B------:R-:W-:Y:S02]  /*dd5f0*/  LOP3.LUT R12, R58, 0xffff, RZ, 0xc0, !PT ;  /* 0x0000ffff3a0c7812 */ /* 0x000fe400078ec0ff */
[----:B------:R-:W-:Y:S01]  /*dd600*/  PRMT R4, R9, 0x3340, R8 ;  /* 0x0000334009047816 */ /* 0x000fe20000000008 */
[----:B------:R-:W4:Y:S03]  /*dd610*/  LDL.LU R58, [R1+0x5098] ;  /* 0x00509800013a7983 */ /* 0x000f260000300800 */
[----:B------:R-:W-:-:S02]  /*dd620*/  PRMT R13, R4, 0x5410, R3 ;  /* 0x00005410040d7816 */ /* 0x000fc40000000003 */
[----:B------:R-:W-:-:S03]  /*dd630*/  PRMT R3, R12, 0x3340, R0 ;  /* 0x000033400c037816 */ /* 0x000fc60000000000 */
[----:B------:R0:W-:Y:S01]  /*dd640*/  STL [R1+0x47c], R13 ;  /* 0x00047c0d01007387 */ /* 0x0001e20000100800 */
[----:B--2---:R-:W-:-:S04]  /*dd650*/  LOP3.LUT R10, R56, 0xffff, RZ, 0xc0, !PT ;  /* 0x0000ffff380a7812 */ /* 0x004fc800078ec0ff */
[----:B------:R-:W-:-:S04]  /*dd660*/  PRMT R4, R11, 0x3340, R10 ;  /* 0x000033400b047816 */ /* 0x000fc8000000000a */
[----:B0-----:R-:W-:Y:S02]  /*dd670*/  PRMT R13, R4, 0x5410, R3 ;  /* 0x00005410040d7816 */ /* 0x001fe40000000003 */
[----:B------:R-:W-:Y:S02]  /*dd680*/  SHF.R.U32.HI R4, RZ, 0x8, R9 ;  /* 0x00000008ff047819 */ /* 0x000fe40000011609 */
[----:B------:R-:W-:Y:S02]  /*dd690*/  SHF.R.U32.HI R3, RZ, 0x8, R8 ;  /* 0x00000008ff037819 */ /* 0x000fe40000011608 */
[----:B------:R-:W-:Y:S02]  /*dd6a0*/  SHF.R.U32.HI R9, RZ, 0x8, R11 ;  /* 0x00000008ff097819 */ /* 0x000fe4000001160b */
[----:B------:R-:W-:Y:S02]  /*dd6b0*/  SHF.R.U32.HI R8, RZ, 0x8, R10 ;  /* 0x00000008ff087819 */ /* 0x000fe4000001160a */
[----:B------:R-:W-:-:S02]  /*dd6c0*/  LOP3.LUT R4, R4, 0xffff, RZ, 0xc0, !PT ;  /* 0x0000ffff04047812 */ /* 0x000fc400078ec0ff */
[----:B------:R-:W-:Y:S02]  /*dd6d0*/  LOP3.LUT R3, R3, 0xffff, RZ, 0xc0, !PT ;  /* 0x0000ffff03037812 */ /* 0x000fe400078ec0ff */
[----:B------:R-:W-:Y:S02]  /*dd6e0*/  LOP3.LUT R9, R9, 0xffff, RZ, 0xc0, !PT ;  /* 0x0000ffff09097812 */ /* 0x000fe400078ec0ff */
[----:B------:R-:W-:Y:S02]  /*dd6f0*/  LOP3.LUT R8, R8, 0xffff, RZ, 0xc0, !PT ;  /* 0x0000ffff08087812 */ /* 0x000fe400078ec0ff */
[----:B------:R-:W-:Y:S01]  /*dd700*/  PRMT R10, R4, 0x3340, R3 ;  /* 0x00003340040a7816 */ /* 0x000fe20000000003 */
[----:B------:R-:W-:Y:S01]  /*dd710*/  STL [R1+0x468], R13 ;  /* 0x0004680d01007387 */ /* 0x000fe20000100800 */
[----:B------:R-:W-:-:S03]  /*dd720*/  PRMT R4, R9, 0x3340, R8 ;  /* 0x0000334009047816 */ /* 0x000fc60000000008 */
[----:B------:R-:W-:Y:S01]  /*dd730*/  STL [R1+0x3fc], R10 ;  /* 0x0003fc0a01007387 */ /* 0x000fe20000100800 */
[----:B---3--:R-:W-:-:S03]  /*dd740*/  LOP3.LUT R3, R7, 0xffff, RZ, 0xc0, !PT ;  /* 0x0000ffff07037812 */ /* 0x008fc600078ec0ff */
[----:B------:R-:W2:Y:S04]  /*dd750*/  LDL.LU R7, [R1+0x5138] ;  /* 0x0051380001077983 */ /* 0x000ea80000300800 */
[----:B------:R4:W-:Y:S02]  /*dd760*/  STL [R1+0x3f0], R4 ;  /* 0x0003f00401007387 */ /* 0x0009e40000100800 */
[----:B----4-:R-:W-:Y:S02]  /*dd770*/  LOP3.LUT R4, R6, 0xffff, RZ, 0xc0, !PT ;  /* 0x0000ffff06047812 */ /* 0x010fe400078ec0ff */
[----:B------:R-:W3:Y:S04]  /*dd780*/  LDL.LU R6, [R1+0x1f0c] ;  /* 0x001f0c0001067983 */ /* 0x000ee80000300800 */
[----:B------:R-:W4:Y:S04]  /*dd790*/  LDL.LU R38, [R1+0x50] ;  /* 0x0000500001267983 */ /* 0x000f280000300800 */
[----:B------:R-:W4:Y:S01]  /*dd7a0*/  LDL.LU R39, [R1+0x513c] ;  /* 0x00513c0001277983 */ /* 0x000f220000300800 */
[----:B------:R-:W-:-:S05]  /*dd7b0*/  PRMT R5, R5, 0x4210, R3 ;  /* 0x0000421005057816 */ /* 0x000fca0000000003 */
[----:B------:R0:W-:Y:S04]  /*dd7c0*/  STL [R1+0x864], R5 ;  /* 0x0008640501007387 */ /* 0x0001e80000100800 */
[----:B------:R-:W4:Y:S01]  /*dd7d0*/  LDL.LU R33, [R1+0x1f18] ;  /* 0x001f180001217983 */ /* 0x000f220000300800 */
[----:B0-----:R-:W-:Y:S02]  /*dd7e0*/  PRMT R5, R32, 0x5210, R3 ;  /* 0x0000521020057816 */ /* 0x001fe40000000003 */
[----:B------:R-:W-:-:S03]  /*dd7f0*/  PRMT R3, R59, 0x4210, R4 ;  /* 0x000042103b037816 */ /* 0x000fc60000000004 */
[----:B------:R-:W-:Y:S04]  /*dd800*/  STL [R1+0x704], R5 ;  /* 0x0007040501007387 */ /* 0x000fe80000100800 */
[----:B------:R-:W4:Y:S04]  /*dd810*/  LDL.LU R35, [R1+0x5c] ;  /* 0x00005c0001237983 */ /* 0x000f280000300800 */
[----:B------:R0:W-:Y:S02]  /*dd820*/  STL [R1+0x868], R3 ;  /* 0x0008680301007387 */ /* 0x0001e40000100800 */
[----:B0-----:R-:W-:-:S05]  /*dd830*/  PRMT R3, R36, 0x5210, R4 ;  /* 0x0000521024037816 */ /* 0x001fca0000000004 */
[----:B------:R0:W-:Y:S04]  /*dd840*/  STL [R1+0x708], R3 ;  /* 0x0007080301007387 */ /* 0x0001e80000100800 */
[----:B------:R-:W4:Y:S04]  /*dd850*/  LDL.LU R54, [R1+0x511c] ;  /* 0x00511c0001367983 */ /* 0x000f280000300800 */
[----:B------:R-:W4:Y:S04]  /*dd860*/  LDL.LU R52, [R1+0x678] ;  /* 0x0006780001347983 */ /* 0x000f280000300800 */
[----:B------:R-:W4:Y:S04]  /*dd870*/  LDL.LU R37, [R1+0x64] ;  /* 0x0000640001257983 */ /* 0x000f280000300800 */
[----:B------:R-:W4:Y:S04]  /*dd880*/  LDL.LU R57, [R1+0x5120] ;  /* 0x0051200001397983 */ /* 0x000f280000300800 */
[----:B------:R-:W4:Y:S04]  /*dd890*/  LDL.LU R56, [R1+0x5308] ;  /* 0x0053080001387983 */ /* 0x000f280000300800 */
[----:B------:R-:W4:Y:S01]  /*dd8a0*/  LDL.LU R5, [R1+0x1f08] ;  /* 0x001f080001057983 */ /* 0x000f220000300800 */
[----:B------:R-:W-:-:S03]  /*dd8b0*/  LOP3.LUT R9, R44, 0xffff, RZ, 0xc0, !PT ;  /* 0x0000ffff2c097812 */ /* 0x000fc600078ec0ff */
[----:B------:R-:W4:Y:S04]  /*dd8c0*/  LDL.LU R59, [R1+0x6c] ;  /* 0x00006c00013b7983 */ /* 0x000f280000300800 */
[----:B------:R-:W4:Y:S01]  /*dd8d0*/  LDL.LU R44, [R1+0x1ef8] ;  /* 0x001ef800012c7983 */ /* 0x000f220000300800 */
[----:B------:R-:W-:-:S03]  /*dd8e0*/  LOP3.LUT R10, R61, 0xffff, RZ, 0xc0, !PT ;  /* 0x0000ffff3d0a7812 */ /* 0x000fc600078ec0ff */
[----:B------:R-:W4:Y:S01]  /*dd8f0*/  LDL.LU R61, [R1+0x68] ;  /* 0x00006800013d7983 */ /* 0x000f220000300800 */
[----:B------:R-:W-:Y:S02]  /*dd900*/  LOP3.LUT R8, R58, 0xffff, RZ, 0xc0, !PT ;  /* 0x0000ffff3a087812 */ /* 0x000fe400078ec0ff */
[----:B0-----:R-:W-:Y:S01]  /*dd910*/  PRMT R3, R10, 0x3340, R0 ;  /* 0x000033400a037816 */ /* 0x001fe20000000000 */
[----:B------:R-:W4:Y:S01]  /*dd920*/  LDL.LU R58, [R1+0x50d0] ;  /* 0x0050d000013a7983 */ /* 0x000f220000300800 */
[----:B------:R-:W-:-:S04]  /*dd930*/  PRMT R4, R9, 0x3340, R8 ;  /* 0x0000334009047816 */ /* 0x000fc80000000008 */
[----:B------:R-:W-:Y:S02]  /*dd940*/  PRMT R11, R4, 0x5410, R3 ;  /* 0x00005410040b7816 */ /* 0x000fe40000000003 */
[----:B------:R-:W-:Y:S02]  /*dd950*/  SHF.R.U32.HI R4, RZ, 0x8, R9 ;  /* 0x00000008ff047819 */ /* 0x000fe40000011609 */
[----:B------:R-:W-:Y:S02]  /*dd960*/  SHF.R.U32.HI R3, RZ, 0x8, R8 ;  /* 0x00000008ff037819 */ /* 0x000fe40000011608 */
[----:B------:R-:W-:Y:S02]  /*dd970*/  LOP3.LUT R4, R4, 0xffff, RZ, 0xc0, !PT ;  /* 0x0000ffff04047812 */ /* 0x000fe400078ec0ff */
[----:B------:R-:W-:Y:S01]  /*dd980*/  LOP3.LUT R3, R3, 0xffff, RZ, 0xc0, !PT ;  /* 0x0000ffff03037812 */ /* 0x000fe200078ec0ff */
[----:B------:R-:W-:Y:S03]  /*dd990*/  STL [R1+0x464], R11 ;  /* 0x0004640b01007387 */ /* 0x000fe60000100800 */
[----:B------:R-:W-:-:S02]  /*dd9a0*/  PRMT R4, R4, 0x3340, R3 ;  /* 0x0000334004047816 */ /* 0x000fc40000000003 */
[----:B------:R-:W-:Y:S02]  /*dd9b0*/  SHF.R.U32.HI R10, RZ, 0x8, R10 ;  /* 0x00000008ff0a7819 */ /* 0x000fe4000001160a */
[----:B------:R-:W-:Y:S02]  /*dd9c0*/  SHF.R.U32.HI R12, RZ, 0x8, R12 ;  /* 0x00000008ff0c7819 */ /* 0x000fe4000001160c */
[----:B--2---:R-:W-:Y:S02]  /*dd9d0*/  LOP3.LUT R8, R7, 0xffff, RZ, 0xc0, !PT ;  /* 0x0000ffff07087812 */ /* 0x004fe400078ec0ff */
[----:B------:R-:W2:Y:S04]  /*dd9e0*/  LDL.LU R7, [R1+0x5020] ;  /* 0x0050200001077983 */ /* 0x000ea80000300800 */
[----:B------:R4:W-:Y:S01]  /*dd9f0*/  STL [R1+0x3ec], R4 ;  /* 0x0003ec0401007387 */ /* 0x0009e20000100800 */
[----:B---3--:R-:W-:-:S02]  /*dda00*/  PRMT R3, R6, 0x4210, R8 ;  /* 0x0000421006037816 */ /* 0x008fc40000000008 */
[----:B----4-:R-:W-:Y:S01]  /*dda10*/  PRMT R4, R38, 0x5210, R8 ;  /* 0x0000521026047816 */ /* 0x010fe20000000008 */
[----:B------:R-:W3:Y:S04]  /*dda20*/  LDL.LU R6, [R1+0x5080] ;  /* 0x0050800001067983 */ /* 0x000ee80000300800 */
[----:B------:R0:W-:Y:S04]  /*dda30*/  STL [R1+0x6e0], R3 ;  /* 0x0006e00301007387 */ /* 0x0001e80000100800 */
[----:B------:R1:W-:Y:S01]  /*dda40*/  STL [R1+0x670], R4 ;  /* 0x0006700401007387 */ /* 0x0003e20000100800 */
[----:B0-----:R-:W-:-:S04]  /*dda50*/  LOP3.LUT R3, R39, 0xffff, RZ, 0xc0, !PT ;  /* 0x0000ffff27037812 */ /* 0x001fc800078ec0ff */
[----:B------:R-:W-:-:S05]  /*dda60*/  PRMT R8, R33, 0x4210, R3 ;  /* 0x0000421021087816 */ /* 0x000fca0000000003 */
[----:B------:R0:W-:Y:S01]  /*dda70*/  STL [R1+0x6e4], R8 ;  /* 0x0006e40801007387 */ /* 0x0001e20000100800 */
[----:B-1----:R-:W-:Y:S02]  /*dda80*/  PRMT R4, R35, 0x5210, R3 ;  /* 0x0000521023047816 */ /* 0x002fe40000000003 */
[----:B------:R-:W-:-:S04]  /*dda90*/  LOP3.LUT R3, R10, 0xffff, RZ, 0xc0, !PT ;  /* 0x0000ffff0a037812 */ /* 0x000fc800078ec0ff */
[--C-:B0-----:R-:W-:Y:S02]  /*ddaa0*/  PRMT R8, R3, 0x3340, R0.reuse ;  /* 0x0000334003087816 */ /* 0x101fe40000000000 */
[----:B------:R-:W-:Y:S01]  /*ddab0*/  LOP3.LUT R3, R12, 0xffff, RZ, 0xc0, !PT ;  /* 0x0000ffff0c037812 */ /* 0x000fe200078ec0ff */
[----:B------:R0:W-:Y:S03]  /*ddac0*/  STL [R1+0x674], R4 ;  /* 0x0006740401007387 */ /* 0x0001e60000100800 */
[----:B------:R-:W-:Y:S01]  /*ddad0*/  PRMT R3, R3, 0x3340, R0 ;  /* 0x0000334003037816 */ /* 0x000fe20000000000 */
[----:B------:R1:W-:Y:S01]  /*ddae0*/  STL [R1+0x1c8], R8 ;  /* 0x0001c80801007387 */ /* 0x0003e20000100800 */
[----:B0-----:R-:W-:-:S03]  /*ddaf0*/  LOP3.LUT R4, R54, 0xffff, RZ, 0xc0, !PT ;  /* 0x0000ffff36047812 */ /* 0x001fc600078ec0ff */
[----:B------:R0:W-:Y:S01]  /*ddb00*/  STL [R1+0x1d4], R3 ;  /* 0x0001d40301007387 */ /* 0x0001e20000100800 */
[--C-:B------:R-:W-:Y:S02]  /*ddb10*/  PRMT R9, R52, 0x4210, R4.reuse ;  /* 0x0000421034097816 */ /* 0x100fe40000000004 */
[----:B-1----:R-:W-:Y:S02]  /*ddb20*/  PRMT R8, R37, 0x5210, R4 ;  /* 0x0000521025087816 */ /* 0x002fe40000000004 */
[----:B------:R-:W-:Y:S02]  /*ddb30*/  LOP3.LUT R4, R56, 0xffff, RZ, 0xc0, !PT ;  /* 0x0000ffff38047812 */ /* 0x000fe400078ec0ff */
[----:B0-----:R-:W-:Y:S01]  /*ddb40*/  LOP3.LUT R3, R57, 0xffff, RZ, 0xc0, !PT ;  /* 0x0000ffff39037812 */ /* 0x001fe200078ec0ff */
[----:B------:R0:W-:Y:S04]  /*ddb50*/  STL [R1+0x6e8], R9 ;  /* 0x0006e80901007387 */ /* 0x0001e80000100800 */
[----:B------:R1:W-:Y:S01]  /*ddb60*/  STL [R1+0x678], R8 ;  /* 0x0006780801007387 */ /* 0x0003e20000100800 */
[----:B0-----:R-:W-:-:S02]  /*ddb70*/  PRMT R9, R5, 0x4210, R3 ;  /* 0x0000421005097816 */ /* 0x001fc40000000003 */
[----:B-1----:R-:W-:Y:S02]  /*ddb80*/  PRMT R8, R59, 0x5210, R3 ;  /* 0x000052103b087816 */ /* 0x002fe40000000003 */
[--C-:B------:R-:W-:Y:S02]  /*ddb90*/  PRMT R5, R44, 0x4210, R4.reuse ;  /* 0x000042102c057816 */ /* 0x100fe40000000004 */
[----:B------:R-:W-:Y:S01]  /*ddba0*/  PRMT R3, R61, 0x5210, R4 ;  /* 0x000052103d037816 */ /* 0x000fe20000000004 */
[----:B------:R-:W-:Y:S04]  /*ddbb0*/  STL [R1+0x6ec], R9 ;  /* 0x0006ec0901007387 */ /* 0x000fe80000100800 */
[----:B------:R2:W-:Y:S04]  /*ddbc0*/  STL [R1+0x67c], R8 ;  /* 0x00067c0801007387 */ /* 0x0005e80000100800 */
[----:B------:R-:W-:Y:S04]  /*ddbd0*/  STL [R1+0x850], R5 ;  /* 0x0008500501007387 */ /* 0x000fe80000100800 */
        /* <DEDUP_REMOVED lines=12> */
[----:B------:R-:W-:-:S02]  /*ddca0*/  LOP3.LUT R10, R58, 0xffff, RZ, 0xc0, !PT ;  /* 0x0000ffff3a0a7812 */ /* 0x000fc400078ec0ff */
[----:B--2---:R-:W-:-:S04]  /*ddcb0*/  LOP3.LUT R8, R7, 0xffff, RZ, 0xc0, !PT ;  /* 0x0000ffff07087812 */ /* 0x004fc800078ec0ff */
[----:B0-----:R-:W-:Y:S02]  /*ddcc0*/  PRMT R3, R8, 0x3340, R0 ;  /* 0x0000334008037816 */ /* 0x001fe40000000000 */
[----:B---3--:R-:W-:-:S04]  /*ddcd0*/  LOP3.LUT R9, R6, 0xffff, RZ, 0xc0, !PT ;  /* 0x0000ffff06097812 */ /* 0x008fc800078ec0ff */
[----:B------:R-:W-:-:S04]  /*ddce0*/  PRMT R4, R10, 0x3340, R9 ;  /* 0x000033400a047816 */ /* 0x000fc80000000009 */
[----:B------:R-:W-:Y:S02]  /*ddcf0*/  PRMT R3, R4, 0x5410, R3 ;  /* 0x0000541004037816 */ /* 0x000fe40000000003 */
[----:B------:R-:W-:-:S03]  /*ddd00*/  SHF.R.U32.HI R4, RZ, 0x8, R10 ;  /* 0x00000008ff047819 */ /* 0x000fc6000001160a */
[----:B------:R0:W-:Y:S01]  /*ddd10*/  STL [R1+0x460], R3 ;  /* 0x0004600301007387 */ /* 0x0001e20000100800 */
[----:B------:R-:W-:Y:S02]  /*ddd20*/  SHF.R.U32.HI R8, RZ, 0x8, R8 ;  /* 0x00000008ff087819 */ /* 0x000fe40000011608 */
[----:B------:R-:W-:Y:S01]  /*ddd30*/  LOP3.LUT R4, R4, 0xffff, RZ, 0xc0, !PT ;  /* 0x0000ffff04047812 */ /* 0x000fe200078ec0ff */
[----:B------:R-:W2:Y:S04]  /*ddd40*/  LDL.LU R5, [R1+0x6d4] ;  /* 0x0006d40001057983 */ /* 0x000ea80000300800 */
[----:B------:R-:W3:Y:S04]  /*ddd50*/  LDL.LU R59, [R1+0x6c4] ;  /* 0x0006c400013b7983 */ /* 0x000ee80000300800 */
[----:B------:R-:W3:Y:S01]  /*ddd60*/  LDL.LU R44, [R1+0x804] ;  /* 0x00080400012c7983 */ /* 0x000ee20000300800 */
[----:B0-----:R-:W-:-:S02]  /*ddd70*/  SHF.R.U32.HI R3, RZ, 0x8, R9 ;  /* 0x00000008ff037819 */ /* 0x001fc40000011609 */
[----:B------:R-:W-:Y:S01]  /*ddd80*/  LOP3.LUT R8, R8, 0xffff, RZ, 0xc0, !PT ;  /* 0x0000ffff08087812 */ /* 0x000fe200078ec0ff */
[----:B------:R-:W3:Y:S04]  /*ddd90*/  LDL.LU R61, [R1+0x8c] ;  /* 0x00008c00013d7983 */ /* 0x000ee80000300800 */
[----:B------:R-:W3:Y:S01]  /*ddda0*/  LDL.LU R58, [R1+0x808] ;  /* 0x00080800013a7983 */ /* 0x000ee20000300800 */
[----:B------:R-:W-:-:S03]  /*dddb0*/  LOP3.LUT R3, R3, 0xffff, RZ, 0xc0, !PT ;  /* 0x0000ffff03037812 */ /* 0x000fc600078ec0ff */
[----:B------:R-:W3:Y:S04]  /*dddc0*/  LDL.LU R7, [R1+0x90] ;  /* 0x0000900001077983 */ /* 0x000ee80000300800 */
[----:B------:R-:W3:Y:S01]  /*dddd0*/  LDL.LU R6, [R1+0x50f8] ;  /* 0x0050f80001067983 */ /* 0x000ee20000300800 */
[----:B------:R-:W-:Y:S02]  /*ddde0*/  PRMT R4, R4, 0x3340, R3 ;  /* 0x0000334004047816 */ /* 0x000fe40000000003 */
[----:B------:R-:W-:-:S03]  /*dddf0*/  PRMT R8, R8, 0x3340, R0 ;  /* 0x0000334008087816 */ /* 0x000fc60000000000 */
[----:B------:R0:W-:Y:S04]  /*dde00*/  STL [R1+0x3e4], R4 ;  /* 0x0003e40401007387 */ /* 0x0001e80000100800 */
[----:B------:R1:W-:Y:S01]  /*dde10*/  STL [R1+0x1cc], R8 ;  /* 0x0001cc0801007387 */ /* 0x0003e20000100800 */
[----:B----4-:R-:W-:Y:S02]  /*dde20*/  LOP3.LUT R3, R53, 0xffff, RZ, 0xc0, !PT ;  /* 0x0000ffff35037812 */ /* 0x010fe400078ec0ff */
[----:B0-----:R-:W-:Y:S02]  /*dde30*/  LOP3.LUT R4, R55, 0xffff, RZ, 0xc0, !PT ;  /* 0x0000ffff37047812 */ /* 0x001fe400078ec0ff */
[--C-:B------:R-:W-:Y:S02]  /*dde40*/  PRMT R10, R38, 0x4210, R3.reuse ;  /* 0x00004210260a7816 */ /* 0x100fe40000000003 */
[----:B------:R-:W-:-:S02]  /*dde50*/  PRMT R9, R39, 0x5210, R3 ;  /* 0x0000521027097816 */ /* 0x000fc40000000003 */
[--C-:B-1----:R-:W-:Y:S02]  /*dde60*/  PRMT R8, R33, 0x4210, R4.reuse ;  /* 0x0000421021087816 */ /* 0x102fe40000000004 */
[----:B------:R-:W-:Y:S01]  /*dde70*/  PRMT R3, R35, 0x5210, R4 ;  /* 0x0000521023037816 */ /* 0x000fe20000000004 */
[----:B------:R0:W-:Y:S04]  /*dde80*/  STL [R1+0x854], R10 ;  /* 0x0008540a01007387 */ /* 0x0001e80000100800 */
[----:B------:R1:W-:Y:S04]  /*dde90*/  STL [R1+0x6f4], R9 ;  /* 0x0006f40901007387 */ /* 0x0003e80000100800 */
[----:B------:R4:W-:Y:S04]  /*ddea0*/  STL [R1+0x858], R8 ;  /* 0x0008580801007387 */ /* 0x0009e80000100800 */
[----:B------:R4:W-:Y:S01]  /*ddeb0*/  STL [R1+0x6f8], R3 ;  /* 0x0006f80301007387 */ /* 0x0009e20000100800 */
[----:B0-----:R-:W-:-:S02]  /*ddec0*/  LOP3.LUT R10, R52, 0xffff, RZ, 0xc0, !PT ;  /* 0x0000ffff340a7812 */ /* 0x001fc400078ec0ff */
[----:B-1----:R-:W-:Y:S02]  /*dded0*/  LOP3.LUT R9, R54, 0xffff, RZ, 0xc0, !PT ;  /* 0x0000ffff36097812 */ /* 0x002fe400078ec0ff */
[----:B----4-:R-:W-:Y:S02]  /*ddee0*/  LOP3.LUT R8, R37, 0xffff, RZ, 0xc0, !PT ;  /* 0x0000ffff25087812 */ /* 0x010fe400078ec0ff */
[----:B------:R-:W-:Y:S02]  /*ddef0*/  PRMT R3, R10, 0x3340, R0 ;  /* 0x000033400a037816 */ /* 0x000fe40000000000 */
[----:B------:R-:W-:-:S04]  /*ddf00*/  PRMT R4, R9, 0x3340, R8 ;  /* 0x0000334009047816 */ /* 0x000fc80000000008 */
[----:B------:R-:W-:Y:S02]  /*ddf10*/  PRMT R11, R4, 0x5410, R3 ;  /* 0x00005410040b7816 */ /* 0x000fe40000000003 */
[----:B------:R-:W-:Y:S02]  /*ddf20*/  SHF.R.U32.HI R4, RZ, 0x8, R9 ;  /* 0x00000008ff047819 */ /* 0x000fe40000011609 */
[----:B------:R-:W-:Y:S02]  /*ddf30*/  SHF.R.U32.HI R3, RZ, 0x8, R8 ;  /* 0x00000008ff037819 */ /* 0x000fe40000011608 */
[----:B------:R-:W-:Y:S02]  /*ddf40*/  LOP3.LUT R4, R4, 0xffff, RZ, 0xc0, !PT ;  /* 0x0000ffff04047812 */ /* 0x000fe400078ec0ff */
[----:B------:R-:W-:Y:S02]  /*ddf50*/  LOP3.LUT R3, R3, 0xffff, RZ, 0xc0, !PT ;  /* 0x0000ffff03037812 */ /* 0x000fe400078ec0ff */
[----:B------:R-:W-:-:S02]  /*ddf60*/  LOP3.LUT R8, R57, 0xffff, RZ, 0xc0, !PT ;  /* 0x0000ffff39087812 */ /* 0x000fc400078ec0ff */
[----:B------:R-:W-:Y:S01]  /*ddf70*/  PRMT R4, R4, 0x3340, R3 ;  /* 0x0000334004047816 */ /* 0x000fe20000000003 */
[----:B------:R-:W-:Y:S01]  /*ddf80*/  STL [R1+0x448], R11 ;  /* 0x0004480b01007387 */ /* 0x000fe20000100800 */
[--C-:B------:R-:W-:Y:S02]  /*ddf90*/  PRMT R3, R56, 0x4210, R8.reuse ;  /* 0x0000421038037816 */ /* 0x100fe40000000008 */
[----:B------:R-:W-:Y:S01]  /*ddfa0*/  PRMT R8, R41, 0x5210, R8 ;  /* 0x0000521029087816 */ /* 0x000fe20000000008 */
[----:B------:R-:W-:Y:S04]  /*ddfb0*/  STL [R1+0x3e0], R4 ;  /* 0x0003e00401007387 */ /* 0x000fe80000100800 */
[----:B------:R-:W4:Y:S04]  /*ddfc0*/  LDL.LU R41, [R1+0x5710] ;  /* 0x0057100001297983 */ /* 0x000f280000300800 */
[----:B------:R2:W-:Y:S04]  /*ddfd0*/  STL [R1+0x800], R3 ;  /* 0x0008000301007387 */ /* 0x0005e80000100800 */
[----:B------:R0:W-:Y:S01]  /*ddfe0*/  STL [R1+0x6d0], R8 ;  /* 0x0006d00801007387 */ /* 0x0001e20000100800 */
[----:B--2---:R-:W-:-:S02]  /*ddff0*/  LOP3.LUT R3, R5, 0xffff, RZ, 0xc0, !PT ;  /* 0x0000ffff05037812 */ /* 0x004fc400078ec0ff */
[----:B---3--:R-:W-:Y:S02]  /*de000*/  LOP3.LUT R4, R59, 0xffff, RZ, 0xc0, !PT ;  /* 0x0000ffff3b047812 */ /* 0x008fe400078ec0ff */
[--C-:B------:R-:W-:Y:S02]  /*de010*/  PRMT R9, R44, 0x4210, R3.reuse ;  /* 0x000042102c097816 */ /* 0x100fe40000000003 */
[----:B0-----:R-:W-:Y:S02]  /*de020*/  PRMT R8, R61, 0x5210, R3 ;  /* 0x000052103d087816 */ /* 0x001fe40000000003 */
[--C-:B------:R-:W-:Y:S02]  /*de030*/  PRMT R5, R58, 0x4210, R4.reuse ;  /* 0x000042103a057816 */ /* 0x100fe40000000004 */
[----:B------:R-:W-:Y:S01]  /*de040*/  PRMT R3, R7, 0x5210, R4 ;  /* 0x0000521007037816 */ /* 0x000fe20000000004 */
[----:B------:R-:W-:Y:S04]  /*de050*/  STL [R1+0x804], R9 ;  /* 0x0008040901007387 */ /* 0x000fe80000100800 */
[----:B------:R-:W-:Y:S04]  /*de060*/  STL [R1+0x6d4], R8 ;  /* 0x0006d40801007387 */ /* 0x000fe80000100800 */
[----:B------:R0:W-:Y:S04]  /*de070*/  STL [R1+0x808], R5 ;  /* 0x0008080501007387 */ /* 0x0001e80000100800 */
[----:B------:R1:W-:Y:S01]  /*de080*/  STL [R1+0x6d8], R3 ;  /* 0x0006d80301007387 */ /* 0x0003e20000100800 */
[----:B----4-:R-:W-:-:S03]  /*de090*/  LOP3.LUT R14, R41, 0xffff, RZ, 0xc0, !PT ;  /* 0x0000ffff290e7812 */ /* 0x010fc600078ec0ff */
[----:B------:R-:W2:Y:S04]  /*de0a0*/  LDL.LU R41, [R1+0x570c] ;  /* 0x00570c0001297983 */ /* 0x000ea80000300800 */
        /* <DEDUP_REMOVED lines=17> */
[----:B------:R-:W-:-:S02]  /*de1c0*/  LOP3.LUT R9, R6, 0xffff, RZ, 0xc0, !PT ;  /* 0x0000ffff06097812 */ /* 0x000fc400078ec0ff */
[----:B-1----:R-:W-:Y:S01]  /*de1d0*/  PRMT R3, R14, 0x3340, R0 ;  /* 0x000033400e037816 */ /* 0x002fe20000000000 */
[----:B------:R-:W3:Y:S01]  /*de1e0*/  LDL.LU R6, [R1+0x5224] ;  /* 0x0052240001067983 */ /* 0x000ee20000300800 */
[----:B--2---:R-:W-:-:S04]  /*de1f0*/  LOP3.LUT R8, R41, 0xffff, RZ, 0xc0, !PT ;  /* 0x0000ffff29087812 */ /* 0x004fc800078ec0ff */
        /* <DEDUP_REMOVED lines=9> */
[----:B------:R-:W-:Y:S02]  /*de290*/  PRMT R3, R3, 0x3340, R0 ;  /* 0x0000334003037816 */ /* 0x000fe40000000000 */
[----:B------:R-:W-:-:S05]  /*de2a0*/  PRMT R41, R8, 0x3340, R4 ;  /* 0x0000334008297816 */ /* 0x000fca0000000004 */
[----:B------:R-:W-:Y:S04]  /*de2b0*/  STL [R1+0x5644], R41 ;  /* 0x0056442901007387 */ /* 0x000fe80000100800 */
[----:B------:R3:W-:Y:S01]  /*de2c0*/  STL [R1+0x1c4], R3 ;  /* 0x0001c40301007387 */ /* 0x0007e20000100800 */
[----:B----4-:R-:W-:Y:S02]  /*de2d0*/  LOP3.LUT R4, R55, 0xffff, RZ, 0xc0, !PT ;  /* 0x0000ffff37047812 */ /* 0x010fe400078ec0ff */
[----:B---3--:R-:W-:-:S04]  /*de2e0*/  LOP3.LUT R3, R53, 0xffff, RZ, 0xc0, !PT ;  /* 0x0000ffff35037812 */ /* 0x008fc800078ec0ff */
[--C-:B------:R-:W-:Y:S02]  /*de2f0*/  PRMT R8, R38, 0x4210, R3.reuse ;  /* 0x0000421026087816 */ /* 0x100fe40000000003 */
[----:B------:R-:W-:Y:S02]  /*de300*/  PRMT R3, R39, 0x5210, R3 ;  /* 0x0000521027037816 */ /* 0x000fe40000000003 */
[----:B------:R-:W-:Y:S01]  /*de310*/  PRMT R9, R33, 0x4210, R4 ;  /* 0x0000421021097816 */ /* 0x000fe20000000004 */
[----:B------:R-:W-:Y:S04]  /*de320*/  STL [R1+0x7f0], R8 ;  /* 0x0007f00801007387 */ /* 0x000fe80000100800 */
[----:B------:R0:W-:Y:S04]  /*de330*/  STL [R1+0x6c0], R3 ;  /* 0x0006c00301007387 */ /* 0x0001e80000100800 */
[----:B------:R1:W-:Y:S01]  /*de340*/  STL [R1+0x7f4], R9 ;  /* 0x0007f40901007387 */ /* 0x0003e20000100800 */
[----:B0-----:R-:W-:-:S02]  /*de350*/  LOP3.LUT R3, R54, 0xffff, RZ, 0xc0, !PT ;  /* 0x0000ffff36037812 */ /* 0x001fc400078ec0ff */
[----:B------:R-:W-:Y:S02]  /*de360*/  PRMT R8, R35, 0x5210, R4 ;  /* 0x0000521023087816 */ /* 0x000fe40000000004 */
[----:B------:R-:W-:Y:S02]  /*de370*/  LOP3.LUT R4, R52, 0xffff, RZ, 0xc0, !PT ;  /* 0x0000ffff34047812 */ /* 0x000fe400078ec0ff */
[--C-:B------:R-:W-:Y:S02]  /*de380*/  PRMT R10, R37, 0x4210, R3.reuse ;  /* 0x00004210250a7816 */ /* 0x100fe40000000003 */
[----:B-1----:R-:W-:Y:S01]  /*de390*/  PRMT R9, R57, 0x5210, R3 ;  /* 0x0000521039097816 */ /* 0x002fe20000000003 */
[----:B------:R0:W-:Y:S04]  /*de3a0*/  STL [R1+0x6c4], R8 ;  /* 0x0006c40801007387 */ /* 0x0001e80000100800 */
[----:B------:R-:W-:Y:S01]  /*de3b0*/  STL [R1+0x7f8], R10 ;  /* 0x0007f80a01007387 */ /* 0x000fe20000100800 */
[----:B------:R-:W-:-:S02]  /*de3c0*/  PRMT R3, R5, 0x5210, R4 ;  /* 0x0000521005037816 */ /* 0x000fc40000000004 */
[----:B------:R-:W-:Y:S01]  /*de3d0*/  LOP3.LUT R11, R59, 0xffff, RZ, 0xc0, !PT ;  /* 0x0000ffff3b0b7812 */ /* 0x000fe200078ec0ff */
[----:B------:R1:W-:Y:S01]  /*de3e0*/  STL [R1+0x6c8], R9 ;  /* 0x0006c80901007387 */ /* 0x0003e20000100800 */
[----:B------:R-:W-:Y:S02]  /*de3f0*/  LOP3.LUT R13, R44, 0xffff, RZ, 0xc0, !PT ;  /* 0x0000ffff2c0d7812 */ /* 0x000fe400078ec0ff */
[----:B0-----:R-:W-:Y:S02]  /*de400*/  PRMT R8, R56, 0x4210, R4 ;  /* 0x0000421038087816 */ /* 0x001fe40000000004 */
[----:B-1----:R-:W-:-:S03]  /*de410*/  LOP3.LUT R9, R61, 0xffff, RZ, 0xc0, !PT ;  /* 0x0000ffff3d097812 */ /* 0x002fc600078ec0ff */
[----:B------:R-:W-:Y:S04]  /*de420*/  STL [R1+0x7d0], R8 ;  /* 0x0007d00801007387 */ /* 0x000fe80000100800 */
[----:B------:R0:W-:Y:S01]  /*de430*/  STL [R1+0x6b0], R3 ;  /* 0x0006b00301007387 */ /* 0x0001e20000100800 */
[----:B------:R-:W-:Y:S02]  /*de440*/  PRMT R4, R11, 0x3340, R9 ;  /* 0x000033400b047816 */ /* 0x000fe40000000009 */
[----:B0-----:R-:W-:-:S04]  /*de450*/  PRMT R3, R13, 0x3340, R0 ;  /* 0x000033400d037816 */ /* 0x001fc80000000000 */
[----:B------:R-:W-:Y:S02]  /*de460*/  PRMT R5, R4, 0x5410, R3 ;  /* 0x0000541004057816 */ /* 0x000fe40000000003 */
[----:B------:R-:W-:-:S03]  /*de470*/  LOP3.LUT R12, R7, 0xffff, RZ, 0xc0, !PT ;  /* 0x0000ffff070c7812 */ /* 0x000fc600078ec0ff */
[----:B------:R-:W-:Y:S04]  /*de480*/  STL [R1+0x43c], R5 ;  /* 0x00043c0501007387 */ /* 0x000fe80000100800 */
[----:B------:R-:W2:Y:S01]  /*de490*/  LDL.LU R7, [R1+0x5174] ;  /* 0x0051740001077983 */ /* 0x000ea20000300800 */
[----:B------:R-:W-:Y:S02]  /*de4a0*/  LOP3.LUT R10, R58, 0xffff, RZ, 0xc0, !PT ;  /* 0x0000ffff3a0a7812 */ /* 0x000fe400078ec0ff */
[----:B------:R-:W-:Y:S02]  /*de4b0*/  LOP3.LUT R8, R6, 0xffff, RZ, 0xc0, !PT ;  /* 0x0000ffff06087812 */ /* 0x000fe400078ec0ff */
[----:B------:R-:W-:Y:S01]  /*de4c0*/  PRMT R3, R12, 0x3340, R0 ;  /* 0x000033400c037816 */ /* 0x000fe20000000000 */
[----:B------:R-:W3:Y:S01]  /*de4d0*/  LDL.LU R29, [R1+0x5150] ;  /* 0x00515000011d7983 */ /* 0x000ee20000300800 */
[----:B------:R-:W-:-:S04]  /*de4e0*/  PRMT R4, R10, 0x3340, R8 ;  /* 0x000033400a047816 */ /* 0x000fc80000000008 */
[----:B------:R-:W-:-:S05]  /*de4f0*/  PRMT R3, R4, 0x5410, R3 ;  /* 0x0000541004037816 */ /* 0x000fca0000000003 */
[----:B------:R0:W-:Y:S04]  /*de500*/  STL [R1+0x438], R3 ;  /* 0x0004380301007387 */ /* 0x0001e80000100800 */
        /* <DEDUP_REMOVED lines=11> */
[----:B------:R-:W-:-:S02]  /*de5c0*/  SHF.R.U32.HI R4, RZ, 0x8, R11 ;  /* 0x00000008ff047819 */ /* 0x000fc4000001160b */
[----:B0-----:R-:W-:Y:S01]  /*de5d0*/  SHF.R.U32.HI R3, RZ, 0x8, R9 ;  /* 0x00000008ff037819 */ /* 0x001fe20000011609 */
[----:B------:R-:W3:Y:S04]  /*de5e0*/  LDL.LU R54, [R1+0x533c] ;  /* 0x00533c0001367983 */ /* 0x000ee80000300800 */
[----:B------:R-:W3:Y:S04]  /*de5f0*/  LDL.LU R52, [R1+0x780] ;  /* 0x0007800001347983 */ /* 0x000ee80000300800 */
[----:B------:R-:W3:Y:S01]  /*de600*/  LDL.LU R37, [R1+0xc8] ;  /* 0x0000c80001257983 */ /* 0x000ee20000300800 */
[----:B------:R-:W-:-:S02]  /*de610*/  LOP3.LUT R4, R4, 0xffff, RZ, 0xc0, !PT ;  /* 0x0000ffff04047812 */ /* 0x000fc400078ec0ff */
[----:B------:R-:W-:Y:S01]  /*de620*/  LOP3.LUT R3, R3, 0xffff, RZ, 0xc0, !PT ;  /* 0x0000ffff03037812 */ /* 0x000fe200078ec0ff */
[----:B------:R-:W3:Y:S04]  /*de630*/  LDL.LU R57, [R1+0x1ea8] ;  /* 0x001ea80001397983 */ /* 0x000ee80000300800 */
[----:B------:R-:W3:Y:S04]  /*de640*/  LDL.LU R56, [R1+0xd0] ;  /* 0x0000d00001387983 */ /* 0x000ee80000300800 */
[----:B------:R-:W3:Y:S04]  /*de650*/  LDL.LU R5, [R1+0x5420] ;  /* 0x0054200001057983 */ /* 0x000ee80000300800 */
[----:B------:R-:W3:Y:S01]  /*de660*/  LDL.LU R59, [R1+0x5428] ;  /* 0x00542800013b7983 */ /* 0x000ee20000300800 */
[----:B------:R-:W-:-:S03]  /*de670*/  PRMT R6, R4, 0x3340, R3 ;  /* 0x0000334004067816 */ /* 0x000fc60000000003 */
[----:B------:R-:W3:Y:S04]  /*de680*/  LDL.LU R44, [R1+0x6fc] ;  /* 0x0006fc00012c7983 */ /* 0x000ee80000300800 */
[----:B------:R-:W3:Y:S04]  /*de690*/  LDL.LU R61, [R1+0x5460] ;  /* 0x00546000013d7983 */ /* 0x000ee80000300800 */
[----:B------:R-:W3:Y:S04]  /*de6a0*/  LDL.LU R58, [R1+0x542c] ;  /* 0x00542c00013a7983 */ /* 0x000ee80000300800 */
[----:B------:R4:W-:Y:S01]  /*de6b0*/  STL [R1+0x568c], R6 ;  /* 0x00568c0601007387 */ /* 0x0009e20000100800 */
[----:B------:R-:W-:-:S02]  /*de6c0*/  SHF.R.U32.HI R10, RZ, 0x8, R10 ;  /* 0x00000008ff0a7819 */ /* 0x000fc4000001160a */
[----:B------:R-:W-:Y:S02]  /*de6d0*/  SHF.R.U32.HI R8, RZ, 0x8, R8 ;  /* 0x00000008ff087819 */ /* 0x000fe40000011608 */
[----:B------:R-:W-:Y:S02]  /*de6e0*/  LOP3.LUT R9, R10, 0xffff, RZ, 0xc0, !PT ;  /* 0x0000ffff0a097812 */ /* 0x000fe400078ec0ff */
[----:B------:R-:W-:Y:S02]  /*de6f0*/  LOP3.LUT R8, R8, 0xffff, RZ, 0xc0, !PT ;  /* 0x0000ffff08087812 */ /* 0x000fe400078ec0ff */
[----:B--2---:R-:W-:Y:S02]  /*de700*/  LOP3.LUT R3, R7, 0xffff, RZ, 0xc0, !PT ;  /* 0x0000ffff07037812 */ /* 0x004fe400078ec0ff */
[----:B------:R-:W2:Y:S01]  /*de710*/  LDL.LU R7, [R1+0x5424] ;  /* 0x0054240001077983 */ /* 0x000ea20000300800 */
[----:B------:R-:W-:-:S05]  /*de720*/  PRMT R4, R9, 0x3340, R8 ;  /* 0x0000334009047816 */ /* 0x000fca0000000008 */
[----:B------:R0:W-:Y:S01]  /*de730*/  STL [R1+0x3d8], R4 ;  /* 0x0003d80401007387 */ /* 0x0001e20000100800 */
[--C-:B----4-:R-:W-:Y:S02]  /*de740*/  PRMT R6, R16, 0x4210, R3.reuse ;  /* 0x0000421010067816 */ /* 0x110fe40000000003 */
[----:B---3--:R-:W-:Y:S02]  /*de750*/  PRMT R3, R23, 0x5210, R3 ;  /* 0x0000521017037816 */ /* 0x008fe40000000003 */
[----:B0-----:R-:W-:Y:S01]  /*de760*/  LOP3.LUT R4, R29, 0xffff, RZ, 0xc0, !PT ;  /* 0x0000ffff1d047812 */ /* 0x001fe200078ec0ff */
[----:B------:R0:W-:Y:S04]  /*de770*/  STL [R1+0x7d4], R6 ;  /* 0x0007d40601007387 */ /* 0x0001e80000100800 */
[----:B------:R1:W-:Y:S01]  /*de780*/  STL [R1+0x6b4], R3 ;  /* 0x0006b40301007387 */ /* 0x0003e20000100800 */
[----:B------:R-:W-:-:S02]  /*de790*/  PRMT R8, R25, 0x4210, R4 ;  /* 0x0000421019087816 */ /* 0x000fc40000000004 */
[----:B0-----:R-:W-:Y:S02]  /*de7a0*/  PRMT R6, R51, 0x5210, R4 ;  /* 0x0000521033067816 */ /* 0x001fe40000000004 */
[----:B-1----:R-:W-:Y:S02]  /*de7b0*/  SHF.R.U32.HI R3, RZ, 0x8, R12 ;  /* 0x00000008ff037819 */ /* 0x002fe4000001160c */
[----:B------:R-:W-:Y:S02]  /*de7c0*/  SHF.R.U32.HI R4, RZ, 0x8, R13 ;  /* 0x00000008ff047819 */ /* 0x000fe4000001160d */
[----:B------:R-:W-:Y:S02]  /*de7d0*/  LOP3.LUT R3, R3, 0xffff, RZ, 0xc0, !PT ;  /* 0x0000ffff03037812 */ /* 0x000fe400078ec0ff */
[----:B------:R-:W-:Y:S01]  /*de7e0*/  LOP3.LUT R4, R4, 0xffff, RZ, 0xc0, !PT ;  /* 0x0000ffff04047812 */ /* 0x000fe200078ec0ff */
[----:B------:R0:W-:Y:S04]  /*de7f0*/  STL [R1+0x7d8], R8 ;  /* 0x0007d80801007387 */ /* 0x0001e80000100800 */
[----:B------:R1:W-:Y:S01]  /*de800*/  STL [R1+0x6b8], R6 ;  /* 0x0006b80601007387 */ /* 0x0003e20000100800 */
[----:B0-----:R-:W-:-:S02]  /*de810*/  PRMT R8, R3, 0x3340, R0 ;  /* 0x0000334003087816 */ /* 0x001fc40000000000 */
[----:B-1----:R-:W-:Y:S02]  /*de820*/  PRMT R6, R4, 0x3340, R0 ;  /* 0x0000334004067816 */ /* 0x002fe40000000000 */
[----:B------:R-:W-:Y:S01]  /*de830*/  LOP3.LUT R3, R34, 0xffff, RZ, 0xc0, !PT ;  /* 0x0000ffff22037812 */ /* 0x000fe200078ec0ff */
[----:B------:R-:W-:Y:S04]  /*de840*/  STL [R1+0x1c0], R8 ;  /* 0x0001c00801007387 */ /* 0x000fe80000100800 */
[----:B------:R0:W-:Y:S01]  /*de850*/  STL [R1+0x1bc], R6 ;  /* 0x0001bc0601007387 */ /* 0x0001e20000100800 */
[----:B------:R-:W-:Y:S02]  /*de860*/  LOP3.LUT R4, R53, 0xffff, RZ, 0xc0, !PT ;  /* 0x0000ffff35047812 */ /* 0x000fe400078ec0ff */
[----:B0-----:R-:W-:-:S02]  /*de870*/  PRMT R6, R55, 0x4210, R3 ;  /* 0x0000421037067816 */ /* 0x001fc40000000003 */
[----:B------:R-:W-:Y:S02]  /*de880*/  PRMT R3, R38, 0x5210, R3 ;  /* 0x0000521026037816 */ /* 0x000fe40000000003 */
[--C-:B------:R-:W-:Y:S01]  /*de890*/  PRMT R8, R39, 0x4210, R4.reuse ;  /* 0x0000421027087816 */ /* 0x100fe20000000004 */
[----:B------:R0:W-:Y:S04]  /*de8a0*/  STL [R1+0x690], R6 ;  /* 0x0006900601007387 */ /* 0x0001e80000100800 */
[----:B------:R1:W-:Y:S04]  /*de8b0*/  STL [R1+0x20], R3 ;  /* 0x0000200301007387 */ /* 0x0003e80000100800 */
[----:B------:R3:W-:Y:S01]  /*de8c0*/  STL [R1+0x694], R8 ;  /* 0x0006940801007387 */ /* 0x0007e20000100800 */
[----:B0-----:R-:W-:-:S02]  /*de8d0*/  PRMT R6, R33, 0x5210, R4 ;  /* 0x0000521021067816 */ /* 0x001fc40000000004 */
[----:B-1----:R-:W-:Y:S02]  /*de8e0*/  LOP3.LUT R3, R35, 0xffff, RZ, 0xc0, !PT ;  /* 0x0000ffff23037812 */ /* 0x002fe400078ec0ff */
[----:B------:R-:W-:Y:S02]  /*de8f0*/  LOP3.LUT R4, R54, 0xffff, RZ, 0xc0, !PT ;  /* 0x0000ffff36047812 */ /* 0x000fe400078ec0ff */
[--C-:B------:R-:W-:Y:S01]  /*de900*/  PRMT R9, R52, 0x4210, R3.reuse ;  /* 0x0000421034097816 */ /* 0x100fe20000000003 */
[----:B------:R0:W-:Y:S01]  /*de910*/  STL [R1+0x24], R6 ;  /* 0x0000240601007387 */ /* 0x0001e20000100800 */
[----:B---3--:R-:W-:Y:S02]  /*de920*/  PRMT R8, R37, 0x5210, R3 ;  /* 0x0000521025087816 */ /* 0x008fe40000000003 */
[----:B------:R-:W-:Y:S02]  /*de930*/  PRMT R3, R56, 0x5210, R4 ;  /* 0x0000521038037816 */ /* 0x000fe40000000004 */
[----:B------:R-:W-:Y:S01]  /*de940*/  LOP3.LUT R13, R59, 0xffff, RZ, 0xc0, !PT ;  /* 0x0000ffff3b0d7812 */ /* 0x000fe200078ec0ff */
[----:B------:R1:W-:Y:S01]  /*de950*/  STL [R1+0x698], R9 ;  /* 0x0006980901007387 */ /* 0x0003e20000100800 */
[----:B------:R-:W-:-:S03]  /*de960*/  LOP3.LUT R11, R44, 0xffff, RZ, 0xc0, !PT ;  /* 0x0000ffff2c0b7812 */ /* 0x000fc600078ec0ff */
[----:B------:R-:W-:Y:S01]  /*de970*/  STL [R1+0x28], R8 ;  /* 0x0000280801007387 */ /* 0x000fe20000100800 */
[----:B0-----:R-:W-:Y:S02]  /*de980*/  PRMT R6, R57, 0x4210, R4 ;  /* 0x0000421039067816 */ /* 0x001fe40000000004 */
[----:B-1----:R-:W-:-:S03]  /*de990*/  LOP3.LUT R9, R5, 0xffff, RZ, 0xc0, !PT ;  /* 0x0000ffff05097812 */ /* 0x002fc600078ec0ff */
[----:B------:R-:W-:Y:S04]  /*de9a0*/  STL [R1+0x69c], R6 ;  /* 0x00069c0601007387 */ /* 0x000fe80000100800 */
[----:B------:R0:W-:Y:S01]  /*de9b0*/  STL [R1+0x2c], R3 ;  /* 0x00002c0301007387 */ /* 0x0001e20000100800 */
[----:B------:R-:W-:Y:S02]  /*de9c0*/  LOP3.LUT R10, R61, 0xffff, RZ, 0xc0, !PT ;  /* 0x0000ffff3d0a7812 */ /* 0x000fe400078ec0ff */
[----:B------:R-:W-:Y:S02]  /*de9d0*/  PRMT R4, R11, 0x3340, R9 ;  /* 0x000033400b047816 */ /* 0x000fe40000000009 */
[----:B------:R-:W-:Y:S02]  /*de9e0*/  LOP3.LUT R12, R58, 0xffff, RZ, 0xc0, !PT ;  /* 0x0000ffff3a0c7812 */ /* 0x000fe400078ec0ff */
[----:B0-----:R-:W-:-:S04]  /*de9f0*/  PRMT R3, R13, 0x3340, R0 ;  /* 0x000033400d037816 */ /* 0x001fc80000000000 */
[----:B------:R-:W-:Y:S02]  /*dea00*/  PRMT R5, R4, 0x5410, R3 ;  /* 0x0000541004057816 */ /* 0x000fe40000000003 */
[----:B------:R-:W-:-:S03]  /*dea10*/  PRMT R3, R12, 0x3340, R0 ;  /* 0x000033400c037816 */ /* 0x000fc60000000000 */
[----:B------:R-:W-:Y:S04]  /*dea20*/  STL [R1+0x424], R5 ;  /* 0x0004240501007387 */ /* 0x000fe80000100800 */
[----:B------:R-:W3:Y:S04]  /*dea30*/  LDL.LU R29, [R1+0x774] ;  /* 0x00077400011d7983 */ /* 0x000ee80000300800 */
[----:B------:R-:W4:Y:S01]  /*dea40*/  LDL.LU R16, [R1+0x758] ;  /* 0x0007580001107983 */ /* 0x000f220000300800 */
[----:B--2---:R-:W-:-:S04]  /*dea50*/  LOP3.LUT R8, R7, 0xffff, RZ, 0xc0, !PT ;  /* 0x0000ffff07087812 */ /* 0x004fc800078ec0ff */
[----:B------:R-:W-:-:S04]  /*dea60*/  PRMT R4, R10, 0x3340, R8 ;  /* 0x000033400a047816 */ /* 0x000fc80000000008 */
[----:B------:R-:W-:-:S05]  /*dea70*/  PRMT R3, R4, 0x5410, R3 ;  /* 0x0000541004037816 */ /* 0x000fca0000000003 */
[----:B------:R0:W-:Y:S04]  /*dea80*/  STL [R1+0x420], R3 ;  /* 0x0004200301007387 */ /* 0x0001e80000100800 */
[----:B------:R-:W2:Y:S04]  /*dea90*/  LDL.LU R23, [R1+0x1e9c] ;  /* 0x001e9c0001177983 */ /* 0x000ea80000300800 */
[----:B------:R-:W2:Y:S04]  /*deaa0*/  LDL.LU R25, [R1+0xd8] ;  /* 0x0000d80001197983 */ /* 0x000ea80000300800 */
[----:B------:R-:W2:Y:S04]  /*deab0*/  LDL.LU R51, [R1+0x784] ;  /* 0x0007840001337983 */ /* 0x000ea80000300800 */
[----:B------:R-:W2:Y:S01]  /*deac0*/  LDL.LU R58, [R1+0xe0] ;  /* 0x0000e000013a7983 */ /* 0x000ea20000300800 */
[----:B------:R-:W-:-:S03]  /*dead0*/  SHF.R.U32.HI R4, RZ, 0x8, R11 ;  /* 0x00000008ff047819 */ /* 0x000fc6000001160b */
[----:B------:R-:W2:Y:S04]  /*deae0*/  LDL.LU R34, [R1+0x70c] ;  /* 0x00070c0001227983 */ /* 0x000ea80000300800 */
[----:B------:R-:W2:Y:S01]  /*deaf0*/  LDL.LU R53, [R1+0x504c] ;  /* 0x00504c0001357983 */ /* 0x000ea20000300800 */
[----:B0-----:R-:W-:Y:S02]  /*deb00*/  SHF.R.U32.HI R3, RZ, 0x8, R9 ;  /* 0x00000008ff037819 */ /* 0x001fe40000011609 */
[----:B------:R-:W-:Y:S02]  /*deb10*/  LOP3.LUT R4, R4, 0xffff, RZ, 0xc0, !PT ;  /* 0x0000ffff04047812 */ /* 0x000fe400078ec0ff */
[----:B------:R-:W-:-:S04]  /*deb20*/  LOP3.LUT R3, R3, 0xffff, RZ, 0xc0, !PT ;  /* 0x0000ffff03037812 */ /* 0x000fc800078ec0ff */
[----:B------:R-:W-:-:S05]  /*deb30*/  PRMT R3, R4, 0x3340, R3 ;  /* 0x0000334004037816 */ /* 0x000fca0000000003 */
        /* <DEDUP_REMOVED lines=16> */
[----:B------:R-:W-:-:S02]  /*dec40*/  SHF.R.U32.HI R10, RZ, 0x8, R10 ;  /* 0x00000008ff0a7819 */ /* 0x000fc4000001160a */
[----:B------:R-:W-:Y:S02]  /*dec50*/  SHF.R.U32.HI R8, RZ, 0x8, R8 ;  /* 0x00000008ff087819 */ /* 0x000fe40000011608 */
[----:B------:R-:W-:Y:S02]  /*dec60*/  LOP3.LUT R9, R10, 0xffff, RZ, 0xc0, !PT ;  /* 0x0000ffff0a097812 */ /* 0x000fe400078ec0ff */
[----:B------:R-:W-:-:S04]  /*dec70*/  LOP3.LUT R8, R8, 0xffff, RZ, 0xc0, !PT ;  /* 0x0000ffff08087812 */ /* 0x000fc800078ec0ff */
[----:B------:R-:W-:-:S05]  /*dec80*/  PRMT R6, R9, 0x3340, R8 ;  /* 0x0000334009067816 */ /* 0x000fca0000000008 */
[----:B------:R0:W-:Y:S01]  /*dec90*/  STL [R1+0x3d0], R6 ;  /* 0x0003d00601007387 */ /* 0x0001e20000100800 */
[----:B---3--:R-:W-:Y:S02]  /*deca0*/  LOP3.LUT R3, R29, 0xffff, RZ, 0xc0, !PT ;  /* 0x0000ffff1d037812 */ /* 0x008fe400078ec0ff */
[----:B----4-:R-:W-:Y:S02]  /*decb0*/  LOP3.LUT R4, R16, 0xffff, RZ, 0xc0, !PT ;  /* 0x0000ffff10047812 */ /* 0x010fe400078ec0ff */
[--C-:B--2---:R-:W-:Y:S02]  /*decc0*/  PRMT R8, R23, 0x4210, R3.reuse ;  /* 0x0000421017087816 */ /* 0x104fe40000000003 */
[----:B0-----:R-:W-:Y:S02]  /*decd0*/  PRMT R6, R25, 0x5210, R3 ;  /* 0x0000521019067816 */ /* 0x001fe40000000003 */
[--C-:B------:R-:W-:Y:S02]  /*dece0*/  PRMT R3, R51, 0x4210, R4.reuse ;  /* 0x0000421033037816 */ /* 0x100fe40000000004 */
[----:B------:R-:W-:Y:S01]  /*decf0*/  PRMT R4, R58, 0x5210, R4 ;  /* 0x000052103a047816 */ /* 0x000fe20000000004 */
[----:B------:R-:W-:Y:S04]  /*ded00*/  STL [R1+0x780], R8 ;  /* 0x0007800801007387 */ /* 0x000fe80000100800 */
[----:B------:R-:W-:Y:S04]  /*ded10*/  STL [R1+0xf0], R6 ;  /* 0x0000f00601007387 */ /* 0x000fe80000100800 */
[----:B------:R-:W2:Y:S04]  /*ded20*/  LDL.LU R58, [R1+0x5410] ;  /* 0x00541000013a7983 */ /* 0x000ea80000300800 */
[----:B------:R0:W-:Y:S04]  /*ded30*/  STL [R1+0x784], R3 ;  /* 0x0007840301007387 */ /* 0x0001e80000100800 */
[----:B------:R1:W-:Y:S01]  /*ded40*/  STL [R1+0xf4], R4 ;  /* 0x0000f40401007387 */ /* 0x0003e20000100800 */
[----:B0-----:R-:W-:-:S02]  /*ded50*/  SHF.R.U32.HI R3, RZ, 0x8, R12 ;  /* 0x00000008ff037819 */ /* 0x001fc4000001160c */
[----:B-1----:R-:W-:Y:S02]  /*ded60*/  SHF.R.U32.HI R4, RZ, 0x8, R13 ;  /* 0x00000008ff047819 */ /* 0x002fe4000001160d */
[----:B------:R-:W-:Y:S02]  /*ded70*/  LOP3.LUT R3, R3, 0xffff, RZ, 0xc0, !PT ;  /* 0x0000ffff03037812 */ /* 0x000fe400078ec0ff */
[----:B------:R-:W-:Y:S02]  /*ded80*/  LOP3.LUT R4, R4, 0xffff, RZ, 0xc0, !PT ;  /* 0x0000ffff04047812 */ /* 0x000fe400078ec0ff */
[--C-:B------:R-:W-:Y:S02]  /*ded90*/  PRMT R8, R3, 0x3340, R0.reuse ;  /* 0x0000334003087816 */ /* 0x100fe40000000000 */
[----:B------:R-:W-:Y:S02]  /*deda0*/  PRMT R6, R4, 0x3340, R0 ;  /* 0x0000334004067816 */ /* 0x000fe40000000000 */
[----:B------:R-:W-:Y:S01]  /*dedb0*/  LOP3.LUT R3, R34, 0xffff, RZ, 0xc0, !PT ;  /* 0x0000ffff22037812 */ /* 0x000fe200078ec0ff */
[----:B------:R-:W-:Y:S04]  /*dedc0*/  STL [R1+0x1b8], R8 ;  /* 0x0001b80801007387 */ /* 0x000fe80000100800 */
[----:B------:R0:W-:Y:S01]  /*dedd0*/  STL [R1+0x1b4], R6 ;  /* 0x0001b40601007387 */ /* 0x0001e20000100800 */
[----:B------:R-:W-:-:S02]  /*dede0*/  LOP3.LUT R4, R53, 0xffff, RZ, 0xc0, !PT ;  /* 0x0000ffff35047812 */ /* 0x000fc400078ec0ff */
[--C-:B0-----:R-:W-:Y:S02]  /*dedf0*/  PRMT R6, R55, 0x4210, R3.reuse ;  /* 0x0000421037067816 */ /* 0x101fe40000000003 */
        /* <DEDUP_REMOVED lines=11> */
[--C-:B------:R-:W-:Y:S01]  /*deeb0*/  PRMT R3, R56, 0x5210, R4.reuse ;  /* 0x0000521038037816 */ /* 0x100fe20000000004 */
[----:B------:R1:W-:Y:S04]  /*deec0*/  STL [R1+0x774], R9 ;  /* 0x0007740901007387 */ /* 0x0003e80000100800 */
[----:B------:R-:W-:Y:S01]  /*deed0*/  STL [R1+0xe4], R8 ;  /* 0x0000e40801007387 */ /* 0x000fe20000100800 */
[----:B0-----:R-:W-:-:S05]  /*deee0*/  PRMT R6, R57, 0x4210, R4 ;  /* 0x0000421039067816 */ /* 0x001fca0000000004 */
[----:B------:R-:W-:Y:S04]  /*deef0*/  STL [R1+0x778], R6 ;  /* 0x0007780601007387 */ /* 0x000fe80000100800 */
[----:B------:R0:W-:Y:S04]  /*def00*/  STL [R1+0xe8], R3 ;  /* 0x0000e80301007387 */ /* 0x0001e80000100800 */
[----:B------:R-:W3:Y:S04]  /*def10*/  LDL.LU R38, [R1+0x51bc] ;  /* 0x0051bc0001267983 */ /* 0x000ee80000300800 */
[----:B------:R-:W4:Y:S04]  /*def20*/  LDL.LU R39, [R1+0x51b8] ;  /* 0x0051b80001277983 */ /* 0x000f280000300800 */
[----:B------:R-:W4:Y:S04]  /*def30*/  LDL.LU R33, [R1+0x1cf8] ;  /* 0x001cf80001217983 */ /* 0x000f280000300800 */
[----:B------:R-:W4:Y:S01]  /*def40*/  LDL.LU R35, [R1+0x104] ;  /* 0x0001040001237983 */ /* 0x000f220000300800 */
[----:B------:R-:W-:-:S03]  /*def50*/  LOP3.LUT R12, R7, 0xffff, RZ, 0xc0, !PT ;  /* 0x0000ffff070c7812 */ /* 0x000fc600078ec0ff */
[----:B------:R-:W4:Y:S04]  /*def60*/  LDL.LU R54, [R1+0x1cec] ;  /* 0x001cec0001367983 */ /* 0x000f280000300800 */
[----:B------:R-:W4:Y:S01]  /*def70*/  LDL.LU R7, [R1+0x108] ;  /* 0x0001080001077983 */ /* 0x000f220000300800 */
[----:B------:R-:W-:Y:S02]  /*def80*/  LOP3.LUT R11, R5, 0xffff, RZ, 0xc0, !PT ;  /* 0x0000ffff050b7812 */ /* 0x000fe400078ec0ff */
[----:B------:R-:W-:Y:S02]  /*def90*/  LOP3.LUT R13, R59, 0xffff, RZ, 0xc0, !PT ;  /* 0x0000ffff3b0d7812 */ /* 0x000fe400078ec0ff */
[----:B-1----:R-:W-:Y:S02]  /*defa0*/  LOP3.LUT R9, R44, 0xffff, RZ, 0xc0, !PT ;  /* 0x0000ffff2c097812 */ /* 0x002fe400078ec0ff */
[----:B------:R-:W-:-:S02]  /*defb0*/  LOP3.LUT R10, R61, 0xffff, RZ, 0xc0, !PT ;  /* 0x0000ffff3d0a7812 */ /* 0x000fc400078ec0ff */
[----:B0-----:R-:W-:Y:S02]  /*defc0*/  PRMT R3, R13, 0x3340, R0 ;  /* 0x000033400d037816 */ /* 0x001fe40000000000 */
[----:B------:R-:W-:-:S04]  /*defd0*/  PRMT R4, R11, 0x3340, R9 ;  /* 0x000033400b047816 */ /* 0x000fc80000000009 */
[----:B------:R-:W-:Y:S02]  /*defe0*/  PRMT R5, R4, 0x5410, R3 ;  /* 0x0000541004057816 */ /* 0x000fe40000000003 */
[----:B------:R-:W-:-:S03]  /*deff0*/  PRMT R3, R12, 0x3340, R0 ;  /* 0x000033400c037816 */ /* 0x000fc60000000000 */
[----:B------:R0:W-:Y:S04]  /*df000*/  STL [R1+0x410], R5 ;  /* 0x0004100501007387 */ /* 0x0001e80000100800 */
[----:B------:R-:W4:Y:S04]  /*df010*/  LDL.LU R52, [R1+0x518c] ;  /* 0x00518c0001347983 */ /* 0x000f280000300800 */
[----:B------:R-:W4:Y:S01]  /*df020*/  LDL.LU R37, [R1+0x53e8] ;  /* 0x0053e80001257983 */ /* 0x000f220000300800 */
[----:B--2---:R-:W-:-:S04]  /*df030*/  LOP3.LUT R8, R58, 0xffff, RZ, 0xc0, !PT ;  /* 0x0000ffff3a087812 */ /* 0x004fc800078ec0ff */
[----:B------:R-:W-:-:S04]  /*df040*/  PRMT R4, R10, 0x3340, R8 ;  /* 0x000033400a047816 */ /* 0x000fc80000000008 */
[----:B------:R-:W-:-:S05]  /*df050*/  PRMT R3, R4, 0x5410, R3 ;  /* 0x0000541004037816 */ /* 0x000fca0000000003 */
[----:B------:R1:W-:Y:S04]  /*df060*/  STL [R1+0x40c], R3 ;  /* 0x00040c0301007387 */ /* 0x0003e80000100800 */
[----:B------:R-:W2:Y:S04]  /*df070*/  LDL.LU R57, [R1+0x1ce8] ;  /* 0x001ce80001397983 */ /* 0x000ea80000300800 */
[----:B------:R-:W2:Y:S04]  /*df080*/  LDL.LU R56, [R1+0x110] ;  /* 0x0001100001387983 */ /* 0x000ea80000300800 */
[----:B0-----:R-:W2:Y:S04]  /*df090*/  LDL.LU R5, [R1+0x1cdc] ;  /* 0x001cdc0001057983 */ /* 0x001ea80000300800 */
[----:B------:R-:W2:Y:S01]  /*df0a0*/  LDL.LU R59, [R1+0x114] ;  /* 0x00011400013b7983 */ /* 0x000ea20000300800 */
[----:B------:R-:W-:-:S02]  /*df0b0*/  SHF.R.U32.HI R11, RZ, 0x8, R11 ;  /* 0x00000008ff0b7819 */ /* 0x000fc4000001160b */
[----:B------:R-:W-:Y:S01]  /*df0c0*/  SHF.R.U32.HI R4, RZ, 0x8, R10 ;  /* 0x00000008ff047819 */ /* 0x000fe2000001160a */
[----:B------:R-:W2:Y:S04]  /*df0d0*/  LDL.LU R44, [R1+0x5330] ;  /* 0x00533000012c7983 */ /* 0x000ea80000300800 */
[----:B------:R-:W2:Y:S04]  /*df0e0*/  LDL.LU R61, [R1+0x5214] ;  /* 0x00521400013d7983 */ /* 0x000ea80000300800 */
[----:B------:R-:W2:Y:S01]  /*df0f0*/  LDL.LU R58, [R1+0x5278] ;  /* 0x00527800013a7983 */ /* 0x000ea20000300800 */
[----:B-1----:R-:W-:-:S02]  /*df100*/  SHF.R.U32.HI R3, RZ, 0x8, R8 ;  /* 0x00000008ff037819 */ /* 0x002fc40000011608 */
[----:B------:R-:W-:Y:S02]  /*df110*/  SHF.R.U32.HI R8, RZ, 0x8, R9 ;  /* 0x00000008ff087819 */ /* 0x000fe40000011609 */
[----:B------:R-:W-:Y:S02]  /*df120*/  LOP3.LUT R9, R11, 0xffff, RZ, 0xc0, !PT ;  /* 0x0000ffff0b097812 */ /* 0x000fe400078ec0ff */
[----:B------:R-:W-:Y:S02]  /*df130*/  LOP3.LUT R4, R4, 0xffff, RZ, 0xc0, !PT ;  /* 0x0000ffff04047812 */ /* 0x000fe400078ec0ff */
[----:B------:R-:W-:Y:S02]  /*df140*/  LOP3.LUT R3, R3, 0xffff, RZ, 0xc0, !PT ;  /* 0x0000ffff03037812 */ /* 0x000fe400078ec0ff */
[----:B------:R-:W-:Y:S02]  /*df150*/  LOP3.LUT R8, R8, 0xffff, RZ, 0xc0, !PT ;  /* 0x0000ffff08087812 */ /* 0x000fe400078ec0ff */
[----:B------:R-:W-:-:S02]  /*df160*/  PRMT R3, R4, 0x3340, R3 ;  /* 0x0000334004037816 */ /* 0x000fc40000000003 */
[----:B------:R-:W-:-:S05]  /*df170*/  PRMT R41, R9, 0x3340, R8 ;  /* 0x0000334009297816 */ /* 0x000fca0000000008 */
[----:B------:R-:W-:Y:S04]  /*df180*/  STL [R1+0x5698], R41 ;  /* 0x0056982901007387 */ /* 0x000fe80000100800 */
[----:B------:R3:W-:Y:S02]  /*df190*/  STL [R1+0x3cc], R3 ;  /* 0x0003cc0301007387 */ /* 0x0007e40000100800 */
[----:B---3--:R-:W-:Y:S02]  /*df1a0*/  LOP3.LUT R3, R38, 0xffff, RZ, 0xc0, !PT ;  /* 0x0000ffff26037812 */ /* 0x008fe400078ec0ff */
[----:B----4-:R-:W-:Y:S02]  /*df1b0*/  LOP3.LUT R4, R39, 0xffff, RZ, 0xc0, !PT ;  /* 0x0000ffff27047812 */ /* 0x010fe400078ec0ff */
[----:B------:R-:W-:-:S02]  /*df1c0*/  PRMT R8, R33, 0x4210, R3 ;  /* 0x0000421021087816 */ /* 0x000fc40000000003 */
[----:B------:R-:W-:Y:S02]  /*df1d0*/  PRMT R6, R35, 0x5210, R3 ;  /* 0x0000521023067816 */ /* 0x000fe40000000003 */
[--C-:B------:R-:W-:Y:S02]  /*df1e0*/  PRMT R3, R54, 0x4210, R4.reuse ;  /* 0x0000421036037816 */ /* 0x100fe40000000004 */
[----:B------:R-:W-:Y:S01]  /*df1f0*/  PRMT R4, R7, 0x5210, R4 ;  /* 0x0000521007047816 */ /* 0x000fe20000000004 */
[----:B------:R-:W-:Y:S04]  /*df200*/  STL [R1+0x750], R8 ;  /* 0x0007500801007387 */ /* 0x000fe80000100800 */
[----:B------:R-:W-:Y:S04]  /*df210*/  STL [R1+0xd0], R6 ;  /* 0x0000d00601007387 */ /* 0x000fe80000100800 */
[----:B------:R-:W3:Y:S04]  /*df220*/  LDL.LU R7, [R1+0x53ec] ;  /* 0x0053ec0001077983 */ /* 0x000ee80000300800 */
        /* <DEDUP_REMOVED lines=10> */
[----:B------:R2:W-:Y:S04]  /*df2d0*/  STL [R1+0x1ac], R6 ;  /* 0x0001ac0601007387 */ /* 0x0005e80000100800 */
[----:B------:R-:W4:Y:S01]  /*df2e0*/  LDL.LU R53, [R1+0x1cd8] ;  /* 0x001cd80001357983 */ /* 0x000f220000300800 */
[----:B------:R-:W-:-:S02]  /*df2f0*/  LOP3.LUT R4, R37, 0xffff, RZ, 0xc0, !PT ;  /* 0x0000ffff25047812 */ /* 0x000fc400078ec0ff */
[--C-:B--2---:R-:W-:Y:S02]  /*df300*/  PRMT R6, R57, 0x4210, R3.reuse ;  /* 0x0000421039067816 */ /* 0x104fe40000000003 */
[----:B------:R-:W-:-:S03]  /*df310*/  PRMT R3, R56, 0x5210, R3 ;  /* 0x0000521038037816 */ /* 0x000fc60000000003 */
[----:B------:R-:W-:Y:S04]  /*df320*/  STL [R1+0x758], R6 ;  /* 0x0007580601007387 */ /* 0x000fe80000100800 */
[----:B------:R-:W2:Y:S04]  /*df330*/  LDL.LU R55, [R1+0x120] ;  /* 0x0001200001377983 */ /* 0x000ea80000300800 */
[----:B------:R0:W-:Y:S04]  /*df340*/  STL [R1+0xd8], R3 ;  /* 0x0000d80301007387 */ /* 0x0001e80000100800 */
[----:B------:R-:W2:Y:S04]  /*df350*/  LDL.LU R33, [R1+0x53b8] ;  /* 0x0053b80001217983 */ /* 0x000ea80000300800 */
[----:B------:R-:W2:Y:S04]  /*df360*/  LDL.LU R35, [R1+0x1ccc] ;  /* 0x001ccc0001237983 */ /* 0x000ea80000300800 */
[----:B------:R-:W2:Y:S01]  /*df370*/  LDL.LU R54, [R1+0x124] ;  /* 0x0001240001367983 */ /* 0x000ea20000300800 */
[----:B0-----:R-:W-:-:S05]  /*df380*/  PRMT R3, R5, 0x4210, R4 ;  /* 0x0000421005037816 */ /* 0x001fca0000000004 */
[----:B------:R0:W-:Y:S02]  /*df390*/  STL [R1+0x170], R3 ;  /* 0x0001700301007387 */ /* 0x0001e40000100800 */
[----:B0-----:R-:W-:-:S05]  /*df3a0*/  PRMT R3, R59, 0x5210, R4 ;  /* 0x000052103b037816 */ /* 0x001fca0000000004 */
[----:B------:R0:W-:Y:S04]  /*df3b0*/  STL [R1+0xc0], R3 ;  /* 0x0000c00301007387 */ /* 0x0001e80000100800 */
[----:B------:R-:W2:Y:S04]  /*df3c0*/  LDL.LU R5, [R1+0x888] ;  /* 0x0008880001057983 */ /* 0x000ea80000300800 */
[----:B------:R-:W2:Y:S04]  /*df3d0*/  LDL.LU R52, [R1+0x1cc8] ;  /* 0x001cc80001347983 */ /* 0x000ea80000300800 */
[----:B------:R-:W2:Y:S04]  /*df3e0*/  LDL.LU R37, [R1+0x12c] ;  /* 0x00012c0001257983 */ /* 0x000ea80000300800 */
[----:B------:R-:W2:Y:S01]  /*df3f0*/  LDL.LU R57, [R1+0x88c] ;  /* 0x00088c0001397983 */ /* 0x000ea20000300800 */
[----:B------:R-:W-:-:S02]  /*df400*/  LOP3.LUT R9, R44, 0xffff, RZ, 0xc0, !PT ;  /* 0x0000ffff2c097812 */ /* 0x000fc400078ec0ff */
[----:B------:R-:W-:Y:S02]  /*df410*/  LOP3.LUT R10, R61, 0xffff, RZ, 0xc0, !PT ;  /* 0x0000ffff3d0a7812 */ /* 0x000fe400078ec0ff */
[----:B------:R-:W-:Y:S02]  /*df420*/  LOP3.LUT R8, R58, 0xffff, RZ, 0xc0, !PT ;  /* 0x0000ffff3a087812 */ /* 0x000fe400078ec0ff */
[----:B0-----:R-:W-:Y:S02]  /*df430*/  PRMT R3, R10, 0x3340, R0 ;  /* 0x000033400a037816 */ /* 0x001fe40000000000 */
[----:B------:R-:W-:-:S04]  /*df440*/  PRMT R4, R9, 0x3340, R8 ;  /* 0x0000334009047816 */ /* 0x000fc80000000008 */
[----:B------:R-:W-:-:S05]  /*df450*/  PRMT R6, R4, 0x5410, R3 ;  /* 0x0000541004067816 */ /* 0x000fca0000000003 */
[----:B------:R4:W-:Y:S04]  /*df460*/  STL [R1+0x418], R6 ;  /* 0x0004180601007387 */ /* 0x0009e80000100800 */
[----:B------:R-:W2:Y:S04]  /*df470*/  LDL.LU R38, [R1+0x82c] ;  /* 0x00082c0001267983 */ /* 0x000ea80000300800 */
[----:B------:R-:W2:Y:S04]  /*df480*/  LDL.LU R39, [R1+0x1c88] ;  /* 0x001c880001277983 */ /* 0x000ea80000300800 */
[----:B------:R-:W2:Y:S04]  /*df490*/  LDL.LU R56, [R1+0x130] ;  /* 0x0001300001387983 */ /* 0x000ea80000300800 */
[----:B------:R-:W2:Y:S04]  /*df4a0*/  LDL.LU R59, [R1+0x1c7c] ;  /* 0x001c7c00013b7983 */ /* 0x000ea80000300800 */
[----:B------:R-:W2:Y:S01]  /*df4b0*/  LDL.LU R44, [R1+0x134] ;  /* 0x00013400012c7983 */ /* 0x000ea20000300800 */
[----:B------:R-:W-:-:S03]  /*df4c0*/  SHF.R.U32.HI R3, RZ, 0x8, R8 ;  /* 0x00000008ff037819 */ /* 0x000fc60000011608 */
[----:B------:R-:W2:Y:S04]  /*df4d0*/  LDL.LU R61, [R1+0x5388] ;  /* 0x00538800013d7983 */ /* 0x000ea80000300800 */
[----:B------:R-:W2:Y:S01]  /*df4e0*/  LDL.LU R58, [R1+0x522c] ;  /* 0x00522c00013a7983 */ /* 0x000ea20000300800 */
[----:B---3--:R-:W-:-:S03]  /*df4f0*/  LOP3.LUT R8, R7, 0xffff, RZ, 0xc0, !PT ;  /* 0x0000ffff07087812 */ /* 0x008fc600078ec0ff */
[----:B------:R-:W3:Y:S01]  /*df500*/  LDL.LU R7, [R1+0x52b4] ;  /* 0x0052b40001077983 */ /* 0x000ee20000300800 */
[----:B------:R-:W-:Y:S02]  /*df510*/  SHF.R.U32.HI R4, RZ, 0x8, R9 ;  /* 0x00000008ff047819 */ /* 0x000fe40000011609 */
[----:B------:R-:W-:Y:S02]  /*df520*/  LOP3.LUT R3, R3, 0xffff, RZ, 0xc0, !PT ;  /* 0x0000ffff03037812 */ /* 0x000fe400078ec0ff */
[----:B------:R-:W-:-:S04]  /*df530*/  LOP3.LUT R4, R4, 0xffff, RZ, 0xc0, !PT ;  /* 0x0000ffff04047812 */ /* 0x000fc800078ec0ff */
[----:B------:R-:W-:Y:S02]  /*df540*/  PRMT R3, R4, 0x3340, R3 ;  /* 0x0000334004037816 */ /* 0x000fe40000000003 */
[----:B------:R-:W-:-:S03]  /*df550*/  SHF.R.U32.HI R10, RZ, 0x8, R10 ;  /* 0x00000008ff0a7819 */ /* 0x000fc6000001160a */
[----:B------:R0:W-:Y:S01]  /*df560*/  STL [R1+0x3c4], R3 ;  /* 0x0003c40301007387 */ /* 0x0001e20000100800 */
[----:B------:R-:W-:Y:S02]  /*df570*/  SHF.R.U32.HI R14, RZ, 0x8, R14 ;  /* 0x00000008ff0e7819 */ /* 0x000fe4000001160e */
[----:B----4-:R-:W-:-:S05]  /*df580*/  PRMT R6, R53, 0x4210, R8 ;  /* 0x0000421035067816 */ /* 0x010fca0000000008 */
[----:B------:R1:W-:Y:S01]  /*df590*/  STL [R1+0x174], R6 ;  /* 0x0001740601007387 */ /* 0x0003e20000100800 */
[----:B--2---:R-:W-:Y:S02]  /*df5a0*/  PRMT R4, R55, 0x5210, R8 ;  /* 0x0000521037047816 */ /* 0x004fe40000000008 */
[----:B0-----:R-:W-:-:S03]  /*df5b0*/  LOP3.LUT R3, R33, 0xffff, RZ, 0xc0, !PT ;  /* 0x0000ffff21037812 */ /* 0x001fc600078ec0ff */
[----:B------:R0:W-:Y:S01]  /*df5c0*/  STL [R1+0xc4], R4 ;  /* 0x0000c40401007387 */ /* 0x0001e20000100800 */
[----:B-1----:R-:W-:-:S05]  /*df5d0*/  PRMT R6, R35, 0x4210, R3 ;  /* 0x0000421023067816 */ /* 0x002fca0000000003 */
[----:B------:R1:W-:Y:S01]  /*df5e0*/  STL [R1+0x178], R6 ;  /* 0x0001780601007387 */ /* 0x0003e20000100800 */
[----:B0-----:R-:W-:Y:S02]  /*df5f0*/  PRMT R4, R54, 0x5210, R3 ;  /* 0x0000521036047816 */ /* 0x001fe40000000003 */
[----:B------:R-:W-:-:S04]  /*df600*/  LOP3.LUT R3, R10, 0xffff, RZ, 0xc0, !PT ;  /* 0x0000ffff0a037812 */ /* 0x000fc800078ec0ff */
[--C-:B-1----:R-:W-:Y:S02]  /*df610*/  PRMT R6, R3, 0x3340, R0.reuse ;  /* 0x0000334003067816 */ /* 0x102fe40000000000 */
[----:B------:R-:W-:Y:S01]  /*df620*/  LOP3.LUT R3, R14, 0xffff, RZ, 0xc0, !PT ;  /* 0x0000ffff0e037812 */ /* 0x000fe200078ec0ff */
[----:B------:R0:W-:Y:S04]  /*df630*/  STL [R1+0xc8], R4 ;  /* 0x0000c80401007387 */ /* 0x0001e80000100800 */
[----:B------:R-:W-:Y:S01]  /*df640*/  STL [R1+0x1a8], R6 ;  /* 0x0001a80601007387 */ /* 0x000fe20000100800 */
[----:B0-----:R-:W-:Y:S02]  /*df650*/  LOP3.LUT R4, R5, 0xffff, RZ, 0xc0, !PT ;  /* 0x0000ffff05047812 */ /* 0x001fe400078ec0ff */
[----:B------:R-:W-:-:S05]  /*df660*/  PRMT R5, R3, 0x3340, R0 ;  /* 0x0000334003057816 */ /* 0x000fca0000000000 */
[----:B------:R0:W-:Y:S02]  /*df670*/  STL [R1+0x56b0], R5 ;  /* 0x0056b00501007387 */ /* 0x0001e40000100800 */
[--C-:B0-----:R-:W-:Y:S02]  /*df680*/  PRMT R5, R52, 0x4210, R4.reuse ;  /* 0x0000421034057816 */ /* 0x101fe40000000004 */
[----:B------:R-:W-:-:S03]  /*df690*/  PRMT R4, R37, 0x5210, R4 ;  /* 0x0000521025047816 */ /* 0x000fc60000000004 */
[----:B------:R-:W-:Y:S04]  /*df6a0*/  STL [R1+0x160], R5 ;  /* 0x0001600501007387 */ /* 0x000fe80000100800 */
[----:B------:R-:W2:Y:S04]  /*df6b0*/  LDL.LU R33, [R1+0x5090] ;  /* 0x0050900001217983 */ /* 0x000ea80000300800 */
[----:B------:R0:W-:Y:S04]  /*df6c0*/  STL [R1+0x90], R4 ;  /* 0x0000900401007387 */ /* 0x0001e80000100800 */
[----:B------:R-:W4:Y:S04]  /*df6d0*/  LDL.LU R35, [R1+0x5088] ;  /* 0x0050880001237983 */ /* 0x000f280000300800 */
[----:B------:R-:W4:Y:S04]  /*df6e0*/  LDL.LU R54, [R1+0x1c78] ;  /* 0x001c780001367983 */ /* 0x000f280000300800 */
[----:B------:R-:W4:Y:S04]  /*df6f0*/  LDL.LU R52, [R1+0x13c] ;  /* 0x00013c0001347983 */ /* 0x000f280000300800 */
[----:B------:R-:W4:Y:S01]  /*df700*/  LDL.LU R37, [R1+0x8fc] ;  /* 0x0008fc0001257983 */ /* 0x000f220000300800 */
[----:B------:R-:W-:-:S03]  /*df710*/  LOP3.LUT R3, R57, 0xffff, RZ, 0xc0, !PT ;  /* 0x0000ffff39037812 */ /* 0x000fc600078ec0ff */
[----:B------:R-:W4:Y:S01]  /*df720*/  LDL.LU R57, [R1+0x138] ;  /* 0x0001380001397983 */ /* 0x000f220000300800 */
[--C-:B------:R-:W-:Y:S02]  /*df730*/  PRMT R8, R39, 0x4210, R3.reuse ;  /* 0x0000421027087816 */ /* 0x100fe40000000003 */
[----:B0-----:R-:W-:Y:S02]  /*df740*/  LOP3.LUT R4, R38, 0xffff, RZ, 0xc0, !PT ;  /* 0x0000ffff26047812 */ /* 0x001fe400078ec0ff */
[----:B------:R-:W-:Y:S02]  /*df750*/  PRMT R6, R56, 0x5210, R3 ;  /* 0x0000521038067816 */ /* 0x000fe40000000003 */
[--C-:B------:R-:W-:Y:S02]  /*df760*/  PRMT R5, R59, 0x4210, R4.reuse ;  /* 0x000042103b057816 */ /* 0x100fe40000000004 */
[----:B------:R-:W-:Y:S01]  /*df770*/  PRMT R3, R44, 0x5210, R4 ;  /* 0x000052102c037816 */ /* 0x000fe20000000004 */
[----:B------:R3:W-:Y:S01]  /*df780*/  STL [R1+0x164], R8 ;  /* 0x0001640801007387 */ /* 0x0007e20000100800 */
[----:B------:R-:W-:-:S02]  /*df790*/  LOP3.LUT R9, R61, 0xffff, RZ, 0xc0, !PT ;  /* 0x0000ffff3d097812 */ /* 0x000fc400078ec0ff */
[----:B------:R-:W-:Y:S01]  /*df7a0*/  LOP3.LUT R10, R58, 0xffff, RZ, 0xc0, !PT ;  /* 0x0000ffff3a0a7812 */ /* 0x000fe200078ec0ff */
[----:B------:R-:W-:Y:S04]  /*df7b0*/  STL [R1+0x94], R6 ;  /* 0x0000940601007387 */ /* 0x000fe80000100800 */
[----:B------:R-:W-:Y:S04]  /*df7c0*/  STL [R1+0x168], R5 ;  /* 0x0001680501007387 */ /* 0x000fe80000100800 */
[----:B------:R0:W-:Y:S04]  /*df7d0*/  STL [R1+0x98], R3 ;  /* 0x0000980301007387 */ /* 0x0001e80000100800 */
[----:B------:R-:W4:Y:S04]  /*df7e0*/  LDL.LU R56, [R1+0x506c] ;  /* 0x00506c0001387983 */ /* 0x000f280000300800 */
[----:B------:R-:W4:Y:S01]  /*df7f0*/  LDL.LU R59, [R1+0x51f4] ;  /* 0x0051f400013b7983 */ /* 0x000f220000300800 */
[----:B---3--:R-:W-:-:S04]  /*df800*/  LOP3.LUT R8, R7, 0xffff, RZ, 0xc0, !PT ;  /* 0x0000ffff07087812 */ /* 0x008fc800078ec0ff */
[----:B------:R-:W-:Y:S02]  /*df810*/  PRMT R4, R9, 0x3340, R8 ;  /* 0x0000334009047816 */ /* 0x000fe40000000008 */
[----:B0-----:R-:W-:-:S04]  /*df820*/  PRMT R3, R10, 0x3340, R0 ;  /* 0x000033400a037816 */ /* 0x001fc80000000000 */
        /* <DEDUP_REMOVED lines=8> */
[----:B0-----:R-:W-:Y:S02]  /*df8b0*/  SHF.R.U32.HI R3, RZ, 0x8, R15 ;  /* 0x00000008ff037819 */ /* 0x001fe4000001160f */
[----:B------:R-:W-:Y:S02]  /*df8c0*/  LOP3.LUT R8, R9, 0xffff, RZ, 0xc0, !PT ;  /* 0x0000ffff09087812 */ /* 0x000fe400078ec0ff */
[----:B------:R-:W-:Y:S02]  /*df8d0*/  LOP3.LUT R4, R4, 0xffff, RZ, 0xc0, !PT ;  /* 0x0000ffff04047812 */ /* 0x000fe400078ec0ff */
[----:B------:R-:W-:Y:S02]  /*df8e0*/  LOP3.LUT R3, R3, 0xffff, RZ, 0xc0, !PT ;  /* 0x0000ffff03037812 */ /* 0x000fe400078ec0ff */
[----:B------:R-:W-:-:S02]  /*df8f0*/  PRMT R5, R8, 0x3340, R4 ;  /* 0x0000334008057816 */ /* 0x000fc40000000004 */
[----:B------:R-:W-:-:S05]  /*df900*/  PRMT R6, R3, 0x3340, R0 ;  /* 0x0000334003067816 */ /* 0x000fca0000000000 */
[----:B------:R0:W-:Y:S04]  /*df910*/  STL [R1+0x1a0], R6 ;  /* 0x0001a00601007387 */ /* 0x0001e80000100800 */
[----:B------:R1:W-:Y:S01]  /*df920*/  STL [R1+0x3c0], R5 ;  /* 0x0003c00501007387 */ /* 0x0003e20000100800 */
[----:B--2---:R-:W-:Y:S02]  /*df930*/  LOP3.LUT R3, R33, 0xffff, RZ, 0xc0, !PT ;  /* 0x0000ffff21037812 */ /* 0x004fe400078ec0ff */
[----:B----4-:R-:W-:Y:S02]  /*df940*/  LOP3.LUT R4, R35, 0xffff, RZ, 0xc0, !PT ;  /* 0x0000ffff23047812 */ /* 0x010fe400078ec0ff */
[--C-:B------:R-:W-:Y:S02]  /*df950*/  PRMT R8, R54, 0x4210, R3.reuse ;  /* 0x0000421036087816 */ /* 0x100fe40000000003 */
[----:B0-----:R-:W-:-:S02]  /*df960*/  PRMT R6, R52, 0x5210, R3 ;  /* 0x0000521034067816 */ /* 0x001fc40000000003 */
[--C-:B-1----:R-:W-:Y:S02]  /*df970*/  PRMT R5, R37, 0x4210, R4.reuse ;  /* 0x0000421025057816 */ /* 0x102fe40000000004 */
[----:B------:R-:W-:Y:S01]  /*df980*/  PRMT R3, R57, 0x5210, R4 ;  /* 0x0000521039037816 */ /* 0x000fe20000000004 */
[----:B------:R-:W-:Y:S04]  /*df990*/  STL [R1+0x150], R8 ;  /* 0x0001500801007387 */ /* 0x000fe80000100800 */
[----:B------:R-:W-:Y:S04]  /*df9a0*/  STL [R1+0x70], R6 ;  /* 0x0000700601007387 */ /* 0x000fe80000100800 */
[----:B------:R-:W2:Y:S04]  /*df9b0*/  LDL.LU R39, [R1+0x51fc] ;  /* 0x0051fc0001277983 */ /* 0x000ea80000300800 */
[----:B------:R-:W-:Y:S04]  /*df9c0*/  STL [R1+0x154], R5 ;  /* 0x0001540501007387 */ /* 0x000fe80000100800 */
[----:B------:R-:W4:Y:S04]  /*df9d0*/  LDL.LU R33, [R1+0x51d4] ;  /* 0x0051d40001217983 */ /* 0x000f280000300800 */
[----:B------:R0:W-:Y:S04]  /*df9e0*/  STL [R1+0x74], R3 ;  /* 0x0000740301007387 */ /* 0x0001e80000100800 */
[----:B------:R-:W4:Y:S04]  /*df9f0*/  LDL.LU R35, [R1+0x84c] ;  /* 0x00084c0001237983 */ /* 0x000f280000300800 */
[----:B------:R-:W4:Y:S04]  /*dfa00*/  LDL.LU R54, [R1+0x14c] ;  /* 0x00014c0001367983 */ /* 0x000f280000300800 */
[----:B------:R-:W4:Y:S04]  /*dfa10*/  LDL.LU R52, [R1+0x81c] ;  /* 0x00081c0001347983 */ /* 0x000f280000300800 */
[----:B------:R-:W4:Y:S01]  /*dfa20*/  LDL.LU R37, [R1+0x15c] ;  /* 0x00015c0001257983 */ /* 0x000f220000300800 */
[----:B------:R-:W-:-:S03]  /*dfa30*/  SHF.R.U32.HI R4, RZ, 0x8, R50 ;  /* 0x00000008ff047819 */ /* 0x000fc60000011632 */
[----:B------:R-:W4:Y:S01]  /*dfa40*/  LDL.LU R50, [R1+0x5708] ;  /* 0x0057080001327983 */ /* 0x000f220000300800 */
[----:B0-----:R-:W-:Y:S02]  /*dfa50*/  SHF.R.U32.HI R3, RZ, 0x8, R10 ;  /* 0x00000008ff037819 */ /* 0x001fe4000001160a */
[----:B------:R-:W-:Y:S02]  /*dfa60*/  LOP3.LUT R4, R4, 0xffff, RZ, 0xc0, !PT ;  /* 0x0000ffff04047812 */ /* 0x000fe400078ec0ff */
[----:B------:R-:W-:Y:S02]  /*dfa70*/  LOP3.LUT R3, R3, 0xffff, RZ, 0xc0, !PT ;  /* 0x0000ffff03037812 */ /* 0x000fe400078ec0ff */
[--C-:B------:R-:W-:Y:S02]  /*dfa80*/  PRMT R5, R4, 0x3340, R0.reuse ;  /* 0x0000334004057816 */ /* 0x100fe40000000000 */
[----:B------:R-:W-:Y:S02]  /*dfa90*/  PRMT R6, R3, 0x3340, R0 ;  /* 0x0000334003067816 */ /* 0x000fe40000000000 */
[----:B------:R-:W-:-:S03]  /*dfaa0*/  LOP3.LUT R3, R56, 0xffff, RZ, 0xc0, !PT ;  /* 0x0000ffff38037812 */ /* 0x000fc600078ec0ff */
[----:B------:R-:W-:Y:S04]  /*dfab0*/  STL [R1+0x19c], R6 ;  /* 0x00019c0601007387 */ /* 0x000fe80000100800 */
[----:B------:R3:W-:Y:S01]  /*dfac0*/  STL [R1+0x198], R5 ;  /* 0x0001980501007387 */ /* 0x0007e20000100800 */
[----:B------:R-:W-:-:S03]  /*dfad0*/  LOP3.LUT R4, R59, 0xffff, RZ, 0xc0, !PT ;  /* 0x0000ffff3b047812 */ /* 0x000fc600078ec0ff */
[----:B------:R-:W4:Y:S04]  /*dfae0*/  LDL.LU R57, [R1+0x5434] ;  /* 0x0054340001397983 */ /* 0x000f280000300800 */
[----:B------:R-:W4:Y:S01]  /*dfaf0*/  LDL.LU R56, [R1+0x5430] ;  /* 0x0054300001387983 */ /* 0x000f220000300800 */
[--C-:B---3--:R-:W-:Y:S02]  /*dfb00*/  PRMT R5, R44, 0x4210, R3.reuse ;  /* 0x000042102c057816 */ /* 0x108fe40000000003 */
[----:B------:R-:W-:-:S03]  /*dfb10*/  PRMT R3, R61, 0x5210, R3 ;  /* 0x000052103d037816 */ /* 0x000fc60000000003 */
[----:B------:R0:W-:Y:S04]  /*dfb20*/  STL [R1+0x158], R5 ;  /* 0x0001580501007387 */ /* 0x0001e80000100800 */
[----:B------:R-:W3:Y:S04]  /*dfb30*/  LDL.LU R59, [R1+0x7ac] ;  /* 0x0007ac00013b7983 */ /* 0x000ee80000300800 */
[----:B------:R-:W3:Y:S04]  /*dfb40*/  LDL.LU R44, [R1+0x16c] ;  /* 0x00016c00012c7983 */ /* 0x000ee80000300800 */
[----:B------:R-:W3:Y:S04]  /*dfb50*/  LDL.LU R61, [R1+0x80c] ;  /* 0x00080c00013d7983 */ /* 0x000ee80000300800 */
[----:B------:R1:W-:Y:S01]  /*dfb60*/  STL [R1+0x78], R3 ;  /* 0x0000780301007387 */ /* 0x0003e20000100800 */
[----:B0-----:R-:W-:-:S02]  /*dfb70*/  PRMT R5, R58, 0x4210, R4 ;  /* 0x000042103a057816 */ /* 0x001fc40000000004 */
[----:B-1----:R-:W-:-:S03]  /*dfb80*/  SHF.R.U32.HI R3, RZ, 0x8, R42 ;  /* 0x00000008ff037819 */ /* 0x002fc6000001162a */
[----:B------:R-:W-:Y:S04]  /*dfb90*/  STL [R1+0x140], R5 ;  /* 0x0001400501007387 */ /* 0x000fe80000100800 */
[----:B------:R-:W3:Y:S01]  /*dfba0*/  LDL.LU R42, [R1+0x5704] ;  /* 0x00570400012a7983 */ /* 0x000ee20000300800 */
[----:B------:R-:W-:-:S05]  /*dfbb0*/  PRMT R4, R7, 0x5210, R4 ;  /* 0x0000521007047816 */ /* 0x000fca0000000004 */
[----:B------:R0:W-:Y:S04]  /*dfbc0*/  STL [R1+0x60], R4 ;  /* 0x0000600401007387 */ /* 0x0001e80000100800 */
[----:B------:R-:W3:Y:S04]  /*dfbd0*/  LDL.LU R58, [R1+0x53a4] ;  /* 0x0053a400013a7983 */ /* 0x000ee80000300800 */
[----:B------:R-:W3:Y:S01]  /*dfbe0*/  LDL.LU R7, [R1+0x5254] ;  /* 0x0052540001077983 */ /* 0x000ee20000300800 */
[----:B------:R-:W-:Y:S02]  /*dfbf0*/  LOP3.LUT R3, R3, 0xffff, RZ, 0xc0, !PT ;  /* 0x0000ffff03037812 */ /* 0x000fe400078ec0ff */
[----:B0-----:R-:W-:-:S02]  /*dfc00*/  SHF.R.U32.HI R4, RZ, 0x8, R45 ;  /* 0x00000008ff047819 */ /* 0x001fc4000001162d */
[----:B------:R-:W3:Y:S01]  /*dfc10*/  LDL.LU R45, [R1+0x52f8] ;  /* 0x0052f800012d7983 */ /* 0x000ee20000300800 */
[----:B------:R-:W-:Y:S02]  /*dfc20*/  PRMT R3, R3, 0x3340, R0 ;  /* 0x0000334003037816 */ /* 0x000fe40000000000 */
[----:B------:R-:W-:-:S04]  /*dfc30*/  LOP3.LUT R4, R4, 0xffff, RZ, 0xc0, !PT ;  /* 0x0000ffff04047812 */ /* 0x000fc800078ec0ff */
[----:B------:R-:W-:Y:S01]  /*dfc40*/  PRMT R5, R4, 0x3340, R0 ;  /* 0x0000334004057816 */ /* 0x000fe20000000000 */
[----:B------:R2:W-:Y:S04]  /*dfc50*/  STL [R1+0x194], R3 ;  /* 0x0001940301007387 */ /* 0x0005e80000100800 */
[----:B------:R0:W-:Y:S01]  /*dfc60*/  STL [R1+0x190], R5 ;  /* 0x0001900501007387 */ /* 0x0001e20000100800 */
[----:B--2---:R-:W-:Y:S02]  /*dfc70*/  LOP3.LUT R3, R39, 0xffff, RZ, 0xc0, !PT ;  /* 0x0000ffff27037812 */ /* 0x004fe400078ec0ff */
[----:B----4-:R-:W-:Y:S02]  /*dfc80*/  LOP3.LUT R4, R33, 0xffff, RZ, 0xc0, !PT ;  /* 0x0000ffff21047812 */ /* 0x010fe400078ec0ff */
[----:B0-----:R-:W-:-:S02]  /*dfc90*/  PRMT R5, R35, 0x4210, R3 ;  /* 0x0000421023057816 */ /* 0x001fc40000000003 */
[----:B------:R-:W-:Y:S02]  /*dfca0*/  PRMT R3, R54, 0x5210, R3 ;  /* 0x0000521036037816 */ /* 0x000fe40000000003 */
[--C-:B------:R-:W-:Y:S01]  /*dfcb0*/  PRMT R6, R52, 0x4210, R4.reuse ;  /* 0x0000421034067816 */ /* 0x100fe20000000004 */
[----:B------:R0:W-:Y:S04]  /*dfcc0*/  STL [R1+0x144], R5 ;  /* 0x0001440501007387 */ /* 0x0001e80000100800 */
[----:B------:R1:W-:Y:S04]  /*dfcd0*/  STL [R1+0x64], R3 ;  /* 0x0000640301007387 */ /* 0x0003e80000100800 */
[----:B------:R-:W-:Y:S01]  /*dfce0*/  STL [R1+0x148], R6 ;  /* 0x0001480601007387 */ /* 0x000fe20000100800 */
[----:B0-----:R-:W-:-:S02]  /*dfcf0*/  PRMT R5, R37, 0x5210, R4 ;  /* 0x0000521025057816 */ /* 0x001fc40000000004 */
[----:B-1----:R-:W-:-:S03]  /*dfd00*/  SHF.R.U32.HI R3, RZ, 0x8, R46 ;  /* 0x00000008ff037819 */ /* 0x002fc6000001162e */
[----:B------:R-:W-:Y:S04]  /*dfd10*/  STL [R1+0x68], R5 ;  /* 0x0000680501007387 */ /* 0x000fe80000100800 */
[----:B------:R-:W2:Y:S01]  /*dfd20*/  LDL.LU R46, [R1+0x53f4] ;  /* 0x0053f400012e7983 */ /* 0x000ea20000300800 */
[----:B------:R-:W-:Y:S02]  /*dfd30*/  LOP3.LUT R3, R3, 0xffff, RZ, 0xc0, !PT ;  /* 0x0000ffff03037812 */ /* 0x000fe400078ec0ff */
[----:B------:R-:W-:Y:S02]  /*dfd40*/  LOP3.LUT R24, R57, 0xffff, RZ, 0xc0, !PT ;  /* 0x0000ffff39187812 */ /* 0x000fe400078ec0ff */
[----:B------:R-:W-:Y:S02]  /*dfd50*/  LOP3.LUT R25, R56, 0xffff, RZ, 0xc0, !PT ;  /* 0x0000ffff38197812 */ /* 0x000fe400078ec0ff */
[----:B---3--:R-:W-:-:S02]  /*dfd60*/  SHF.R.U32.HI R4, RZ, 0x8, R42 ;  /* 0x00000008ff047819 */ /* 0x008fc4000001162a */
[----:B------:R-:W-:Y:S02]  /*dfd70*/  PRMT R42, R3, 0x3340, R0 ;  /* 0x00003340032a7816 */ /* 0x000fe40000000000 */
[----:B------:R-:W-:-:S04]  /*dfd80*/  LOP3.LUT R4, R4, 0xffff, RZ, 0xc0, !PT ;  /* 0x0000ffff04047812 */ /* 0x000fc800078ec0ff */
[----:B------:R-:W-:Y:S01]  /*dfd90*/  PRMT R3, R4, 0x3340, R0 ;  /* 0x0000334004037816 */ /* 0x000fe20000000000 */
[----:B------:R-:W-:Y:S04]  /*dfda0*/  STL [R1+0x56b4], R42 ;  /* 0x0056b42a01007387 */ /* 0x000fe80000100800 */
[----:B------:R0:W-:Y:S02]  /*dfdb0*/  STL [R1+0x188], R3 ;  /* 0x0001880301007387 */ /* 0x0001e40000100800 */
[--C-:B0-----:R-:W-:Y:S02]  /*dfdc0*/  PRMT R3, R59, 0x4210, R24.reuse ;  /* 0x000042103b037816 */ /* 0x101fe40000000018 */
[----:B------:R-:W-:-:S05]  /*dfdd0*/  PRMT R24, R44, 0x5210, R24 ;  /* 0x000052102c187816 */ /* 0x000fca0000000018 */
[----:B------:R-:W-:Y:S04]  /*dfde0*/  STL [R1+0x55dc], R24 ;  /* 0x0055dc1801007387 */ /* 0x000fe80000100800 */
[----:B------:R0:W-:Y:S04]  /*dfdf0*/  STL [R1], R3 ;  /* 0x0000000301007387 */ /* 0x0001e80000100800 */
[----:B------:R-:W3:Y:S01]  /*dfe00*/  LDL.LU R55, [R1+0x79c] ;  /* 0x00079c0001377983 */ /* 0x000ee20000300800 */
[--C-:B0-----:R-:W-:Y:S02]  /*dfe10*/  PRMT R3, R61, 0x4210, R25.reuse ;  /* 0x000042103d037816 */ /* 0x101fe40000000019 */
[----:B------:R-:W-:-:S03]  /*dfe20*/  PRMT R25, R50, 0x5210, R25 ;  /* 0x0000521032197816 */ /* 0x000fc60000000019 */
[----:B------:R0:W-:Y:S04]  /*dfe30*/  STL [R1+0x4], R3 ;  /* 0x0000040301007387 */ /* 0x0001e80000100800 */
[----:B------:R-:W4:Y:S04]  /*dfe40*/  LDL.LU R38, [R1+0x180] ;  /* 0x0001800001267983 */ /* 0x000f280000300800 */
[----:B------:R-:W4:Y:S04]  /*dfe50*/  LDL.LU R50, [R1+0x53f8] ;  /* 0x0053f80001327983 */ /* 0x000f280000300800 */
[----:B------:R-:W-:Y:S04]  /*dfe60*/  STL [R1+0x55e4], R25 ;  /* 0x0055e41901007387 */ /* 0x000fe80000100800 */
[----:B------:R-:W4:Y:S04]  /*dfe70*/  LDL.LU R39, [R1+0x7cc] ;  /* 0x0007cc0001277983 */ /* 0x000f280000300800 */
[----:B------:R-:W4:Y:S01]  /*dfe80*/  LDL.LU R33, [R1+0x184] ;  /* 0x0001840001217983 */ /* 0x000f220000300800 */
[----:B------:R-:W-:-:S02]  /*dfe90*/  LOP3.LUT R9, R58, 0xffff, RZ, 0xc0, !PT ;  /* 0x0000ffff3a097812 */ /* 0x000fc400078ec0ff */
[----:B------:R-:W-:Y:S02]  /*dfea0*/  LOP3.LUT R10, R7, 0xffff, RZ, 0xc0, !PT ;  /* 0x0000ffff070a7812 */ /* 0x000fe400078ec0ff */
[----:B------:R-:W-:Y:S01]  /*dfeb0*/  LOP3.LUT R8, R45, 0xffff, RZ, 0xc0, !PT ;  /* 0x0000ffff2d087812 */ /* 0x000fe200078ec0ff */
[----:B------:R-:W4:Y:S04]  /*dfec0*/  LDL.LU R35, [R1+0x31c] ;  /* 0x00031c0001237983 */ /* 0x000f280000300800 */
[----:B------:R-:W4:Y:S01]  /*dfed0*/  LDL.LU R52, [R1+0x1f70] ;  /* 0x001f700001347983 */ /* 0x000f220000300800 */
[----:B0-----:R-:W-:Y:S02]  /*dfee0*/  PRMT R3, R10, 0x3340, R0 ;  /* 0x000033400a037816 */ /* 0x001fe40000000000 */
[----:B------:R-:W-:Y:S01]  /*dfef0*/  PRMT R4, R9, 0x3340, R8 ;  /* 0x0000334009047816 */ /* 0x000fe20000000008 */
[----:B------:R-:W4:Y:S03]  /*dff00*/  LDL.LU R37, [R1+0x74c] ;  /* 0x00074c0001257983 */ /* 0x000f260000300800 */
        /* <DEDUP_REMOVED lines=9> */
[----:B--2---:R-:W-:-:S03]  /*dffa0*/  LOP3.LUT R26, R46, 0xffff, RZ, 0xc0, !PT ;  /* 0x0000ffff2e1a7812 */ /* 0x004fc600078ec0ff */
[----:B------:R-:W2:Y:S04]  /*dffb0*/  LDL.LU R46, [R1+0x5198] ;  /* 0x00519800012e7983 */ /* 0x000ea80000300800 */
[----:B------:R-:W2:Y:S04]  /*dffc0*/  LDL.LU R58, [R1+0x50f4] ;  /* 0x0050f400013a7983 */ /* 0x000ea80000300800 */
[----:B------:R-:W2:Y:S01]  /*dffd0*/  LDL.LU R45, [R1+0x5148] ;  /* 0x00514800012d7983 */ /* 0x000ea20000300800 */
[----:B------:R-:W-:Y:S02]  /*dffe0*/  SHF.R.U32.HI R4, RZ, 0x8, R9 ;  /* 0x00000008ff047819 */ /* 0x000fe40000011609 */
[----:B0-----:R-:W-:-:S02]  /*dfff0*/  SHF.R.U32.HI R3, RZ, 0x8, R8 ;  /* 0x00000008ff037819 */ /* 0x001fc40000011608 */
[----:B------:R-:W-:Y:S02]  /*e0000*/  LOP3.LUT R4, R4, 0xffff, RZ, 0xc0, !PT ;  /* 0x0000ffff04047812 */ /* 0x000fe400078ec0ff */
[----:B------:R-:W-:-:S04]  /*e0010*/  LOP3.LUT R3, R3, 0xffff, RZ, 0xc0, !PT ;  /* 0x0000ffff03037812 */ /* 0x000fc800078ec0ff */
[----:B------:R-:W-:-:S05]  /*e0020*/  PRMT R3, R4, 0x3340, R3 ;  /* 0x0000334004037816 */ /* 0x000fca0000000003 */
[----:B------:R3:W-:Y:S02]  /*e0030*/  STL [R1+0x3bc], R3 ;  /* 0x0003bc0301007387 */ /* 0x0007e40000100800 */
[--C-:B---3--:R-:W-:Y:S02]  /*e0040*/  PRMT R3, R55, 0x4210, R26.reuse ;  /* 0x0000421037037816 */ /* 0x108fe4000000001a */
[----:B----4-:R-:W-:Y:S02]  /*e0050*/  PRMT R26, R38, 0x5210, R26 ;  /* 0x00005210261a7816 */ /* 0x010fe4000000001a */
[----:B------:R-:W-:-:S04]  /*e0060*/  LOP3.LUT R27, R50, 0xffff, RZ, 0xc0, !PT ;  /* 0x0000ffff321b7812 */ /* 0x000fc800078ec0ff */
[--C-:B------:R-:W-:Y:S01]  /*e0070*/  PRMT R4, R39, 0x4210, R27.reuse ;  /* 0x0000421027047816 */ /* 0x100fe2000000001b */
[----:B------:R-:W-:Y:S01]  /*e0080*/  STL [R1+0x55ec], R26 ;  /* 0x0055ec1a01007387 */ /* 0x000fe20000100800 */
[----:B------:R-:W-:-:S03]  /*e0090*/  PRMT R27, R33, 0x5210, R27 ;  /* 0x00005210211b7816 */ /* 0x000fc6000000001b */
[----:B------:R0:W-:Y:S04]  /*e00a0*/  STL [R1+0x8], R3 ;  /* 0x0000080301007387 */ /* 0x0001e80000100800 */
[----:B------:R-:W3:Y:S04]  /*e00b0*/  LDL.LU R50, [R1+0x324] ;  /* 0x0003240001327983 */ /* 0x000ee80000300800 */
[----:B------:R-:W-:Y:S04]  /*e00c0*/  STL [R1+0x55f0], R27 ;  /* 0x0055f01b01007387 */ /* 0x000fe80000100800 */
[----:B------:R1:W-:Y:S01]  /*e00d0*/  STL [R1+0xc], R4 ;  /* 0x00000c0401007387 */ /* 0x0003e20000100800 */
[----:B0-----:R-:W-:-:S04]  /*e00e0*/  SHF.R.U32.HI R3, RZ, 0x8, R10 ;  /* 0x00000008ff037819 */ /* 0x001fc8000001160a */
[----:B------:R-:W-:Y:S02]  /*e00f0*/  LOP3.LUT R3, R3, 0xffff, RZ, 0xc0, !PT ;  /* 0x0000ffff03037812 */ /* 0x000fe400078ec0ff */
[----:B-1----:R-:W-:Y:S02]  /*e0100*/  SHF.R.U32.HI R4, RZ, 0x8, R35 ;  /* 0x00000008ff047819 */ /* 0x002fe40000011623 */
[--C-:B------:R-:W-:Y:S02]  /*e0110*/  PRMT R5, R3, 0x3340, R0.reuse ;  /* 0x0000334003057816 */ /* 0x100fe40000000000 */
[----:B------:R-:W-:Y:S02]  /*e0120*/  LOP3.LUT R3, R4, 0xffff, RZ, 0xc0, !PT ;  /* 0x0000ffff04037812 */ /* 0x000fe400078ec0ff */
[----:B------:R-:W-:Y:S01]  /*e0130*/  LOP3.LUT R4, R52, 0xffff, RZ, 0xc0, !PT ;  /* 0x0000ffff34047812 */ /* 0x000fe200078ec0ff */
[----:B------:R0:W-:Y:S01]  /*e0140*/  STL [R1+0x184], R5 ;  /* 0x0001840501007387 */ /* 0x0001e20000100800 */
[----:B------:R-:W-:-:S05]  /*e0150*/  PRMT R3, R3, 0x3340, R0 ;  /* 0x0000334003037816 */ /* 0x000fca0000000000 */
[----:B------:R1:W-:Y:S01]  /*e0160*/  STL [R1+0x180], R3 ;  /* 0x0001800301007387 */ /* 0x0003e20000100800 */
[--C-:B0-----:R-:W-:Y:S02]  /*e0170*/  PRMT R5, R37, 0x4210, R4.reuse ;  /* 0x0000421025057816 */ /* 0x101fe40000000004 */
[----:B------:R-:W-:-:S03]  /*e0180*/  PRMT R4, R57, 0x5210, R4 ;  /* 0x0000521039047816 */ /* 0x000fc60000000004 */
[----:B------:R-:W-:Y:S04]  /*e0190*/  STL [R1+0x130], R5 ;  /* 0x0001300501007387 */ /* 0x000fe80000100800 */
[----:B------:R-:W4:Y:S04]  /*e01a0*/  LDL.LU R52, [R1+0x50c8] ;  /* 0x0050c80001347983 */ /* 0x000f280000300800 */
[----:B------:R0:W-:Y:S04]  /*e01b0*/  STL [R1+0x50], R4 ;  /* 0x0000500401007387 */ /* 0x0001e80000100800 */
[----:B------:R-:W4:Y:S01]  /*e01c0*/  LDL.LU R37, [R1+0x50c0] ;  /* 0x0050c00001257983 */ /* 0x000f220000300800 */
[----:B-1----:R-:W-:-:S03]  /*e01d0*/  LOP3.LUT R3, R7, 0xffff, RZ, 0xc0, !PT ;  /* 0x0000ffff07037812 */ /* 0x002fc600078ec0ff */
[----:B------:R-:W4:Y:S04]  /*e01e0*/  LDL.LU R57, [R1+0x73c] ;  /* 0x00073c0001397983 */ /* 0x000f280000300800 */
[----:B------:R-:W4:Y:S01]  /*e01f0*/  LDL.LU R7, [R1+0x1f0] ;  /* 0x0001f00001077983 */ /* 0x000f220000300800 */
[--C-:B------:R-:W-:Y:S02]  /*e0200*/  PRMT R8, R56, 0x4210, R3.reuse ;  /* 0x0000421038087816 */ /* 0x100fe40000000003 */
[----:B------:R-:W-:Y:S02]  /*e0210*/  PRMT R6, R59, 0x5210, R3 ;  /* 0x000052103b067816 */ /* 0x000fe40000000003 */
[----:B0-----:R-:W-:Y:S01]  /*e0220*/  LOP3.LUT R4, R54, 0xffff, RZ, 0xc0, !PT ;  /* 0x0000ffff36047812 */ /* 0x001fe200078ec0ff */
[----:B------:R0:W-:Y:S03]  /*e0230*/  STL [R1+0x134], R8 ;  /* 0x0001340801007387 */ /* 0x0001e60000100800 */
[----:B------:R-:W-:Y:S01]  /*e0240*/  PRMT R5, R44, 0x4210, R4 ;  /* 0x000042102c057816 */ /* 0x000fe20000000004 */
[----:B------:R-:W-:Y:S04]  /*e0250*/  STL [R1+0x54], R6 ;  /* 0x0000540601007387 */ /* 0x000fe80000100800 */
[----:B------:R-:W-:Y:S01]  /*e0260*/  STL [R1+0x138], R5 ;  /* 0x0001380501007387 */ /* 0x000fe20000100800 */
[----:B--2---:R-:W-:-:S03]  /*e0270*/  LOP3.LUT R9, R46, 0xffff, RZ, 0xc0, !PT ;  /* 0x0000ffff2e097812 */ /* 0x004fc600078ec0ff */
[----:B------:R-:W2:Y:S01]  /*e0280*/  LDL.LU R46, [R1+0x65c] ;  /* 0x00065c00012e7983 */ /* 0x000ea20000300800 */
[----:B------:R-:W-:Y:S02]  /*e0290*/  PRMT R3, R61, 0x5210, R4 ;  /* 0x000052103d037816 */ /* 0x000fe40000000004 */
[----:B------:R-:W-:Y:S02]  /*e02a0*/  LOP3.LUT R10, R58, 0xffff, RZ, 0xc0, !PT ;  /* 0x0000ffff3a0a7812 */ /* 0x000fe400078ec0ff */
[----:B0-----:R-:W-:Y:S01]  /*e02b0*/  LOP3.LUT R8, R45, 0xffff, RZ, 0xc0, !PT ;  /* 0x0000ffff2d087812 */ /* 0x001fe200078ec0ff */
[----:B------:R0:W-:Y:S03]  /*e02c0*/  STL [R1+0x58], R3 ;  /* 0x0000580301007387 */ /* 0x0001e60000100800 */
[----:B------:R-:W-:Y:S01]  /*e02d0*/  PRMT R4, R9, 0x3340, R8 ;  /* 0x0000334009047816 */ /* 0x000fe20000000008 */
[----:B------:R-:W2:Y:S01]  /*e02e0*/  LDL.LU R45, [R1+0x128] ;  /* 0x00012800012d7983 */ /* 0x000ea20000300800 */
[----:B0-----:R-:W-:-:S04]  /*e02f0*/  PRMT R3, R10, 0x3340, R0 ;  /* 0x000033400a037816 */ /* 0x001fc80000000000 */
[----:B------:R-:W-:-:S05]  /*e0300*/  PRMT R4, R4, 0x5410, R3 ;  /* 0x0000541004047816 */ /* 0x000fca0000000003 */
[----:B------:R0:W-:Y:S04]  /*e0310*/  STL [R1+0x85c], R4 ;  /* 0x00085c0401007387 */ /* 0x0001e80000100800 */
[----:B------:R-:W2:Y:S04]  /*e0320*/  LDL.LU R56, [R1+0x330] ;  /* 0x0003300001387983 */ /* 0x000ea80000300800 */
[----:B------:R-:W2:Y:S04]  /*e0330*/  LDL.LU R59, [R1+0x50a8] ;  /* 0x0050a800013b7983 */ /* 0x000ea80000300800 */
[----:B------:R-:W2:Y:S04]  /*e0340*/  LDL.LU R44, [R1+0x5240] ;  /* 0x00524000012c7983 */ /* 0x000ea80000300800 */
[----:B------:R-:W2:Y:S04]  /*e0350*/  LDL.LU R61, [R1+0x650] ;  /* 0x00065000013d7983 */ /* 0x000ea80000300800 */
[----:B------:R-:W2:Y:S01]  /*e0360*/  LDL.LU R58, [R1+0x11c] ;  /* 0x00011c00013a7983 */ /* 0x000ea20000300800 */
[----:B------:R-:W-:-:S02]  /*e0370*/  SHF.R.U32.HI R9, RZ, 0x8, R9 ;  /* 0x00000008ff097819 */ /* 0x000fc40000011609 */
[----:B0-----:R-:W-:Y:S02]  /*e0380*/  SHF.R.U32.HI R4, RZ, 0x8, R8 ;  /* 0x00000008ff047819 */ /* 0x001fe40000011608 */
[----:B------:R-:W-:Y:S02]  /*e0390*/  LOP3.LUT R8, R9, 0xffff, RZ, 0xc0, !PT ;  /* 0x0000ffff09087812 */ /* 0x000fe400078ec0ff */
[----:B------:R-:W-:-:S04]  /*e03a0*/  LOP3.LUT R4, R4, 0xffff, RZ, 0xc0, !PT ;  /* 0x0000ffff04047812 */ /* 0x000fc800078ec0ff */
[----:B------:R-:W-:Y:S02]  /*e03b0*/  PRMT R5, R8, 0x3340, R4 ;  /* 0x0000334008057816 */ /* 0x000fe40000000004 */
[----:B---3--:R-:W-:Y:S02]  /*e03c0*/  SHF.R.U32.HI R3, RZ, 0x8, R50 ;  /* 0x00000008ff037819 */ /* 0x008fe40000011632 */
[----:B------:R-:W3:Y:S02]  /*e03d0*/  LDL.LU R50, [R1+0x64c] ;  /* 0x00064c0001327983 */ /* 0x000ee40000300800 */
[----:B------:R-:W-:-:S04]  /*e03e0*/  LOP3.LUT R3, R3, 0xffff, RZ, 0xc0, !PT ;  /* 0x0000ffff03037812 */ /* 0x000fc800078ec0ff */
[----:B------:R-:W-:-:S05]  /*e03f0*/  PRMT R6, R3, 0x3340, R0 ;  /* 0x0000334003067816 */ /* 0x000fca0000000000 */
[----:B------:R-:W-:Y:S04]  /*e0400*/  STL [R1+0x17c], R6 ;  /* 0x00017c0601007387 */ /* 0x000fe80000100800 */
[----:B------:R0:W-:Y:S04]  /*e0410*/  STL [R1+0x3b8], R5 ;  /* 0x0003b80501007387 */ /* 0x0001e80000100800 */
[----:B------:R-:W3:Y:S01]  /*e0420*/  LDL.LU R55, [R1+0x118] ;  /* 0x0001180001377983 */ /* 0x000ee20000300800 */
[----:B----4-:R-:W-:-:S04]  /*e0430*/  LOP3.LUT R3, R52, 0xffff, RZ, 0xc0, !PT ;  /* 0x0000ffff34037812 */ /* 0x010fc800078ec0ff */
[--C-:B0-----:R-:W-:Y:S02]  /*e0440*/  PRMT R5, R57, 0x4210, R3.reuse ;  /* 0x0000421039057816 */ /* 0x101fe40000000003 */
[----:B------:R-:W-:Y:S02]  /*e0450*/  PRMT R3, R7, 0x5210, R3 ;  /* 0x0000521007037816 */ /* 0x000fe40000000003 */
[----:B------:R-:W-:Y:S01]  /*e0460*/  LOP3.LUT R4, R37, 0xffff, RZ, 0xc0, !PT ;  /* 0x0000ffff25047812 */ /* 0x000fe200078ec0ff */
        /* <DEDUP_REMOVED lines=9> */
[----:B--2---:R-:W-:-:S05]  /*e0500*/  PRMT R3, R46, 0x4210, R4 ;  /* 0x000042102e037816 */ /* 0x004fca0000000004 */
[----:B------:R0:W-:Y:S04]  /*e0510*/  STL [R1+0x124], R3 ;  /* 0x0001240301007387 */ /* 0x0001e80000100800 */
[----:B------:R-:W2:Y:S04]  /*e0520*/  LDL.LU R57, [R1+0x5258] ;  /* 0x0052580001397983 */ /* 0x000ea80000300800 */
[----:B------:R-:W2:Y:S04]  /*e0530*/  LDL.LU R7, [R1+0x5274] ;  /* 0x0052740001077983 */ /* 0x000ea80000300800 */
[----:B------:R-:W2:Y:S01]  /*e0540*/  LDL.LU R46, [R1+0x5318] ;  /* 0x00531800012e7983 */ /* 0x000ea20000300800 */
[----:B------:R-:W-:-:S03]  /*e0550*/  PRMT R4, R45, 0x5210, R4 ;  /* 0x000052102d047816 */ /* 0x000fc60000000004 */
[----:B------:R-:W2:Y:S04]  /*e0560*/  LDL.LU R45, [R1+0x534c] ;  /* 0x00534c00012d7983 */ /* 0x000ea80000300800 */
[----:B------:R1:W-:Y:S01]  /*e0570*/  STL [R1+0x44], R4 ;  /* 0x0000440401007387 */ /* 0x0003e20000100800 */
[----:B0-----:R-:W-:-:S04]  /*e0580*/  SHF.R.U32.HI R3, RZ, 0x8, R10 ;  /* 0x00000008ff037819 */ /* 0x001fc8000001160a */
[----:B------:R-:W-:Y:S02]  /*e0590*/  LOP3.LUT R3, R3, 0xffff, RZ, 0xc0, !PT ;  /* 0x0000ffff03037812 */ /* 0x000fe400078ec0ff */
[----:B-1----:R-:W-:Y:S02]  /*e05a0*/  SHF.R.U32.HI R4, RZ, 0x8, R56 ;  /* 0x00000008ff047819 */ /* 0x002fe40000011638 */
[--C-:B------:R-:W-:Y:S02]  /*e05b0*/  PRMT R6, R3, 0x3340, R0.reuse ;  /* 0x0000334003067816 */ /* 0x100fe40000000000 */
[----:B------:R-:W-:Y:S02]  /*e05c0*/  LOP3.LUT R4, R4, 0xffff, RZ, 0xc0, !PT ;  /* 0x0000ffff04047812 */ /* 0x000fe400078ec0ff */
[----:B------:R-:W-:Y:S02]  /*e05d0*/  LOP3.LUT R3, R59, 0xffff, RZ, 0xc0, !PT ;  /* 0x0000ffff3b037812 */ /* 0x000fe400078ec0ff */
[----:B------:R-:W-:Y:S01]  /*e05e0*/  PRMT R5, R4, 0x3340, R0 ;  /* 0x0000334004057816 */ /* 0x000fe20000000000 */
[----:B------:R0:W-:Y:S01]  /*e05f0*/  STL [R1+0x16c], R6 ;  /* 0x00016c0601007387 */ /* 0x0001e20000100800 */
[----:B------:R-:W-:-:S03]  /*e0600*/  LOP3.LUT R4, R44, 0xffff, RZ, 0xc0, !PT ;  /* 0x0000ffff2c047812 */ /* 0x000fc600078ec0ff */
[----:B------:R1:W-:Y:S01]  /*e0610*/  STL [R1+0x15c], R5 ;  /* 0x00015c0501007387 */ /* 0x0003e20000100800 */
[--C-:B0-----:R-:W-:Y:S02]  /*e0620*/  PRMT R6, R61, 0x4210, R3.reuse ;  /* 0x000042103d067816 */ /* 0x101fe40000000003 */
[----:B-1----:R-:W-:-:S03]  /*e0630*/  PRMT R5, R58, 0x5210, R3 ;  /* 0x000052103a057816 */ /* 0x002fc60000000003 */
[----:B------:R-:W-:Y:S04]  /*e0640*/  STL [R1+0x128], R6 ;  /* 0x0001280601007387 */ /* 0x000fe80000100800 */
[----:B------:R-:W2:Y:S04]  /*e0650*/  LDL.LU R56, [R1+0x53e0] ;  /* 0x0053e00001387983 */ /* 0x000ea80000300800 */
[----:B------:R0:W-:Y:S04]  /*e0660*/  STL [R1+0x48], R5 ;  /* 0x0000480501007387 */ /* 0x0001e80000100800 */
[----:B------:R-:W2:Y:S01]  /*e0670*/  LDL.LU R59, [R1+0x53d0] ;  /* 0x0053d000013b7983 */ /* 0x000ea20000300800 */
[----:B---3--:R-:W-:-:S05]  /*e0680*/  PRMT R3, R50, 0x4210, R4 ;  /* 0x0000421032037816 */ /* 0x008fca0000000004 */
[----:B------:R4:W-:Y:S04]  /*e0690*/  STL [R1+0x110], R3 ;  /* 0x0001100301007387 */ /* 0x0009e80000100800 */
[----:B------:R-:W3:Y:S04]  /*e06a0*/  LDL.LU R44, [R1+0x52a0] ;  /* 0x0052a000012c7983 */ /* 0x000ee80000300800 */
[----:B------:R-:W3:Y:S04]  /*e06b0*/  LDL.LU R61, [R1+0x5294] ;  /* 0x00529400013d7983 */ /* 0x000ee80000300800 */
[----:B------:R-:W3:Y:S04]  /*e06c0*/  LDL.LU R58, [R1+0x5378] ;  /* 0x00537800013a7983 */ /* 0x000ee80000300800 */
[----:B------:R-:W3:Y:S01]  /*e06d0*/  LDL.LU R50, [R1+0x5370] ;  /* 0x0053700001327983 */ /* 0x000ee20000300800 */
[----:B0-----:R-:W-:-:S05]  /*e06e0*/  PRMT R5, R55, 0x5210, R4 ;  /* 0x0000521037057816 */ /* 0x001fca0000000004 */
[----:B------:R0:W-:Y:S01]  /*e06f0*/  STL [R1+0x30], R5 ;  /* 0x0000300501007387 */ /* 0x0001e20000100800 */
[----:B----4-:R-:W-:Y:S02]  /*e0700*/  LOP3.LUT R3, R38, 0xffff, RZ, 0xc0, !PT ;  /* 0x0000ffff26037812 */ /* 0x010fe400078ec0ff */
[----:B------:R-:W-:Y:S02]  /*e0710*/  LOP3.LUT R4, R39, 0xffff, RZ, 0xc0, !PT ;  /* 0x0000ffff27047812 */ /* 0x000fe400078ec0ff */
[--C-:B------:R-:W-:Y:S02]  /*e0720*/  PRMT R8, R33, 0x4210, R3.reuse ;  /* 0x0000421021087816 */ /* 0x100fe40000000003 */
[----:B------:R-:W-:Y:S02]  /*e0730*/  PRMT R6, R35, 0x5210, R3 ;  /* 0x0000521023067816 */ /* 0x000fe40000000003 */
[--C-:B0-----:R-:W-:Y:S02]  /*e0740*/  PRMT R5, R54, 0x4210, R4.reuse ;  /* 0x0000421036057816 */ /* 0x101fe40000000004 */
[----:B------:R-:W-:Y:S01]  /*e0750*/  PRMT R3, R43, 0x5210, R4 ;  /* 0x000052102b037816 */ /* 0x000fe20000000004 */
[----:B------:R0:W-:Y:S04]  /*e0760*/  STL [R1+0x114], R8 ;  /* 0x0001140801007387 */ /* 0x0001e80000100800 */
[----:B------:R-:W-:Y:S04]  /*e0770*/  STL [R1+0x34], R6 ;  /* 0x0000340601007387 */ /* 0x000fe80000100800 */
[----:B------:R-:W4:Y:S04]  /*e0780*/  LDL.LU R43, [R1+0x5700] ;  /* 0x00570000012b7983 */ /* 0x000f280000300800 */
[----:B------:R-:W-:Y:S04]  /*e0790*/  STL [R1+0x118], R5 ;  /* 0x0001180501007387 */ /* 0x000fe80000100800 */
[----:B------:R1:W-:Y:S01]  /*e07a0*/  STL [R1+0x38], R3 ;  /* 0x0000380301007387 */ /* 0x0003e20000100800 */
[----:B--2---:R-:W-:-:S02]  /*e07b0*/  LOP3.LUT R17, R7, 0xffff, RZ, 0xc0, !PT ;  /* 0x0000ffff07117812 */ /* 0x004fc400078ec0ff */
[----:B------:R-:W-:Y:S01]  /*e07c0*/  LOP3.LUT R41, R46, 0xffff, RZ, 0xc0, !PT ;  /* 0x0000ffff2e297812 */ /* 0x000fe200078ec0ff */
[----:B------:R-:W2:Y:S04]  /*e07d0*/  LDL.LU R7, [R1+0x53dc] ;  /* 0x0053dc0001077983 */ /* 0x000ea80000300800 */
[----:B------:R-:W4:Y:S01]  /*e07e0*/  LDL.LU R46, [R1+0x53c0] ;  /* 0x0053c000012e7983 */ /* 0x000f220000300800 */
[----:B------:R-:W-:Y:S02]  /*e07f0*/  LOP3.LUT R42, R37, 0xffff, RZ, 0xc0, !PT ;  /* 0x0000ffff252a7812 */ /* 0x000fe400078ec0ff */
[----:B------:R-:W-:Y:S02]  /*e0800*/  LOP3.LUT R40, R57, 0xffff, RZ, 0xc0, !PT ;  /* 0x0000ffff39287812 */ /* 0x000fe400078ec0ff */
[----:B------:R-:W-:-:S02]  /*e0810*/  LOP3.LUT R19, R52, 0xffff, RZ, 0xc0, !PT ;  /* 0x0000ffff34137812 */ /* 0x000fc400078ec0ff */
[----:B------:R-:W-:Y:S02]  /*e0820*/  LOP3.LUT R18, R45, 0xffff, RZ, 0xc0, !PT ;  /* 0x0000ffff2d127812 */ /* 0x000fe400078ec0ff */
[----:B0-----:R-:W-:Y:S02]  /*e0830*/  PRMT R8, R42, 0x3340, R41 ;  /* 0x000033402a087816 */ /* 0x001fe40000000029 */
[--C-:B------:R-:W-:Y:S02]  /*e0840*/  PRMT R4, R40, 0x3340, R0.reuse ;  /* 0x0000334028047816 */ /* 0x100fe40000000000 */
[----:B-1----:R-:W-:Y:S02]  /*e0850*/  PRMT R3, R17, 0x3340, R0 ;  /* 0x0000334011037816 */ /* 0x002fe40000000000 */
[----:B------:R-:W-:Y:S01]  /*e0860*/  PRMT R9, R19, 0x3340, R18 ;  /* 0x0000334013097816 */ /* 0x000fe20000000012 */
[----:B------:R-:W4:Y:S01]  /*e0870*/  LDL.LU R45, [R1+0x529c] ;  /* 0x00529c00012d7983 */ /* 0x000f220000300800 */
[----:B------:R-:W-:-:S03]  /*e0880*/  PRMT R4, R8, 0x5410, R4 ;  /* 0x0000541008047816 */ /* 0x000fc60000000004 */
[----:B------:R-:W4:Y:S01]  /*e0890*/  LDL.LU R38, [R1+0x5284] ;  /* 0x0052840001267983 */ /* 0x000f220000300800 */
[----:B------:R-:W-:-:S03]  /*e08a0*/  PRMT R3, R9, 0x5410, R3 ;  /* 0x0000541009037816 */ /* 0x000fc60000000003 */
[----:B------:R0:W-:Y:S04]  /*e08b0*/  STL [R1+0x1cf8], R4 ;  /* 0x001cf80401007387 */ /* 0x0001e80000100800 */
[----:B------:R-:W4:Y:S04]  /*e08c0*/  LDL.LU R39, [R1+0x5374] ;  /* 0x0053740001277983 */ /* 0x000f280000300800 */
[----:B------:R1:W-:Y:S04]  /*e08d0*/  STL [R1+0x1cc8], R3 ;  /* 0x001cc80301007387 */ /* 0x0003e80000100800 */
[----:B------:R-:W4:Y:S04]  /*e08e0*/  LDL.LU R33, [R1+0x535c] ;  /* 0x00535c0001217983 */ /* 0x000f280000300800 */
[----:B------:R-:W4:Y:S04]  /*e08f0*/  LDL.LU R54, [R1+0x53cc] ;  /* 0x0053cc0001367983 */ /* 0x000f280000300800 */
[----:B------:R-:W4:Y:S04]  /*e0900*/  LDL.LU R52, [R1+0x528c] ;  /* 0x00528c0001347983 */ /* 0x000f280000300800 */
[----:B------:R-:W4:Y:S01]  /*e0910*/  LDL.LU R37, [R1+0x5124] ;  /* 0x0051240001257983 */ /* 0x000f220000300800 */
[----:B------:R-:W-:-:S02]  /*e0920*/  LOP3.LUT R13, R56, 0xffff, RZ, 0xc0, !PT ;  /* 0x0000ffff380d7812 */ /* 0x000fc400078ec0ff */
[----:B------:R-:W-:Y:S02]  /*e0930*/  LOP3.LUT R15, R59, 0xffff, RZ, 0xc0, !PT ;  /* 0x0000ffff3b0f7812 */ /* 0x000fe400078ec0ff */
[----:B------:R-:W4:Y:S01]  /*e0940*/  LDL.LU R59, [R1+0x51c4] ;  /* 0x0051c400013b7983 */ /* 0x000f220000300800 */
[----:B---3--:R-:W-:Y:S02]  /*e0950*/  LOP3.LUT R11, R44, 0xffff, RZ, 0xc0, !PT ;  /* 0x0000ffff2c0b7812 */ /* 0x008fe400078ec0ff */
[----:B------:R-:W-:Y:S02]  /*e0960*/  LOP3.LUT R16, R61, 0xffff, RZ, 0xc0, !PT ;  /* 0x0000ffff3d107812 */ /* 0x000fe400078ec0ff */
[----:B------:R-:W-:Y:S01]  /*e0970*/  LOP3.LUT R12, R58, 0xffff, RZ, 0xc0, !PT ;  /* 0x0000ffff3a0c7812 */ /* 0x000fe200078ec0ff */
[----:B------:R-:W3:Y:S01]  /*e0980*/  LDL.LU R61, [R1+0x5168] ;  /* 0x00516800013d7983 */ /* 0x000ee20000300800 */
[----:B------:R-:W-:-:S03]  /*e0990*/  LOP3.LUT R14, R50, 0xffff, RZ, 0xc0, !PT ;  /* 0x0000ffff320e7812 */ /* 0x000fc600078ec0ff */
[----:B------:R-:W3:Y:S01]  /*e09a0*/  LDL.LU R50, [R1+0x536c] ;  /* 0x00536c0001327983 */ /* 0x000ee20000300800 */
[----:B0-----:R-:W-:Y:S02]  /*e09b0*/  PRMT R4, R11, 0x3340, R0 ;  /* 0x000033400b047816 */ /* 0x001fe40000000000 */
[----:B------:R-:W-:Y:S02]  /*e09c0*/  PRMT R8, R13, 0x3340, R12 ;  /* 0x000033400d087816 */ /* 0x000fe4000000000c */
[----:B-1----:R-:W-:Y:S02]  /*e09d0*/  PRMT R3, R16, 0x3340, R0 ;  /* 0x0000334010037816 */ /* 0x002fe40000000000 */
[----:B------:R-:W-:Y:S02]  /*e09e0*/  PRMT R9, R15, 0x3340, R14 ;  /* 0x000033400f097816 */ /* 0x000fe4000000000e */
[----:B------:R-:W-:Y:S02]  /*e09f0*/  PRMT R4, R8, 0x5410, R4 ;  /* 0x0000541008047816 */ /* 0x000fe40000000004 */
[----:B------:R-:W-:-:S03]  /*e0a00*/  PRMT R3, R9, 0x5410, R3 ;  /* 0x0000541009037816 */ /* 0x000fc60000000003 */
[----:B------:R0:W-:Y:S04]  /*e0a10*/  STL [R1+0x86c], R4 ;  /* 0x00086c0401007387 */ /* 0x0001e80000100800 */
[----:B------:R1:W-:Y:S04]  /*e0a20*/  STL [R1+0x8fc], R3 ;  /* 0x0008fc0301007387 */ /* 0x0003e80000100800 */
[----:B------:R-:W3:Y:S01]  /*e0a30*/  LDL.LU R58, [R1+0x5478] ;  /* 0x00547800013a7983 */ /* 0x000ee20000300800 */
[----:B--2---:R-:W-:Y:S02]  /*e0a40*/  LOP3.LUT R21, R7, 0xffff, RZ, 0xc0, !PT ;  /* 0x0000ffff07157812 */ /* 0x004fe400078ec0ff */
[----:B----4-:R-:W-:-:S02]  /*e0a50*/  LOP3.LUT R35, R46, 0xffff, RZ, 0xc0, !PT ;  /* 0x0000ffff2e237812 */ /* 0x010fc400078ec0ff */
[----:B------:R-:W2:Y:S04]  /*e0a60*/  LDL.LU R46, [R1+0x53e4] ;  /* 0x0053e400012e7983 */ /* 0x000ea80000300800 */
[----:B------:R-:W4:Y:S04]  /*e0a70*/  LDL.LU R7, [R1+0x53c8] ;  /* 0x0053c80001077983 */ /* 0x000f280000300800 */
[----:B------:R-:W2:Y:S04]  /*e0a80*/  LDL.LU R44, [R1+0x52ac] ;  /* 0x0052ac00012c7983 */ /* 0x000ea80000300800 */
[----:B------:R-:W2:Y:S01]  /*e0a90*/  LDL.LU R57, [R1+0x5290] ;  /* 0x0052900001397983 */ /* 0x000ea20000300800 */
[----:B------:R-:W-:-:S02]  /*e0aa0*/  LOP3.LUT R22, R45, 0xffff, RZ, 0xc0, !PT ;  /* 0x0000ffff2d167812 */ /* 0x000fc400078ec0ff */
[----:B------:R-:W-:Y:S01]  /*e0ab0*/  LOP3.LUT R23, R38, 0xffff, RZ, 0xc0, !PT ;  /* 0x0000ffff26177812 */ /* 0x000fe200078ec0ff */
[----:B------:R-:W4:Y:S01]  /*e0ac0*/  LDL.LU R45, [R1+0x5380] ;  /* 0x00538000012d7983 */ /* 0x000f220000300800 */
[----:B------:R-:W-:Y:S02]  /*e0ad0*/  LOP3.LUT R20, R39, 0xffff, RZ, 0xc0, !PT ;  /* 0x0000ffff27147812 */ /* 0x000fe400078ec0ff */
[----:B------:R-:W-:Y:S02]  /*e0ae0*/  LOP3.LUT R31, R33, 0xffff, RZ, 0xc0, !PT ;  /* 0x0000ffff211f7812 */ /* 0x000fe400078ec0ff */
[----:B0-----:R-:W-:Y:S02]  /*e0af0*/  PRMT R4, R22, 0x3340, R0 ;  /* 0x0000334016047816 */ /* 0x001fe40000000000 */
[----:B------:R-:W-:Y:S01]  /*e0b00*/  PRMT R8, R21, 0x3340, R20 ;  /* 0x0000334015087816 */ /* 0x000fe20000000014 */
[----:B------:R-:W4:Y:S01]  /*e0b10*/  LDL.LU R56, [R1+0x5360] ;  /* 0x0053600001387983 */ /* 0x000f220000300800 */
[----:B-1----:R-:W-:-:S02]  /*e0b20*/  PRMT R3, R23, 0x3340, R0 ;  /* 0x0000334017037816 */ /* 0x002fc40000000000 */
[----:B------:R-:W-:Y:S02]  /*e0b30*/  PRMT R9, R35, 0x3340, R31 ;  /* 0x0000334023097816 */ /* 0x000fe4000000001f */
[----:B------:R-:W-:Y:S02]  /*e0b40*/  PRMT R4, R8, 0x5410, R4 ;  /* 0x0000541008047816 */ /* 0x000fe40000000004 */
[----:B------:R-:W-:Y:S02]  /*e0b50*/  PRMT R3, R9, 0x5410, R3 ;  /* 0x0000541009037816 */ /* 0x000fe40000000003 */
[----:B------:R-:W-:Y:S01]  /*e0b60*/  LOP3.LUT R53, R54, 0xffff, RZ, 0xc0, !PT ;  /* 0x0000ffff36357812 */ /* 0x000fe200078ec0ff */
[----:B------:R0:W-:Y:S04]  /*e0b70*/  STL [R1+0x1ccc], R4 ;  /* 0x001ccc0401007387 */ /* 0x0001e80000100800 */
[----:B------:R1:W-:Y:S01]  /*e0b80*/  STL [R1+0x1cd8], R3 ;  /* 0x001cd80301007387 */ /* 0x0003e20000100800 */
[----:B------:R-:W-:-:S02]  /*e0b90*/  LOP3.LUT R51, R52, 0xffff, RZ, 0xc0, !PT ;  /* 0x0000ffff34337812 */ /* 0x000fc400078ec0ff */
[----:B------:R-:W-:-:S04]  /*e0ba0*/  LOP3.LUT R52, R37, 0xffff, RZ, 0xc0, !PT ;  /* 0x0000ffff25347812 */ /* 0x000fc800078ec0ff */
[--C-:B0-----:R-:W-:Y:S02]  /*e0bb0*/  PRMT R4, R52, 0x3340, R0.reuse ;  /* 0x0000334034047816 */ /* 0x101fe40000000000 */
[----:B------:R-:W-:Y:S02]  /*e0bc0*/  LOP3.LUT R54, R59, 0xffff, RZ, 0xc0, !PT ;  /* 0x0000ffff3b367812 */ /* 0x000fe400078ec0ff */
[----:B------:R-:W4:Y:S01]  /*e0bd0*/  LDL.LU R59, [R1+0x654] ;  /* 0x00065400013b7983 */ /* 0x000f220000300800 */
[----:B-1----:R-:W-:Y:S02]  /*e0be0*/  PRMT R3, R51, 0x3340, R0 ;  /* 0x0000334033037816 */ /* 0x002fe40000000000 */
[----:B---3--:R-:W-:Y:S02]  /*e0bf0*/  LOP3.LUT R39, R61, 0xffff, RZ, 0xc0, !PT ;  /* 0x0000ffff3d277812 */ /* 0x008fe400078ec0ff */
[----:B------:R-:W3:Y:S01]  /*e0c00*/  LDL.LU R61, [R1+0x200] ;  /* 0x00020000013d7983 */ /* 0x000ee20000300800 */
[----:B------:R-:W-:-:S02]  /*e0c10*/  LOP3.LUT R50, R50, 0xffff, RZ, 0xc0, !PT ;  /* 0x0000ffff32327812 */ /* 0x000fc400078ec0ff */
[----:B------:R-:W-:Y:S02]  /*e0c20*/  PRMT R8, R54, 0x3340, R39 ;  /* 0x0000334036087816 */ /* 0x000fe40000000027 */
[----:B------:R-:W-:Y:S02]  /*e0c30*/  PRMT R9, R53, 0x3340, R50 ;  /* 0x0000334035097816 */ /* 0x000fe40000000032 */
[----:B------:R-:W-:Y:S02]  /*e0c40*/  PRMT R4, R8, 0x5410, R4 ;  /* 0x0000541008047816 */ /* 0x000fe40000000004 */
[----:B------:R-:W-:-:S03]  /*e0c50*/  PRMT R3, R9, 0x5410, R3 ;  /* 0x0000541009037816 */ /* 0x000fc60000000003 */
[----:B------:R0:W-:Y:S04]  /*e0c60*/  STL [R1+0x1cdc], R4 ;  /* 0x001cdc0401007387 */ /* 0x0001e80000100800 */
[----:B------:R1:W-:Y:S01]  /*e0c70*/  STL [R1+0x1ce8], R3 ;  /* 0x001ce80301007387 */ /* 0x0003e20000100800 */
[----:B------:R-:W-:-:S03]  /*e0c80*/  LOP3.LUT R10, R58, 0xffff, RZ, 0xc0, !PT ;  /* 0x0000ffff3a0a7812 */ /* 0x000fc600078ec0ff */
        /* <DEDUP_REMOVED lines=8> */
[----:B--2---:R-:W-:-:S03]  /*e0d10*/  LOP3.LUT R5, R57, 0xffff, RZ, 0xc0, !PT ;  /* 0x0000ffff39057812 */ /* 0x004fc600078ec0ff */
[----:B------:R-:W2:Y:S01]  /*e0d20*/  LDL.LU R57, [R1+0x638] ;  /* 0x0006380001397983 */ /* 0x000ea20000300800 */
[----:B------:R-:W-:Y:S02]  /*e0d30*/  LOP3.LUT R46, R46, 0xffff, RZ, 0xc0, !PT ;  /* 0x0000ffff2e2e7812 */ /* 0x000fe400078ec0ff */
[----:B------:R-:W-:Y:S02]  /*e0d40*/  LOP3.LUT R44, R44, 0xffff, RZ, 0xc0, !PT ;  /* 0x0000ffff2c2c7812 */ /* 0x000fe400078ec0ff */
[----:B----4-:R-:W-:Y:S02]  /*e0d50*/  LOP3.LUT R7, R7, 0xffff, RZ, 0xc0, !PT ;  /* 0x0000ffff07077812 */ /* 0x010fe400078ec0ff */
[----:B------:R-:W-:Y:S02]  /*e0d60*/  LOP3.LUT R45, R45, 0xffff, RZ, 0xc0, !PT ;  /* 0x0000ffff2d2d7812 */ /* 0x000fe400078ec0ff */
[--C-:B0-----:R-:W-:Y:S02]  /*e0d70*/  PRMT R4, R44, 0x3340, R0.reuse ;  /* 0x000033402c047816 */ /* 0x101fe40000000000 */
[----:B-1----:R-:W-:-:S02]  /*e0d80*/  PRMT R3, R5, 0x3340, R0 ;  /* 0x0000334005037816 */ /* 0x002fc40000000000 */
[----:B------:R-:W-:Y:S02]  /*e0d90*/  PRMT R8, R46, 0x3340, R45 ;  /* 0x000033402e087816 */ /* 0x000fe4000000002d */
[----:B------:R-:W-:Y:S02]  /*e0da0*/  LOP3.LUT R6, R56, 0xffff, RZ, 0xc0, !PT ;  /* 0x0000ffff38067812 */ /* 0x000fe400078ec0ff */
[----:B------:R-:W-:Y:S02]  /*e0db0*/  PRMT R24, R8, 0x5410, R4 ;  /* 0x0000541008187816 */ /* 0x000fe40000000004 */
[----:B------:R-:W-:-:S04]  /*e0dc0*/  PRMT R9, R7, 0x3340, R6 ;  /* 0x0000334007097816 */ /* 0x000fc80000000006 */
[----:B------:R-:W-:Y:S01]  /*e0dd0*/  PRMT R8, R9, 0x5410, R3 ;  /* 0x0000541009087816 */ /* 0x000fe20000000003 */
[----:B------:R-:W-:Y:S04]  /*e0de0*/  STL [R1+0x1cec], R24 ;  /* 0x001cec1801007387 */ /* 0x000fe80000100800 */
[----:B------:R0:W-:Y:S04]  /*e0df0*/  STL [R1+0x1cfc], R8 ;  /* 0x001cfc0801007387 */ /* 0x0001e80000100800 */
[----:B------:R-:W4:Y:S01]  /*e0e00*/  LDL.LU R56, [R1+0x1f84] ;  /* 0x001f840001387983 */ /* 0x000f220000300800 */
[----:B------:R-:W-:-:S02]  /*e0e10*/  SHF.R.U32.HI R9, RZ, 0x8, R43 ;  /* 0x00000008ff097819 */ /* 0x000fc4000001162b */
[----:B------:R-:W-:-:S05]  /*e0e20*/  PRMT R4, R59, 0x4210, R10 ;  /* 0x000042103b047816 */ /* 0x000fca000000000a */
[----:B------:R1:W-:Y:S04]  /*e0e30*/  STL [R1+0x100], R4 ;  /* 0x0001000401007387 */ /* 0x0003e80000100800 */
[----:B------:R-:W4:Y:S01]  /*e0e40*/  LDL.LU R59, [R1+0x620] ;  /* 0x00062000013b7983 */ /* 0x000f220000300800 */
[----:B0-----:R-:W-:Y:S02]  /*e0e50*/  SHF.R.U32.HI R8, RZ, 0x8, R11 ;  /* 0x00000008ff087819 */ /* 0x001fe4000001160b */
[----:B------:R-:W-:Y:S02]  /*e0e60*/  LOP3.LUT R9, R9, 0xffff, RZ, 0xc0, !PT ;  /* 0x0000ffff09097812 */ /* 0x000fe400078ec0ff */
[----:B-1----:R-:W-:Y:S02]  /*e0e70*/  SHF.R.U32.HI R4, RZ, 0x8, R13 ;  /* 0x00000008ff047819 */ /* 0x002fe4000001160d */
[----:B------:R-:W-:-:S02]  /*e0e80*/  LOP3.LUT R8, R8, 0xffff, RZ, 0xc0, !PT ;  /* 0x0000ffff08087812 */ /* 0x000fc400078ec0ff */
[----:B------:R-:W-:Y:S02]  /*e0e90*/  LOP3.LUT R4, R4, 0xffff, RZ, 0xc0, !PT ;  /* 0x0000ffff04047812 */ /* 0x000fe400078ec0ff */
[----:B---3--:R-:W-:-:S05]  /*e0ea0*/  PRMT R3, R61, 0x5210, R10 ;  /* 0x000052103d037816 */ /* 0x008fca000000000a */
[----:B------:R0:W-:Y:S04]  /*e0eb0*/  STL [R1+0x10], R3 ;  /* 0x0000100301007387 */ /* 0x0001e80000100800 */
[----:B------:R-:W3:Y:S04]  /*e0ec0*/  LDL.LU R61, [R1+0xcc] ;  /* 0x0000cc00013d7983 */ /* 0x000ee80000300800 */
[----:B------:R-:W3:Y:S01]  /*e0ed0*/  LDL.LU R43, [R1+0x211c] ;  /* 0x00211c00012b7983 */ /* 0x000ee20000300800 */
[----:B0-----:R-:W-:-:S04]  /*e0ee0*/  SHF.R.U32.HI R3, RZ, 0x8, R12 ;  /* 0x00000008ff037819 */ /* 0x001fc8000001160c */
[----:B------:R-:W-:Y:S02]  /*e0ef0*/  LOP3.LUT R3, R3, 0xffff, RZ, 0xc0, !PT ;  /* 0x0000ffff03037812 */ /* 0x000fe400078ec0ff */
[----:B------:R-:W-:Y:S02]  /*e0f00*/  SHF.R.U32.HI R10, RZ, 0x8, R58 ;  /* 0x00000008ff0a7819 */ /* 0x000fe4000001163a */
[----:B------:R-:W-:Y:S02]  /*e0f10*/  PRMT R11, R4, 0x3340, R3 ;  /* 0x00003340040b7816 */ /* 0x000fe40000000003 */
[--C-:B------:R-:W-:Y:S02]  /*e0f20*/  PRMT R4, R8, 0x3340, R0.reuse ;  /* 0x0000334008047816 */ /* 0x100fe40000000000 */
[----:B------:R-:W-:Y:S02]  /*e0f30*/  PRMT R8, R9, 0x3340, R0 ;  /* 0x0000334009087816 */ /* 0x000fe40000000000 */
[----:B------:R-:W-:Y:S01]  /*e0f40*/  LOP3.LUT R3, R10, 0xffff, RZ, 0xc0, !PT ;  /* 0x0000ffff0a037812 */ /* 0x000fe200078ec0ff */
[----:B------:R-:W-:Y:S04]  /*e0f50*/  STL [R1+0x328], R11 ;  /* 0x0003280b01007387 */ /* 0x000fe80000100800 */
[----:B------:R-:W3:Y:S04]  /*e0f60*/  LDL.LU R58, [R1+0x1f04] ;  /* 0x001f0400013a7983 */ /* 0x000ee80000300800 */
[----:B------:R0:W-:Y:S04]  /*e0f70*/  STL [R1+0x12c], R4 ;  /* 0x00012c0401007387 */ /* 0x0001e80000100800 */
[----:B------:R1:W-:Y:S01]  /*e0f80*/  STL [R1+0x11c], R8 ;  /* 0x00011c0801007387 */ /* 0x0003e20000100800 */
[----:B------:R-:W-:-:S02]  /*e0f90*/  LOP3.LUT R36, R34, 0xffff, RZ, 0xc0, !PT ;  /* 0x0000ffff22247812 */ /* 0x000fc400078ec0ff */
[----:B0-----:R-:W-:Y:S02]  /*e0fa0*/  LOP3.LUT R4, R30, 0xffff, RZ, 0xc0, !PT ;  /* 0x0000ffff1e047812 */ /* 0x001fe400078ec0ff */
[----:B-1----:R-:W-:Y:S02]  /*e0fb0*/  PRMT R8, R3, 0x3340, R0 ;  /* 0x0000334003087816 */ /* 0x002fe40000000000 */
[----:B------:R-:W-:Y:S02]  /*e0fc0*/  LOP3.LUT R3, R29, 0xffff, RZ, 0xc0, !PT ;  /* 0x0000ffff1d037812 */ /* 0x000fe400078ec0ff */
[--C-:B------:R-:W-:Y:S02]  /*e0fd0*/  PRMT R10, R55, 0x4210, R4.reuse ;  /* 0x00004210370a7816 */ /* 0x100fe40000000004 */
[----:B------:R-:W-:Y:S01]  /*e0fe0*/  PRMT R9, R38, 0x5210, R4 ;  /* 0x0000521026097816 */ /* 0x000fe20000000004 */
[----:B------:R0:W-:Y:S01]  /*e0ff0*/  STL [R1+0x10c], R8 ;  /* 0x00010c0801007387 */ /* 0x0001e20000100800 */
[----:B------:R-:W-:-:S03]  /*e1000*/  PRMT R4, R37, 0x5210, R3 ;  /* 0x0000521025047816 */ /* 0x000fc60000000003 */
[----:B------:R-:W-:Y:S04]  /*e1010*/  STL [R1+0x104], R10 ;  /* 0x0001040a01007387 */ /* 0x000fe80000100800 */
[----:B------:R-:W-:Y:S01]  /*e1020*/  STL [R1+0x14], R9 ;  /* 0x0000140901007387 */ /* 0x000fe20000100800 */
[----:B0-----:R-:W-:-:S05]  /*e1030*/  PRMT R8, R33, 0x4210, R3 ;  /* 0x0000421021087816 */ /* 0x001fca0000000003 */
[----:B------:R0:W-:Y:S04]  /*e1040*/  STL [R1+0x108], R8 ;  /* 0x0001080801007387 */ /* 0x0001e80000100800 */
[----:B------:R1:W-:Y:S01]  /*e1050*/  STL [R1+0x18], R4 ;  /* 0x0000180401007387 */ /* 0x0003e20000100800 */
[--C-:B--2---:R-:W-:Y:S02]  /*e1060*/  PRMT R3, R57, 0x4210, R36.reuse ;  /* 0x0000421039037816 */ /* 0x104fe40000000024 */
[----:B------:R-:W-:Y:S02]  /*e1070*/  PRMT R36, R2, 0x5210, R36 ;  /* 0x0000521002247816 */ /* 0x000fe40000000024 */
[----:B------:R-:W2:Y:S01]  /*e1080*/  LDL.LU R2, [R1+0x56fc] ;  /* 0x0056fc0001027983 */ /* 0x000ea20000300800 */
[----:B0-----:R-:W-:-:S02]  /*e1090*/  SHF.R.U32.HI R8, RZ, 0x8, R15 ;  /* 0x00000008ff087819 */ /* 0x001fc4000001160f */
[----:B-1----:R-:W-:Y:S01]  /*e10a0*/  SHF.R.U32.HI R4, RZ, 0x8, R14 ;  /* 0x00000008ff047819 */ /* 0x002fe2000001160e */
[----:B------:R-:W-:Y:S04]  /*e10b0*/  STL [R1+0xb0], R3 ;  /* 0x0000b00301007387 */ /* 0x000fe80000100800 */
[----:B------:R-:W-:Y:S01]  /*e10c0*/  STL [R1+0x55f8], R36 ;  /* 0x0055f82401007387 */ /* 0x000fe20000100800 */
[----:B------:R-:W-:Y:S02]  /*e10d0*/  LOP3.LUT R8, R8, 0xffff, RZ, 0xc0, !PT ;  /* 0x0000ffff08087812 */ /* 0x000fe400078ec0ff */
[----:B------:R-:W-:Y:S02]  /*e10e0*/  LOP3.LUT R4, R4, 0xffff, RZ, 0xc0, !PT ;  /* 0x0000ffff04047812 */ /* 0x000fe400078ec0ff */
[----:B----4-:R-:W-:-:S04]  /*e10f0*/  LOP3.LUT R37, R56, 0xffff, RZ, 0xc0, !PT ;  /* 0x0000ffff38257812 */ /* 0x010fc800078ec0ff */
[--C-:B------:R-:W-:Y:S02]  /*e1100*/  PRMT R9, R59, 0x4210, R37.reuse ;  /* 0x000042103b097816 */ /* 0x100fe40000000025 */
[----:B---3--:R-:W-:-:S05]  /*e1110*/  PRMT R37, R61, 0x5210, R37 ;  /* 0x000052103d257816 */ /* 0x008fca0000000025 */
[----:B------:R-:W-:Y:S04]  /*e1120*/  STL [R1+0x5600], R37 ;  /* 0x0056002501007387 */ /* 0x000fe80000100800 */
[----:B------:R0:W-:Y:S02]  /*e1130*/  STL [R1+0xb4], R9 ;  /* 0x0000b40901007387 */ /* 0x0001e40000100800 */
[----:B0-----:R-:W-:Y:S02]  /*e1140*/  SHF.R.U32.HI R9, RZ, 0x8, R43 ;  /* 0x00000008ff097819 */ /* 0x001fe4000001162b */
[----:B------:R-:W-:-:S05]  /*e1150*/  PRMT R43, R8, 0x3340, R4 ;  /* 0x00003340082b7816 */ /* 0x000fca0000000004 */
[----:B------:R-:W-:Y:S01]  /*e1160*/  STL [R1+0x561c], R43 ;  /* 0x00561c2b01007387 */ /* 0x000fe20000100800 */
[----:B--2---:R-:W-:-:S03]  /*e1170*/  SHF.R.U32.HI R4, RZ, 0x8, R2 ;  /* 0x00000008ff047819 */ /* 0x004fc60000011602 */
[----:B------:R-:W2:Y:S01]  /*e1180*/  LDL.LU R2, [R1+0x56f8] ;  /* 0x0056f80001027983 */ /* 0x000ea20000300800 */
[----:B------:R-:W-:Y:S02]  /*e1190*/  SHF.R.U32.HI R3, RZ, 0x8, R16 ;  /* 0x00000008ff037819 */ /* 0x000fe40000011610 */
[----:B------:R-:W-:Y:S01]  /*e11a0*/  LOP3.LUT R38, R58, 0xffff, RZ, 0xc0, !PT ;  /* 0x0000ffff3a267812 */ /* 0x000fe200078ec0ff */
[----:B------:R-:W3:Y:S01]  /*e11b0*/  LDL.LU R59, [R1+0x5134] ;  /* 0x00513400013b7983 */ /* 0x000ee20000300800 */
[----:B------:R-:W-:-:S04]  /*e11c0*/  LOP3.LUT R3, R3, 0xffff, RZ, 0xc0, !PT ;  /* 0x0000ffff03037812 */ /* 0x000fc800078ec0ff */
[----:B------:R-:W-:Y:S02]  /*e11d0*/  PRMT R8, R3, 0x3340, R0 ;  /* 0x0000334003087816 */ /* 0x000fe40000000000 */
[----:B------:R-:W-:-:S04]  /*e11e0*/  LOP3.LUT R3, R9, 0xffff, RZ, 0xc0, !PT ;  /* 0x0000ffff09037812 */ /* 0x000fc800078ec0ff */
[----:B------:R-:W-:Y:S01]  /*e11f0*/  PRMT R3, R3, 0x3340, R0 ;  /* 0x0000334003037816 */ /* 0x000fe20000000000 */
[----:B------:R-:W-:Y:S04]  /*e1200*/  STL [R1+0xfc], R8 ;  /* 0x0000fc0801007387 */ /* 0x000fe80000100800 */
[----:B------:R2:W-:Y:S01]  /*e1210*/  STL [R1+0xec], R3 ;  /* 0x0000ec0301007387 */ /* 0x0005e20000100800 */
[----:B------:R-:W-:-:S04]  /*e1220*/  LOP3.LUT R4, R4, 0xffff, RZ, 0xc0, !PT ;  /* 0x0000ffff04047812 */ /* 0x000fc800078ec0ff */
[----:B------:R-:W-:Y:S02]  /*e1230*/  PRMT R4, R4, 0x3340, R0 ;  /* 0x0000334004047816 */ /* 0x000fe40000000000 */
[----:B--2---:R-:W-:Y:S02]  /*e1240*/  PRMT R3, R2, 0x4210, R38 ;  /* 0x0000421002037816 */ /* 0x004fe40000000026 */
[----:B------:R-:W2:Y:S04]  /*e1250*/  LDL.LU R2, [R1+0x56f4] ;  /* 0x0056f40001027983 */ /* 0x000ea80000300800 */
[----:B------:R0:W-:Y:S04]  /*e1260*/  STL [R1+0xdc], R4 ;  /* 0x0000dc0401007387 */ /* 0x0001e80000100800 */
[----:B------:R-:W4:Y:S04]  /*e1270*/  LDL.LU R33, [R1+0x5130] ;  /* 0x0051300001217983 */ /* 0x000f280000300800 */
[----:B------:R1:W-:Y:S04]  /*e1280*/  STL [R1+0xb8], R3 ;  /* 0x0000b80301007387 */ /* 0x0003e80000100800 */
[----:B------:R-:W4:Y:S04]  /*e1290*/  LDL.LU R55, [R1+0x628] ;  /* 0x0006280001377983 */ /* 0x000f280000300800 */
[----:B------:R-:W4:Y:S04]  /*e12a0*/  LDL.LU R61, [R1+0x21c] ;  /* 0x00021c00013d7983 */ /* 0x000f280000300800 */
[----:B------:R-:W4:Y:S04]  /*e12b0*/  LDL.LU R58, [R1+0x60c] ;  /* 0x00060c00013a7983 */ /* 0x000f280000300800 */
[----:B------:R-:W4:Y:S04]  /*e12c0*/  LDL.LU R57, [R1+0xac] ;  /* 0x0000ac0001397983 */ /* 0x000f280000300800 */
[----:B------:R-:W4:Y:S01]  /*e12d0*/  LDL.LU R56, [R1+0x23ac] ;  /* 0x0023ac0001387983 */ /* 0x000f220000300800 */
[----:B------:R-:W-:-:S02]  /*e12e0*/  SHF.R.U32.HI R8, RZ, 0x8, R17 ;  /* 0x00000008ff087819 */ /* 0x000fc40000011611 */
[----:B0-----:R-:W-:Y:S02]  /*e12f0*/  SHF.R.U32.HI R4, RZ, 0x8, R19 ;  /* 0x00000008ff047819 */ /* 0x001fe40000011613 */
[----:B-1----:R-:W-:Y:S02]  /*e1300*/  SHF.R.U32.HI R3, RZ, 0x8, R18 ;  /* 0x00000008ff037819 */ /* 0x002fe40000011612 */
[----:B------:R-:W-:Y:S02]  /*e1310*/  PRMT R38, R60, 0x5210, R38 ;  /* 0x000052103c267816 */ /* 0x000fe40000000026 */
[----:B------:R-:W-:Y:S02]  /*e1320*/  LOP3.LUT R4, R4, 0xffff, RZ, 0xc0, !PT ;  /* 0x0000ffff04047812 */ /* 0x000fe400078ec0ff */
[----:B------:R-:W-:Y:S02]  /*e1330*/  LOP3.LUT R8, R8, 0xffff, RZ, 0xc0, !PT ;  /* 0x0000ffff08087812 */ /* 0x000fe400078ec0ff */
[----:B------:R-:W-:Y:S01]  /*e1340*/  LOP3.LUT R3, R3, 0xffff, RZ, 0xc0, !PT ;  /* 0x0000ffff03037812 */ /* 0x000fe200078ec0ff */
[----:B------:R-:W-:Y:S01]  /*e1350*/  STL [R1+0x5608], R38 ;  /* 0x0056082601007387 */ /* 0x000fe20000100800 */
[----:B------:R-:W-:-:S02]  /*e1360*/  PRMT R37, R8, 0x3340, R0 ;  /* 0x0000334008257816 */ /* 0x000fc40000000000 */
[----:B------:R-:W-:Y:S02]  /*e1370*/  PRMT R60, R4, 0x3340, R3 ;  /* 0x00003340043c7816 */ /* 0x000fe40000000003 */
[----:B---3--:R-:W-:Y:S02]  /*e1380*/  LOP3.LUT R32, R59, 0xffff, RZ, 0xc0, !PT ;  /* 0x0000ffff3b207812 */ /* 0x008fe400078ec0ff */
[----:B--2---:R-:W-:Y:S02]  /*e1390*/  SHF.R.U32.HI R9, RZ, 0x8, R2 ;  /* 0x00000008ff097819 */ /* 0x004fe40000011602 */
[----:B------:R-:W2:Y:S02]  /*e13a0*/  LDL.LU R2, [R1+0x5110] ;  /* 0x0051100001027983 */ /* 0x000ea40000300800 */
[----:B------:R-:W-:Y:S02]  /*e13b0*/  LOP3.LUT R3, R9, 0xffff, RZ, 0xc0, !PT ;  /* 0x0000ffff09037812 */ /* 0x000fe400078ec0ff */
[----:B------:R-:W-:Y:S04]  /*e13c0*/  STL [R1+0x5610], R60 ;  /* 0x0056103c01007387 */ /* 0x000fe80000100800 */
[----:B------:R-:W-:Y:S04]  /*e13d0*/  STL [R1+0x5618], R37 ;  /* 0x0056182501007387 */ /* 0x000fe80000100800 */
[----:B------:R-:W3:Y:S01]  /*e13e0*/  LDL.LU R30, [R1+0x52f0] ;  /* 0x0052f000011e7983 */ /* 0x000ee20000300800 */
[----:B------:R-:W-:-:S03]  /*e13f0*/  PRMT R36, R3, 0x3340, R0 ;  /* 0x0000334003247816 */ /* 0x000fc60000000000 */
[----:B------:R-:W3:Y:S01]  /*e1400*/  LDL.LU R59, [R1+0x614] ;  /* 0x00061400013b7983 */ /* 0x000ee20000300800 */
[--C-:B----4-:R-:W-:Y:S02]  /*e1410*/  PRMT R3, R55, 0x4210, R32.reuse ;  /* 0x0000421037037816 */ /* 0x110fe40000000020 */
[----:B------:R-:W-:Y:S01]  /*e1420*/  PRMT R32, R61, 0x5210, R32 ;  /* 0x000052103d207816 */ /* 0x000fe20000000020 */
[----:B------:R-:W-:Y:S04]  /*e1430*/  STL [R1+0x5620], R36 ;  /* 0x0056202401007387 */ /* 0x000fe80000100800 */
[----:B------:R-:W4:Y:S01]  /*e1440*/  LDL.LU R29, [R1+0x220] ;  /* 0x00022000011d7983 */ /* 0x000f220000300800 */
[----:B------:R-:W-:-:S03]  /*e1450*/  LOP3.LUT R33, R33, 0xffff, RZ, 0xc0, !PT ;  /* 0x0000ffff21217812 */ /* 0x000fc600078ec0ff */
[----:B------:R-:W4:Y:S04]  /*e1460*/  LDL.LU R61, [R1+0x5fc] ;  /* 0x0005fc00013d7983 */ /* 0x000f280000300800 */
[----:B------:R0:W-:Y:S04]  /*e1470*/  STL [R1+0xa0], R3 ;  /* 0x0000a00301007387 */ /* 0x0001e80000100800 */
[----:B------:R-:W-:Y:S01]  /*e1480*/  STL [R1+0x5624], R32 ;  /* 0x0056242001007387 */ /* 0x000fe20000100800 */
[----:B0-----:R-:W-:-:S03]  /*e1490*/  PRMT R3, R58, 0x4210, R33 ;  /* 0x000042103a037816 */ /* 0x001fc60000000021 */
[----:B------:R-:W4:Y:S01]  /*e14a0*/  LDL.LU R58, [R1+0x9c] ;  /* 0x00009c00013a7983 */ /* 0x000f220000300800 */
[----:B------:R-:W-:-:S03]  /*e14b0*/  PRMT R33, R57, 0x5210, R33 ;  /* 0x0000521039217816 */ /* 0x000fc60000000021 */
[----:B------:R0:W-:Y:S04]  /*e14c0*/  STL [R1+0xa4], R3 ;  /* 0x0000a40301007387 */ /* 0x0001e80000100800 */
[----:B------:R-:W4:Y:S01]  /*e14d0*/  LDL.LU R55, [R1+0x23b0] ;  /* 0x0023b00001377983 */ /* 0x000f220000300800 */
[----:B------:R-:W-:Y:S02]  /*e14e0*/  SHF.R.U32.HI R8, RZ, 0x8, R21 ;  /* 0x00000008ff087819 */ /* 0x000fe40000011615 */
[----:B------:R-:W-:Y:S01]  /*e14f0*/  SHF.R.U32.HI R4, RZ, 0x8, R20 ;  /* 0x00000008ff047819 */ /* 0x000fe20000011614 */
[----:B------:R-:W-:Y:S04]  /*e1500*/  STL [R1+0x56b8], R33 ;  /* 0x0056b82101007387 */ /* 0x000fe80000100800 */
[----:B------:R-:W4:Y:S01]  /*e1510*/  LDL.LU R57, [R1+0x4c4c] ;  /* 0x004c4c0001397983 */ /* 0x000f220000300800 */
[----:B0-----:R-:W-:-:S02]  /*e1520*/  SHF.R.U32.HI R3, RZ, 0x8, R56 ;  /* 0x00000008ff037819 */ /* 0x001fc40000011638 */
[----:B------:R-:W-:Y:S02]  /*e1530*/  LOP3.LUT R8, R8, 0xffff, RZ, 0xc0, !PT ;  /* 0x0000ffff08087812 */ /* 0x000fe400078ec0ff */
[----:B------:R-:W-:Y:S02]  /*e1540*/  LOP3.LUT R3, R3, 0xffff, RZ, 0xc0, !PT ;  /* 0x0000ffff03037812 */ /* 0x000fe400078ec0ff */
[----:B------:R-:W-:Y:S02]  /*e1550*/  LOP3.LUT R4, R4, 0xffff, RZ, 0xc0, !PT ;  /* 0x0000ffff04047812 */ /* 0x000fe400078ec0ff */
[----:B------:R-:W-:-:S05]  /*e1560*/  PRMT R27, R3, 0x3340, R0 ;  /* 0x00003340031b7816 */ /* 0x000fca0000000000 */
[----:B------:R-:W-:Y:S04]  /*e1570*/  STL [R1+0x56bc], R27 ;  /* 0x0056bc1b01007387 */ /* 0x000fe80000100800 */
[----:B------:R-:W4:Y:S01]  /*e1580*/  LDL.LU R56, [R1+0x5300] ;  /* 0x0053000001387983 */ /* 0x000f220000300800 */
[----:B--2---:R-:W-:Y:S02]  /*e1590*/  LOP3.LUT R34, R2, 0xffff, RZ, 0xc0, !PT ;  /* 0x0000ffff02227812 */ /* 0x004fe400078ec0ff */
[----:B------:R-:W-:-:S05]  /*e15a0*/  PRMT R2, R8, 0x3340, R4 ;  /* 0x0000334008027816 */ /* 0x000fca0000000004 */
[----:B------:R0:W-:Y:S01]  /*e15b0*/  STL [R1+0x56c0], R2 ;  /* 0x0056c00201007387 */ /* 0x0001e20000100800 */
[----:B---3--:R-:W-:Y:S02]  /*e15c0*/  LOP3.LUT R28, R30, 0xffff, RZ, 0xc0, !PT ;  /* 0x0000ffff1e1c7812 */ /* 0x008fe400078ec0ff */
[--C-:B0-----:R-:W-:Y:S02]  /*e15d0*/  PRMT R2, R59, 0x4210, R34.reuse ;  /* 0x000042103b027816 */ /* 0x101fe40000000022 */
[----:B------:R-:W2:Y:S01]  /*e15e0*/  LDL.LU R59, [R1+0x5298] ;  /* 0x00529800013b7983 */ /* 0x000ea20000300800 */
[----:B----4-:R-:W-:-:S03]  /*e15f0*/  PRMT R34, R29, 0x5210, R34 ;  /* 0x000052101d227816 */ /* 0x010fc60000000022 */
[----:B------:R0:W-:Y:S04]  /*e1600*/  STL [R1+0xa8], R2 ;  /* 0x0000a80201007387 */ /* 0x0001e80000100800 */
[----:B------:R-:W3:Y:S04]  /*e1610*/  LDL.LU R11, [R1+0x5e8] ;  /* 0x0005e800010b7983 */ /* 0x000ee80000300800 */
[----:B------:R-:W-:Y:S01]  /*e1620*/  STL [R1+0x56c4], R34 ;  /* 0x0056c42201007387 */ /* 0x000fe20000100800 */
[--C-:B0-----:R-:W-:Y:S02]  /*e1630*/  PRMT R2, R61, 0x4210, R28.reuse ;  /* 0x000042103d027816 */ /* 0x101fe4000000001c */
[----:B------:R-:W-:Y:S01]  /*e1640*/  PRMT R28, R58, 0x5210, R28 ;  /* 0x000052103a1c7816 */ /* 0x000fe2000000001c */
[----:B------:R-:W4:Y:S04]  /*e1650*/  LDL.LU R61, [R1+0x4c54] ;  /* 0x004c5400013d7983 */ /* 0x000f280000300800 */
[----:B------:R3:W-:Y:S04]  /*e1660*/  STL [R1+0x80], R2 ;  /* 0x0000800201007387 */ /* 0x0007e80000100800 */
[----:B------:R-:W4:Y:S01]  /*e1670*/  LDL.LU R58, [R1+0x5e0] ;  /* 0x0005e000013a7983 */ /* 0x000f220000300800 */
[----:B------:R-:W-:-:S03]  /*e1680*/  SHF.R.U32.HI R3, RZ, 0x8, R22 ;  /* 0x00000008ff037819 */ /* 0x000fc60000011616 */
[----:B------:R-:W-:Y:S01]  /*e1690*/  STL [R1+0x56c8], R28 ;  /* 0x0056c81c01007387 */ /* 0x000fe20000100800 */
[----:B------:R-:W-:-:S03]  /*e16a0*/  SHF.R.U32.HI R4, RZ, 0x8, R55 ;  /* 0x00000008ff047819 */ /* 0x000fc60000011637 */
[----:B------:R-:W4:Y:S01]  /*e16b0*/  LDL.LU R12, [R1+0x23c4] ;  /* 0x0023c400010c7983 */ /* 0x000f220000300800 */
[----:B------:R-:W-:Y:S02]  /*e16c0*/  LOP3.LUT R3, R3, 0xffff, RZ, 0xc0, !PT ;  /* 0x0000ffff03037812 */ /* 0x000fe400078ec0ff */
[----:B------:R-:W-:Y:S02]  /*e16d0*/  SHF.R.U32.HI R8, RZ, 0x8, R57 ;  /* 0x00000008ff087819 */ /* 0x000fe40000011639 */
[----:B------:R-:W-:Y:S01]  /*e16e0*/  LOP3.LUT R4, R4, 0xffff, RZ, 0xc0, !PT ;  /* 0x0000ffff04047812 */ /* 0x000fe200078ec0ff */
[----:B------:R-:W4:Y:S01]  /*e16f0*/  LDL.LU R13, [R1+0x23b8] ;  /* 0x0023b800010d7983 */ /* 0x000f220000300800 */
[--C-:B------:R-:W-:Y:S02]  /*e1700*/  PRMT R26, R3, 0x3340, R0.reuse ;  /* 0x00003340031a7816 */ /* 0x100fe40000000000 */
[----:B------:R-:W-:Y:S02]  /*e1710*/  LOP3.LUT R3, R8, 0xffff, RZ, 0xc0, !PT ;  /* 0x0000ffff08037812 */ /* 0x000fe400078ec0ff */
[--C-:B------:R-:W-:Y:S01]  /*e1720*/  PRMT R25, R4, 0x3340, R0.reuse ;  /* 0x0000334004197816 */ /* 0x100fe20000000000 */
[----:B------:R-:W4:Y:S04]  /*e1730*/  LDL.LU R55, [R1+0x54ac] ;  /* 0x0054ac0001377983 */ /* 0x000f280000300800 */
[----:B------:R-:W-:Y:S01]  /*e1740*/  STL [R1+0x56cc], R26 ;  /* 0x0056cc1a01007387 */ /* 0x000fe20000100800 */
[----:B------:R-:W-:-:S03]  /*e1750*/  PRMT R24, R3, 0x3340, R0 ;  /* 0x0000334003187816 */ /* 0x000fc60000000000 */
[----:B------:R-:W-:Y:S01]  /*e1760*/  STL [R1+0x56d0], R25 ;  /* 0x0056d01901007387 */ /* 0x000fe20000100800 */
[----:B------:R-:W-:-:S03]  /*e1770*/  LOP3.LUT R29, R56, 0xffff, RZ, 0xc0, !PT ;  /* 0x0000ffff381d7812 */ /* 0x000fc600078ec0ff */
[----:B------:R-:W4:Y:S04]  /*e1780*/  LDL.LU R56, [R1+0x54a8] ;  /* 0x0054a80001387983 */ /* 0x000f280000300800 */
[----:B------:R-:W4:Y:S04]  /*e1790*/  LDL.LU R57, [R1+0x5dc] ;  /* 0x0005dc0001397983 */ /* 0x000f280000300800 */
[----:B------:R-:W-:Y:S01]  /*e17a0*/  STL [R1+0x56d4], R24 ;  /* 0x0056d41801007387 */ /* 0x000fe20000100800 */
[----:B--2---:R-:W-:-:S03]  /*e17b0*/  LOP3.LUT R30, R59, 0xffff, RZ, 0xc0, !PT ;  /* 0x0000ffff3b1e7812 */ /* 0x004fc600078ec0ff */
[----:B------:R-:W2:Y:S01]  /*e17c0*/  LDL.LU R59, [R1+0x230] ;  /* 0x00023000013b7983 */ /* 0x000ea20000300800 */
[--C-:B---3--:R-:W-:Y:S02]  /*e17d0*/  PRMT R2, R11, 0x4210, R29.reuse ;  /* 0x000042100b027816 */ /* 0x108fe4000000001d */
[----:B------:R-:W-:Y:S02]  /*e17e0*/  PRMT R29, R49, 0x5210, R29 ;  /* 0x00005210311d7816 */ /* 0x000fe4000000001d */
[----:B------:R-:W3:Y:S04]  /*e17f0*/  LDL.LU R49, [R1+0x5488] ;  /* 0x0054880001317983 */ /* 0x000ee80000300800 */
[----:B------:R0:W-:Y:S04]  /*e1800*/  STL [R1+0x84], R2 ;  /* 0x0000840201007387 */ /* 0x0001e80000100800 */
[----:B------:R-:W-:Y:S01]  /*e1810*/  STL [R1+0x56d8], R29 ;  /* 0x0056d81d01007387 */ /* 0x000fe20000100800 */
[----:B----4-:R-:W-:-:S03]  /*e1820*/  SHF.R.U32.HI R3, RZ, 0x8, R61 ;  /* 0x00000008ff037819 */ /* 0x010fc6000001163d */
[----:B------:R-:W4:Y:S01]  /*e1830*/  LDL.LU R61, [R1+0x5d8] ;  /* 0x0005d800013d7983 */ /* 0x000f220000300800 */
[----:B0-----:R-:W-:-:S03]  /*e1840*/  PRMT R2, R58, 0x4210, R30 ;  /* 0x000042103a027816 */ /* 0x001fc6000000001e */
[----:B------:R-:W4:Y:S01]  /*e1850*/  LDL.LU R58, [R1+0x238] ;  /* 0x00023800013a7983 */ /* 0x000f220000300800 */
[----:B------:R-:W-:-:S03]  /*e1860*/  PRMT R30, R48, 0x5210, R30 ;  /* 0x00005210301e7816 */ /* 0x000fc6000000001e */
[----:B------:R0:W-:Y:S04]  /*e1870*/  STL [R1+0x88], R2 ;  /* 0x0000880201007387 */ /* 0x0001e80000100800 */
[----:B------:R-:W4:Y:S01]  /*e1880*/  LDL.LU R48, [R1+0x5cc] ;  /* 0x0005cc0001307983 */ /* 0x000f220000300800 */
[----:B------:R-:W-:Y:S02]  /*e1890*/  SHF.R.U32.HI R4, RZ, 0x8, R12 ;  /* 0x00000008ff047819 */ /* 0x000fe4000001160c */
[----:B------:R-:W-:Y:S02]  /*e18a0*/  LOP3.LUT R3, R3, 0xffff, RZ, 0xc0, !PT ;  /* 0x0000ffff03037812 */ /* 0x000fe400078ec0ff */
[----:B------:R-:W-:Y:S02]  /*e18b0*/  SHF.R.U32.HI R8, RZ, 0x8, R13 ;  /* 0x00000008ff087819 */ /* 0x000fe4000001160d */
[----:B------:R-:W-:-:S02]  /*e18c0*/  LOP3.LUT R4, R4, 0xffff, RZ, 0xc0, !PT ;  /* 0x0000ffff04047812 */ /* 0x000fc400078ec0ff */
[--C-:B------:R-:W-:Y:S02]  /*e18d0*/  PRMT R9, R3, 0x3340, R0.reuse ;  /* 0x0000334003097816 */ /* 0x100fe40000000000 */
[----:B------:R-:W-:Y:S02]  /*e18e0*/  LOP3.LUT R3, R8, 0xffff, RZ, 0xc0, !PT ;  /* 0x0000ffff08037812 */ /* 0x000fe400078ec0ff */
[----:B0-----:R-:W-:Y:S01]  /*e18f0*/  PRMT R2, R4, 0x3340, R0 ;  /* 0x0000334004027816 */ /* 0x001fe20000000000 */
[----:B------:R-:W-:Y:S01]  /*e1900*/  STL [R1+0x56dc], R30 ;  /* 0x0056dc1e01007387 */ /* 0x000fe20000100800 */
[----:B------:R-:W-:-:S03]  /*e1910*/  LOP3.LUT R16, R55, 0xffff, RZ, 0xc0, !PT ;  /* 0x0000ffff37107812 */ /* 0x000fc600078ec0ff */
[----:B------:R-:W-:Y:S04]  /*e1920*/  STL [R1+0x6c], R9 ;  /* 0x00006c0901007387 */ /* 0x000fe80000100800 */
[----:B------:R0:W-:Y:S01]  /*e1930*/  STL [R1+0x5c], R2 ;  /* 0x00005c0201007387 */ /* 0x0001e20000100800 */
[----:B------:R-:W-:Y:S02]  /*e1940*/  PRMT R20, R57, 0x4210, R16 ;  /* 0x0000421039147816 */ /* 0x000fe40000000010 */
[----:B------:R-:W-:Y:S02]  /*e1950*/  LOP3.LUT R17, R56, 0xffff, RZ, 0xc0, !PT ;  /* 0x0000ffff38117812 */ /* 0x000fe400078ec0ff */
[----:B------:R-:W4:Y:S01]  /*e1960*/  LDL.LU R56, [R1+0x5494] ;  /* 0x0054940001387983 */ /* 0x000f220000300800 */
[----:B0-----:R-:W-:-:S05]  /*e1970*/  PRMT R2, R3, 0x3340, R0 ;  /* 0x0000334003027816 */ /* 0x001fca0000000000 */
[----:B------:R0:W-:Y:S04]  /*e1980*/  STL [R1+0x4c], R2 ;  /* 0x00004c0201007387 */ /* 0x0001e80000100800 */
[----:B------:R-:W-:Y:S04]  /*e1990*/  STL [R1+0x56e0], R20 ;  /* 0x0056e01401007387 */ /* 0x000fe80000100800 */
[----:B------:R-:W4:Y:S04]  /*e19a0*/  LDL.LU R55, [R1+0x5d4] ;  /* 0x0005d40001377983 */ /* 0x000f280000300800 */
[----:B------:R-:W4:Y:S01]  /*e19b0*/  LDL.LU R57, [R1+0x23c] ;  /* 0x00023c0001397983 */ /* 0x000f220000300800 */
[----:B--2---:R-:W-:-:S05]  /*e19c0*/  PRMT R16, R59, 0x5210, R16 ;  /* 0x000052103b107816 */ /* 0x004fca0000000010 */
[----:B------:R-:W-:Y:S04]  /*e19d0*/  STL [R1+0x56e4], R16 ;  /* 0x0056e41001007387 */ /* 0x000fe80000100800 */
[----:B------:R-:W2:Y:S01]  /*e19e0*/  LDL.LU R59, [R1+0x23d8] ;  /* 0x0023d800013b7983 */ /* 0x000ea20000300800 */
[----:B---3--:R-:W-:-:S03]  /*e19f0*/  LOP3.LUT R18, R49, 0xffff, RZ, 0xc0, !PT ;  /* 0x0000ffff31127812 */ /* 0x008fc600078ec0ff */
[----:B------:R-:W3:Y:S01]  /*e1a00*/  LDL.LU R49, [R1+0x4c58] ;  /* 0x004c580001317983 */ /* 0x000ee20000300800 */
[--C-:B----4-:R-:W-:Y:S02]  /*e1a10*/  PRMT R21, R61, 0x4210, R17.reuse ;  /* 0x000042103d157816 */ /* 0x110fe40000000011 */
[----:B------:R-:W-:Y:S02]  /*e1a20*/  PRMT R17, R58, 0x5210, R17 ;  /* 0x000052103a117816 */ /* 0x000fe40000000011 */
[--C-:B------:R-:W-:Y:S01]  /*e1a30*/  PRMT R22, R48, 0x4210, R18.reuse ;  /* 0x0000421030167816 */ /* 0x100fe20000000012 */
[----:B------:R-:W-:Y:S04]  /*e1a40*/  STL [R1+0x56e8], R21 ;  /* 0x0056e81501007387 */ /* 0x000fe80000100800 */
[----:B------:R-:W-:Y:S04]  /*e1a50*/  STL [R1+0x56ec], R17 ;  /* 0x0056ec1101007387 */ /* 0x000fe80000100800 */
[----:B------:R-:W-:Y:S04]  /*e1a60*/  STL [R1+0x56f0], R22 ;  /* 0x0056f01601007387 */ /* 0x000fe80000100800 */
[----:B------:R-:W4:Y:S04]  /*e1a70*/  LDL.LU R61, [R1+0x310] ;  /* 0x00031000013d7983 */ /* 0x000f280000300800 */
[----:B------:R-:W4:Y:S01]  /*e1a80*/  LDL.LU R58, [R1+0x5bc] ;  /* 0x0005bc00013a7983 */ /* 0x000f220000300800 */
[----:B------:R-:W-:-:S03]  /*e1a90*/  PRMT R18, R47, 0x5210, R18 ;  /* 0x000052102f127816 */ /* 0x000fc60000000012 */
[----:B------:R-:W4:Y:S04]  /*e1aa0*/  LDL.LU R48, [R1+0x30c] ;  /* 0x00030c0001307983 */ /* 0x000f280000300800 */
[----:B------:R-:W4:Y:S01]  /*e1ab0*/  LDL.LU R47, [R1+0x5c8] ;  /* 0x0005c800012f7983 */ /* 0x000f220000300800 */
[----:B------:R-:W-:Y:S02]  /*e1ac0*/  SHF.R.U32.HI R4, RZ, 0x8, R35 ;  /* 0x00000008ff047819 */ /* 0x000fe40000011623 */
[----:B------:R-:W-:Y:S02]  /*e1ad0*/  SHF.R.U32.HI R3, RZ, 0x8, R31 ;  /* 0x00000008ff037819 */ /* 0x000fe4000001161f */
[----:B------:R-:W-:Y:S02]  /*e1ae0*/  SHF.R.U32.HI R8, RZ, 0x8, R23 ;  /* 0x00000008ff087819 */ /* 0x000fe40000011617 */
[----:B------:R-:W-:-:S02]  /*e1af0*/  LOP3.LUT R4, R4, 0xffff, RZ, 0xc0, !PT ;  /* 0x0000ffff04047812 */ /* 0x000fc400078ec0ff */
[----:B------:R-:W-:Y:S02]  /*e1b00*/  LOP3.LUT R3, R3, 0xffff, RZ, 0xc0, !PT ;  /* 0x0000ffff03037812 */ /* 0x000fe400078ec0ff */
[----:B------:R-:W-:Y:S02]  /*e1b10*/  LOP3.LUT R8, R8, 0xffff, RZ, 0xc0, !PT ;  /* 0x0000ffff08087812 */ /* 0x000fe400078ec0ff */
[----:B0-----:R-:W-:Y:S02]  /*e1b20*/  PRMT R2, R4, 0x3340, R3 ;  /* 0x0000334004027816 */ /* 0x001fe40000000003 */
[----:B------:R-:W-:Y:S02]  /*e1b30*/  LOP3.LUT R19, R56, 0xffff, RZ, 0xc0, !PT ;  /* 0x0000ffff38137812 */ /* 0x000fe400078ec0ff */
[----:B------:R-:W4:Y:S04]  /*e1b40*/  LDL.LU R56, [R1+0x23e4] ;  /* 0x0023e40001387983 */ /* 0x000f280000300800 */
[----:B------:R0:W-:Y:S01]  /*e1b50*/  STL [R1+0x32c], R2 ;  /* 0x00032c0201007387 */ /* 0x0001e20000100800 */
[----:B------:R-:W-:-:S02]  /*e1b60*/  SHF.R.U32.HI R9, RZ, 0x8, R39 ;  /* 0x00000008ff097819 */ /* 0x000fc40000011627 */
[----:B0-----:R-:W-:Y:S02]  /*e1b70*/  PRMT R2, R8, 0x3340, R0 ;  /* 0x0000334008027816 */ /* 0x001fe40000000000 */
[----:B------:R-:W-:-:S03]  /*e1b80*/  SHF.R.U32.HI R8, RZ, 0x8, R54 ;  /* 0x00000008ff087819 */ /* 0x000fc60000011636 */
[----:B------:R0:W-:Y:S01]  /*e1b90*/  STL [R1+0x3c], R2 ;  /* 0x00003c0201007387 */ /* 0x0001e20000100800 */
[----:B------:R-:W-:Y:S02]  /*e1ba0*/  LOP3.LUT R8, R8, 0xffff, RZ, 0xc0, !PT ;  /* 0x0000ffff08087812 */ /* 0x000fe400078ec0ff */
[----:B--2---:R-:W-:Y:S02]  /*e1bb0*/  SHF.R.U32.HI R3, RZ, 0x8, R59 ;  /* 0x00000008ff037819 */ /* 0x004fe4000001163b */
[----:B------:R-:W2:Y:S01]  /*e1bc0*/  LDL.LU R59, [R1+0x4c3c] ;  /* 0x004c3c00013b7983 */ /* 0x000ea20000300800 */
[----:B---3--:R-:W-:Y:S02]  /*e1bd0*/  SHF.R.U32.HI R4, RZ, 0x8, R49 ;  /* 0x00000008ff047819 */ /* 0x008fe40000011631 */
[----:B------:R-:W-:Y:S01]  /*e1be0*/  LOP3.LUT R3, R3, 0xffff, RZ, 0xc0, !PT ;  /* 0x0000ffff03037812 */ /* 0x000fe200078ec0ff */
[----:B------:R-:W3:Y:S01]  /*e1bf0*/  LDL.LU R49, [R1+0x4c5c] ;  /* 0x004c5c0001317983 */ /* 0x000ee20000300800 */
[----:B------:R-:W-:-:S02]  /*e1c00*/  LOP3.LUT R39, R4, 0xffff, RZ, 0xc0, !PT ;  /* 0x0000ffff04277812 */ /* 0x000fc400078ec0ff */
[----:B0-----:R-:W-:Y:S02]  /*e1c10*/  PRMT R2, R3, 0x3340, R0 ;  /* 0x0000334003027816 */ /* 0x001fe40000000000 */
[----:B------:R-:W-:-:S03]  /*e1c20*/  LOP3.LUT R4, R9, 0xffff, RZ, 0xc0, !PT ;  /* 0x0000ffff09047812 */ /* 0x000fc600078ec0ff */
[----:B------:R0:W-:Y:S02]  /*e1c30*/  STL [R1+0x1c], R2 ;  /* 0x00001c0201007387 */ /* 0x0001e40000100800 */
[----:B0-----:R-:W-:Y:S02]  /*e1c40*/  PRMT R2, R8, 0x3340, R4 ;  /* 0x0000334008027816 */ /* 0x001fe40000000004 */
[----:B----4-:R-:W-:-:S03]  /*e1c50*/  PRMT R3, R58, 0x5410, R61 ;  /* 0x000054103a037816 */ /* 0x010fc6000000003d */
[----:B------:R0:W-:Y:S04]  /*e1c60*/  STL [R1+0x33c], R2 ;  /* 0x00033c0201007387 */ /* 0x0001e80000100800 */
[----:B------:R1:W-:Y:S04]  /*e1c70*/  STL [R1+0x31c], R3 ;  /* 0x00031c0301007387 */ /* 0x0003e80000100800 */
[----:B------:R-:W4:Y:S04]  /*e1c80*/  LDL.LU R61, [R1+0x314] ;  /* 0x00031400013d7983 */ /* 0x000f280000300800 */
[----:B------:R-:W4:Y:S01]  /*e1c90*/  LDL.LU R58, [R1+0x5c4] ;  /* 0x0005c400013a7983 */ /* 0x000f220000300800 */
[----:B0-----:R-:W-:-:S05]  /*e1ca0*/  PRMT R2, R47, 0x5410, R48 ;  /* 0x000054102f027816 */ /* 0x001fca0000000030 */
[----:B------:R0:W-:Y:S04]  /*e1cb0*/  STL [R1+0x318], R2 ;  /* 0x0003180201007387 */ /* 0x0001e80000100800 */
[----:B------:R-:W2:Y:S04]  /*e1cc0*/  LDL.LU R48, [R1+0x300] ;  /* 0x0003000001307983 */ /* 0x000ea80000300800 */
[----:B------:R-:W2:Y:S01]  /*e1cd0*/  LDL.LU R47, [R1+0x5ac] ;  /* 0x0005ac00012f7983 */ /* 0x000ea20000300800 */
[----:B-1----:R-:W-:-:S03]  /*e1ce0*/  SHF.R.U32.HI R3, RZ, 0x8, R50 ;  /* 0x00000008ff037819 */ /* 0x002fc60000011632 */
[----:B------:R-:W2:Y:S01]  /*e1cf0*/  LDL.LU R50, [R1+0x4c44] ;  /* 0x004c440001327983 */ /* 0x000ea20000300800 */
[----:B------:R-:W-:Y:S02]  /*e1d00*/  SHF.R.U32.HI R4, RZ, 0x8, R53 ;  /* 0x00000008ff047819 */ /* 0x000fe40000011635 */
[----:B------:R-:W-:Y:S02]  /*e1d10*/  LOP3.LUT R3, R3, 0xffff, RZ, 0xc0, !PT ;  /* 0x0000ffff03037812 */ /* 0x000fe400078ec0ff */
[----:B------:R-:W-:-:S04]  /*e1d20*/  LOP3.LUT R4, R4, 0xffff, RZ, 0xc0, !PT ;  /* 0x0000ffff04047812 */ /* 0x000fc800078ec0ff */
[----:B0-----:R-:W-:-:S05]  /*e1d30*/  PRMT R2, R4, 0x3340, R3 ;  /* 0x0000334004027816 */ /* 0x001fca0000000003 */
[----:B------:R2:W-:Y:S01]  /*e1d40*/  STL [R1+0x338], R2 ;  /* 0x0003380201007387 */ /* 0x0005e20000100800 */
[----:B---3--:R-:W-:-:S03]  /*e1d50*/  SHF.R.U32.HI R13, RZ, 0x8, R49 ;  /* 0x00000008ff0d7819 */ /* 0x008fc60000011631 */
[----:B------:R-:W3:Y:S01]  /*e1d60*/  LDL.LU R49, [R1+0x4c64] ;  /* 0x004c640001317983 */ /* 0x000ee20000300800 */
[----:B----4-:R-:W-:-:S05]  /*e1d70*/  PRMT R3, R58, 0x5410, R61 ;  /* 0x000054103a037816 */ /* 0x010fca000000003d */
[----:B------:R0:W-:Y:S01]  /*e1d80*/  STL [R1+0x30c], R3 ;  /* 0x00030c0301007387 */ /* 0x0001e20000100800 */
[----:B--2---:R-:W-:-:S05]  /*e1d90*/  PRMT R2, R47, 0x5410, R48 ;  /* 0x000054102f027816 */ /* 0x004fca0000000030 */
[----:B------:R1:W-:Y:S04]  /*e1da0*/  STL [R1+0x310], R2 ;  /* 0x0003100201007387 */ /* 0x0003e80000100800 */
[----:B------:R-:W2:Y:S04]  /*e1db0*/  LDL.LU R48, [R1+0x304] ;  /* 0x0003040001307983 */ /* 0x000ea80000300800 */
[----:B------:R-:W2:Y:S01]  /*e1dc0*/  LDL.LU R47, [R1+0x5b4] ;  /* 0x0005b400012f7983 */ /* 0x000ea20000300800 */
[----:B------:R-:W-:-:S03]  /*e1dd0*/  SHF.R.U32.HI R11, RZ, 0x8, R50 ;  /* 0x00000008ff0b7819 */ /* 0x000fc60000011632 */
[----:B------:R-:W4:Y:S01]  /*e1de0*/  LDL.LU R50, [R1+0x5e4] ;  /* 0x0005e40001327983 */ /* 0x000f220000300800 */
[----:B------:R-:W-:Y:S02]  /*e1df0*/  SHF.R.U32.HI R4, RZ, 0x8, R46 ;  /* 0x00000008ff047819 */ /* 0x000fe4000001162e */
[----:B0-----:R-:W-:Y:S02]  /*e1e00*/  SHF.R.U32.HI R3, RZ, 0x8, R45 ;  /* 0x00000008ff037819 */ /* 0x001fe4000001162d */
[----:B------:R-:W-:Y:S02]  /*e1e10*/  LOP3.LUT R4, R4, 0xffff, RZ, 0xc0, !PT ;  /* 0x0000ffff04047812 */ /* 0x000fe400078ec0ff */
[----:B------:R-:W-:-:S04]  /*e1e20*/  LOP3.LUT R3, R3, 0xffff, RZ, 0xc0, !PT ;  /* 0x0000ffff03037812 */ /* 0x000fc800078ec0ff */
[----:B-1----:R-:W-:Y:S02]  /*e1e30*/  PRMT R2, R4, 0x3340, R3 ;  /* 0x0000334004027816 */ /* 0x002fe40000000003 */
[----:B------:R-:W-:Y:S02]  /*e1e40*/  SHF.R.U32.HI R4, RZ, 0x8, R42 ;  /* 0x00000008ff047819 */ /* 0x000fe4000001162a */
[----:B------:R-:W-:Y:S02]  /*e1e50*/  SHF.R.U32.HI R3, RZ, 0x8, R41 ;  /* 0x00000008ff037819 */ /* 0x000fe40000011629 */
[--C-:B------:R-:W-:Y:S02]  /*e1e60*/  PRMT R23, R55, 0x4210, R19.reuse ;  /* 0x0000421037177816 */ /* 0x100fe40000000013 */
[----:B------:R-:W-:Y:S01]  /*e1e70*/  PRMT R19, R57, 0x5210, R19 ;  /* 0x0000521039137816 */ /* 0x000fe20000000013 */
[----:B------:R0:W-:Y:S01]  /*e1e80*/  STL [R1+0x314], R2 ;  /* 0x0003140201007387 */ /* 0x0001e20000100800 */
[----:B------:R-:W-:-:S03]  /*e1e90*/  SHF.R.U32.HI R31, RZ, 0x8, R56 ;  /* 0x00000008ff1f7819 */ /* 0x000fc60000011638 */
[----:B------:R-:W4:Y:S01]  /*e1ea0*/  LDL.LU R57, [R1+0x558c] ;  /* 0x00558c0001397983 */ /* 0x000f220000300800 */
[----:B------:R-:W-:Y:S02]  /*e1eb0*/  LOP3.LUT R4, R4, 0xffff, RZ, 0xc0, !PT ;  /* 0x0000ffff04047812 */ /* 0x000fe400078ec0ff */
[----:B------:R-:W-:Y:S01]  /*e1ec0*/  LOP3.LUT R3, R3, 0xffff, RZ, 0xc0, !PT ;  /* 0x0000ffff03037812 */ /* 0x000fe200078ec0ff */
[----:B------:R-:W4:Y:S01]  /*e1ed0*/  LDL.LU R56, [R1+0x5ec] ;  /* 0x0005ec0001387983 */ /* 0x000f220000300800 */
[----:B------:R-:W-:-:S03]  /*e1ee0*/  SHF.R.U32.HI R14, RZ, 0x8, R59 ;  /* 0x00000008ff0e7819 */ /* 0x000fc6000001163b */
[----:B------:R-:W4:Y:S01]  /*e1ef0*/  LDL.LU R59, [R1+0x5590] ;  /* 0x00559000013b7983 */ /* 0x000f220000300800 */
[----:B0-----:R-:W-:Y:S02]  /*e1f00*/  PRMT R2, R4, 0x3340, R3 ;  /* 0x0000334004027816 */ /* 0x001fe40000000003 */
[----:B------:R-:W-:-:S03]  /*e1f10*/  SHF.R.U32.HI R12, RZ, 0x8, R44 ;  /* 0x00000008ff0c7819 */ /* 0x000fc6000001162c */
[----:B------:R0:W-:Y:S02]  /*e1f20*/  STL [R1+0x3b0], R2 ;  /* 0x0003b00201007387 */ /* 0x0001e40000100800 */
[----:B0-----:R-:W-:Y:S02]  /*e1f30*/  SHF.R.U32.HI R2, RZ, 0x8, R7 ;  /* 0x00000008ff027819 */ /* 0x001fe40000011607 */
[----:B---3--:R-:W-:Y:S02]  /*e1f40*/  SHF.R.U32.HI R10, RZ, 0x8, R49 ;  /* 0x00000008ff0a7819 */ /* 0x008fe40000011631 */
[----:B--2---:R-:W-:-:S05]  /*e1f50*/  PRMT R3, R47, 0x5410, R48 ;  /* 0x000054102f037816 */ /* 0x004fca0000000030 */
[----:B------:R0:W-:Y:S04]  /*e1f60*/  STL [R1+0x304], R3 ;  /* 0x0003040301007387 */ /* 0x0001e80000100800 */
[----:B------:R-:W2:Y:S04]  /*e1f70*/  LDL.LU R44, [R1+0x308] ;  /* 0x00030800012c7983 */ /* 0x000ea80000300800 */
[----:B------:R-:W2:Y:S04]  /*e1f80*/  LDL.LU R61, [R1+0x5b0] ;  /* 0x0005b000013d7983 */ /* 0x000ea80000300800 */
[----:B------:R-:W3:Y:S04]  /*e1f90*/  LDL.LU R58, [R1+0x2fc] ;  /* 0x0002fc00013a7983 */ /* 0x000ee80000300800 */
[----:B------:R-:W3:Y:S04]  /*e1fa0*/  LDL.LU R7, [R1+0x5b8] ;  /* 0x0005b80001077983 */ /* 0x000ee80000300800 */
[----:B------:R-:W3:Y:S04]  /*e1fb0*/  LDL.LU R45, [R1+0x2f8] ;  /* 0x0002f800012d7983 */ /* 0x000ee80000300800 */
[----:B------:R-:W3:Y:S04]  /*e1fc0*/  LDL.LU R46, [R1+0x5a8] ;  /* 0x0005a800012e7983 */ /* 0x000ee80000300800 */
[----:B------:R-:W3:Y:S04]  /*e1fd0*/  LDL.LU R49, [R1+0x2f4] ;  /* 0x0002f40001317983 */ /* 0x000ee80000300800 */
[----:B------:R-:W3:Y:S01]  /*e1fe0*/  LDL.LU R48, [R1+0x5a4] ;  /* 0x0005a40001307983 */ /* 0x000ee20000300800 */
[----:B----4-:R-:W-:-:S03]  /*e1ff0*/  SHF.R.U32.HI R8, RZ, 0x8, R50 ;  /* 0x00000008ff087819 */ /* 0x010fc60000011632 */
[----:B------:R-:W4:Y:S04]  /*e2000*/  LDL.LU R47, [R1+0x2ec] ;  /* 0x0002ec00012f7983 */ /* 0x000f280000300800 */
[----:B------:R-:W4:Y:S01]  /*e2010*/  LDL.LU R50, [R1+0x5a0] ;  /* 0x0005a00001327983 */ /* 0x000f220000300800 */
[----:B0-----:R-:W-:Y:S02]  /*e2020*/  SHF.R.U32.HI R3, RZ, 0x8, R6 ;  /* 0x00000008ff037819 */ /* 0x001fe40000011606 */
[----:B------:R-:W-:Y:S02]  /*e2030*/  LOP3.LUT R2, R2, 0xffff, RZ, 0xc0, !PT ;  /* 0x0000ffff02027812 */ /* 0x000fe400078ec0ff */
[----:B------:R-:W-:-:S04]  /*e2040*/  LOP3.LUT R3, R3, 0xffff, RZ, 0xc0, !PT ;  /* 0x0000ffff03037812 */ /* 0x000fc800078ec0ff */
[----:B------:R-:W-:Y:S02]  /*e2050*/  PRMT R2, R2, 0x3340, R3 ;  /* 0x0000334002027816 */ /* 0x000fe40000000003 */
[----:B------:R-:W-:Y:S02]  /*e2060*/  SHF.R.U32.HI R3, RZ, 0x8, R5 ;  /* 0x00000008ff037819 */ /* 0x000fe40000011605 */
[----:B------:R-:W-:Y:S01]  /*e2070*/  SHF.R.U32.HI R5, RZ, 0x8, R56 ;  /* 0x00000008ff057819 */ /* 0x000fe20000011638 */
[----:B------:R0:W-:Y:S03]  /*e2080*/  STL [R1+0x3b4], R2 ;  /* 0x0003b40201007387 */ /* 0x0001e60000100800 */
[----:B------:R-:W-:Y:S02]  /*e2090*/  LOP3.LUT R5, R5, 0xffff, RZ, 0xc0, !PT ;  /* 0x0000ffff05057812 */ /* 0x000fe400078ec0ff */
[----:B0-----:R-:W-:-:S02]  /*e20a0*/  SHF.R.U32.HI R2, RZ, 0x8, R59 ;  /* 0x00000008ff027819 */ /* 0x001fc4000001163b */
[----:B------:R-:W-:Y:S02]  /*e20b0*/  PRMT R5, R5, 0x3340, R0 ;  /* 0x0000334005057816 */ /* 0x000fe40000000000 */
[----:B------:R-:W-:-:S04]  /*e20c0*/  LOP3.LUT R2, R2, 0xffff, RZ, 0xc0, !PT ;  /* 0x0000ffff02027812 */ /* 0x000fc800078ec0ff */
[----:B------:R-:W-:Y:S01]  /*e20d0*/  PRMT R2, R2, 0x3340, R0 ;  /* 0x0000334002027816 */ /* 0x000fe20000000000 */
[----:B------:R3:W-:Y:S04]  /*e20e0*/  STL [R1+0x14c], R5 ;  /* 0x00014c0501007387 */ /* 0x0007e80000100800 */
[----:B------:R0:W-:Y:S01]  /*e20f0*/  STL [R1+0x13c], R2 ;  /* 0x00013c0201007387 */ /* 0x0001e20000100800 */
[----:B------:R-:W-:Y:S02]  /*e2100*/  SHF.R.U32.HI R9, RZ, 0x8, R40 ;  /* 0x00000008ff097819 */ /* 0x000fe40000011628 */
[----:B------:R-:W-:Y:S02]  /*e2110*/  SHF.R.U32.HI R15, RZ, 0x8, R51 ;  /* 0x00000008ff0f7819 */ /* 0x000fe40000011633 */
[----:B------:R-:W-:-:S02]  /*e2120*/  SHF.R.U32.HI R35, RZ, 0x8, R52 ;  /* 0x00000008ff237819 */ /* 0x000fc40000011634 */
[----:B------:R-:W-:Y:S02]  /*e2130*/  SHF.R.U32.HI R4, RZ, 0x8, R57 ;  /* 0x00000008ff047819 */ /* 0x000fe40000011639 */
[----:B--2---:R-:W-:Y:S02]  /*e2140*/  PRMT R6, R61, 0x5410, R44 ;  /* 0x000054103d067816 */ /* 0x004fe4000000002c */
[----:B---3--:R-:W-:Y:S02]  /*e2150*/  PRMT R5, R7, 0x5410, R58 ;  /* 0x0000541007057816 */ /* 0x008fe4000000003a */
[----:B0-----:R-:W-:Y:S01]  /*e2160*/  PRMT R2, R46, 0x5410, R45 ;  /* 0x000054102e027816 */ /* 0x001fe2000000002d */
[----:B------:R-:W-:Y:S04]  /*e2170*/  STL [R1+0x300], R6 ;  /* 0x0003000601007387 */ /* 0x000fe80000100800 */
[----:B------:R0:W-:Y:S04]  /*e2180*/  STL [R1+0x2fc], R5 ;  /* 0x0002fc0501007387 */ /* 0x0001e80000100800 */
[----:B------:R4:W-:Y:S04]  /*e2190*/  STL [R1+0x2f8], R2 ;  /* 0x0002f80201007387 */ /* 0x0009e80000100800 */
[----:B------:R-:W2:Y:S01]  /*e21a0*/  LDL.LU R22, [R1+0x2f0] ;  /* 0x0002f00001167983 */ /* 0x000ea20000300800 */
[----:B0-----:R-:W-:-:S02]  /*e21b0*/  PRMT R5, R48, 0x5410, R49 ;  /* 0x0000541030057816 */ /* 0x001fc40000000031 */
[----:B----4-:R-:W-:-:S03]  /*e21c0*/  PRMT R2, R50, 0x5410, R47 ;  /* 0x0000541032027816 */ /* 0x010fc6000000002f */
[----:B------:R-:W-:Y:S04]  /*e21d0*/  STL [R1+0x2f4], R5 ;  /* 0x0002f40501007387 */ /* 0x000fe80000100800 */
[----:B------:R-:W2:Y:S04]  /*e21e0*/  LDL.LU R17, [R1+0x598] ;  /* 0x0005980001117983 */ /* 0x000ea80000300800 */
[----:B------:R0:W-:Y:S04]  /*e21f0*/  STL [R1+0x2ec], R2 ;  /* 0x0002ec0201007387 */ /* 0x0001e80000100800 */
        /* <DEDUP_REMOVED lines=42> */
[----:B--2---:R-:W-:-:S03]  /*e24a0*/  PRMT R17, R17, 0x5410, R22 ;  /* 0x0000541011117816 */ /* 0x004fc60000000016 */
[----:B------:R-:W2:Y:S01]  /*e24b0*/  LDL.LU R22, [R1+0x56f0] ;  /* 0x0056f00001167983 */ /* 0x000ea20000300800 */
[----:B---3--:R-:W-:-:S03]  /*e24c0*/  PRMT R16, R16, 0x5410, R21 ;  /* 0x0000541010107816 */ /* 0x008fc60000000015 */
[----:B------:R0:W-:Y:S01]  /*e24d0*/  STL [R1+0x2f0], R17 ;  /* 0x0002f01101007387 */ /* 0x0001e20000100800 */
[----:B----4-:R-:W-:Y:S02]  /*e24e0*/  PRMT R30, R30, 0x5410, R20 ;  /* 0x000054101e1e7816 */ /* 0x010fe40000000014 */
[----:B------:R-:W-:Y:S01]  /*e24f0*/  PRMT R24, R24, 0x5410, R29 ;  /* 0x0000541018187816 */ /* 0x000fe2000000001d */
[----:B0-----:R-:W3:Y:S04]  /*e2500*/  LDL.LU R17, [R1+0x56ec] ;  /* 0x0056ec0001117983 */ /* 0x001ee80000300800 */
[----:B------:R-:W4:Y:S04]  /*e2510*/  LDL.LU R21, [R1+0x56e8] ;  /* 0x0056e80001157983 */ /* 0x000f280000300800 */
[----:B------:R0:W-:Y:S01]  /*e2520*/  STL [R1+0x2e8], R16 ;  /* 0x0002e81001007387 */ /* 0x0001e20000100800 */
[----:B------:R-:W-:-:S02]  /*e2530*/  PRMT R26, R26, 0x5410, R25 ;  /* 0x000054101a1a7816 */ /* 0x000fc40000000019 */
[----:B------:R-:W-:Y:S01]  /*e2540*/  PRMT R34, R34, 0x5410, R28 ;  /* 0x0000541022227816 */ /* 0x000fe2000000001c */
[----:B0-----:R-:W3:Y:S04]  /*e2550*/  LDL.LU R16, [R1+0x56e4] ;  /* 0x0056e40001107983 */ /* 0x001ee80000300800 */
[----:B------:R-:W4:Y:S04]  /*e2560*/  LDL.LU R20, [R1+0x56e0] ;  /* 0x0056e00001147983 */ /* 0x000f280000300800 */
[----:B------:R0:W-:Y:S01]  /*e2570*/  STL [R1+0x2e4], R30 ;  /* 0x0002e41e01007387 */ /* 0x0001e20000100800 */
[----:B------:R-:W-:-:S03]  /*e2580*/  PRMT R28, R47, 0x5410, R46 ;  /* 0x000054102f1c7816 */ /* 0x000fc6000000002e */
[----:B0-----:R-:W2:Y:S04]  /*e2590*/  LDL.LU R30, [R1+0x56dc] ;  /* 0x0056dc00011e7983 */ /* 0x001ea80000300800 */
[----:B------:R-:W2:Y:S04]  /*e25a0*/  LDL.LU R29, [R1+0x56d8] ;  /* 0x0056d800011d7983 */ /* 0x000ea80000300800 */
[----:B------:R0:W-:Y:S04]  /*e25b0*/  STL [R1+0x2e0], R24 ;  /* 0x0002e01801007387 */ /* 0x0001e80000100800 */
[----:B0-----:R-:W2:Y:S04]  /*e25c0*/  LDL.LU R24, [R1+0x56d4] ;  /* 0x0056d40001187983 */ /* 0x001ea80000300800 */
[----:B------:R-:W2:Y:S04]  /*e25d0*/  LDL.LU R25, [R1+0x56d0] ;  /* 0x0056d00001197983 */ /* 0x000ea80000300800 */
[----:B------:R0:W-:Y:S04]  /*e25e0*/  STL [R1+0x2dc], R26 ;  /* 0x0002dc1a01007387 */ /* 0x0001e80000100800 */
[----:B0-----:R-:W2:Y:S04]  /*e25f0*/  LDL.LU R26, [R1+0x56cc] ;  /* 0x0056cc00011a7983 */ /* 0x001ea80000300800 */
[----:B------:R-:W2:Y:S04]  /*e2600*/  LDL.LU R46, [R1+0x294] ;  /* 0x00029400012e7983 */ /* 0x000ea80000300800 */
[----:B------:R-:W-:Y:S04]  /*e2610*/  STL [R1+0x2d8], R34 ;  /* 0x0002d82201007387 */ /* 0x000fe80000100800 */
[----:B------:R-:W2:Y:S04]  /*e2620*/  LDL.LU R47, [R1+0x4e8] ;  /* 0x0004e800012f7983 */ /* 0x000ea80000300800 */
[----:B------:R0:W-:Y:S02]  /*e2630*/  STL [R1+0x2d4], R28 ;  /* 0x0002d41c01007387 */ /* 0x0001e40000100800 */
[----:B0-----:R-:W-:-:S02]  /*e2640*/  PRMT R28, R27, 0x5410, R2 ;  /* 0x000054101b1c7816 */ /* 0x001fc40000000002 */
[----:B------:R-:W-:Y:S02]  /*e2650*/  PRMT R27, R32, 0x5410, R33 ;  /* 0x00005410201b7816 */ /* 0x000fe40000000021 */
[----:B------:R-:W-:Y:S01]  /*e2660*/  PRMT R2, R37, 0x5410, R36 ;  /* 0x0000541025027816 */ /* 0x000fe20000000024 */
[----:B------:R0:W-:Y:S04]  /*e2670*/  STL [R1+0x2d0], R28 ;  /* 0x0002d01c01007387 */ /* 0x0001e80000100800 */
[----:B------:R1:W-:Y:S04]  /*e2680*/  STL [R1+0x2cc], R27 ;  /* 0x0002cc1b01007387 */ /* 0x0003e80000100800 */
[----:B------:R1:W-:Y:S01]  /*e2690*/  STL [R1+0x2c8], R2 ;  /* 0x0002c80201007387 */ /* 0x0003e20000100800 */
[----:B------:R-:W-:-:S02]  /*e26a0*/  PRMT R6, R40, 0x5410, R6 ;  /* 0x0000541028067816 */ /* 0x000fc40000000006 */
[----:B0-----:R-:W-:Y:S02]  /*e26b0*/  PRMT R28, R38, 0x5410, R60 ;  /* 0x00005410261c7816 */ /* 0x001fe4000000003c */
[----:B-1----:R-:W-:Y:S02]  /*e26c0*/  PRMT R27, R42, 0x5410, R43 ;  /* 0x000054102a1b7816 */ /* 0x002fe4000000002b */
[----:B------:R-:W-:Y:S02]  /*e26d0*/  PRMT R2, R41, 0x5410, R5 ;  /* 0x0000541029027816 */ /* 0x000fe40000000005 */
[----:B------:R-:W-:Y:S01]  /*e26e0*/  PRMT R5, R53, 0x5410, R51 ;  /* 0x0000541035057816 */ /* 0x000fe20000000033 */
[----:B------:R-:W-:Y:S04]  /*e26f0*/  STL [R1+0x2c4], R28 ;  /* 0x0002c41c01007387 */ /* 0x000fe80000100800 */
[----:B------:R-:W-:Y:S04]  /*e2700*/  STL [R1+0x2c0], R27 ;  /* 0x0002c01b01007387 */ /* 0x000fe80000100800 */
[----:B------:R0:W-:Y:S04]  /*e2710*/  STL [R1+0x2bc], R2 ;  /* 0x0002bc0201007387 */ /* 0x0001e80000100800 */
[----:B------:R1:W-:Y:S04]  /*e2720*/  STL [R1+0x2b8], R6 ;  /* 0x0002b80601007387 */ /* 0x0003e80000100800 */
[----:B------:R1:W-:Y:S01]  /*e2730*/  STL [R1+0x2b4], R5 ;  /* 0x0002b40501007387 */ /* 0x0003e20000100800 */
[----:B0-----:R-:W-:-:S02]  /*e2740*/  PRMT R2, R54, 0x5410, R55 ;  /* 0x0000541036027816 */ /* 0x001fc40000000037 */
[----:B-1----:R-:W-:Y:S02]  /*e2750*/  PRMT R6, R57, 0x5410, R52 ;  /* 0x0000541039067816 */ /* 0x002fe40000000034 */
[----:B------:R-:W-:Y:S01]  /*e2760*/  PRMT R5, R59, 0x5410, R56 ;  /* 0x000054103b057816 */ /* 0x000fe20000000038 */
[----:B------:R0:W-:Y:S04]  /*e2770*/  STL [R1+0x2b0], R2 ;  /* 0x0002b00201007387 */ /* 0x0001e80000100800 */
[----:B------:R1:W-:Y:S04]  /*e2780*/  STL [R1+0x2ac], R6 ;  /* 0x0002ac0601007387 */ /* 0x0003e80000100800 */
[----:B------:R1:W-:Y:S01]  /*e2790*/  STL [R1+0x2a8], R5 ;  /* 0x0002a80501007387 */ /* 0x0003e20000100800 */
[----:B0-----:R-:W-:-:S02]  /*e27a0*/  PRMT R2, R61, 0x5410, R44 ;  /* 0x000054103d027816 */ /* 0x001fc4000000002c */
[----:B-1----:R-:W-:Y:S02]  /*e27b0*/  PRMT R6, R7, 0x5410, R58 ;  /* 0x0000541007067816 */ /* 0x002fe4000000003a */
[----:B------:R-:W-:Y:S01]  /*e27c0*/  PRMT R5, R49, 0x5410, R45 ;  /* 0x0000541031057816 */ /* 0x000fe2000000002d */
[----:B------:R0:W-:Y:S04]  /*e27d0*/  STL [R1+0x2a4], R2 ;  /* 0x0002a40201007387 */ /* 0x0001e80000100800 */
[----:B------:R-:W-:Y:S04]  /*e27e0*/  STL [R1+0x2a0], R6 ;  /* 0x0002a00601007387 */ /* 0x000fe80000100800 */
[----:B------:R-:W3:Y:S04]  /*e27f0*/  LDL.LU R28, [R1+0x290] ;  /* 0x00029000011c7983 */ /* 0x000ee80000300800 */
[----:B------:R-:W-:Y:S04]  /*e2800*/  STL [R1+0x29c], R5 ;  /* 0x00029c0501007387 */ /* 0x000fe80000100800 */
[----:B------:R-:W3:Y:S01]  /*e2810*/  LDL.LU R34, [R1+0x4dc] ;  /* 0x0004dc0001227983 */ /* 0x000ee20000300800 */
[----:B0-----:R-:W-:-:S05]  /*e2820*/  PRMT R2, R50, 0x5410, R48 ;  /* 0x0000541032027816 */ /* 0x001fca0000000030 */
[----:B------:R0:W-:Y:S04]  /*e2830*/  STL [R1+0x298], R2 ;  /* 0x0002980201007387 */ /* 0x0001e80000100800 */
[----:B0-----:R-:W4:Y:S04]  /*e2840*/  LDL.LU R2, [R1+0x28c] ;  /* 0x00028c0001027983 */ /* 0x001f280000300800 */
        /* <DEDUP_REMOVED lines=8> */
[----:B------:R-:W2:Y:S04]  /*e28d0*/  LDL.LU R47, [R1+0x27c] ;  /* 0x00027c00012f7983 */ /* 0x000ea80000300800 */
[----:B------:R-:W2:Y:S04]  /*e28e0*/  LDL.LU R46, [R1+0x274] ;  /* 0x00027400012e7983 */ /* 0x000ea80000300800 */
[----:B------:R0:W-:Y:S04]  /*e28f0*/  STL [R1+0x294], R6 ;  /* 0x0002940601007387 */ /* 0x0001e80000100800 */
        /* <DEDUP_REMOVED lines=22> */
[----:B---3--:R-:W-:-:S03]  /*e2a60*/  PRMT R34, R34, 0x5410, R28 ;  /* 0x0000541022227816 */ /* 0x008fc6000000001c */
[----:B------:R-:W3:Y:S04]  /*e2a70*/  LDL.LU R28, [R1+0x56c8] ;  /* 0x0056c800011c7983 */ /* 0x000ee80000300800 */
[----:B------:R0:W-:Y:S04]  /*e2a80*/  STL [R1+0x290], R34 ;  /* 0x0002902201007387 */ /* 0x0001e80000100800 */
[----:B0-----:R-:W2:Y:S01]  /*e2a90*/  LDL.LU R34, [R1+0x56c4] ;  /* 0x0056c40001227983 */ /* 0x001ea20000300800 */
[----:B----4-:R-:W-:Y:S02]  /*e2aa0*/  PRMT R27, R27, 0x5410, R2 ;  /* 0x000054101b1b7816 */ /* 0x010fe40000000002 */
[----:B------:R-:W-:Y:S01]  /*e2ab0*/  PRMT R42, R42, 0x5410, R33 ;  /* 0x000054102a2a7816 */ /* 0x000fe20000000021 */
[----:B------:R-:W4:Y:S04]  /*e2ac0*/  LDL.LU R2, [R1+0x56c0] ;  /* 0x0056c00001027983 */ /* 0x000f280000300800 */
[----:B------:R0:W-:Y:S01]  /*e2ad0*/  STL [R1+0x28c], R27 ;  /* 0x00028c1b01007387 */ /* 0x0001e20000100800 */
[----:B------:R-:W-:-:S02]  /*e2ae0*/  PRMT R49, R49, 0x5410, R5 ;  /* 0x0000541031317816 */ /* 0x000fc40000000005 */
[----:B------:R-:W-:Y:S01]  /*e2af0*/  PRMT R50, R50, 0x5410, R48 ;  /* 0x0000541032327816 */ /* 0x000fe20000000030 */
        /* <DEDUP_REMOVED lines=8> */
[----:B------:R0:W-:Y:S04]  /*e2b80*/  STL [R1+0x280], R50 ;  /* 0x0002803201007387 */ /* 0x0001e80000100800 */
[----:B0-----:R-:W2:Y:S02]  /*e2b90*/  LDL.LU R50, [R1+0x56a4] ;  /* 0x0056a40001327983 */ /* 0x001ea40000300800 */
[----:B--2---:R-:W-:-:S02]  /*e2ba0*/  PRMT R50, R50, 0x5410, R47 ;  /* 0x0000541032327816 */ /* 0x004fc4000000002f */
[----:B------:R-:W2:Y:S01]  /*e2bb0*/  LDL.LU R47, [R1+0x56a0] ;  /* 0x0056a000012f7983 */ /* 0x000ea20000300800 */
[----:B------:R-:W-:-:S03]  /*e2bc0*/  PRMT R48, R48, 0x5410, R49 ;  /* 0x0000541030307816 */ /* 0x000fc60000000031 */
[----:B------:R0:W-:Y:S04]  /*e2bd0*/  STL [R1+0x27c], R50 ;  /* 0x00027c3201007387 */ /* 0x0001e80000100800 */
[----:B------:R-:W3:Y:S04]  /*e2be0*/  LDL R49, [R1+0x23cc] ;  /* 0x0023cc0001317983 */ /* 0x000ee80000100800 */
[----:B0-----:R-:W3:Y:S04]  /*e2bf0*/  LDL R50, [R1+0x23c8] ;  /* 0x0023c80001327983 */ /* 0x001ee80000100800 */
[----:B------:R0:W-:Y:S04]  /*e2c00*/  STL [R1+0x278], R48 ;  /* 0x0002783001007387 */ /* 0x0001e80000100800 */
[----:B0-----:R-:W3:Y:S01]  /*e2c10*/  LDL R48, [R1+0x23dc] ;  /* 0x0023dc0001307983 */ /* 0x001ee20000100800 */
[----:B--2---:R-:W-:-:S03]  /*e2c20*/  PRMT R47, R47, 0x5410, R46 ;  /* 0x000054102f2f7816 */ /* 0x004fc6000000002e */
[----:B------:R-:W2:Y:S04]  /*e2c30*/  LDL.LU R46, [R1+0x569c] ;  /* 0x00569c00012e7983 */ /* 0x000ea80000300800 */
[----:B------:R0:W-:Y:S04]  /*e2c40*/  STL [R1+0x274], R47 ;  /* 0x0002742f01007387 */ /* 0x0001e80000100800 */
[----:B0-----:R-:W3:Y:S01]  /*e2c50*/  LDL R47, [R1+0x23e0] ;  /* 0x0023e000012f7983 */ /* 0x001ee20000100800 */
[----:B--2---:R-:W-:-:S03]  /*e2c60*/  PRMT R46, R46, 0x5410, R41 ;  /* 0x000054102e2e7816 */ /* 0x004fc60000000029 */
[----:B------:R-:W2:Y:S04]  /*e2c70*/  LDL.LU R41, [R1+0x5698] ;  /* 0x0056980001297983 */ /* 0x000ea80000300800 */
[----:B------:R0:W-:Y:S04]  /*e2c80*/  STL [R1+0x270], R46 ;  /* 0x0002702e01007387 */ /* 0x0001e80000100800 */
[----:B0-----:R-:W2:Y:S02]  /*e2c90*/  LDL.LU R46, [R1+0x5694] ;  /* 0x00569400012e7983 */ /* 0x001ea40000300800 */
[----:B--2---:R-:W-:-:S02]  /*e2ca0*/  PRMT R46, R46, 0x5410, R45 ;  /* 0x000054102e2e7816 */ /* 0x004fc4000000002d */
[----:B------:R-:W2:Y:S04]  /*e2cb0*/  LDL.LU R45, [R1+0x5690] ;  /* 0x00569000012d7983 */ /* 0x000ea80000300800 */
[----:B------:R0:W-:Y:S01]  /*e2cc0*/  STL [R1+0x26c], R46 ;  /* 0x00026c2e01007387 */ /* 0x0001e20000100800 */
[----:B------:R-:W-:Y:S02]  /*e2cd0*/  PRMT R51, R51, 0x5410, R40 ;  /* 0x0000541033337816 */ /* 0x000fe40000000028 */
[----:B------:R-:W-:Y:S02]  /*e2ce0*/  PRMT R55, R55, 0x5410, R53 ;  /* 0x0000541037377816 */ /* 0x000fe40000000035 */
[----:B------:R-:W-:Y:S01]  /*e2cf0*/  PRMT R52, R52, 0x5410, R54 ;  /* 0x0000541034347816 */ /* 0x000fe20000000036 */
[----:B0-----:R-:W3:Y:S01]  /*e2d00*/  LDL R46, [R1+0x23e8] ;  /* 0x0023e800012e7983 */ /* 0x001ee20000100800 */
[----:B------:R-:W-:-:S02]  /*e2d10*/  PRMT R56, R56, 0x5410, R57 ;  /* 0x0000541038387816 */ /* 0x000fc40000000039 */
[----:B------:R-:W-:Y:S02]  /*e2d20*/  PRMT R44, R44, 0x5410, R59 ;  /* 0x000054102c2c7816 */ /* 0x000fe4000000003b */
[----:B------:R-:W-:Y:S02]  /*e2d30*/  PRMT R58, R58, 0x5410, R61 ;  /* 0x000054103a3a7816 */ /* 0x000fe4000000003d */
[----:B------:R-:W-:Y:S02]  /*e2d40*/  PRMT R32, R32, 0x5410, R7 ;  /* 0x0000541020207816 */ /* 0x000fe40000000007 */
[----:B--2---:R-:W-:Y:S02]  /*e2d50*/  PRMT R45, R45, 0x5410, R6 ;  /* 0x000054102d2d7816 */ /* 0x004fe40000000006 */
[----:B------:R-:W2:Y:S04]  /*e2d60*/  LDL.LU R6, [R1+0x568c] ;  /* 0x00568c0001067983 */ /* 0x000ea80000300800 */
[----:B------:R0:W-:Y:S04]  /*e2d70*/  STL [R1+0x268], R45 ;  /* 0x0002682d01007387 */ /* 0x0001e80000100800 */
[----:B0-----:R-:W2:Y:S04]  /*e2d80*/  LDL R45, [R1+0x23ec] ;  /* 0x0023ec00012d7983 */ /* 0x001ea80000100800 */
        /* <DEDUP_REMOVED lines=18> */
[----:B------:R-:W2:Y:S01]  /*e2eb0*/  LDL.LU R7, [R1+0x5658] ;  /* 0x0056580001077983 */ /* 0x000ea20000300800 */
[----:B------:R-:W-:-:S02]  /*e2ec0*/  PRMT R37, R37, 0x5410, R36 ;  /* 0x0000541025257816 */ /* 0x000fc40000000024 */
[----:B------:R-:W-:Y:S01]  /*e2ed0*/  PRMT R36, R38, 0x5410, R60 ;  /* 0x0000541026247816 */ /* 0x000fe2000000003c */
[----:B------:R2:W-:Y:S04]  /*e2ee0*/  STL [R1+0x230], R32 ;  /* 0x0002302001007387 */ /* 0x0005e80000100800 */
[----:B------:R-:W-:Y:S01]  /*e2ef0*/  STL [R1+0x234], R37 ;  /* 0x0002342501007387 */ /* 0x000fe20000100800 */
[----:B--2---:R-:W-:-:S03]  /*e2f00*/  PRMT R32, R7, 0x5410, R43 ;  /* 0x0000541007207816 */ /* 0x004fc6000000002b */
[----:B------:R-:W2:Y:S04]  /*e2f10*/  LDL.LU R7, [R1+0x5654] ;  /* 0x0056540001077983 */ /* 0x000ea80000300800 */
[----:B------:R0:W-:Y:S02]  /*e2f20*/  STL [R1+0x218], R36 ;  /* 0x0002182401007387 */ /* 0x0001e40000100800 */
[----:B0-----:R-:W-:Y:S02]  /*e2f30*/  PRMT R36, R61, 0x5410, R44 ;  /* 0x000054103d247816 */ /* 0x001fe4000000002c */
[----:B------:R-:W4:Y:S04]  /*e2f40*/  LDL.LU R44, [R1+0x5650] ;  /* 0x00565000012c7983 */ /* 0x000f280000300800 */
[----:B------:R0:W-:Y:S04]  /*e2f50*/  STL [R1+0x220], R32 ;  /* 0x0002202001007387 */ /* 0x0001e80000100800 */
[----:B------:R-:W4:Y:S04]  /*e2f60*/  LDL R61, [R1+0x2178] ;  /* 0x00217800013d7983 */ /* 0x000f280000100800 */
[----:B------:R1:W-:Y:S01]  /*e2f70*/  STL [R1+0x21c], R36 ;  /* 0x00021c2401007387 */ /* 0x0003e20000100800 */
[----:B0-----:R-:W-:-:S02]  /*e2f80*/  PRMT R32, R58, 0x5410, R59 ;  /* 0x000054103a207816 */ /* 0x001fc4000000003b */
[----:B-1----:R-:W-:-:S03]  /*e2f90*/  PRMT R36, R56, 0x5410, R57 ;  /* 0x0000541038247816 */ /* 0x002fc60000000039 */
[----:B------:R-:W-:Y:S04]  /*e2fa0*/  STL [R1+0x210], R32 ;  /* 0x0002102001007387 */ /* 0x000fe80000100800 */
[----:B------:R0:W-:Y:S04]  /*e2fb0*/  STL [R1+0x20c], R36 ;  /* 0x00020c2401007387 */ /* 0x0001e80000100800 */
[----:B0-----:R-:W4:Y:S01]  /*e2fc0*/  LDL.LU R36, [R1+0x1fc] ;  /* 0x0001fc0001247983 */ /* 0x001f220000300800 */
[----:B------:R-:W-:Y:S02]  /*e2fd0*/  PRMT R37, R54, 0x5410, R55 ;  /* 0x0000541036257816 */ /* 0x000fe40000000037 */
[----:B------:R-:W-:-:S03]  /*e2fe0*/  PRMT R32, R52, 0x5410, R53 ;  /* 0x0000541034207816 */ /* 0x000fc60000000035 */
[----:B------:R0:W-:Y:S04]  /*e2ff0*/  STL [R1+0x1f4], R37 ;  /* 0x0001f42501007387 */ /* 0x0001e80000100800 */
[----:B0-----:R-:W4:Y:S04]  /*e3000*/  LDL.LU R37, [R1+0x1f8] ;  /* 0x0001f80001257983 */ /* 0x001f280000300800 */
[----:B------:R0:W-:Y:S04]  /*e3010*/  STL [R1+0x200], R32 ;  /* 0x0002002001007387 */ /* 0x0001e80000100800 */
[----:B------:R-:W4:Y:S04]  /*e3020*/  LDL.LU R60, [R1+0x414] ;  /* 0x00041400013c7983 */ /* 0x000f280000300800 */
[----:B------:R-:W4:Y:S04]  /*e3030*/  LDL.LU R38, [R1+0x1ec] ;  /* 0x0001ec0001267983 */ /* 0x000f280000300800 */
[----:B------:R-:W4:Y:S04]  /*e3040*/  LDL.LU R43, [R1+0x404] ;  /* 0x00040400012b7983 */ /* 0x000f280000300800 */
[----:B0-----:R-:W4:Y:S04]  /*e3050*/  LDL.LU R32, [R1+0x4f7c] ;  /* 0x004f7c0001207983 */ /* 0x001f280000300800 */
[----:B------:R-:W4:Y:S04]  /*e3060*/  LDL R55, [R1+0x23a0] ;  /* 0x0023a00001377983 */ /* 0x000f280000100800 */
[----:B------:R-:W4:Y:S04]  /*e3070*/  LDL R59, [R1+0x2380] ;  /* 0x00238000013b7983 */ /* 0x000f280000100800 */
[----:B------:R-:W4:Y:S04]  /*e3080*/  LDL R58, [R1+0x238c] ;  /* 0x00238c00013a7983 */ /* 0x000f280000100800 */
[----:B------:R-:W4:Y:S04]  /*e3090*/  LDL R57, [R1+0x2394] ;  /* 0x0023940001397983 */ /* 0x000f280000100800 */
[----:B------:R-:W4:Y:S04]  /*e30a0*/  LDL R56, [R1+0x2398] ;  /* 0x0023980001387983 */ /* 0x000f280000100800 */
[----:B------:R-:W4:Y:S04]  /*e30b0*/  LDL R54, [R1+0x23a8] ;  /* 0x0023a80001367983 */ /* 0x000f280000100800 */
[----:B------:R-:W4:Y:S04]  /*e30c0*/  LDL R53, [R1+0x23b4] ;  /* 0x0023b40001357983 */ /* 0x000f280000100800 */
[----:B------:R-:W4:Y:S01]  /*e30d0*/  LDL R52, [R1+0x23bc] ;  /* 0x0023bc0001347983 */ /* 0x000f220000100800 */
[----:B---3--:R-:W-:-:S02]  /*e30e0*/  ISETP.LT.AND P2, PT, R49, UR7, !P0 ;  /* 0x0000000731007c0c */ /* 0x008fc4000c741270 */
[----:B------:R-:W-:Y:S02]  /*e30f0*/  ISETP.LT.AND P3, PT, R50, UR6, !P0 ;  /* 0x0000000632007c0c */ /* 0x000fe4000c761270 */
[----:B------:R-:W-:Y:S01]  /*e3100*/  ISETP.LT.AND P1, PT, R48, UR18, !P0 ;  /* 0x0000001230007c0c */ /* 0x000fe2000c721270 */
[----:B------:R-:W0:Y:S01]  /*e3110*/  LDCU.64 UR6, c[0x0][0x398] ;  /* 0x00007300ff0677ac */ /* 0x000e220008000a00 */
[----:B------:R-:W1:Y:S01]  /*e3120*/  LDCU UR18, c[0x0][0x398] ;  /* 0x00007300ff1277ac */ /* 0x000e620008000800 */
[----:B--2---:R-:W-:-:S06]  /*e3130*/  LOP3.LUT R7, R7, 0x7fffffff, RZ, 0xc0, !PT ;  /* 0x7fffffff07077812 */ /* 0x004fcc00078ec0ff */
[----:B------:R-:W-:Y:S02]  /*e3140*/  @P2 LOP3.LUT R7, R7, 0x80000000, RZ, 0xfc, !PT ;  /* 0x8000000007072812 */ /* 0x000fe400078efcff */
[----:B----4-:R-:W-:Y:S02]  /*e3150*/  LOP3.LUT R44, R44, 0xfffffffe, RZ, 0xc0, !PT ;  /* 0xfffffffe2c2c7812 */ /* 0x010fe400078ec0ff */
[----:B------:R-:W-:Y:S02]  /*e3160*/  PRMT R36, R51, 0x5410, R36 ;  /* 0x0000541033247816 */ /* 0x000fe40000000024 */
[----:B------:R-:W2:Y:S01]  /*e3170*/  LDL R51, [R1+0x23c0] ;  /* 0x0023c00001337983 */ /* 0x000ea20000100800 */
[----:B------:R-:W-:Y:S02]  /*e3180*/  @P3 LOP3.LUT R44, R44, 0x1, RZ, 0xfc, !PT ;  /* 0x000000012c2c3812 */ /* 0x000fe400078efcff */
[----:B------:R-:W-:Y:S02]  /*e3190*/  ISETP.LT.AND P3, PT, R47, UR19, !P0 ;  /* 0x000000132f007c0c */ /* 0x000fe4000c761270 */
[----:B------:R-:W-:-:S02]  /*e31a0*/  LOP3.LUT R7, R7, 0xbfffffff, RZ, 0xc0, !PT ;  /* 0xbfffffff07077812 */ /* 0x000fc400078ec0ff */
[----:B------:R-:W-:Y:S01]  /*e31b0*/  ISETP.LT.AND P2, PT, R46, UR43, !P0 ;  /* 0x0000002b2e007c0c */ /* 0x000fe2000c741270 */
[----:B------:R3:W-:Y:S01]  /*e31c0*/  STL [R1+0x1f0], R36 ;  /* 0x0001f02401007387 */ /* 0x0007e20000100800 */
[----:B------:R-:W4:Y:S01]  /*e31d0*/  LDCU UR19, c[0x0][0x398] ;  /* 0x00007300ff1377ac */ /* 0x000f220008000800 */
[----:B------:R-:W-:Y:S01]  /*e31e0*/  @P1 LOP3.LUT R7, R7, 0x40000000, RZ, 0xfc, !PT ;  /* 0x4000000007071812 */ /* 0x000fe200078efcff */
[----:B------:R-:W0:Y:S03]  /*e31f0*/  LDCU UR43, c[0x0][0x398] ;  /* 0x00007300ff2b77ac */ /* 0x000e260008000800 */
[----:B------:R-:W-:Y:S02]  /*e3200*/  LOP3.LUT R7, R7, 0xdfffffff, RZ, 0xc0, !PT ;  /* 0xdfffffff07077812 */ /* 0x000fe400078ec0ff */
[----:B------:R-:W-:Y:S02]  /*e3210*/  ISETP.LT.AND P1, PT, R45, UR42, !P0 ;  /* 0x0000002a2d007c0c */ /* 0x000fe4000c721270 */
[----:B------:R-:W-:-:S02]  /*e3220*/  @P3 LOP3.LUT R7, R7, 0x20000000, RZ, 0xfc, !PT ;  /* 0x2000000007073812 */ /* 0x000fc400078efcff */
[----:B------:R-:W-:Y:S01]  /*e3230*/  PRMT R37, R60, 0x5410, R37 ;  /* 0x000054103c257816 */ /* 0x000fe20000000025 */
[----:B------:R-:W0:Y:S01]  /*e3240*/  LDCU UR42, c[0x0][0x398] ;  /* 0x00007300ff2a77ac */ /* 0x000e220008000800 */
[----:B------:R-:W-:Y:S02]  /*e3250*/  LOP3.LUT R7, R7, 0xefffffff, RZ, 0xc0, !PT ;  /* 0xefffffff07077812 */ /* 0x000fe400078ec0ff */
[----:B---3--:R-:W-:Y:S02]  /*e3260*/  PRMT R36, R43, 0x5410, R38 ;  /* 0x000054102b247816 */ /* 0x008fe40000000026 */
[----:B------:R-:W-:Y:S02]  /*e3270*/  @P2 LOP3.LUT R7, R7, 0x10000000, RZ, 0xfc, !PT ;  /* 0x1000000007072812 */ /* 0x000fe400078efcff */
[----:B------:R-:W-:Y:S01]  /*e3280*/  ISETP.LT.AND P0, PT, R61, UR20, !P0 ;  /* 0x000000143d007c0c */ /* 0x000fe2000c701270 */
[----:B------:R-:W-:Y:S04]  /*e3290*/  STL [R1+0x1e4], R37 ;  /* 0x0001e42501007387 */ /* 0x000fe80000100800 */
[----:B------:R3:W-:Y:S01]  /*e32a0*/  STL [R1+0x1e8], R36 ;  /* 0x0001e82401007387 */ /* 0x0007e20000100800 */
[----:B------:R-:W-:Y:S01]  /*e32b0*/  LOP3.LUT R7, R7, 0xf7ffffff, RZ, 0xc0, !PT ;  /* 0xf7ffffff07077812 */ /* 0x000fe200078ec0ff */
[----:B------:R-:W0:Y:S03]  /*e32c0*/  LDCU UR20, c[0x0][0x398] ;  /* 0x00007300ff1477ac */ /* 0x000e260008000800 */
[----:B------:R-:W-:Y:S01]  /*e32d0*/  @P1 LOP3.LUT R7, R7, 0x8000000, RZ, 0xfc, !PT ;  /* 0x0800000007071812 */ /* 0x000fe200078efcff */
[----:B---3--:R-:W3:Y:S04]  /*e32e0*/  LDL.LU R36, [R1+0x1dc] ;  /* 0x0001dc0001247983 */ /* 0x008ee80000300800 */
[----:B------:R-:W3:Y:S04]  /*e32f0*/  LDL.LU R37, [R1+0x3f8] ;  /* 0x0003f80001257983 */ /* 0x000ee80000300800 */
[----:B------:R-:W4:Y:S01]  /*e3300*/  LDL.LU R60, [R1+0x1e0] ;  /* 0x0001e000013c7983 */ /* 0x000f220000300800 */
[----:B------:R-:W-:-:S03]  /*e3310*/  LOP3.LUT R7, R7, 0xfbffffff, RZ, 0xc0, !PT ;  /* 0xfbffffff07077812 */ /* 0x000fc600078ec0ff */
[----:B------:R-:W4:Y:S04]  /*e3320*/  LDL.LU R38, [R1+0x400] ;  /* 0x0004000001267983 */ /* 0x000f280000300800 */
[----:B------:R-:W4:Y:S01]  /*e3330*/  LDL.LU R43, [R1+0x1d0] ;  /* 0x0001d000012b7983 */ /* 0x000f220000300800 */
[----:B------:R-:W-:Y:S02]  /*e3340*/  @P0 LOP3.LUT R7, R7, 0x4000000, RZ, 0xfc, !PT ;  /* 0x0400000007070812 */ /* 0x000fe400078efcff */
[----:B------:R-:W-:Y:S01]  /*e3350*/  ISETP.GE.AND P0, PT, R32, UR45, PT ;  /* 0x0000002d20007c0c */ /* 0x000fe2000bf06270 */
[----:B------:R-:W1:Y:S01]  /*e3360*/  LDCU UR45, c[0x0][0x398] ;  /* 0x00007300ff2d77ac */ /* 0x000e620008000800 */
[----:B------:R-:W4:Y:S02]  /*e3370*/  LDL.LU R32, [R1+0x4f80] ;  /* 0x004f800001207983 */ /* 0x000f240000300800 */
[----:B0-----:R-:W-:-:S02]  /*e3380*/  ISETP.LT.AND P3, PT, R55, UR6, !P0 ;  /* 0x0000000637007c0c */ /* 0x001fc4000c761270 */
[----:B------:R-:W-:Y:S02]  /*e3390*/  ISETP.LT.AND P2, PT, R59, UR10, !P0 ;  /* 0x0000000a3b007c0c */ /* 0x000fe4000c741270 */
[----:B------:R-:W-:Y:S02]  /*e33a0*/  LOP3.LUT R7, R7, 0xffdfffff, RZ, 0xc0, !PT ;  /* 0xffdfffff07077812 */ /* 0x000fe400078ec0ff */
[----:B------:R-:W-:Y:S01]  /*e33b0*/  ISETP.LT.AND P1, PT, R58, UR11, !P0 ;  /* 0x0000000b3a007c0c */ /* 0x000fe2000c721270 */
[----:B------:R-:W0:Y:S06]  /*e33c0*/  LDCU.64 UR10, c[0x0][0x398] ;  /* 0x00007300ff0a77ac */ /* 0x000e2c0008000a00 */
        /* <DEDUP_REMOVED lines=30> */
[----:B--2---:R-:W-:Y:S01]  /*e35b0*/  ISETP.LT.AND P1, PT, R51, UR59, !P0 ;  /* 0x0000003b33007c0c */ /* 0x004fe2000c721270 */
[----:B------:R-:W2:-:S12]  /*e35c0*/  LDCU UR59, c[0x0][0x398] ;  /* 0x00007300ff3b77ac */ /* 0x000e980008000800 */
        /* <DEDUP_REMOVED lines=15> */
[----:B------:R-:W-:Y:S02]  /*e36c0*/  @P3 LOP3.LUT R7, R7, 0x2000, RZ, 0xfc, !PT ;  /* 0x0000200007073812 */ /* 0x000fe400078efcff */
[----:B---3--:R-:W-:Y:S01]  /*e36d0*/  PRMT R36, R37, 0x5410, R36 ;  /* 0x0000541025247816 */ /* 0x008fe20000000024 */
[----:B------:R-:W3:Y:S01]  /*e36e0*/  LDCU UR76, c[0x0][0x398] ;  /* 0x00007300ff4c77ac */ /* 0x000ee20008000800 */
[----:B------:R-:W-:Y:S02]  /*e36f0*/  LOP3.LUT R7, R7, 0xffffefff, RZ, 0xc0, !PT ;  /* 0xffffefff07077812 */ /* 0x000fe400078ec0ff */
[----:B------:R-:W-:Y:S01]  /*e3700*/  ISETP.LT.AND P0, PT, R61, UR77, !P0 ;  /* 0x0000004d3d007c0c */ /* 0x000fe2000c701270 */
[----:B------:R0:W-:Y:S01]  /*e3710*/  STL [R1+0x1dc], R36 ;  /* 0x0001dc2401007387 */ /* 0x0001e20000100800 */
[----:B----4-:R-:W-:-:S02]  /*e3720*/  PRMT R37, R38, 0x5410, R60 ;  /* 0x0000541026257816 */ /* 0x010fc4000000003c */
[----:B------:R-:W-:Y:S01]  /*e3730*/  @P2 LOP3.LUT R7, R7, 0x1000, RZ, 0xfc, !PT ;  /* 0x0000100007072812 */ /* 0x000fe200078efcff */
[----:B------:R-:W4:Y:S03]  /*e3740*/  LDCU UR77, c[0x0][0x398] ;  /* 0x00007300ff4d77ac */ /* 0x000f260008000800 */
[----:B------:R-:W-:-:S04]  /*e3750*/  LOP3.LUT R7, R7, 0xfffff7ff, RZ, 0xc0, !PT ;  /* 0xfffff7ff07077812 */ /* 0x000fc800078ec0ff */
[----:B------:R-:W-:Y:S02]  /*e3760*/  @P1 LOP3.LUT R7, R7, 0x800, RZ, 0xfc, !PT ;  /* 0x0000080007071812 */ /* 0x000fe400078efcff */
[----:B0-----:R-:W-:Y:S02]  /*e3770*/  PRMT R36, R40, 0x5410, R43 ;  /* 0x0000541028247816 */ /* 0x001fe4000000002b */
[----:B------:R-:W2:Y:S01]  /*e3780*/  LDL.LU R40, [R1+0x564c] ;  /* 0x00564c0001287983 */ /* 0x000ea20000300800 */
[----:B------:R-:W-:-:S03]  /*e3790*/  LOP3.LUT R7, R7, 0xfffffbff, RZ, 0xc0, !PT ;  /* 0xfffffbff07077812 */ /* 0x000fc600078ec0ff */
[----:B------:R-:W-:Y:S04]  /*e37a0*/  STL [R1+0x1d8], R37 ;  /* 0x0001d82501007387 */ /* 0x000fe80000100800 */
[----:B------:R0:W-:Y:S01]  /*e37b0*/  STL [R1+0x1e0], R36 ;  /* 0x0001e02401007387 */ /* 0x0001e20000100800 */
[----:B------:R-:W-:Y:S02]  /*e37c0*/  @P0 LOP3.LUT R7, R7, 0x400, RZ, 0xfc, !PT ;  /* 0x0000040007070812 */ /* 0x000fe400078efcff */
[----:B------:R-:W-:Y:S01]  /*e37d0*/  ISETP.GE.AND P0, PT, R32, UR7, PT ;  /* 0x0000000720007c0c */ /* 0x000fe2000bf06270 */
[----:B------:R-:W1:Y:S01]  /*e37e0*/  LDCU.64 UR6, c[0x0][0x398] ;  /* 0x00007300ff0677ac */ /* 0x000e620008000a00 */
[----:B------:R-:W2:Y:S04]  /*e37f0*/  LDL.LU R32, [R1+0x1c8] ;  /* 0x0001c80001207983 */ /* 0x000ea80000300800 */
[----:B0-----:R-:W2:Y:S04]  /*e3800*/  LDL.LU R36, [R1+0x3ec] ;  /* 0x0003ec0001247983 */ /* 0x001ea80000300800 */
[----:B------:R-:W3:Y:S04]  /*e3810*/  LDL.LU R37, [R1+0x1d4] ;  /* 0x0001d40001257983 */ /* 0x000ee80000300800 */
[----:B------:R-:W3:Y:S04]  /*e3820*/  LDL.LU R60, [R1+0x3f0] ;  /* 0x0003f000013c7983 */ /* 0x000ee80000300800 */
[----:B------:R-:W4:Y:S04]  /*e3830*/  LDL.LU R38, [R1+0x1cc] ;  /* 0x0001cc0001267983 */ /* 0x000f280000300800 */
[----:B------:R-:W4:Y:S01]  /*e3840*/  LDL.LU R43, [R1+0x3e4] ;  /* 0x0003e400012b7983 */ /* 0x000f220000300800 */
[----:B------:R-:W-:-:S02]  /*e3850*/  ISETP.LT.AND P3, PT, R55, UR10, !P0 ;  /* 0x0000000a37007c0c */ /* 0x000fc4000c761270 */
[----:B------:R-:W-:Y:S02]  /*e3860*/  ISETP.LT.AND P2, PT, R59, UR46, !P0 ;  /* 0x0000002e3b007c0c */ /* 0x000fe4000c741270 */
[----:B------:R-:W-:Y:S02]  /*e3870*/  LOP3.LUT R7, R7, 0xffffffdf, RZ, 0xc0, !PT ;  /* 0xffffffdf07077812 */ /* 0x000fe400078ec0ff */
[----:B------:R-:W-:Y:S01]  /*e3880*/  ISETP.LT.AND P1, PT, R58, UR47, !P0 ;  /* 0x0000002f3a007c0c */ /* 0x000fe2000c721270 */
        /* <DEDUP_REMOVED lines=24> */
[----:B--2---:R-:W-:Y:S02]  /*e3a10*/  PRMT R36, R36, 0x5410, R32 ;  /* 0x0000541024247816 */ /* 0x004fe40000000020 */
[----:B------:R-:W2:Y:S04]  /*e3a20*/  LDL.LU R32, [R1+0x4f84] ;  /* 0x004f840001207983 */ /* 0x000ea80000300800 */
[----:B------:R4:W-:Y:S01]  /*e3a30*/  STL [R1+0x1d0], R36 ;  /* 0x0001d02401007387 */ /* 0x0009e20000100800 */
[----:B---3--:R-:W-:-:S05]  /*e3a40*/  PRMT R37, R60, 0x5410, R37 ;  /* 0x000054103c257816 */ /* 0x008fca0000000025 */
[----:B------:R-:W-:Y:S01]  /*e3a50*/  STL [R1+0x1c8], R37 ;  /* 0x0001c82501007387 */ /* 0x000fe20000100800 */
[----:B----4-:R-:W-:-:S05]  /*e3a60*/  PRMT R36, R43, 0x5410, R38 ;  /* 0x000054102b247816 */ /* 0x010fca0000000026 */
[----:B------:R3:W-:Y:S04]  /*e3a70*/  STL [R1+0x1cc], R36 ;  /* 0x0001cc2401007387 */ /* 0x0007e80000100800 */
[----:B---3--:R-:W3:Y:S04]  /*e3a80*/  LDL.LU R36, [R1+0x1c4] ;  /* 0x0001c40001247983 */ /* 0x008ee80000300800 */
[----:B------:R-:W3:Y:S04]  /*e3a90*/  LDL.LU R37, [R1+0x3e0] ;  /* 0x0003e00001257983 */ /* 0x000ee80000300800 */
[----:B------:R-:W4:Y:S04]  /*e3aa0*/  LDL.LU R60, [R1+0x1c0] ;  /* 0x0001c000013c7983 */ /* 0x000f280000300800 */
[----:B------:R-:W4:Y:S04]  /*e3ab0*/  LDL.LU R38, [R1+0x3d8] ;  /* 0x0003d80001267983 */ /* 0x000f280000300800 */
[----:B------:R-:W4:Y:S01]  /*e3ac0*/  LDL.LU R43, [R1+0x1bc] ;  /* 0x0001bc00012b7983 */ /* 0x000f220000300800 */
[----:B------:R-:W-:-:S02]  /*e3ad0*/  LOP3.LUT R7, R7, 0xfffffff7, RZ, 0xc0, !PT ;  /* 0xfffffff707077812 */ /* 0x000fc400078ec0ff */
[----:B------:R-:W-:Y:S02]  /*e3ae0*/  ISETP.LT.AND P1, PT, R51, UR53, !P0 ;  /* 0x0000003533007c0c */ /* 0x000fe4000c721270 */
[----:B------:R-:W-:Y:S01]  /*e3af0*/  LOP3.LUT R40, R40, 0x7fffffff, RZ, 0xc0, !PT ;  /* 0x7fffffff28287812 */ /* 0x000fe200078ec0ff */
        /* <DEDUP_REMOVED lines=22> */
[----:B------:R-:W-:Y:S02]  /*e3c60*/  ISETP.LT.AND P1, PT, R45, UR58, !P0 ;  /* 0x0000003a2d007c0c */ /* 0x000fe4000c721270 */
[----:B------:R-:W-:Y:S01]  /*e3c70*/  @P3 LOP3.LUT R40, R40, 0x20000000, RZ, 0xfc, !PT ;  /* 0x2000000028283812 */ /* 0x000fe200078efcff */
[----:B------:R-:W0:Y:S03]  /*e3c80*/  LDCU UR58, c[0x0][0x398] ;  /* 0x00007300ff3a77ac */ /* 0x000e260008000800 */
[----:B------:R-:W-:Y:S02]  /*e3c90*/  LOP3.LUT R40, R40, 0xefffffff, RZ, 0xc0, !PT ;  /* 0xefffffff28287812 */ /* 0x000fe400078ec0ff */
[----:B------:R-:W-:Y:S01]  /*e3ca0*/  ISETP.LT.AND P0, PT, R61, UR57, !P0 ;  /* 0x000000393d007c0c */ /* 0x000fe2000c701270 */
[----:B------:R-:W0:Y:S01]  /*e3cb0*/  LDCU UR57, c[0x0][0x398] ;  /* 0x00007300ff3977ac */ /* 0x000e220008000800 */
[----:B------:R-:W-:-:S04]  /*e3cc0*/  @P2 LOP3.LUT R40, R40, 0x10000000, RZ, 0xfc, !PT ;  /* 0x1000000028282812 */ /* 0x000fc800078efcff */
[----:B------:R-:W-:-:S04]  /*e3cd0*/  LOP3.LUT R40, R40, 0xf7ffffff, RZ, 0xc0, !PT ;  /* 0xf7ffffff28287812 */ /* 0x000fc800078ec0ff */
[----:B------:R-:W-:-:S04]  /*e3ce0*/  @P1 LOP3.LUT R40, R40, 0x8000000, RZ, 0xfc, !PT ;  /* 0x0800000028281812 */ /* 0x000fc800078efcff */
[----:B------:R-:W-:-:S04]  /*e3cf0*/  LOP3.LUT R40, R40, 0xfbffffff, RZ, 0xc0, !PT ;  /* 0xfbffffff28287812 */ /* 0x000fc800078ec0ff */
[----:B------:R-:W-:-:S04]  /*e3d00*/  @P0 LOP3.LUT R40, R40, 0x4000000, RZ, 0xfc, !PT ;  /* 0x0400000028280812 */ /* 0x000fc800078efcff */
[----:B------:R-:W-:Y:S02]  /*e3d10*/  LOP3.LUT R40, R40, 0xffdfffff, RZ, 0xc0, !PT ;  /* 0xffdfffff28287812 */ /* 0x000fe400078ec0ff */
[----:B--2---:R-:W-:Y:S01]  /*e3d20*/  ISETP.GE.AND P0, PT, R32, UR11, PT ;  /* 0x0000000b20007c0c */ /* 0x004fe2000bf06270 */
[----:B------:R-:W2:Y:S01]  /*e3d30*/  LDCU UR11, c[0x0][0x398] ;  /* 0x00007300ff0b77ac */ /* 0x000ea20008000800 */
[----:B---3--:R-:W-:Y:S02]  /*e3d40*/  PRMT R32, R37, 0x5410, R36 ;  /* 0x0000541025207816 */ /* 0x008fe40000000024 */
[----:B----4-:R-:W-:Y:S02]  /*e3d50*/  PRMT R37, R38, 0x5410, R60 ;  /* 0x0000541026257816 */ /* 0x010fe4000000003c */
[----:B------:R-:W-:Y:S01]  /*e3d60*/  PRMT R36, R6, 0x5410, R43 ;  /* 0x0000541006247816 */ /* 0x000fe2000000002b */
[----:B------:R3:W-:Y:S04]  /*e3d70*/  STL [R1+0x1c4], R32 ;  /* 0x0001c42001007387 */ /* 0x0007e80000100800 */
[----:B---3--:R-:W3:Y:S04]  /*e3d80*/  LDL.LU R32, [R1+0x4f88] ;  /* 0x004f880001207983 */ /* 0x008ee80000300800 */
[----:B------:R-:W-:Y:S04]  /*e3d90*/  STL [R1+0x1c0], R37 ;  /* 0x0001c02501007387 */ /* 0x000fe80000100800 */
[----:B------:R-:W4:Y:S04]  /*e3da0*/  LDL.LU R6, [R1+0x5648] ;  /* 0x0056480001067983 */ /* 0x000f280000300800 */
[----:B------:R0:W-:Y:S04]  /*e3db0*/  STL [R1+0x1bc], R36 ;  /* 0x0001bc2401007387 */ /* 0x0001e80000100800 */
[----:B0-----:R-:W2:Y:S04]  /*e3dc0*/  LDL.LU R36, [R1+0x1b8] ;  /* 0x0001b80001247983 */ /* 0x001ea80000300800 */
[----:B------:R-:W2:Y:S04]  /*e3dd0*/  LDL.LU R37, [R1+0x3d0] ;  /* 0x0003d00001257983 */ /* 0x000ea80000300800 */
[----:B------:R-:W2:Y:S04]  /*e3de0*/  LDL.LU R60, [R1+0x1b4] ;  /* 0x0001b400013c7983 */ /* 0x000ea80000300800 */
[----:B------:R-:W2:Y:S04]  /*e3df0*/  LDL.LU R38, [R1+0x3d4] ;  /* 0x0003d40001267983 */ /* 0x000ea80000300800 */
[----:B------:R-:W2:Y:S01]  /*e3e00*/  LDL.LU R43, [R1+0x1b0] ;  /* 0x0001b000012b7983 */ /* 0x000ea20000300800 */
[----:B-1----:R-:W-:-:S02]  /*e3e10*/  ISETP.LT.AND P3, PT, R55, UR6, !P0 ;  /* 0x0000000637007c0c */ /* 0x002fc4000c761270 */
[----:B------:R-:W-:Y:S02]  /*e3e20*/  ISETP.LT.AND P2, PT, R59, UR16, !P0 ;  /* 0x000000103b007c0c */ /* 0x000fe4000c741270 */
[----:B------:R-:W-:Y:S01]  /*e3e30*/  ISETP.LT.AND P1, PT, R58, UR17, !P0 ;  /* 0x000000113a007c0c */ /* 0x000fe2000c721270 */
[----:B------:R-:W0:Y:S01]  /*e3e40*/  LDCU.64 UR16, c[0x0][0x398] ;  /* 0x00007300ff1077ac */ /* 0x000e220008000a00 */
[----:B------:R-:W1:Y:S07]  /*e3e50*/  LDCU UR6, c[0x0][0x398] ;  /* 0x00007300ff0677ac */ /* 0x000e6e0008000800 */
        /* <DEDUP_REMOVED lines=57> */
[----:B---3--:R-:W-:Y:S02]  /*e41f0*/  ISETP.GE.AND P0, PT, R32, UR7, PT ;  /* 0x0000000720007c0c */ /* 0x008fe4000bf06270 */
[----:B------:R-:W-:Y:S02]  /*e4200*/  LOP3.LUT R40, R40, 0xffffffdf, RZ, 0xc0, !PT ;  /* 0xffffffdf28287812 */ /* 0x000fe400078ec0ff */
[----:B----4-:R-:W-:Y:S01]  /*e4210*/  LOP3.LUT R6, R6, 0x7fffffff, RZ, 0xc0, !PT ;  /* 0x7fffffff06067812 */ /* 0x010fe200078ec0ff */
[----:B------:R-:W3:Y:S01]  /*e4220*/  LDCU UR7, c[0x0][0x398] ;  /* 0x00007300ff0777ac */ /* 0x000ee20008000800 */
[----:B--2---:R-:W-:-:S05]  /*e4230*/  PRMT R32, R37, 0x5410, R36 ;  /* 0x0000541025207816 */ /* 0x004fca0000000024 */
[----:B------:R2:W-:Y:S01]  /*e4240*/  STL [R1+0x1b8], R32 ;  /* 0x0001b82001007387 */ /* 0x0005e20000100800 */
[----:B------:R-:W-:-:S03]  /*e4250*/  PRMT R36, R41, 0x5410, R43 ;  /* 0x0000541029247816 */ /* 0x000fc6000000002b */
[----:B------:R-:W4:Y:S01]  /*e4260*/  LDL.LU R41, [R1+0x5644] ;  /* 0x0056440001297983 */ /* 0x000f220000300800 */
[----:B--2---:R-:W-:-:S05]  /*e4270*/  PRMT R32, R38, 0x5410, R60 ;  /* 0x0000541026207816 */ /* 0x004fca000000003c */
[----:B------:R2:W-:Y:S04]  /*e4280*/  STL [R1+0x1b4], R32 ;  /* 0x0001b42001007387 */ /* 0x0005e80000100800 */
[----:B--2---:R-:W2:Y:S01]  /*e4290*/  LDL.LU R32, [R1+0x4f8c] ;  /* 0x004f8c0001207983 */ /* 0x004ea20000300800 */
[----:B0-----:R-:W-:Y:S02]  /*e42a0*/  ISETP.LT.AND P3, PT, R55, UR16, !P0 ;  /* 0x0000001037007c0c */ /* 0x001fe4000c761270 */
[----:B------:R-:W-:Y:S02]  /*e42b0*/  ISETP.LT.AND P2, PT, R59, UR40, !P0 ;  /* 0x000000283b007c0c */ /* 0x000fe4000c741270 */
[----:B------:R-:W-:Y:S01]  /*e42c0*/  ISETP.LT.AND P1, PT, R58, UR15, !P0 ;  /* 0x0000000f3a007c0c */ /* 0x000fe2000c721270 */
[----:B------:R0:W-:Y:S04]  /*e42d0*/  STL [R1+0x1b0], R36 ;  /* 0x0001b02401007387 */ /* 0x0001e80000100800 */
[----:B------:R-:W0:Y:S04]  /*e42e0*/  LDL.LU R37, [R1+0x1ac] ;  /* 0x0001ac0001257983 */ /* 0x000e280000300800 */
[----:B------:R-:W0:Y:S04]  /*e42f0*/  LDL.LU R60, [R1+0x3cc] ;  /* 0x0003cc00013c7983 */ /* 0x000e280000300800 */
[----:B------:R-:W3:Y:S04]  /*e4300*/  LDL.LU R38, [R1+0x1a8] ;  /* 0x0001a80001267983 */ /* 0x000ee80000300800 */
[----:B------:R-:W3:Y:S01]  /*e4310*/  LDL.LU R43, [R1+0x3c4] ;  /* 0x0003c400012b7983 */ /* 0x000ee20000300800 */
[----:B------:R-:W1:Y:S01]  /*e4320*/  LDCU UR16, c[0x0][0x398] ;  /* 0x00007300ff1077ac */ /* 0x000e620008000800 */
        /* <DEDUP_REMOVED lines=48> */
[----:B------:R-:W-:-:S04]  /*e4630*/  @P3 LOP3.LUT R6, R6, 0x20000000, RZ, 0xfc, !PT ;  /* 0x2000000006063812 */ /* 0x000fc800078efcff */
[----:B------:R-:W-:Y:S02]  /*e4640*/  LOP3.LUT R6, R6, 0xefffffff, RZ, 0xc0, !PT ;  /* 0xefffffff06067812 */ /* 0x000fe400078ec0ff */
[----:B------:R-:W-:Y:S01]  /*e4650*/  ISETP.LT.AND P0, PT, R61, UR35, !P0 ;  /* 0x000000233d007c0c */ /* 0x000fe2000c701270 */
[----:B------:R-:W1:Y:S01]  /*e4660*/  LDCU.64 UR34, c[0x0][0x398] ;  /* 0x00007300ff2277ac */ /* 0x000e620008000a00 */
[----:B------:R-:W-:-:S04]  /*e4670*/  @P2 LOP3.LUT R6, R6, 0x10000000, RZ, 0xfc, !PT ;  /* 0x1000000006062812 */ /* 0x000fc800078efcff */
[----:B------:R-:W-:-:S04]  /*e4680*/  LOP3.LUT R6, R6, 0xf7ffffff, RZ, 0xc0, !PT ;  /* 0xf7ffffff06067812 */ /* 0x000fc800078ec0ff */
[----:B------:R-:W-:-:S04]  /*e4690*/  @P1 LOP3.LUT R6, R6, 0x8000000, RZ, 0xfc, !PT ;  /* 0x0800000006061812 */ /* 0x000fc800078efcff */
[----:B------:R-:W-:-:S04]  /*e46a0*/  LOP3.LUT R6, R6, 0xfbffffff, RZ, 0xc0, !PT ;  /* 0xfbffffff06067812 */ /* 0x000fc800078ec0ff */
[----:B------:R-:W-:Y:S02]  /*e46b0*/  @P0 LOP3.LUT R6, R6, 0x4000000, RZ, 0xfc, !PT ;  /* 0x0400000006060812 */ /* 0x000fe400078efcff */
[----:B--2---:R-:W-:Y:S02]  /*e46c0*/  ISETP.GE.AND P0, PT, R32, UR17, PT ;  /* 0x0000001120007c0c */ /* 0x004fe4000bf06270 */
[----:B------:R-:W-:Y:S01]  /*e46d0*/  LOP3.LUT R6, R6, 0xffdfffff, RZ, 0xc0, !PT ;  /* 0xffdfffff06067812 */ /* 0x000fe200078ec0ff */
[----:B------:R-:W2:Y:S01]  /*e46e0*/  LDL.LU R32, [R1+0x4f90] ;  /* 0x004f900001207983 */ /* 0x000ea20000300800 */
[----:B------:R-:W2:Y:S01]  /*e46f0*/  LDCU UR17, c[0x0][0x398] ;  /* 0x00007300ff1177ac */ /* 0x000ea20008000800 */
[----:B-1----:R-:W-:Y:S02]  /*e4700*/  ISETP.LT.AND P3, PT, R55, UR34, !P0 ;  /* 0x0000002237007c0c */ /* 0x002fe4000c761270 */
[----:B------:R-:W-:Y:S02]  /*e4710*/  ISETP.LT.AND P2, PT, R59, UR16, !P0 ;  /* 0x000000103b007c0c */ /* 0x000fe4000c741270 */
[----:B------:R-:W-:Y:S01]  /*e4720*/  ISETP.LT.AND P1, PT, R58, UR77, !P0 ;  /* 0x0000004d3a007c0c */ /* 0x000fe2000c721270 */
[----:B------:R-:W1:Y:S01]  /*e4730*/  LDCU UR16, c[0x0][0x398] ;  /* 0x00007300ff1077ac */ /* 0x000e620008000800 */
[----:B------:R-:W1:Y:S01]  /*e4740*/  LDCU UR77, c[0x0][0x398] ;  /* 0x00007300ff4d77ac */ /* 0x000e620008000800 */
[----:B0-----:R-:W-:Y:S01]  /*e4750*/  PRMT R36, R60, 0x5410, R37 ;  /* 0x000054103c247816 */ /* 0x001fe20000000025 */
[----:B------:R-:W0:Y:S05]  /*e4760*/  LDCU UR34, c[0x0][0x398] ;  /* 0x00007300ff2277ac */ /* 0x000e2a0008000800 */
[----:B------:R-:W-:-:S04]  /*e4770*/  @P3 LOP3.LUT R6, R6, 0x200000, RZ, 0xfc, !PT ;  /* 0x0020000006063812 */ /* 0x000fc800078efcff */
[----:B------:R-:W-:Y:S02]  /*e4780*/  LOP3.LUT R6, R6, 0xfdffffff, RZ, 0xc0, !PT ;  /* 0xfdffffff06067812 */ /* 0x000fe400078ec0ff */
[----:B------:R-:W-:Y:S02]  /*e4790*/  ISETP.LT.AND P3, PT, R57, UR74, !P0 ;  /* 0x0000004a39007c0c */ /* 0x000fe4000c761270 */
[----:B---3--:R-:W-:Y:S01]  /*e47a0*/  PRMT R37, R43, 0x5410, R38 ;  /* 0x000054102b257816 */ /* 0x008fe20000000026 */
[----:B------:R4:W-:Y:S01]  /*e47b0*/  STL [R1+0x1ac], R36 ;  /* 0x0001ac2401007387 */ /* 0x0009e20000100800 */
[----:B------:R-:W-:Y:S01]  /*e47c0*/  @P2 LOP3.LUT R6, R6, 0x2000000, RZ, 0xfc, !PT ;  /* 0x0200000006062812 */ /* 0x000fe200078efcff */
[----:B------:R-:W3:Y:S03]  /*e47d0*/  LDCU UR74, c[0x0][0x398] ;  /* 0x00007300ff4a77ac */ /* 0x000ee60008000800 */
[----:B------:R-:W-:-:S02]  /*e47e0*/  LOP3.LUT R6, R6, 0xfeffffff, RZ, 0xc0, !PT ;  /* 0xfeffffff06067812 */ /* 0x000fc400078ec0ff */
[----:B------:R-:W-:Y:S01]  /*e47f0*/  ISETP.LT.AND P2, PT, R56, UR73, !P0 ;  /* 0x0000004938007c0c */ /* 0x000fe2000c741270 */
[----:B------:R-:W0:Y:S01]  /*e4800*/  LDCU UR73, c[0x0][0x398] ;  /* 0x00007300ff4977ac */ /* 0x000e220008000800 */
[----:B------:R-:W-:-:S04]  /*e4810*/  @P1 LOP3.LUT R6, R6, 0x1000000, RZ, 0xfc, !PT ;  /* 0x0100000006061812 */ /* 0x000fc800078efcff */
[----:B------:R-:W-:Y:S02]  /*e4820*/  LOP3.LUT R6, R6, 0xff7fffff, RZ, 0xc0, !PT ;  /* 0xff7fffff06067812 */ /* 0x000fe400078ec0ff */
[----:B-1----:R-:W-:Y:S02]  /*e4830*/  ISETP.LT.AND P1, PT, R54, UR16, !P0 ;  /* 0x0000001036007c0c */ /* 0x002fe4000c721270 */
[----:B----4-:R-:W-:Y:S01]  /*e4840*/  PRMT R36, R41, 0x5410, R5 ;  /* 0x0000541029247816 */ /* 0x010fe20000000005 */
[----:B------:R-:W1:Y:S01]  /*e4850*/  LDCU UR16, c[0x0][0x398] ;  /* 0x00007300ff1077ac */ /* 0x000e620008000800 */
[----:B------:R-:W-:Y:S01]  /*e4860*/  @P3 LOP3.LUT R6, R6, 0x800000, RZ, 0xfc, !PT ;  /* 0x0080000006063812 */ /* 0x000fe200078efcff */
[----:B------:R-:W4:Y:S03]  /*e4870*/  LDL.LU R5, [R1+0x5640] ;  /* 0x0056400001057983 */ /* 0x000f260000300800 */
[----:B------:R-:W-:-:S02]  /*e4880*/  LOP3.LUT R6, R6, 0xffbfffff, RZ, 0xc0, !PT ;  /* 0xffbfffff06067812 */ /* 0x000fc400078ec0ff */
[----:B------:R-:W-:Y:S01]  /*e4890*/  ISETP.LT.AND P3, PT, R53, UR77, !P0 ;  /* 0x0000004d35007c0c */ /* 0x000fe2000c761270 */
[----:B------:R-:W-:Y:S04]  /*e48a0*/  STL [R1+0x1a8], R37 ;  /* 0x0001a82501007387 */ /* 0x000fe80000100800 */
[----:B------:R-:W4:Y:S01]  /*e48b0*/  LDL.LU R41, [R1+0x563c] ;  /* 0x00563c0001297983 */ /* 0x000f220000300800 */
[----:B------:R-:W-:Y:S01]  /*e48c0*/  @P2 LOP3.LUT R6, R6, 0x400000, RZ, 0xfc, !PT ;  /* 0x0040000006062812 */ /* 0x000fe200078efcff */
[----:B------:R-:W0:Y:S03]  /*e48d0*/  LDCU UR77, c[0x0][0x398] ;  /* 0x00007300ff4d77ac */ /* 0x000e260008000800 */
[----:B------:R-:W-:-:S02]  /*e48e0*/  LOP3.LUT R6, R6, 0xffefffff, RZ, 0xc0, !PT ;  /* 0xffefffff06067812 */ /* 0x000fc400078ec0ff */
[----:B------:R-:W-:Y:S01]  /*e48f0*/  ISETP.LT.AND P2, PT, R52, UR72, !P0 ;  /* 0x0000004834007c0c */ /* 0x000fe2000c741270 */
[----:B------:R1:W-:Y:S01]  /*e4900*/  STL [R1+0x1a4], R36 ;  /* 0x0001a42401007387 */ /* 0x0003e20000100800 */
[----:B------:R-:W0:Y:S01]  /*e4910*/  LDCU UR72, c[0x0][0x398] ;  /* 0x00007300ff4877ac */ /* 0x000e220008000800 */
[----:B------:R-:W-:-:S04]  /*e4920*/  @P1 LOP3.LUT R6, R6, 0x100000, RZ, 0xfc, !PT ;  /* 0x0010000006061812 */ /* 0x000fc800078efcff */
[----:B------:R-:W-:Y:S02]  /*e4930*/  LOP3.LUT R6, R6, 0xfff7ffff, RZ, 0xc0, !PT ;  /* 0xfff7ffff06067812 */ /* 0x000fe400078ec0ff */
[----:B------:R-:W-:Y:S01]  /*e4940*/  ISETP.LT.AND P1, PT, R51, UR71, !P0 ;  /* 0x0000004733007c0c */ /* 0x000fe2000c721270 */
[----:B------:R-:W0:Y:S01]  /*e4950*/  LDCU UR71, c[0x0][0x398] ;  /* 0x00007300ff4777ac */ /* 0x000e220008000800 */
[----:B------:R-:W-:Y:S01]  /*e4960*/  @P3 LOP3.LUT R6, R6, 0x80000, RZ, 0xfc, !PT ;  /* 0x0008000006063812 */ /* 0x000fe200078efcff */
[----:B-1----:R-:W4:Y:S04]  /*e4970*/  LDL.LU R36, [R1+0x1a0] ;  /* 0x0001a00001247983 */ /* 0x002f280000300800 */
[----:B------:R-:W4:Y:S01]  /*e4980*/  LDL.LU R37, [R1+0x3fc] ;  /* 0x0003fc0001257983 */ /* 0x000f220000300800 */
[----:B------:R-:W-:-:S02]  /*e4990*/  ISETP.LT.AND P3, PT, R50, UR70, !P0 ;  /* 0x0000004632007c0c */ /* 0x000fc4000c761270 */
[----:B------:R-:W-:Y:S01]  /*e49a0*/  LOP3.LUT R6, R6, 0xfffbffff, RZ, 0xc0, !PT ;  /* 0xfffbffff06067812 */ /* 0x000fe200078ec0ff */
[----:B------:R-:W4:Y:S04]  /*e49b0*/  LDL.LU R60, [R1+0x19c] ;  /* 0x00019c00013c7983 */ /* 0x000f280000300800 */
[----:B------:R-:W4:Y:S04]  /*e49c0*/  LDL.LU R38, [R1+0x3c0] ;  /* 0x0003c00001267983 */ /* 0x000f280000300800 */
[----:B------:R-:W4:Y:S01]  /*e49d0*/  LDL.LU R43, [R1+0x198] ;  /* 0x00019800012b7983 */ /* 0x000f220000300800 */
[----:B------:R-:W-:Y:S01]  /*e49e0*/  @P2 LOP3.LUT R6, R6, 0x40000, RZ, 0xfc, !PT ;  /* 0x0004000006062812 */ /* 0x000fe200078efcff */
[----:B------:R-:W1:Y:S03]  /*e49f0*/  LDCU UR70, c[0x0][0x398] ;  /* 0x00007300ff4677ac */ /* 0x000e660008000800 */
[----:B------:R-:W-:-:S02]  /*e4a00*/  LOP3.LUT R6, R6, 0xfffdffff, RZ, 0xc0, !PT ;  /* 0xfffdffff06067812 */ /* 0x000fc400078ec0ff */
        /* <DEDUP_REMOVED lines=29> */
[----:B------:R-:W1:Y:S01]  /*e4be0*/  LDCU UR35, c[0x0][0x398] ;  /* 0x00007300ff2377ac */ /* 0x000e620008000800 */
[----:B0-----:R-:W-:Y:S02]  /*e4bf0*/  ISETP.LT.AND P3, PT, R55, UR42, !P0 ;  /* 0x0000002a37007c0c */ /* 0x001fe4000c761270 */
[----:B------:R-:W-:Y:S01]  /*e4c00*/  ISETP.LT.AND P2, PT, R59, UR34, !P0 ;  /* 0x000000223b007c0c */ /* 0x000fe2000c741270 */
[----:B------:R-:W0:Y:S01]  /*e4c10*/  LDCU UR42, c[0x0][0x398] ;  /* 0x00007300ff2a77ac */ /* 0x000e220008000800 */
[----:B---3--:R-:W-:Y:S01]  /*e4c20*/  ISETP.LT.AND P1, PT, R58, UR74, !P0 ;  /* 0x0000004a3a007c0c */ /* 0x008fe2000c721270 */
[----:B------:R-:W3:Y:S01]  /*e4c30*/  LDCU UR34, c[0x0][0x398] ;  /* 0x00007300ff2277ac */ /* 0x000ee20008000800 */
[----:B------:R-:W0:Y:S07]  /*e4c40*/  LDCU UR74, c[0x0][0x398] ;  /* 0x00007300ff4a77ac */ /* 0x000e2e0008000800 */
[----:B------:R-:W-:-:S04]  /*e4c50*/  @P3 LOP3.LUT R6, R6, 0x20, RZ, 0xfc, !PT ;  /* 0x0000002006063812 */ /* 0x000fc800078efcff */
[----:B------:R-:W-:-:S04]  /*e4c60*/  LOP3.LUT R6, R6, 0xfffffdff, RZ, 0xc0, !PT ;  /* 0xfffffdff06067812 */ /* 0x000fc800078ec0ff */
[----:B------:R-:W-:-:S04]  /*e4c70*/  @P2 LOP3.LUT R6, R6, 0x200, RZ, 0xfc, !PT ;  /* 0x0000020006062812 */ /* 0x000fc800078efcff */
[----:B------:R-:W-:-:S04]  /*e4c80*/  LOP3.LUT R6, R6, 0xfffffeff, RZ, 0xc0, !PT ;  /* 0xfffffeff06067812 */ /* 0x000fc800078ec0ff */
[----:B------:R-:W-:Y:S02]  /*e4c90*/  @P1 LOP3.LUT R6, R6, 0x100, RZ, 0xfc, !PT ;  /* 0x0000010006061812 */ /* 0x000fe400078efcff */
[----:B0-----:R-:W-:Y:S02]  /*e4ca0*/  ISETP.LT.AND P1, PT, R57, UR42, !P0 ;  /* 0x0000002a39007c0c */ /* 0x001fe4000c721270 */
[----:B-1----:R-:W-:Y:S01]  /*e4cb0*/  ISETP.LT.AND P3, PT, R56, UR35, !P0 ;  /* 0x0000002338007c0c */ /* 0x002fe2000c761270 */
[----:B------:R-:W0:Y:S01]  /*e4cc0*/  LDCU UR42, c[0x0][0x398] ;  /* 0x00007300ff2a77ac */ /* 0x000e220008000800 */
[----:B------:R-:W-:Y:S02]  /*e4cd0*/  LOP3.LUT R6, R6, 0xffffff7f, RZ, 0xc0, !PT ;  /* 0xffffff7f06067812 */ /* 0x000fe400078ec0ff */
[----:B---3--:R-:W-:Y:S01]  /*e4ce0*/  ISETP.LT.AND P2, PT, R54, UR34, !P0 ;  /* 0x0000002236007c0c */ /* 0x008fe2000c741270 */
[----:B------:R-:W1:Y:S01]  /*e4cf0*/  LDCU UR35, c[0x0][0x398] ;  /* 0x00007300ff2377ac */ /* 0x000e620008000800 */
[----:B------:R-:W3:Y:S05]  /*e4d00*/  LDCU UR34, c[0x0][0x398] ;  /* 0x00007300ff2277ac */ /* 0x000eea0008000800 */
        /* <DEDUP_REMOVED lines=8> */
[----:B----4-:R-:W-:Y:S02]  /*e4d90*/  PRMT R36, R37, 0x5410, R36 ;  /* 0x0000541025247816 */ /* 0x010fe40000000024 */
[----:B---3--:R-:W-:Y:S02]  /*e4da0*/  ISETP.LT.AND P3, PT, R50, UR34, !P0 ;  /* 0x0000002232007c0c */ /* 0x008fe4000c761270 */
[----:B------:R-:W-:Y:S02]  /*e4db0*/  LOP3.LUT R6, R6, 0xfffffff7, RZ, 0xc0, !PT ;  /* 0xfffffff706067812 */ /* 0x000fe400078ec0ff */
[----:B------:R-:W-:-:S02]  /*e4dc0*/  LOP3.LUT R41, R41, 0x7fffffff, RZ, 0xc0, !PT ;  /* 0x7fffffff29297812 */ /* 0x000fc400078ec0ff */
[----:B------:R-:W-:Y:S01]  /*e4dd0*/  PRMT R37, R38, 0x5410, R60 ;  /* 0x0000541026257816 */ /* 0x000fe2000000003c */
[----:B------:R0:W-:Y:S01]  /*e4de0*/  STL [R1+0x1a0], R36 ;  /* 0x0001a02401007387 */ /* 0x0001e20000100800 */
[----:B------:R-:W-:Y:S02]  /*e4df0*/  @P1 LOP3.LUT R6, R6, 0x8, RZ, 0xfc, !PT ;  /* 0x0000000806061812 */ /* 0x000fe400078efcff */
[----:B-1----:R-:W-:Y:S01]  /*e4e00*/  ISETP.LT.AND P1, PT, R51, UR35, !P0 ;  /* 0x0000002333007c0c */ /* 0x002fe2000c721270 */
[----:B------:R-:W1:Y:S01]  /*e4e10*/  LDCU UR34, c[0x0][0x398] ;  /* 0x00007300ff2277ac */ /* 0x000e620008000800 */
[----:B------:R-:W3:Y:S01]  /*e4e20*/  LDCU UR35, c[0x0][0x398] ;  /* 0x00007300ff2377ac */ /* 0x000ee20008000800 */
[----:B------:R-:W-:Y:S01]  /*e4e30*/  LOP3.LUT R6, R6, 0xfffffffb, RZ, 0xc0, !PT ;  /* 0xfffffffb06067812 */ /* 0x000fe200078ec0ff */
[----:B------:R-:W4:Y:S01]  /*e4e40*/  LDCU UR42, c[0x0][0x398] ;  /* 0x00007300ff2a77ac */ /* 0x000f220008000800 */
[----:B0-----:R-:W-:Y:S02]  /*e4e50*/  PRMT R36, R5, 0x5410, R43 ;  /* 0x0000541005247816 */ /* 0x001fe4000000002b */
[----:B------:R-:W-:Y:S01]  /*e4e60*/  @P2 LOP3.LUT R6, R6, 0x4, RZ, 0xfc, !PT ;  /* 0x0000000406062812 */ /* 0x000fe200078efcff */
[----:B------:R-:W3:Y:S04]  /*e4e70*/  LDL.LU R5, [R1+0x5638] ;  /* 0x0056380001057983 */ /* 0x000ee80000300800 */
[----:B------:R0:W-:Y:S01]  /*e4e80*/  STL [R1+0x19c], R37 ;  /* 0x00019c2501007387 */ /* 0x0001e20000100800 */
[----:B------:R-:W-:-:S03]  /*e4e90*/  ISETP.LT.AND P2, PT, R49, UR74, !P0 ;  /* 0x0000004a31007c0c */ /* 0x000fc6000c741270 */
[----:B------:R1:W-:Y:S01]  /*e4ea0*/  STL [R1+0x198], R36 ;  /* 0x0001982401007387 */ /* 0x0003e20000100800 */
[----:B------:R-:W-:Y:S01]  /*e4eb0*/  LOP3.LUT R6, R6, 0xfffffffd, RZ, 0xc0, !PT ;  /* 0xfffffffd06067812 */ /* 0x000fe200078ec0ff */
[----:B------:R-:W1:Y:S02]  /*e4ec0*/  LDCU UR74, c[0x0][0x398] ;  /* 0x00007300ff4a77ac */ /* 0x000e640008000800 */
[----:B0-----:R-:W3:Y:S04]  /*e4ed0*/  LDL.LU R37, [R1+0x194] ;  /* 0x0001940001257983 */ /* 0x001ee80000300800 */
[----:B------:R-:W3:Y:S04]  /*e4ee0*/  LDL.LU R60, [R1+0x46c] ;  /* 0x00046c00013c7983 */ /* 0x000ee80000300800 */
[----:B------:R-:W4:Y:S04]  /*e4ef0*/  LDL.LU R38, [R1+0x190] ;  /* 0x0001900001267983 */ /* 0x000f280000300800 */
[----:B------:R-:W4:Y:S01]  /*e4f00*/  LDL.LU R43, [R1+0x498] ;  /* 0x00049800012b7983 */ /* 0x000f220000300800 */
        /* <DEDUP_REMOVED lines=10> */
[----:B------:R-:W-:-:S04]  /*e4fb0*/  @P1 LOP3.LUT R41, R41, 0x40000000, RZ, 0xfc, !PT ;  /* 0x4000000029291812 */ /* 0x000fc800078efcff */
[----:B------:R-:W-:Y:S02]  /*e4fc0*/  LOP3.LUT R41, R41, 0xdfffffff, RZ, 0xc0, !PT ;  /* 0xdfffffff29297812 */ /* 0x000fe400078ec0ff */
[----:B------:R-:W-:-:S03]  /*e4fd0*/  ISETP.LT.AND P1, PT, R45, UR39, !P0 ;  /* 0x000000272d007c0c */ /* 0x000fc6000c721270 */
[----:B------:R-:W-:Y:S01]  /*e4fe0*/  @P3 LOP3.LUT R41, R41, 0x20000000, RZ, 0xfc, !PT ;  /* 0x2000000029293812 */ /* 0x000fe200078efcff */
[----:B------:R-:W0:Y:S03]  /*e4ff0*/  LDCU.64 UR38, c[0x0][0x398] ;  /* 0x00007300ff2677ac */ /* 0x000e260008000a00 */
        /* <DEDUP_REMOVED lines=8> */
[----:B--2---:R-:W-:Y:S01]  /*e5080*/  ISETP.GE.AND P0, PT, R32, UR43, PT ;  /* 0x0000002b20007c0c */ /* 0x004fe2000bf06270 */
[----:B------:R-:W2:Y:S01]  /*e5090*/  LDCU UR43, c[0x0][0x398] ;  /* 0x00007300ff2b77ac */ /* 0x000ea20008000800 */
[----:B------:R-:W4:Y:S02]  /*e50a0*/  LDL.LU R32, [R1+0x4f98] ;  /* 0x004f980001207983 */ /* 0x000f240000300800 */
[----:B0-----:R-:W-:Y:S02]  /*e50b0*/  ISETP.LT.AND P3, PT, R55, UR38, !P0 ;  /* 0x0000002637007c0c */ /* 0x001fe4000c761270 */
[----:B------:R-:W-:Y:S02]  /*e50c0*/  LOP3.LUT R41, R41, 0xffdfffff, RZ, 0xc0, !PT ;  /* 0xffdfffff29297812 */ /* 0x000fe400078ec0ff */
[----:B-1----:R-:W-:Y:S01]  /*e50d0*/  ISETP.LT.AND P1, PT, R58, UR74, !P0 ;  /* 0x0000004a3a007c0c */ /* 0x002fe2000c721270 */
[----:B------:R-:W0:Y:S01]  /*e50e0*/  LDCU UR38, c[0x0][0x398] ;  /* 0x00007300ff2677ac */ /* 0x000e220008000800 */
[----:B------:R-:W1:Y:S01]  /*e50f0*/  LDCU UR74, c[0x0][0x398] ;  /* 0x00007300ff4a77ac */ /* 0x000e620008000800 */
[----:B--2---:R-:W-:-:S06]  /*e5100*/  ISETP.LT.AND P2, PT, R59, UR43, !P0 ;  /* 0x0000002b3b007c0c */ /* 0x004fcc000c741270 */
[----:B------:R-:W-:Y:S01]  /*e5110*/  @P3 LOP3.LUT R41, R41, 0x200000, RZ, 0xfc, !PT ;  /* 0x0020000029293812 */ /* 0x000fe200078efcff */
[----:B------:R-:W2:Y:S03]  /*e5120*/  LDCU UR43, c[0x0][0x398] ;  /* 0x00007300ff2b77ac */ /* 0x000ea60008000800 */
[----:B------:R-:W-:Y:S02]  /*e5130*/  LOP3.LUT R41, R41, 0xfdffffff, RZ, 0xc0, !PT ;  /* 0xfdffffff29297812 */ /* 0x000fe400078ec0ff */
[----:B------:R-:W-:Y:S02]  /*e5140*/  ISETP.LT.AND P3, PT, R57, UR76, !P0 ;  /* 0x0000004c39007c0c */ /* 0x000fe4000c761270 */
[----:B------:R-:W-:Y:S01]  /*e5150*/  PRMT R2, R2, 0x5410, R26 ;  /* 0x0000541002027816 */ /* 0x000fe2000000001a */
        /* <DEDUP_REMOVED lines=30> */
[----:B---3--:R-:W-:Y:S02]  /*e5340*/  PRMT R36, R60, 0x5410, R37 ;  /* 0x000054103c247816 */ /* 0x008fe40000000025 */
[----:B----4-:R-:W-:Y:S02]  /*e5350*/  PRMT R37, R43, 0x5410, R38 ;  /* 0x000054102b257816 */ /* 0x010fe40000000026 */
[----:B------:R-:W-:Y:S01]  /*e5360*/  @P3 LOP3.LUT R41, R41, 0x10000, RZ, 0xfc, !PT ;  /* 0x0001000029293812 */ /* 0x000fe200078efcff */
[----:B------:R3:W-:Y:S01]  /*e5370*/  STL [R1+0x194], R36 ;  /* 0x0001942401007387 */ /* 0x0007e20000100800 */
[----:B------:R-:W-:Y:S02]  /*e5380*/  ISETP.LT.AND P1, PT, R48, UR63, !P0 ;  /* 0x0000003f30007c0c */ /* 0x000fe4000c721270 */
[----:B------:R-:W-:-:S02]  /*e5390*/  LOP3.LUT R41, R41, 0xffff7fff, RZ, 0xc0, !PT ;  /* 0xffff7fff29297812 */ /* 0x000fc400078ec0ff */
[----:B------:R-:W-:Y:S01]  /*e53a0*/  ISETP.LT.AND P3, PT, R47, UR64, !P0 ;  /* 0x000000402f007c0c */ /* 0x000fe2000c761270 */
[----:B------:R-:W4:Y:S01]  /*e53b0*/  LDCU UR64, c[0x0][0x398] ;  /* 0x00007300ff4077ac */ /* 0x000f220008000800 */
[----:B------:R-:W0:Y:S01]  /*e53c0*/  LDCU UR63, c[0x0][0x398] ;  /* 0x00007300ff3f77ac */ /* 0x000e220008000800 */
[----:B---3--:R-:W-:Y:S02]  /*e53d0*/  PRMT R36, R5, 0x5410, R42 ;  /* 0x0000541005247816 */ /* 0x008fe4000000002a */
[----:B------:R-:W3:Y:S04]  /*e53e0*/  LDL.LU R42, [R1+0x5634] ;  /* 0x00563400012a7983 */ /* 0x000ee80000300800 */
[----:B------:R-:W-:Y:S04]  /*e53f0*/  STL [R1+0x190], R37 ;  /* 0x0001902501007387 */ /* 0x000fe80000100800 */
[----:B------:R-:W2:Y:S01]  /*e5400*/  LDL.LU R5, [R1+0x5630] ;  /* 0x0056300001057983 */ /* 0x000ea20000300800 */
[----:B------:R-:W-:-:S04]  /*e5410*/  @P2 LOP3.LUT R41, R41, 0x8000, RZ, 0xfc, !PT ;  /* 0x0000800029292812 */ /* 0x000fc800078efcff */
[----:B------:R-:W-:Y:S02]  /*e5420*/  LOP3.LUT R41, R41, 0xffffbfff, RZ, 0xc0, !PT ;  /* 0xffffbfff29297812 */ /* 0x000fe400078ec0ff */
[----:B------:R-:W-:Y:S01]  /*e5430*/  ISETP.LT.AND P2, PT, R46, UR65, !P0 ;  /* 0x000000412e007c0c */ /* 0x000fe2000c741270 */
[----:B------:R0:W-:Y:S01]  /*e5440*/  STL [R1+0x18c], R36 ;  /* 0x00018c2401007387 */ /* 0x0001e20000100800 */
[----:B------:R-:W1:Y:S01]  /*e5450*/  LDCU UR65, c[0x0][0x398] ;  /* 0x00007300ff4177ac */ /* 0x000e620008000800 */
[----:B------:R-:W-:-:S04]  /*e5460*/  @P1 LOP3.LUT R41, R41, 0x4000, RZ, 0xfc, !PT ;  /* 0x0000400029291812 */ /* 0x000fc800078efcff */
[----:B------:R-:W-:Y:S01]  /*e5470*/  LOP3.LUT R41, R41, 0xffffdfff, RZ, 0xc0, !PT ;  /* 0xffffdfff29297812 */ /* 0x000fe200078ec0ff */
[----:B0-----:R-:W3:Y:S04]  /*e5480*/  LDL.LU R36, [R1+0x188] ;  /* 0x0001880001247983 */ /* 0x001ee80000300800 */
[----:B------:R-:W3:Y:S01]  /*e5490*/  LDL.LU R37, [R1+0x500] ;  /* 0x0005000001257983 */ /* 0x000ee20000300800 */
[----:B------:R-:W-:-:S03]  /*e54a0*/  @P3 LOP3.LUT R41, R41, 0x2000, RZ, 0xfc, !PT ;  /* 0x0000200029293812 */ /* 0x000fc600078efcff */
[----:B------:R-:W4:Y:S04]  /*e54b0*/  LDL.LU R60, [R1+0x184] ;  /* 0x00018400013c7983 */ /* 0x000f280000300800 */
[----:B------:R-:W4:Y:S01]  /*e54c0*/  LDL.LU R38, [R1+0x3bc] ;  /* 0x0003bc0001267983 */ /* 0x000f220000300800 */
[----:B------:R-:W-:-:S03]  /*e54d0*/  ISETP.LT.AND P1, PT, R45, UR66, !P0 ;  /* 0x000000422d007c0c */ /* 0x000fc6000c721270 */
[----:B------:R-:W4:Y:S01]  /*e54e0*/  LDL.LU R43, [R1+0x180] ;  /* 0x00018000012b7983 */ /* 0x000f220000300800 */
[----:B------:R-:W-:Y:S02]  /*e54f0*/  LOP3.LUT R41, R41, 0xffffefff, RZ, 0xc0, !PT ;  /* 0xffffefff29297812 */ /* 0x000fe400078ec0ff */
[----:B------:R-:W-:Y:S01]  /*e5500*/  ISETP.LT.AND P0, PT, R61, UR67, !P0 ;  /* 0x000000433d007c0c */ /* 0x000fe2000c701270 */
[----:B------:R-:W0:Y:S01]  /*e5510*/  LDCU UR66, c[0x0][0x398] ;  /* 0x00007300ff4277ac */ /* 0x000e220008000800 */
[----:B------:R-:W-:Y:S02]  /*e5520*/  LOP3.LUT R35, R35, 0xffff, RZ, 0xc0, !PT ;  /* 0x0000ffff23237812 */ /* 0x000fe400078ec0ff */
[----:B------:R-:W-:Y:S02]  /*e5530*/  @P2 LOP3.LUT R41, R41, 0x1000, RZ, 0xfc, !PT ;  /* 0x0000100029292812 */ /* 0x000fe400078efcff */
[----:B------:R-:W-:Y:S02]  /*e5540*/  LOP3.LUT R31, R31, 0xffff, RZ, 0xc0, !PT ;  /* 0x0000ffff1f1f7812 */ /* 0x000fe400078ec0ff */
[----:B------:R-:W-:-:S02]  /*e5550*/  LOP3.LUT R15, R15, 0xffff, RZ, 0xc0, !PT ;  /* 0x0000ffff0f0f7812 */ /* 0x000fc400078ec0ff */
[----:B------:R-:W-:Y:S02]  /*e5560*/  LOP3.LUT R14, R14, 0xffff, RZ, 0xc0, !PT ;  /* 0x0000ffff0e0e7812 */ /* 0x000fe400078ec0ff */
[----:B------:R-:W-:Y:S02]  /*e5570*/  LOP3.LUT R41, R41, 0xfffff7ff, RZ, 0xc0, !PT ;  /* 0xfffff7ff29297812 */ /* 0x000fe400078ec0ff */
[----:B------:R-:W-:Y:S02]  /*e5580*/  LOP3.LUT R13, R13, 0xffff, RZ, 0xc0, !PT ;  /* 0x0000ffff0d0d7812 */ /* 0x000fe400078ec0ff */
[----:B------:R-:W-:Y:S02]  /*e5590*/  LOP3.LUT R12, R12, 0xffff, RZ, 0xc0, !PT ;  /* 0x0000ffff0c0c7812 */ /* 0x000fe400078ec0ff */
[----:B------:R-:W-:Y:S02]  /*e55a0*/  LOP3.LUT R11, R11, 0xffff, RZ, 0xc0, !PT ;  /* 0x0000ffff0b0b7812 */ /* 0x000fe400078ec0ff */
[----:B------:R-:W-:-:S02]  /*e55b0*/  @P1 LOP3.LUT R41, R41, 0x800, RZ, 0xfc, !PT ;  /* 0x0000080029291812 */ /* 0x000fc400078efcff */
[----:B------:R-:W-:Y:S02]  /*e55c0*/  LOP3.LUT R10, R10, 0xffff, RZ, 0xc0, !PT ;  /* 0x0000ffff0a0a7812 */ /* 0x000fe400078ec0ff */
[----:B------:R-:W-:Y:S02]  /*e55d0*/  LOP3.LUT R9, R9, 0xffff, RZ, 0xc0, !PT ;  /* 0x0000ffff09097812 */ /* 0x000fe400078ec0ff */
[----:B------:R-:W-:Y:S02]  /*e55e0*/  LOP3.LUT R8, R8, 0xffff, RZ, 0xc0, !PT ;  /* 0x0000ffff08087812 */ /* 0x000fe400078ec0ff */
[----:B------:R-:W-:Y:S02]  /*e55f0*/  LOP3.LUT R41, R41, 0xfffffbff, RZ, 0xc0, !PT ;  /* 0xfffffbff29297812 */ /* 0x000fe400078ec0ff */
[----:B------:R-:W-:Y:S02]  /*e5600*/  LOP3.LUT R4, R4, 0xffff, RZ, 0xc0, !PT ;  /* 0x0000ffff04047812 */ /* 0x000fe400078ec0ff */
[----:B------:R-:W-:-:S02]  /*e5610*/  LOP3.LUT R3, R3, 0xffff, RZ, 0xc0, !PT ;  /* 0x0000ffff03037812 */ /* 0x000fc400078ec0ff */
[----:B------:R-:W-:Y:S02]  /*e5620*/  PRMT R39, R39, 0x3340, R0 ;  /* 0x0000334027277816 */ /* 0x000fe40000000000 */
[----:B------:R-:W-:Y:S01]  /*e5630*/  @P0 LOP3.LUT R41, R41, 0x400, RZ, 0xfc, !PT ;  /* 0x0000040029290812 */ /* 0x000fe200078efcff */
[----:B------:R-:W0:Y:S01]  /*e5640*/  LDCU UR67, c[0x0][0x398] ;  /* 0x00007300ff4377ac */ /* 0x000e220008000800 */
[----:B------:R-:W-:Y:S02]  /*e5650*/  ISETP.GE.AND P0, PT, R32, UR39, PT ;  /* 0x0000002720007c0c */ /* 0x000fe4000bf06270 */
[----:B------:R-:W4:Y:S02]  /*e5660*/  LDL.LU R32, [R1+0x4f9c] ;  /* 0x004f9c0001207983 */ /* 0x000f240000300800 */
[----:B------:R-:W-:Y:S02]  /*e5670*/  ISETP.LT.AND P3, PT, R55, UR44, !P0 ;  /* 0x0000002c37007c0c */ /* 0x000fe4000c761270 */
[----:B------:R-:W-:-:S02]  /*e5680*/  ISETP.LT.AND P2, PT, R59, UR38, !P0 ;  /* 0x000000263b007c0c */ /* 0x000fc4000c741270 */
[----:B------:R-:W-:Y:S02]  /*e5690*/  LOP3.LUT R41, R41, 0xffffffdf, RZ, 0xc0, !PT ;  /* 0xffffffdf29297812 */ /* 0x000fe400078ec0ff */
[----:B-1----:R-:W-:Y:S01]  /*e56a0*/  ISETP.LT.AND P1, PT, R58, UR74, !P0 ;  /* 0x0000004a3a007c0c */ /* 0x002fe2000c721270 */
[----:B------:R-:W1:Y:S01]  /*e56b0*/  LDCU.64 UR38, c[0x0][0x398] ;  /* 0x00007300ff2677ac */ /* 0x000e620008000a00 */
        /* <DEDUP_REMOVED lines=13> */
[----:B--2---:R-:W-:Y:S02]  /*e5790*/  LOP3.LUT R5, R5, 0x7fffffff, RZ, 0xc0, !PT ;  /* 0x7fffffff05057812 */ /* 0x004fe400078ec0ff */
[----:B------:R-:W-:Y:S02]  /*e57a0*/  @P3 LOP3.LUT R41, R41, 0x80, RZ, 0xfc, !PT ;  /* 0x0000008029293812 */ /* 0x000fe400078efcff */
[----:B---3--:R-:W-:Y:S02]  /*e57b0*/  PRMT R36, R37, 0x5410, R36 ;  /* 0x0000541025247816 */ /* 0x008fe40000000024 */
[----:B------:R-:W-:-:S02]  /*e57c0*/  LOP3.LUT R41, R41, 0xffffffbf, RZ, 0xc0, !PT ;  /* 0xffffffbf29297812 */ /* 0x000fc400078ec0ff */
[----:B------:R-:W-:Y:S02]  /*e57d0*/  ISETP.LT.AND P3, PT, R53, UR49, !P0 ;  /* 0x0000003135007c0c */ /* 0x000fe4000c761270 */
[----:B----4-:R-:W-:Y:S02]  /*e57e0*/  PRMT R37, R38, 0x5410, R60 ;  /* 0x0000541026257816 */ /* 0x010fe4000000003c */
[--C-:B------:R-:W-:Y:S02]  /*e57f0*/  PRMT R35, R35, 0x3340, R0.reuse ;  /* 0x0000334023237816 */ /* 0x100fe40000000000 */
[----:B------:R-:W-:Y:S01]  /*e5800*/  @P2 LOP3.LUT R41, R41, 0x40, RZ, 0xfc, !PT ;  /* 0x0000004029292812 */ /* 0x000fe200078efcff */
[----:B------:R2:W-:Y:S01]  /*e5810*/  STL [R1+0x188], R36 ;  /* 0x0001882401007387 */ /* 0x0005e20000100800 */
[--C-:B------:R-:W-:Y:S02]  /*e5820*/  PRMT R31, R31, 0x3340, R0.reuse ;  /* 0x000033401f1f7816 */ /* 0x100fe40000000000 */
[----:B------:R-:W-:-:S02]  /*e5830*/  PRMT R15, R15, 0x3340, R0 ;  /* 0x000033400f0f7816 */ /* 0x000fc40000000000 */
[----:B------:R-:W-:Y:S02]  /*e5840*/  LOP3.LUT R41, R41, 0xffffffef, RZ, 0xc0, !PT ;  /* 0xffffffef29297812 */ /* 0x000fe400078ec0ff */
[----:B------:R-:W-:Y:S02]  /*e5850*/  ISETP.LT.AND P2, PT, R52, UR50, !P0 ;  /* 0x0000003234007c0c */ /* 0x000fe4000c741270 */
[--C-:B------:R-:W-:Y:S02]  /*e5860*/  PRMT R14, R14, 0x3340, R0.reuse ;  /* 0x000033400e0e7816 */ /* 0x100fe40000000000 */
[--C-:B------:R-:W-:Y:S02]  /*e5870*/  PRMT R13, R13, 0x3340, R0.reuse ;  /* 0x000033400d0d7816 */ /* 0x100fe40000000000 */
[----:B------:R-:W-:Y:S02]  /*e5880*/  @P1 LOP3.LUT R41, R41, 0x10, RZ, 0xfc, !PT ;  /* 0x0000001029291812 */ /* 0x000fe400078efcff */
[----:B------:R-:W-:-:S02]  /*e5890*/  PRMT R12, R12, 0x3340, R0 ;  /* 0x000033400c0c7816 */ /* 0x000fc40000000000 */
[--C-:B------:R-:W-:Y:S02]  /*e58a0*/  PRMT R11, R11, 0x3340, R0.reuse ;  /* 0x000033400b0b7816 */ /* 0x100fe40000000000 */
[----:B--2---:R-:W-:Y:S02]  /*e58b0*/  PRMT R36, R42, 0x5410, R43 ;  /* 0x000054102a247816 */ /* 0x004fe4000000002b */
[----:B------:R-:W-:Y:S02]  /*e58c0*/  LOP3.LUT R41, R41, 0xfffffff7, RZ, 0xc0, !PT ;  /* 0xfffffff729297812 */ /* 0x000fe400078ec0ff */
[----:B------:R-:W-:Y:S01]  /*e58d0*/  ISETP.LT.AND P1, PT, R51, UR51, !P0 ;  /* 0x0000003333007c0c */ /* 0x000fe2000c721270 */
[----:B------:R-:W2:Y:S01]  /*e58e0*/  LDL.LU R42, [R1+0x562c] ;  /* 0x00562c00012a7983 */ /* 0x000ea20000300800 */
[----:B------:R-:W-:Y:S02]  /*e58f0*/  PRMT R10, R10, 0x3340, R0 ;  /* 0x000033400a0a7816 */ /* 0x000fe40000000000 */
[----:B------:R-:W-:-:S02]  /*e5900*/  @P3 LOP3.LUT R41, R41, 0x8, RZ, 0xfc, !PT ;  /* 0x0000000829293812 */ /* 0x000fc400078efcff */
[--C-:B------:R-:W-:Y:S02]  /*e5910*/  PRMT R9, R9, 0x3340, R0.reuse ;  /* 0x0000334009097816 */ /* 0x100fe40000000000 */
[--C-:B------:R-:W-:Y:S02]  /*e5920*/  PRMT R8, R8, 0x3340, R0.reuse ;  /* 0x0000334008087816 */ /* 0x100fe40000000000 */
[--C-:B------:R-:W-:Y:S02]  /*e5930*/  PRMT R4, R4, 0x3340, R0.reuse ;  /* 0x0000334004047816 */ /* 0x100fe40000000000 */
[----:B------:R-:W-:Y:S02]  /*e5940*/  LOP3.LUT R41, R41, 0xfffffffb, RZ, 0xc0, !PT ;  /* 0xfffffffb29297812 */ /* 0x000fe400078ec0ff */
[----:B------:R-:W-:Y:S01]  /*e5950*/  ISETP.LT.AND P3, PT, R50, UR52, !P0 ;  /* 0x0000003432007c0c */ /* 0x000fe2000c761270 */
[----:B------:R-:W-:Y:S01]  /*e5960*/  STL [R1+0x184], R37 ;  /* 0x0001842501007387 */ /* 0x000fe20000100800 */
[----:B------:R-:W-:-:S02]  /*e5970*/  PRMT R3, R3, 0x3340, R0 ;  /* 0x0000334003037816 */ /* 0x000fc40000000000 */
[----:B------:R-:W-:Y:S02]  /*e5980*/  @P2 LOP3.LUT R41, R41, 0x4, RZ, 0xfc, !PT ;  /* 0x0000000429292812 */ /* 0x000fe400078efcff */
[----:B------:R-:W-:Y:S01]  /*e5990*/  ISETP.LT.AND P2, PT, R49, UR53, !P0 ;  /* 0x0000003531007c0c */ /* 0x000fe2000c741270 */
[----:B------:R3:W-:Y:S01]  /*e59a0*/  STL [R1+0x180], R36 ;  /* 0x0001802401007387 */ /* 0x0007e20000100800 */
[----:B------:R-:W-:Y:S02]  /*e59b0*/  LOP3.LUT R0, R0, 0x7fffffff, RZ, 0xc0, !PT ;  /* 0x7fffffff00007812 */ /* 0x000fe400078ec0ff */
[----:B------:R-:W-:Y:S01]  /*e59c0*/  LOP3.LUT R41, R41, 0xfffffffd, RZ, 0xc0, !PT ;  /* 0xfffffffd29297812 */ /* 0x000fe200078ec0ff */
[----:B------:R-:W4:Y:S01]  /*e59d0*/  LDCU UR53, c[0x0][0x398] ;  /* 0x00007300ff3577ac */ /* 0x000f220008000800 */
[----:B------:R-:W0:Y:S01]  /*e59e0*/  LDCU UR52, c[0x0][0x398] ;  /* 0x00007300ff3477ac */ /* 0x000e220008000800 */
[----:B------:R-:W0:Y:S01]  /*e59f0*/  LDCU UR51, c[0x0][0x398] ;  /* 0x00007300ff3377ac */ /* 0x000e220008000800 */
[----:B------:R-:W-:-:S02]  /*e5a00*/  @P1 LOP3.LUT R41, R41, 0x2, RZ, 0xfc, !PT ;  /* 0x0000000229291812 */ /* 0x000fc400078efcff */
[----:B------:R-:W-:Y:S01]  /*e5a10*/  ISETP.LT.AND P1, PT, R48, UR54, !P0 ;  /* 0x0000003630007c0c */ /* 0x000fe2000c721270 */
[----:B------:R-:W0:Y:S01]  /*e5a20*/  LDCU UR54, c[0x0][0x398] ;  /* 0x00007300ff3677ac */ /* 0x000e220008000800 */
[----:B------:R-:W0:Y:S01]  /*e5a30*/  LDCU UR50, c[0x0][0x398] ;  /* 0x00007300ff3277ac */ /* 0x000e220008000800 */
[----:B------:R-:W-:Y:S01]  /*e5a40*/  LOP3.LUT R41, R41, 0xfffffffe, RZ, 0xc0, !PT ;  /* 0xfffffffe29297812 */ /* 0x000fe200078ec0ff */
[----:B---3--:R-:W3:Y:S01]  /*e5a50*/  LDL.LU R36, [R1+0x17c] ;  /* 0x00017c0001247983 */ /* 0x008ee20000300800 */
[----:B------:R-:W-:-:S03]  /*e5a60*/  @P2 LOP3.LUT R5, R5, 0x80000000, RZ, 0xfc, !PT ;  /* 0x8000000005052812 */ /* 0x000fc600078efcff */
[----:B------:R-:W3:Y:S01]  /*e5a70*/  LDL.LU R37, [R1+0x548] ;  /* 0x0005480001257983 */ /* 0x000ee20000300800 */
[----:B------:R-:W-:Y:S02]  /*e5a80*/  @P3 LOP3.LUT R41, R41, 0x1, RZ, 0xfc, !PT ;  /* 0x0000000129293812 */ /* 0x000fe400078efcff */
[----:B------:R-:W-:Y:S02]  /*e5a90*/  ISETP.LT.AND P3, PT, R47, UR55, !P0 ;  /* 0x000000372f007c0c */ /* 0x000fe4000c761270 */
[----:B------:R-:W-:Y:S02]  /*e5aa0*/  LOP3.LUT R5, R5, 0xbfffffff, RZ, 0xc0, !PT ;  /* 0xbfffffff05057812 */ /* 0x000fe400078ec0ff */
[----:B------:R-:W-:Y:S01]  /*e5ab0*/  ISETP.LT.AND P2, PT, R46, UR56, !P0 ;  /* 0x000000382e007c0c */ /* 0x000fe2000c741270 */
[----:B------:R-:W2:Y:S04]  /*e5ac0*/  LDL.LU R60, [R1+0x16c] ;  /* 0x00016c00013c7983 */ /* 0x000ea80000300800 */
[----:B------:R-:W2:Y:S01]  /*e5ad0*/  LDL.LU R38, [R1+0x3b8] ;  /* 0x0003b80001267983 */ /* 0x000ea20000300800 */
[----:B------:R-:W-:-:S03]  /*e5ae0*/  @P1 LOP3.LUT R5, R5, 0x40000000, RZ, 0xfc, !PT ;  /* 0x4000000005051812 */ /* 0x000fc600078efcff */
[----:B------:R-:W4:Y:S01]  /*e5af0*/  LDL.LU R43, [R1+0x15c] ;  /* 0x00015c00012b7983 */ /* 0x000f220000300800 */
[----:B------:R-:W0:Y:S01]  /*e5b00*/  LDCU UR56, c[0x0][0x398] ;  /* 0x00007300ff3877ac */ /* 0x000e220008000800 */
[----:B------:R-:W0:Y:S01]  /*e5b10*/  LDCU UR55, c[0x0][0x398] ;  /* 0x00007300ff3777ac */ /* 0x000e220008000800 */
[----:B------:R-:W-:Y:S02]  /*e5b20*/  LOP3.LUT R5, R5, 0xdfffffff, RZ, 0xc0, !PT ;  /* 0xdfffffff05057812 */ /* 0x000fe400078ec0ff */
[----:B------:R-:W-:Y:S01]  /*e5b30*/  ISETP.LT.AND P1, PT, R45, UR57, !P0 ;  /* 0x000000392d007c0c */ /* 0x000fe2000c721270 */
[----:B------:R-:W0:Y:S01]  /*e5b40*/  LDCU UR49, c[0x0][0x398] ;  /* 0x00007300ff3177ac */ /* 0x000e220008000800 */
[----:B------:R-:W0:Y:S01]  /*e5b50*/  LDCU UR48, c[0x0][0x398] ;  /* 0x00007300ff3077ac */ /* 0x000e220008000800 */
[----:B------:R-:W-:Y:S01]  /*e5b60*/  @P3 LOP3.LUT R5, R5, 0x20000000, RZ, 0xfc, !PT ;  /* 0x2000000005053812 */ /* 0x000fe200078efcff */
[----:B------:R-:W0:Y:S03]  /*e5b70*/  LDCU UR57, c[0x0][0x398] ;  /* 0x00007300ff3977ac */ /* 0x000e260008000800 */
[----:B------:R-:W-:-:S02]  /*e5b80*/  LOP3.LUT R5, R5, 0xefffffff, RZ, 0xc0, !PT ;  /* 0xefffffff05057812 */ /* 0x000fc400078ec0ff */
[----:B------:R-:W-:Y:S01]  /*e5b90*/  ISETP.LT.AND P0, PT, R61, UR58, !P0 ;  /* 0x0000003a3d007c0c */ /* 0x000fe2000c701270 */
[----:B------:R-:W0:Y:S01]  /*e5ba0*/  LDCU UR58, c[0x0][0x398] ;  /* 0x00007300ff3a77ac */ /* 0x000e220008000800 */
[----:B------:R-:W-:-:S04]  /*e5bb0*/  @P2 LOP3.LUT R5, R5, 0x10000000, RZ, 0xfc, !PT ;  /* 0x1000000005052812 */ /* 0x000fc800078efcff */
[----:B------:R-:W-:-:S04]  /*e5bc0*/  LOP3.LUT R5, R5, 0xf7ffffff, RZ, 0xc0, !PT ;  /* 0xf7ffffff05057812 */ /* 0x000fc800078ec0ff */
[----:B------:R-:W-:-:S04]  /*e5bd0*/  @P1 LOP3.LUT R5, R5, 0x8000000, RZ, 0xfc, !PT ;  /* 0x0800000005051812 */ /* 0x000fc800078efcff */
[----:B------:R-:W-:-:S04]  /*e5be0*/  LOP3.LUT R5, R5, 0xfbffffff, RZ, 0xc0, !PT ;  /* 0xfbffffff05057812 */ /* 0x000fc800078ec0ff */
[----:B------:R-:W-:Y:S02]  /*e5bf0*/  @P0 LOP3.LUT R5, R5, 0x4000000, RZ, 0xfc, !PT ;  /* 0x0400000005050812 */ /* 0x000fe400078efcff */
[----:B------:R-:W-:Y:S02]  /*e5c00*/  ISETP.GE.AND P0, PT, R32, UR45, PT ;  /* 0x0000002d20007c0c */ /* 0x000fe4000bf06270 */
[----:B------:R-:W-:Y:S01]  /*e5c10*/  LOP3.LUT R5, R5, 0xffdfffff, RZ, 0xc0, !PT ;  /* 0xffdfffff05057812 */ /* 0x000fe200078ec0ff */
[----:B------:R-:W4:Y:S01]  /*e5c20*/  LDL.LU R32, [R1+0x4fa0] ;  /* 0x004fa00001207983 */ /* 0x000f220000300800 */
[----:B------:R-:W0:Y:S01]  /*e5c30*/  LDCU UR45, c[0x0][0x398] ;  /* 0x00007300ff2d77ac */ /* 0x000e220008000800 */
[----:B-1----:R-:W-:Y:S02]  /*e5c40*/  ISETP.LT.AND P3, PT, R55, UR38, !P0 ;  /* 0x0000002637007c0c */ /* 0x002fe4000c761270 */
[----:B------:R-:W-:Y:S02]  /*e5c50*/  ISETP.LT.AND P2, PT, R59, UR21, !P0 ;  /* 0x000000153b007c0c */ /* 0x000fe4000c741270 */
[----:B------:R-:W-:Y:S01]  /*e5c60*/  ISETP.LT.AND P1, PT, R58, UR22, !P0 ;  /* 0x000000163a007c0c */ /* 0x000fe2000c721270 */
[----:B------:R-:W1:Y:S01]  /*e5c70*/  LDCU UR22, c[0x0][0x398] ;  /* 0x00007300ff1677ac */ /* 0x000e620008000800 */
[----:B------:R-:W0:Y:S07]  /*e5c80*/  LDCU UR21, c[0x0][0x398] ;  /* 0x00007300ff1577ac */ /* 0x000e2e0008000800 */
        /* <DEDUP_REMOVED lines=56> */
[----:B---3--:R-:W-:-:S05]  /*e6010*/  PRMT R36, R37, 0x5410, R36 ;  /* 0x0000541025247816 */ /* 0x008fca0000000024 */
[----:B------:R2:W-:Y:S02]  /*e6020*/  STL [R1+0x17c], R36 ;  /* 0x00017c2401007387 */ /* 0x0005e40000100800 */
[----:B--2---:R-:W-:-:S05]  /*e6030*/  PRMT R36, R38, 0x5410, R60 ;  /* 0x0000541026247816 */ /* 0x004fca000000003c */
[----:B------:R4:W-:Y:S02]  /*e6040*/  STL [R1+0x16c], R36 ;  /* 0x00016c2401007387 */ /* 0x0009e40000100800 */
[----:B----4-:R-:W-:Y:S02]  /*e6050*/  PRMT R36, R42, 0x5410, R43 ;  /* 0x000054102a247816 */ /* 0x010fe4000000002b */
[----:B------:R-:W2:Y:S04]  /*e6060*/  LDL.LU R42, [R1+0x5628] ;  /* 0x00562800012a7983 */ /* 0x000ea80000300800 */
[----:B------:R3:W-:Y:S01]  /*e6070*/  STL [R1+0x15c], R36 ;  /* 0x00015c2401007387 */ /* 0x0007e20000100800 */
[----:B------:R-:W-:Y:S02]  /*e6080*/  ISETP.GE.AND P0, PT, R32, UR39, PT ;  /* 0x0000002720007c0c */ /* 0x000fe4000bf06270 */
[----:B------:R-:W-:Y:S01]  /*e6090*/  LOP3.LUT R5, R5, 0xffffffdf, RZ, 0xc0, !PT ;  /* 0xffffffdf05057812 */ /* 0x000fe200078ec0ff */
[----:B------:R-:W4:Y:S04]  /*e60a0*/  LDL.LU R32, [R1+0x12c] ;  /* 0x00012c0001207983 */ /* 0x000f280000300800 */
[----:B---3--:R-:W4:Y:S04]  /*e60b0*/  LDL.LU R36, [R1+0x328] ;  /* 0x0003280001247983 */ /* 0x008f280000300800 */
[----:B------:R-:W3:Y:S04]  /*e60c0*/  LDL.LU R43, [R1+0x11c] ;  /* 0x00011c00012b7983 */ /* 0x000ee80000300800 */
[----:B------:R-:W3:Y:S04]  /*e60d0*/  LDL.LU R37, [R1+0x5d0] ;  /* 0x0005d00001257983 */ /* 0x000ee80000300800 */
[----:B------:R-:W2:Y:S04]  /*e60e0*/  LDL.LU R60, [R1+0x10c] ;  /* 0x00010c00013c7983 */ /* 0x000ea80000300800 */
[----:B------:R-:W2:Y:S01]  /*e60f0*/  LDL.LU R38, [R1+0x618] ;  /* 0x0006180001267983 */ /* 0x000ea20000300800 */
[----:B0-----:R-:W-:-:S02]  /*e6100*/  ISETP.LT.AND P3, PT, R55, UR40, !P0 ;  /* 0x0000002837007c0c */ /* 0x001fc4000c761270 */
[----:B------:R-:W-:Y:S02]  /*e6110*/  ISETP.LT.AND P2, PT, R59, UR6, !P0 ;  /* 0x000000063b007c0c */ /* 0x000fe4000c741270 */
[----:B------:R-:W-:Y:S01]  /*e6120*/  ISETP.LT.AND P1, PT, R58, UR7, !P0 ;  /* 0x000000073a007c0c */ /* 0x000fe2000c721270 */
[----:B------:R-:W0:Y:S01]  /*e6130*/  LDCU.64 UR38, c[0x0][0x398] ;  /* 0x00007300ff2677ac */ /* 0x000e220008000a00 */
        /* <DEDUP_REMOVED lines=23> */
[----:B----4-:R-:W-:Y:S02]  /*e62b0*/  PRMT R36, R36, 0x5410, R32 ;  /* 0x0000541024247816 */ /* 0x010fe40000000020 */
[----:B---3--:R-:W-:Y:S01]  /*e62c0*/  PRMT R37, R37, 0x5410, R43 ;  /* 0x0000541025257816 */ /* 0x008fe2000000002b */
[----:B------:R-:W3:Y:S04]  /*e62d0*/  LDL.LU R32, [R1+0x5624] ;  /* 0x0056240001207983 */ /* 0x000ee80000300800 */
[----:B------:R4:W-:Y:S04]  /*e62e0*/  STL [R1+0x12c], R36 ;  /* 0x00012c2401007387 */ /* 0x0009e80000100800 */
[----:B----4-:R-:W4:Y:S04]  /*e62f0*/  LDL.LU R36, [R1+0x5620] ;  /* 0x0056200001247983 */ /* 0x010f280000300800 */
[----:B------:R-:W3:Y:S04]  /*e6300*/  LDL.LU R43, [R1+0x561c] ;  /* 0x00561c00012b7983 */ /* 0x000ee80000300800 */
[----:B------:R0:W-:Y:S04]  /*e6310*/  STL [R1+0x11c], R37 ;  /* 0x00011c2501007387 */ /* 0x0001e80000100800 */
[----:B0-----:R-:W3:Y:S01]  /*e6320*/  LDL.LU R37, [R1+0x4fa4] ;  /* 0x004fa40001257983 */ /* 0x001ee20000300800 */
[----:B------:R-:W-:-:S02]  /*e6330*/  LOP3.LUT R5, R5, 0xfffffff7, RZ, 0xc0, !PT ;  /* 0xfffffff705057812 */ /* 0x000fc400078ec0ff */
[----:B------:R-:W-:Y:S02]  /*e6340*/  ISETP.LT.AND P1, PT, R51, UR13, !P0 ;  /* 0x0000000d33007c0c */ /* 0x000fe4000c721270 */
[----:B--2---:R-:W-:Y:S02]  /*e6350*/  LOP3.LUT R42, R42, 0x7fffffff, RZ, 0xc0, !PT ;  /* 0x7fffffff2a2a7812 */ /* 0x004fe400078ec0ff */
[----:B------:R-:W-:Y:S02]  /*e6360*/  PRMT R38, R38, 0x5410, R60 ;  /* 0x0000541026267816 */ /* 0x000fe4000000003c */
[----:B------:R-:W-:Y:S01]  /*e6370*/  @P3 LOP3.LUT R5, R5, 0x8, RZ, 0xfc, !PT ;  /* 0x0000000805053812 */ /* 0x000fe200078efcff */
[----:B------:R-:W0:Y:S03]  /*e6380*/  LDCU UR13, c[0x0][0x398] ;  /* 0x00007300ff0d77ac */ /* 0x000e260008000800 */
[----:B------:R-:W-:-:S02]  /*e6390*/  LOP3.LUT R5, R5, 0xfffffffb, RZ, 0xc0, !PT ;  /* 0xfffffffb05057812 */ /* 0x000fc400078ec0ff */
[----:B------:R-:W-:Y:S01]  /*e63a0*/  ISETP.LT.AND P3, PT, R50, UR14, !P0 ;  /* 0x0000000e32007c0c */ /* 0x000fe2000c761270 */
[----:B------:R2:W-:Y:S01]  /*e63b0*/  STL [R1+0x10c], R38 ;  /* 0x00010c2601007387 */ /* 0x0005e20000100800 */
        /* <DEDUP_REMOVED lines=30> */
[----:B------:R-:W-:Y:S01]  /*e65a0*/  LOP3.LUT R42, R42, 0xffdfffff, RZ, 0xc0, !PT ;  /* 0xffdfffff2a2a7812 */ /* 0x000fe200078ec0ff */
[----:B------:R-:W3:Y:S04]  /*e65b0*/  LDL.LU R37, [R1+0xfc] ;  /* 0x0000fc0001257983 */ /* 0x000ee80000300800 */
[----:B------:R-:W4:Y:S04]  /*e65c0*/  LDL.LU R60, [R1+0xec] ;  /* 0x0000ec00013c7983 */ /* 0x000f280000300800 */
[----:B--2---:R-:W2:Y:S01]  /*e65d0*/  LDL.LU R38, [R1+0xdc] ;  /* 0x0000dc0001267983 */ /* 0x004ea20000300800 */
[----:B------:R-:W0:Y:S01]  /*e65e0*/  LDCU.64 UR40, c[0x0][0x398] ;  /* 0x00007300ff2877ac */ /* 0x000e220008000a00 */
[----:B---3--:R-:W-:-:S02]  /*e65f0*/  PRMT R43, R43, 0x5410, R37 ;  /* 0x000054102b2b7816 */ /* 0x008fc40000000025 */
[----:B------:R-:W3:Y:S04]  /*e6600*/  LDL.LU R37, [R1+0x5618] ;  /* 0x0056180001257983 */ /* 0x000ee80000300800 */
[----:B------:R0:W-:Y:S04]  /*e6610*/  STL [R1+0xfc], R43 ;  /* 0x0000fc2b01007387 */ /* 0x0001e80000100800 */
[----:B0-----:R-:W4:Y:S02]  /*e6620*/  LDL.LU R43, [R1+0x5614] ;  /* 0x00561400012b7983 */ /* 0x001f240000300800 */
[----:B----4-:R-:W-:-:S02]  /*e6630*/  PRMT R43, R43, 0x5410, R60 ;  /* 0x000054102b2b7816 */ /* 0x010fc4000000003c */
[----:B------:R-:W3:Y:S04]  /*e6640*/  LDL.LU R60, [R1+0x5610] ;  /* 0x00561000013c7983 */ /* 0x000ee80000300800 */
[----:B------:R0:W-:Y:S04]  /*e6650*/  STL [R1+0xec], R43 ;  /* 0x0000ec2b01007387 */ /* 0x0001e80000100800 */
[----:B0-----:R-:W2:Y:S01]  /*e6660*/  LDL.LU R43, [R1+0x560c] ;  /* 0x00560c00012b7983 */ /* 0x001ea20000300800 */
[----:B------:R-:W-:Y:S02]  /*e6670*/  ISETP.LT.AND P1, PT, R55, UR38, !P0 ;  /* 0x0000002637007c0c */ /* 0x000fe4000c721270 */
[----:B------:R-:W-:-:S02]  /*e6680*/  ISETP.LT.AND P2, PT, R59, UR66, !P0 ;  /* 0x000000423b007c0c */ /* 0x000fc4000c741270 */
[----:B------:R-:W-:Y:S01]  /*e6690*/  ISETP.LT.AND P3, PT, R57, UR64, !P0 ;  /* 0x0000004039007c0c */ /* 0x000fe2000c761270 */
[----:B------:R-:W0:Y:S01]  /*e66a0*/  LDCU UR66, c[0x0][0x398] ;  /* 0x00007300ff4277ac */ /* 0x000e220008000800 */
[----:B------:R-:W4:Y:S07]  /*e66b0*/  LDCU UR64, c[0x0][0x398] ;  /* 0x00007300ff4077ac */ /* 0x000f2e0008000800 */
[----:B------:R-:W-:Y:S02]  /*e66c0*/  @P1 LOP3.LUT R42, R42, 0x200000, RZ, 0xfc, !PT ;  /* 0x002000002a2a1812 */ /* 0x000fe400078efcff */
        /* <DEDUP_REMOVED lines=26> */
[----:B------:R0:W-:Y:S04]  /*e6870*/  STL [R1+0xdc], R43 ;  /* 0x0000dc2b01007387 */ /* 0x0001e80000100800 */
[----:B0-----:R-:W2:Y:S01]  /*e6880*/  LDL.LU R43, [R1+0x4fa8] ;  /* 0x004fa800012b7983 */ /* 0x001ea20000300800 */
[----:B------:R-:W-:-:S02]  /*e6890*/  LOP3.LUT R42, R42, 0xfffbffff, RZ, 0xc0, !PT ;  /* 0xfffbffff2a2a7812 */ /* 0x000fc400078ec0ff */
[----:B------:R-:W-:Y:S02]  /*e68a0*/  ISETP.LT.AND P3, PT, R50, UR70, !P0 ;  /* 0x0000004632007c0c */ /* 0x000fe4000c761270 */
[----:B---3--:R-:W-:Y:S01]  /*e68b0*/  PRMT R60, R60, 0x5410, R37 ;  /* 0x000054103c3c7816 */ /* 0x008fe20000000025 */
[----:B------:R-:W0:Y:S01]  /*e68c0*/  LDCU UR70, c[0x0][0x398] ;  /* 0x00007300ff4677ac */ /* 0x000e220008000800 */
[----:B------:R-:W-:-:S04]  /*e68d0*/  @P2 LOP3.LUT R42, R42, 0x40000, RZ, 0xfc, !PT ;  /* 0x000400002a2a2812 */ /* 0x000fc800078efcff */
[----:B------:R-:W-:Y:S02]  /*e68e0*/  LOP3.LUT R42, R42, 0xfffdffff, RZ, 0xc0, !PT ;  /* 0xfffdffff2a2a7812 */ /* 0x000fe400078ec0ff */
[----:B------:R-:W-:Y:S01]  /*e68f0*/  ISETP.LT.AND P2, PT, R49, UR69, !P0 ;  /* 0x0000004531007c0c */ /* 0x000fe2000c741270 */
[----:B------:R-:W3:Y:S01]  /*e6900*/  LDCU UR69, c[0x0][0x398] ;  /* 0x00007300ff4577ac */ /* 0x000ee20008000800 */
        /* <DEDUP_REMOVED lines=18> */
[----:B------:R-:W-:-:S02]  /*e6a30*/  ISETP.LT.AND P0, PT, R61, UR42, !P0 ;  /* 0x0000002a3d007c0c */ /* 0x000fc4000c701270 */
[----:B------:R-:W-:-:S04]  /*e6a40*/  @P2 LOP3.LUT R42, R42, 0x1000, RZ, 0xfc, !PT ;  /* 0x000010002a2a2812 */ /* 0x000fc800078efcff */
[----:B------:R-:W-:-:S04]  /*e6a50*/  LOP3.LUT R42, R42, 0xfffff7ff, RZ, 0xc0, !PT ;  /* 0xfffff7ff2a2a7812 */ /* 0x000fc800078ec0ff */
[----:B------:R-:W-:-:S04]  /*e6a60*/  @P1 LOP3.LUT R42, R42, 0x800, RZ, 0xfc, !PT ;  /* 0x000008002a2a1812 */ /* 0x000fc800078efcff */
[----:B------:R-:W-:-:S04]  /*e6a70*/  LOP3.LUT R42, R42, 0xfffffbff, RZ, 0xc0, !PT ;  /* 0xfffffbff2a2a7812 */ /* 0x000fc800078ec0ff */
[----:B------:R-:W-:Y:S02]  /*e6a80*/  @P0 LOP3.LUT R42, R42, 0x400, RZ, 0xfc, !PT ;  /* 0x000004002a2a0812 */ /* 0x000fe400078efcff */
[----:B--2---:R-:W-:Y:S02]  /*e6a90*/  ISETP.GE.AND P0, PT, R43, UR39, PT ;  /* 0x000000272b007c0c */ /* 0x004fe4000bf06270 */
[----:B------:R-:W-:Y:S01]  /*e6aa0*/  LOP3.LUT R42, R42, 0xffffffdf, RZ, 0xc0, !PT ;  /* 0xffffffdf2a2a7812 */ /* 0x000fe200078ec0ff */
[----:B------:R-:W2:Y:S04]  /*e6ab0*/  LDL.LU R43, [R1+0x5604] ;  /* 0x00560400012b7983 */ /* 0x000ea80000300800 */
[----:B------:R-:W2:Y:S04]  /*e6ac0*/  LDL.LU R37, [R1+0x5600] ;  /* 0x0056000001257983 */ /* 0x000ea80000300800 */
[----:B------:R0:W-:Y:S01]  /*e6ad0*/  STL [R1+0xcc], R60 ;  /* 0x0000cc3c01007387 */ /* 0x0001e20000100800 */
[----:B------:R-:W1:Y:S03]  /*e6ae0*/  LDCU.64 UR38, c[0x0][0x398] ;  /* 0x00007300ff2677ac */ /* 0x000e660008000a00 */
[----:B0-----:R-:W2:Y:S02]  /*e6af0*/  LDL.LU R60, [R1+0x55fc] ;  /* 0x0055fc00013c7983 */ /* 0x001ea40000300800 */
[----:B--2---:R-:W-:-:S02]  /*e6b00*/  PRMT R60, R60, 0x5410, R36 ;  /* 0x000054103c3c7816 */ /* 0x004fc40000000024 */
[----:B------:R-:W2:Y:S04]  /*e6b10*/  LDL.LU R36, [R1+0x55f8] ;  /* 0x0055f80001247983 */ /* 0x000ea80000300800 */
[----:B------:R0:W-:Y:S04]  /*e6b20*/  STL [R1+0x1d4], R60 ;  /* 0x0001d43c01007387 */ /* 0x0001e80000100800 */
[----:B0-----:R-:W2:Y:S01]  /*e6b30*/  LDL.LU R60, [R1+0x55f4] ;  /* 0x0055f400013c7983 */ /* 0x001ea20000300800 */
[----:B------:R-:W-:Y:S02]  /*e6b40*/  ISETP.LT.AND P2, PT, R55, UR40, !P0 ;  /* 0x0000002837007c0c */ /* 0x000fe4000c741270 */
[----:B------:R-:W-:Y:S01]  /*e6b50*/  ISETP.LT.AND P1, PT, R59, UR63, !P0 ;  /* 0x0000003f3b007c0c */ /* 0x000fe2000c721270 */
[----:B------:R-:W0:Y:S10]  /*e6b60*/  LDCU UR63, c[0x0][0x398] ;  /* 0x00007300ff3f77ac */ /* 0x000e340008000800 */
[----:B------:R-:W-:-:S04]  /*e6b70*/  @P2 LOP3.LUT R42, R42, 0x20, RZ, 0xfc, !PT ;  /* 0x000000202a2a2812 */ /* 0x000fc800078efcff */
[----:B------:R-:W-:-:S04]  /*e6b80*/  LOP3.LUT R42, R42, 0xfffffdff, RZ, 0xc0, !PT ;  /* 0xfffffdff2a2a7812 */ /* 0x000fc800078ec0ff */
[----:B------:R-:W-:Y:S02]  /*e6b90*/  @P1 LOP3.LUT R42, R42, 0x200, RZ, 0xfc, !PT ;  /* 0x000002002a2a1812 */ /* 0x000fe400078efcff */
[----:B------:R-:W-:Y:S02]  /*e6ba0*/  ISETP.LT.AND P1, PT, R58, UR66, !P0 ;  /* 0x000000423a007c0c */ /* 0x000fe4000c721270 */
[----:B------:R-:W-:Y:S01]  /*e6bb0*/  ISETP.LT.AND P3, PT, R57, UR65, !P0 ;  /* 0x0000004139007c0c */ /* 0x000fe2000c761270 */
[----:B------:R-:W1:Y:S01]  /*e6bc0*/  LDCU UR66, c[0x0][0x398] ;  /* 0x00007300ff4277ac */ /* 0x000e620008000800 */
[----:B------:R-:W-:Y:S02]  /*e6bd0*/  LOP3.LUT R42, R42, 0xfffffeff, RZ, 0xc0, !PT ;  /* 0xfffffeff2a2a7812 */ /* 0x000fe400078ec0ff */
[----:B----4-:R-:W-:Y:S01]  /*e6be0*/  ISETP.LT.AND P2, PT, R56, UR64, !P0 ;  /* 0x0000004038007c0c */ /* 0x010fe2000c741270 */
[----:B------:R-:W4:Y:S01]  /*e6bf0*/  LDCU UR65, c[0x0][0x398] ;  /* 0x00007300ff4177ac */ /* 0x000f220008000800 */
[----:B------:R-:W1:Y:S05]  /*e6c00*/  LDCU UR64, c[0x0][0x398] ;  /* 0x00007300ff4077ac */ /* 0x000e6a0008000800 */
[----:B------:R-:W-:-:S04]  /*e6c10*/  @P1 LOP3.LUT R42, R42, 0x100, RZ, 0xfc, !PT ;  /* 0x000001002a2a1812 */ /* 0x000fc800078efcff */
[----:B------:R-:W-:Y:S02]  /*e6c20*/  LOP3.LUT R42, R42, 0xffffff7f, RZ, 0xc0, !PT ;  /* 0xffffff7f2a2a7812 */ /* 0x000fe400078ec0ff */
[----:B0-----:R-:W-:Y:S01]  /*e6c30*/  ISETP.LT.AND P1, PT, R54, UR63, !P0 ;  /* 0x0000003f36007c0c */ /* 0x001fe2000c721270 */
[----:B------:R-:W0:Y:S01]  /*e6c40*/  LDCU UR63, c[0x0][0x398] ;  /* 0x00007300ff3f77ac */ /* 0x000e220008000800 */
[----:B------:R-:W-:-:S04]  /*e6c50*/  @P3 LOP3.LUT R42, R42, 0x80, RZ, 0xfc, !PT ;  /* 0x000000802a2a3812 */ /* 0x000fc800078efcff */
[----:B------:R-:W-:Y:S02]  /*e6c60*/  LOP3.LUT R42, R42, 0xffffffbf, RZ, 0xc0, !PT ;  /* 0xffffffbf2a2a7812 */ /* 0x000fe400078ec0ff */
[----:B-1----:R-:W-:Y:S02]  /*e6c70*/  ISETP.LT.AND P3, PT, R53, UR66, !P0 ;  /* 0x0000004235007c0c */ /* 0x002fe4000c761270 */
[----:B------:R-:W-:Y:S01]  /*e6c80*/  LOP3.LUT R43, R43, 0x7fffffff, RZ, 0xc0, !PT ;  /* 0x7fffffff2b2b7812 */ /* 0x000fe200078ec0ff */
[----:B------:R-:W1:Y:S01]  /*e6c90*/  LDCU UR66, c[0x0][0x398] ;  /* 0x00007300ff4277ac */ /* 0x000e620008000800 */
[----:B------:R-:W-:-:S04]  /*e6ca0*/  @P2 LOP3.LUT R42, R42, 0x40, RZ, 0xfc, !PT ;  /* 0x000000402a2a2812 */ /* 0x000fc800078efcff */
[----:B------:R-:W-:Y:S02]  /*e6cb0*/  LOP3.LUT R42, R42, 0xffffffef, RZ, 0xc0, !PT ;  /* 0xffffffef2a2a7812 */ /* 0x000fe400078ec0ff */
[----:B----4-:R-:W-:Y:S01]  /*e6cc0*/  ISETP.LT.AND P2, PT, R52, UR65, !P0 ;  /* 0x0000004134007c0c */ /* 0x010fe2000c741270 */
[----:B------:R-:W4:Y:S01]  /*e6cd0*/  LDCU UR65, c[0x0][0x398] ;  /* 0x00007300ff4177ac */ /* 0x000f220008000800 */
[----:B------:R-:W-:Y:S02]  /*e6ce0*/  @P1 LOP3.LUT R42, R42, 0x10, RZ, 0xfc, !PT ;  /* 0x000000102a2a1812 */ /* 0x000fe400078efcff */
[----:B--2---:R-:W-:Y:S02]  /*e6cf0*/  PRMT R60, R60, 0x5410, R27 ;  /* 0x000054103c3c7816 */ /* 0x004fe4000000001b */
[----:B------:R-:W2:Y:S04]  /*e6d00*/  LDL.LU R27, [R1+0x55f0] ;  /* 0x0055f000011b7983 */ /* 0x000ea80000300800 */
[----:B------:R0:W-:Y:S04]  /*e6d10*/  STL [R1+0x1ec], R60 ;  /* 0x0001ec3c01007387 */ /* 0x0001e80000100800 */
[----:B0-----:R-:W2:Y:S01]  /*e6d20*/  LDL.LU R60, [R1+0x4fb0] ;  /* 0x004fb000013c7983 */ /* 0x001ea20000300800 */
[----:B------:R-:W-:-:S02]  /*e6d30*/  LOP3.LUT R42, R42, 0xfffffff7, RZ, 0xc0, !PT ;  /* 0xfffffff72a2a7812 */ /* 0x000fc400078ec0ff */
        /* <DEDUP_REMOVED lines=40> */
[----:B0-----:R-:W2:Y:S01]  /*e6fc0*/  LDL.LU R2, [R1+0x55e8] ;  /* 0x0055e80001027983 */ /* 0x001ea20000300800 */
[----:B------:R-:W-:-:S02]  /*e6fd0*/  ISETP.LT.AND P2, PT, R55, UR38, !P0 ;  /* 0x0000002637007c0c */ /* 0x000fc4000c741270 */
[----:B------:R-:W-:Y:S01]  /*e6fe0*/  ISETP.LT.AND P1, PT, R59, UR45, !P0 ;  /* 0x0000002d3b007c0c */ /* 0x000fe2000c721270 */
[----:B------:R-:W0:Y:S01]  /*e6ff0*/  LDCU UR45, c[0x0][0x398] ;  /* 0x00007300ff2d77ac */ /* 0x000e220008000800 */
[----:B------:R-:W-:Y:S01]  /*e7000*/  ISETP.LT.AND P3, PT, R57, UR33, !P0 ;  /* 0x0000002139007c0c */ /* 0x000fe2000c761270 */
[----:B------:R-:W0:Y:S01]  /*e7010*/  LDCU UR33, c[0x0][0x398] ;  /* 0x00007300ff2177ac */ /* 0x000e220008000800 */
[----:B------:R-:W0:Y:S07]  /*e7020*/  LDCU UR38, c[0x0][0x398] ;  /* 0x00007300ff2677ac */ /* 0x000e2e0008000800 */
[----:B------:R-:W-:-:S04]  /*e7030*/  @P2 LOP3.LUT R43, R43, 0x200000, RZ, 0xfc, !PT ;  /* 0x002000002b2b2812 */ /* 0x000fc800078efcff */
[----:B------:R-:W-:-:S04]  /*e7040*/  LOP3.LUT R43, R43, 0xfdffffff, RZ, 0xc0, !PT ;  /* 0xfdffffff2b2b7812 */ /* 0x000fc800078ec0ff */
[----:B------:R-:W-:Y:S02]  /*e7050*/  @P1 LOP3.LUT R43, R43, 0x2000000, RZ, 0xfc, !PT ;  /* 0x020000002b2b1812 */ /* 0x000fe400078efcff */
[----:B------:R-:W-:Y:S01]  /*e7060*/  ISETP.LT.AND P1, PT, R58, UR77, !P0 ;  /* 0x0000004d3a007c0c */ /* 0x000fe2000c721270 */
[----:B------:R-:W0:Y:S01]  /*e7070*/  LDCU UR77, c[0x0][0x398] ;  /* 0x00007300ff4d77ac */ /* 0x000e220008000800 */
[----:B------:R-:W-:Y:S02]  /*e7080*/  LOP3.LUT R43, R43, 0xfeffffff, RZ, 0xc0, !PT ;  /* 0xfeffffff2b2b7812 */ /* 0x000fe400078ec0ff */
[----:B------:R-:W-:Y:S01]  /*e7090*/  ISETP.LT.AND P2, PT, R56, UR32, !P0 ;  /* 0x0000002038007c0c */ /* 0x000fe2000c741270 */
[----:B------:R-:W1:Y:S08]  /*e70a0*/  LDCU UR32, c[0x0][0x398] ;  /* 0x00007300ff2077ac */ /* 0x000e700008000800 */
        /* <DEDUP_REMOVED lines=14> */
[----:B--2---:R-:W-:Y:S02]  /*e7190*/  PRMT R2, R2, 0x5410, R25 ;  /* 0x0000541002027816 */ /* 0x004fe40000000019 */
[----:B------:R-:W2:Y:S04]  /*e71a0*/  LDL.LU R25, [R1+0x55e4] ;  /* 0x0055e40001197983 */ /* 0x000ea80000300800 */
[----:B------:R0:W-:Y:S04]  /*e71b0*/  STL [R1+0x6bc], R2 ;  /* 0x0006bc0201007387 */ /* 0x0001e80000100800 */
[----:B0-----:R-:W2:Y:S01]  /*e71c0*/  LDL.LU R2, [R1+0x55e0] ;  /* 0x0055e00001027983 */ /* 0x001ea20000300800 */
[----:B------:R-:W-:-:S02]  /*e71d0*/  @P3 LOP3.LUT R43, R43, 0x80000, RZ, 0xfc, !PT ;  /* 0x000800002b2b3812 */ /* 0x000fc400078efcff */
[----:B-1----:R-:W-:Y:S02]  /*e71e0*/  ISETP.LT.AND P1, PT, R51, UR32, !P0 ;  /* 0x0000002033007c0c */ /* 0x002fe4000c721270 */
[----:B------:R-:W-:Y:S01]  /*e71f0*/  ISETP.LT.AND P3, PT, R50, UR45, !P0 ;  /* 0x0000002d32007c0c */ /* 0x000fe2000c761270 */
[----:B------:R-:W0:Y:S01]  /*e7200*/  LDCU UR32, c[0x0][0x398] ;  /* 0x00007300ff2077ac */ /* 0x000e220008000800 */
[----:B------:R-:W-:-:S04]  /*e7210*/  LOP3.LUT R43, R43, 0xfffbffff, RZ, 0xc0, !PT ;  /* 0xfffbffff2b2b7812 */ /* 0x000fc800078ec0ff */
[----:B------:R-:W-:-:S04]  /*e7220*/  @P2 LOP3.LUT R43, R43, 0x40000, RZ, 0xfc, !PT ;  /* 0x000400002b2b2812 */ /* 0x000fc800078efcff */
[----:B------:R-:W-:Y:S02]  /*e7230*/  LOP3.LUT R43, R43, 0xfffdffff, RZ, 0xc0, !PT ;  /* 0xfffdffff2b2b7812 */ /* 0x000fe400078ec0ff */
[----:B------:R-:W-:Y:S01]  /*e7240*/  ISETP.LT.AND P2, PT, R49, UR76, !P0 ;  /* 0x0000004c31007c0c */ /* 0x000fe2000c741270 */
        /* <DEDUP_REMOVED lines=25> */
[----:B------:R-:W-:Y:S01]  /*e73e0*/  ISETP.GE.AND P0, PT, R60, UR39, PT ;  /* 0x000000273c007c0c */ /* 0x000fe2000bf06270 */
[----:B------:R-:W0:Y:S03]  /*e73f0*/  LDCU UR39, c[0x0][0x398] ;  /* 0x00007300ff2777ac */ /* 0x000e260008000800 */
[----:B------:R-:W-:Y:S01]  /*e7400*/  ISETP.LT.AND P1, PT, R55, UR40, !P0 ;  /* 0x0000002837007c0c */ /* 0x000fe2000c721270 */
[----:B------:R-:W0:Y:S01]  /*e7410*/  LDCU UR40, c[0x0][0x398] ;  /* 0x00007300ff2877ac */ /* 0x000e220008000800 */
[----:B------:R-:W-:-:S11]  /*e7420*/  LOP3.LUT R43, R43, 0xffffffdf, RZ, 0xc0, !PT ;  /* 0xffffffdf2b2b7812 */ /* 0x000fd600078ec0ff */
[----:B------:R-:W-:Y:S02]  /*e7430*/  @P1 LOP3.LUT R43, R43, 0x20, RZ, 0xfc, !PT ;  /* 0x000000202b2b1812 */ /* 0x000fe400078efcff */
[----:B0-----:R-:W-:Y:S02]  /*e7440*/  ISETP.LT.AND P1, PT, R59, UR40, !P0 ;  /* 0x000000283b007c0c */ /* 0x001fe4000c721270 */
[----:B--2---:R-:W-:Y:S02]  /*e7450*/  PRMT R2, R2, 0x5410, R24 ;  /* 0x0000541002027816 */ /* 0x004fe40000000018 */
[----:B------:R-:W-:Y:S01]  /*e7460*/  ISETP.LT.AND P3, PT, R58, UR39, !P0 ;  /* 0x000000273a007c0c */ /* 0x000fe2000c761270 */
[----:B------:R-:W2:Y:S04]  /*e7470*/  LDL.LU R24, [R1+0x55dc] ;  /* 0x0055dc0001187983 */ /* 0x000ea80000300800 */
[----:B------:R0:W-:Y:S01]  /*e7480*/  STL [R1+0x6cc], R2 ;  /* 0x0006cc0201007387 */ /* 0x0001e20000100800 */
[----:B------:R-:W-:-:S02]  /*e7490*/  LOP3.LUT R43, R43, 0xfffffdff, RZ, 0xc0, !PT ;  /* 0xfffffdff2b2b7812 */ /* 0x000fc400078ec0ff */
[----:B------:R-:W-:Y:S01]  /*e74a0*/  ISETP.LT.AND P2, PT, R57, UR33, !P0 ;  /* 0x0000002139007c0c */ /* 0x000fe2000c741270 */
[----:B------:R-:W1:Y:S01]  /*e74b0*/  LDCU UR40, c[0x0][0x398] ;  /* 0x00007300ff2877ac */ /* 0x000e620008000800 */
[----:B------:R-:W1:Y:S01]  /*e74c0*/  LDCU UR39, c[0x0][0x398] ;  /* 0x00007300ff2777ac */ /* 0x000e620008000800 */
[----:B0-----:R-:W2:Y:S04]  /*e74d0*/  LDL.LU R2, [R1+0x55d8] ;  /* 0x0055d80001027983 */ /* 0x001ea80000300800 */
[----:B------:R-:W2:Y:S01]  /*e74e0*/  LDL.LU R60, [R1+0x4fb8] ;  /* 0x004fb800013c7983 */ /* 0x000ea20000300800 */
        /* <DEDUP_REMOVED lines=12> */
[----:B0-----:R-:W-:Y:S02]  /*e75b0*/  ISETP.LT.AND P2, PT, R52, UR33, !P0 ;  /* 0x0000002134007c0c */ /* 0x001fe4000c741270 */
[----:B------:R-:W-:Y:S01]  /*e75c0*/  LOP3.LUT R43, R43, 0xffffffef, RZ, 0xc0, !PT ;  /* 0xffffffef2b2b7812 */ /* 0x000fe200078ec0ff */
[----:B------:R-:W0:Y:S01]  /*e75d0*/  LDCU UR33, c[0x0][0x398] ;  /* 0x00007300ff2177ac */ /* 0x000e220008000800 */
[----:B------:R-:W1:Y:S01]  /*e75e0*/  LDCU UR40, c[0x0][0x398] ;  /* 0x00007300ff2877ac */ /* 0x000e620008000800 */
[----:B------:R-:W0:Y:S04]  /*e75f0*/  LDCU UR39, c[0x0][0x398] ;  /* 0x00007300ff2777ac */ /* 0x000e280008000800 */
[----:B------:R-:W-:-:S02]  /*e7600*/  @P1 LOP3.LUT R43, R43, 0x10, RZ, 0xfc, !PT ;  /* 0x000000102b2b1812 */ /* 0x000fc400078efcff */
[----:B------:R-:W-:Y:S01]  /*e7610*/  ISETP.LT.AND P1, PT, R51, UR32, !P0 ;  /* 0x0000002033007c0c */ /* 0x000fe2000c721270 */
[----:B------:R-:W0:Y:S01]  /*e7620*/  LDCU UR32, c[0x0][0x398] ;  /* 0x00007300ff2077ac */ /* 0x000e220008000800 */
[----:B------:R-:W-:-:S04]  /*e7630*/  LOP3.LUT R43, R43, 0xfffffff7, RZ, 0xc0, !PT ;  /* 0xfffffff72b2b7812 */ /* 0x000fc800078ec0ff */
[----:B------:R-:W-:-:S04]  /*e7640*/  @P3 LOP3.LUT R43, R43, 0x8, RZ, 0xfc, !PT ;  /* 0x000000082b2b3812 */ /* 0x000fc800078efcff */
[----:B------:R-:W-:-:S04]  /*e7650*/  LOP3.LUT R43, R43, 0xfffffffb, RZ, 0xc0, !PT ;  /* 0xfffffffb2b2b7812 */ /* 0x000fc800078ec0ff */
[----:B------:R-:W-:Y:S02]  /*e7660*/  @P2 LOP3.LUT R43, R43, 0x4, RZ, 0xfc, !PT ;  /* 0x000000042b2b2812 */ /* 0x000fe400078efcff */
        /* <DEDUP_REMOVED lines=8> */
[----:B-1----:R-:W-:Y:S01]  /*e76f0*/  ISETP.LT.AND P2, PT, R48, UR40, !P0 ;  /* 0x0000002830007c0c */ /* 0x002fe2000c741270 */
[----:B------:R-:W1:Y:S04]  /*e7700*/  LDCU UR40, c[0x0][0x39c] ;  /* 0x00007380ff2877ac */ /* 0x000e680008000800 */
[----:B------:R-:W-:Y:S02]  /*e7710*/  @P1 LOP3.LUT R0, R0, 0x80000000, RZ, 0xfc, !PT ;  /* 0x8000000000001812 */ /* 0x000fe400078efcff */
[----:B------:R-:W-:Y:S02]  /*e7720*/  ISETP.LT.AND P1, PT, R47, UR39, !P0 ;  /* 0x000000272f007c0c */ /* 0x000fe4000c721270 */
[----:B------:R-:W-:-:S04]  /*e7730*/  LOP3.LUT R0, R0, 0xbfffffff, RZ, 0xc0, !PT ;  /* 0xbfffffff00007812 */ /* 0x000fc800078ec0ff */
[----:B------:R-:W-:-:S04]  /*e7740*/  @P2 LOP3.LUT R0, R0, 0x40000000, RZ, 0xfc, !PT ;  /* 0x4000000000002812 */ /* 0x000fc800078efcff */
[----:B------:R-:W-:Y:S02]  /*e7750*/  LOP3.LUT R0, R0, 0xdfffffff, RZ, 0xc0, !PT ;  /* 0xdfffffff00007812 */ /* 0x000fe400078ec0ff */
[----:B0-----:R-:W-:Y:S02]  /*e7760*/  ISETP.LT.AND P3, PT, R46, UR33, !P0 ;  /* 0x000000212e007c0c */ /* 0x001fe4000c761270 */
[----:B------:R-:W-:Y:S01]  /*e7770*/  ISETP.LT.AND P2, PT, R45, UR32, !P0 ;  /* 0x000000202d007c0c */ /* 0x000fe2000c741270 */
[----:B------:R-:W0:Y:S01]  /*e7780*/  LDCU.64 UR32, c[0x0][0x398] ;  /* 0x00007300ff2077ac */ /* 0x000e220008000a00 */
[----:B------:R-:W-:Y:S02]  /*e7790*/  @P1 LOP3.LUT R0, R0, 0x20000000, RZ, 0xfc, !PT ;  /* 0x2000000000001812 */ /* 0x000fe400078efcff */
[----:B------:R-:W-:Y:S02]  /*e77a0*/  ISETP.LT.AND P1, PT, R61, UR31, !P0 ;  /* 0x0000001f3d007c0c */ /* 0x000fe4000c721270 */
[----:B------:R-:W-:-:S05]  /*e77b0*/  LOP3.LUT R0, R0, 0xefffffff, RZ, 0xc0, !PT ;  /* 0xefffffff00007812 */ /* 0x000fca00078ec0ff */
[----:B------:R-:W-:-:S04]  /*e77c0*/  @P3 LOP3.LUT R0, R0, 0x10000000, RZ, 0xfc, !PT ;  /* 0x1000000000003812 */ /* 0x000fc800078efcff */
[----:B------:R-:W-:-:S04]  /*e77d0*/  LOP3.LUT R0, R0, 0xf7ffffff, RZ, 0xc0, !PT ;  /* 0xf7ffffff00007812 */ /* 0x000fc800078ec0ff */
[----:B------:R-:W-:Y:S02]  /*e77e0*/  @P2 LOP3.LUT R0, R0, 0x8000000, RZ, 0xfc, !PT ;  /* 0x0800000000002812 */ /* 0x000fe400078efcff */
[----:B--2---:R-:W-:Y:S02]  /*e77f0*/  ISETP.GE.AND P0, PT, R60, UR41, PT ;  /* 0x000000293c007c0c */ /* 0x004fe4000bf06270 */
[----:B------:R-:W2:Y:S01]  /*e7800*/  LDL.LU R60, [R1+0x4fbc] ;  /* 0x004fbc00013c7983 */ /* 0x000ea20000300800 */
[----:B------:R-:W-:Y:S02]  /*e7810*/  LOP3.LUT R0, R0, 0xfbffffff, RZ, 0xc0, !PT ;  /* 0xfbffffff00007812 */ /* 0x000fe400078ec0ff */
[----:B------:R-:W-:Y:S02]  /*e7820*/  ISETP.LT.AND P2, PT, R55, UR42, !P0 ;  /* 0x0000002a37007c0c */ /* 0x000fe4000c741270 */
[----:B------:R-:W-:Y:S02]  /*e7830*/  @P1 LOP3.LUT R0, R0, 0x4000000, RZ, 0xfc, !PT ;  /* 0x0400000000001812 */ /* 0x000fe400078efcff */
[----:B------:R-:W-:-:S02]  /*e7840*/  ISETP.LT.AND P3, PT, R59, UR30, !P0 ;  /* 0x0000001e3b007c0c */ /* 0x000fc4000c761270 */
[----:B------:R-:W-:Y:S02]  /*e7850*/  ISETP.LT.AND P1, PT, R58, UR29, !P0 ;  /* 0x0000001d3a007c0c */ /* 0x000fe4000c721270 */
[----:B------:R-:W-:Y:S02]  /*e7860*/  LOP3.LUT R2, R2, 0x7fffffff, RZ, 0xc0, !PT ;  /* 0x7fffffff02027812 */ /* 0x000fe400078ec0ff */
[----:B------:R-:W-:Y:S01]  /*e7870*/  LOP3.LUT R0, R0, 0xffefffff, RZ, 0xc0, !PT ;  /* 0xffefffff00007812 */ /* 0x000fe200078ec0ff */
[----:B------:R-:W0:Y:S01]  /*e7880*/  LDCU.64 UR30, c[0x0][0x398] ;  /* 0x00007300ff1e77ac */ /* 0x000e220008000a00 */
[----:B------:R-:W0:Y:S02]  /*e7890*/  LDCU UR29, c[0x0][0x398] ;  /* 0x00007300ff1d77ac */ /* 0x000e240008000800 */
        /* <DEDUP_REMOVED lines=46> */
[----:B------:R-:W0:Y:S01]  /*e7b80*/  LDCU UR17, c[0x0][0x398] ;  /* 0x00007300ff1177ac */ /* 0x000e220008000800 */
[----:B------:R-:W-:Y:S02]  /*e7b90*/  @P2 LOP3.LUT R0, R0, 0x1000, RZ, 0xfc, !PT ;  /* 0x0000100000002812 */ /* 0x000fe400078efcff */
[----:B------:R-:W-:Y:S01]  /*e7ba0*/  ISETP.LT.AND P2, PT, R61, UR16, !P0 ;  /* 0x000000103d007c0c */ /* 0x000fe2000c741270 */
[----:B------:R-:W0:Y:S01]  /*e7bb0*/  LDCU UR16, c[0x0][0x398] ;  /* 0x00007300ff1077ac */ /* 0x000e220008000800 */
[----:B------:R-:W0:Y:S01]  /*e7bc0*/  LDCU UR18, c[0x0][0x398] ;  /* 0x00007300ff1277ac */ /* 0x000e220008000800 */
[----:B------:R-:W-:-:S02]  /*e7bd0*/  LOP3.LUT R0, R0, 0xfffff7ff, RZ, 0xc0, !PT ;  /* 0xfffff7ff00007812 */ /* 0x000fc400078ec0ff */
[----:B--2---:R-:W-:Y:S02]  /*e7be0*/  ISETP.GE.AND P0, PT, R60, UR43, PT ;  /* 0x0000002b3c007c0c */ /* 0x004fe4000bf06270 */
[----:B------:R-:W-:Y:S01]  /*e7bf0*/  @P3 LOP3.LUT R0, R0, 0x800, RZ, 0xfc, !PT ;  /* 0x0000080000003812 */ /* 0x000fe200078efcff */
[----:B------:R-:W2:Y:S01]  /*e7c00*/  LDL.LU R60, [R1+0x4fc0] ;  /* 0x004fc000013c7983 */ /* 0x000ea20000300800 */
[----:B------:R-:W0:Y:S02]  /*e7c10*/  LDCU.64 UR42, c[0x0][0x398] ;  /* 0x00007300ff2a77ac */ /* 0x000e240008000a00 */
[----:B------:R-:W-:-:S04]  /*e7c20*/  LOP3.LUT R0, R0, 0xfffffbff, RZ, 0xc0, !PT ;  /* 0xfffffbff00007812 */ /* 0x000fc800078ec0ff */
[----:B------:R-:W-:Y:S02]  /*e7c30*/  @P1 LOP3.LUT R0, R0, 0x400, RZ, 0xfc, !PT ;  /* 0x0000040000001812 */ /* 0x000fe400078efcff */
[----:B------:R-:W-:Y:S02]  /*e7c40*/  ISETP.LT.AND P1, PT, R55, UR44, !P0 ;  /* 0x0000002c37007c0c */ /* 0x000fe4000c721270 */
        /* <DEDUP_REMOVED lines=42> */
[----:B------:R-:W0:Y:S01]  /*e7ef0*/  S2UR UR7, SR_CgaCtaId ;  /* 0x00000000000779c3 */ /* 0x000e220000008800 */
[----:B------:R-:W-:Y:S01]  /*e7f00*/  UMOV UR6, 0x400 ;  /* 0x0000040000067882 */ /* 0x000fe20000000000 */
[----:B------:R-:W-:Y:S01]  /*e7f10*/  @P3 LOP3.LUT R2, R2, 0x40000000, RZ, 0xfc, !PT ;  /* 0x4000000002023812 */ /* 0x000fe200078efcff */
[----:B------:R-:W0:Y:S01]  /*e7f20*/  LDCU UR57, c[0x0][0x398] ;  /* 0x00007300ff3977ac */ /* 0x000e220008000800 */
[----:B------:R-:W0:Y:S02]  /*e7f30*/  LDCU UR58, c[0x0][0x398] ;  /* 0x00007300ff3a77ac */ /* 0x000e240008000800 */
        /* <DEDUP_REMOVED lines=10> */
[----:B------:R-:W-:-:S04]  /*e7fe0*/  LOP3.LUT R2, R2, 0xf7ffffff, RZ, 0xc0, !PT ;  /* 0xf7ffffff02027812 */ /* 0x000fc800078ec0ff */
[----:B------:R-:W-:-:S04]  /*e7ff0*/  @P3 LOP3.LUT R2, R2, 0x8000000, RZ, 0xfc, !PT ;  /* 0x0800000002023812 */ /* 0x000fc800078efcff */
[----:B------:R-:W-:Y:S02]  /*e8000*/  LOP3.LUT R2, R2, 0xfbffffff, RZ, 0xc0, !PT ;  /* 0xfbffffff02027812 */ /* 0x000fe400078ec0ff */
[----:B--2---:R-:W-:Y:S02]  /*e8010*/  ISETP.GE.AND P0, PT, R60, UR45, PT ;  /* 0x0000002d3c007c0c */ /* 0x004fe4000bf06270 */
[----:B------:R-:W-:Y:S01]  /*e8020*/  @P2 LOP3.LUT R2, R2, 0x4000000, RZ, 0xfc, !PT ;  /* 0x0400000002022812 */ /* 0x000fe200078efcff */
[----:B------:R-:W2:Y:S01]  /*e8030*/  LDL R60, [R1+0x2118] ;  /* 0x00211800013c7983 */ /* 0x000ea20000100800 */
[----:B0-----:R-:W-:Y:S01]  /*e8040*/  ULEA UR6, UR7, UR6, 0x18 ;  /* 0x0000000607067291 */ /* 0x001fe2000f8ec0ff */
[----:B------:R-:W-:Y:S02]  /*e8050*/  ISETP.LT.AND P3, PT, R59, UR53, !P0 ;  /* 0x000000353b007c0c */ /* 0x000fe4000c761270 */
[----:B------:R-:W-:Y:S02]  /*e8060*/  LOP3.LUT R2, R2, 0xfdffffff, RZ, 0xc0, !PT ;  /* 0xfdffffff02027812 */ /* 0x000fe400078ec0ff */
[----:B------:R-:W-:Y:S01]  /*e8070*/  ISETP.LT.AND P2, PT, R58, UR52, !P0 ;  /* 0x000000343a007c0c */ /* 0x000fe2000c741270 */
[----:B------:R-:W0:Y:S01]  /*e8080*/  LDCU.64 UR44, c[0x0][0x398] ;  /* 0x00007300ff2c77ac */ /* 0x000e220008000a00 */
[----:B------:R-:W0:Y:S01]  /*e8090*/  LDCU.64 UR52, c[0x0][0x398] ;  /* 0x00007300ff3477ac */ /* 0x000e220008000a00 */
[----:B------:R-:W-:Y:S01]  /*e80a0*/  @P1 LOP3.LUT R2, R2, 0x2000000, RZ, 0xfc, !PT ;  /* 0x0200000002021812 */ /* 0x000fe200078efcff */
[----:B------:R-:W0:Y:S03]  /*e80b0*/  LDCU UR7, c[0x0][0x39c] ;  /* 0x00007380ff0777ac */ /* 0x000e260008000800 */
[----:B------:R-:W-:-:S02]  /*e80c0*/  LOP3.LUT R2, R2, 0xfeffffff, RZ, 0xc0, !PT ;  /* 0xfeffffff02027812 */ /* 0x000fc400078ec0ff */
        /* <DEDUP_REMOVED lines=47> */
[----:B---3--:R-:W-:Y:S01]  /*e83c0*/  ISETP.LT.AND P0, PT, R61, UR69, !P0 ;  /* 0x000000453d007c0c */ /* 0x008fe2000c701270 */
[----:B------:R-:W3:Y:S01]  /*e83d0*/  LDCU UR69, c[0x0][0x398] ;  /* 0x00007300ff4577ac */ /* 0x000ee20008000800 */
        /* <DEDUP_REMOVED lines=8> */
[----:B------:R-:W2:Y:S01]  /*e8460*/  LDCU.64 UR46, c[0x0][0x398] ;  /* 0x00007300ff2e77ac */ /* 0x000ea20008000a00 */
[----:B------:R-:W2:Y:S02]  /*e8470*/  LDL.LU R60, [R1+0x55d0] ;  /* 0x0055d000013c7983 */ /* 0x000ea40000300800 */
[----:B------:R-:W-:Y:S02]  /*e8480*/  ISETP.LT.AND P1, PT, R59, UR68, !P6 ;  /* 0x000000443b007c0c */ /* 0x000fe4000f721270 */
[----:B------:R-:W-:Y:S02]  /*e8490*/  ISETP.LT.AND P2, PT, R58, UR67, !P6 ;  /* 0x000000433a007c0c */ /* 0x000fe4000f741270 */
[----:B------:R-:W-:Y:S01]  /*e84a0*/  ISETP.LT.AND P0, PT, R57, UR66, !P6 ;  /* 0x0000004239007c0c */ /* 0x000fe2000f701270 */
[----:B------:R-:W2:Y:S04]  /*e84b0*/  LDL.LU R59, [R1+0x55cc] ;  /* 0x0055cc00013b7983 */ /* 0x000ea80000300800 */
[----:B------:R-:W2:Y:S04]  /*e84c0*/  LDL.LU R58, [R1+0x55c8] ;  /* 0x0055c800013a7983 */ /* 0x000ea80000300800 */
[----:B------:R-:W2:Y:S01]  /*e84d0*/  LDL.LU R57, [R1+0x55c4] ;  /* 0x0055c40001397983 */ /* 0x000ea20000300800 */
[----:B------:R-:W-:-:S02]  /*e84e0*/  ISETP.LT.AND P3, PT, R48, UR74, !P6 ;  /* 0x0000004a30007c0c */ /* 0x000fc4000f761270 */
[----:B------:R-:W-:Y:S02]  /*e84f0*/  ISETP.LT.AND P4, PT, R47, UR75, !P6 ;  /* 0x0000004b2f007c0c */ /* 0x000fe4000f781270 */
[----:B------:R-:W-:Y:S01]  /*e8500*/  ISETP.LT.AND P5, PT, R46, UR76, !P6 ;  /* 0x0000004c2e007c0c */ /* 0x000fe2000f7a1270 */
[----:B------:R-:W0:Y:S01]  /*e8510*/  LDCU UR66, c[0x0][0x398] ;  /* 0x00007300ff4277ac */ /* 0x000e220008000800 */
[----:B------:R-:W0:Y:S01]  /*e8520*/  LDCU UR67, c[0x0][0x398] ;  /* 0x00007300ff4377ac */ /* 0x000e220008000800 */
[----:B------:R-:W0:Y:S01]  /*e8530*/  LDCU UR68, c[0x0][0x398] ;  /* 0x00007300ff4477ac */ /* 0x000e220008000800 */
[----:B------:R-:W0:Y:S01]  /*e8540*/  LDCU UR74, c[0x0][0x398] ;  /* 0x00007300ff4a77ac */ /* 0x000e220008000800 */
[----:B------:R-:W-:Y:S01]  /*e8550*/  @P1 LOP3.LUT R2, R2, 0x100, RZ, 0xfc, !PT ;  /* 0x0000010002021812 */ /* 0x000fe200078efcff */
[----:B------:R-:W0:Y:S01]  /*e8560*/  LDCU UR75, c[0x0][0x398] ;  /* 0x00007300ff4b77ac */ /* 0x000e220008000800 */
[----:B------:R-:W0:Y:S02]  /*e8570*/  LDCU UR76, c[0x0][0x398] ;  /* 0x00007300ff4c77ac */ /* 0x000e240008000800 */
[----:B------:R-:W-:-:S02]  /*e8580*/  LOP3.LUT R2, R2, 0xffffff7f, RZ, 0xc0, !PT ;  /* 0xffffff7f02027812 */ /* 0x000fc400078ec0ff */
[----:B----4-:R-:W-:Y:S01]  /*e8590*/  ISETP.LT.AND P1, PT, R56, UR65, !P6 ;  /* 0x0000004138007c0c */ /* 0x010fe2000f721270 */
[----:B------:R-:W4:Y:S01]  /*e85a0*/  LDCU UR65, c[0x0][0x398] ;  /* 0x00007300ff4177ac */ /* 0x000f220008000800 */
        /* <DEDUP_REMOVED lines=22> */
[----:B------:R-:W-:-:S04]  /*e8710*/  LOP3.LUT R2, R2, 0xfffffffb, RZ, 0xc0, !PT ;  /* 0xfffffffb02027812 */ /* 0x000fc800078ec0ff */
[----:B------:R-:W-:Y:S02]  /*e8720*/  @P1 LOP3.LUT R2, R2, 0x4, RZ, 0xfc, !PT ;  /* 0x0000000402021812 */ /* 0x000fe400078efcff */
[----:B------:R-:W-:Y:S02]  /*e8730*/  ISETP.LT.AND P0, PT, R51, UR60, !P6 ;  /* 0x0000003c33007c0c */ /* 0x000fe4000f701270 */
[----:B------:R-:W-:Y:S01]  /*e8740*/  ISETP.LT.AND P1, PT, R50, UR59, !P6 ;  /* 0x0000003b32007c0c */ /* 0x000fe2000f721270 */
[----:B------:R-:W2:Y:S01]  /*e8750*/  LDL.LU R51, [R1+0x55ac] ;  /* 0x0055ac0001337983 */ /* 0x000ea20000300800 */
[----:B------:R-:W-:-:S03]  /*e8760*/  LOP3.LUT R2, R2, 0xfffffffd, RZ, 0xc0, !PT ;  /* 0xfffffffd02027812 */ /* 0x000fc600078ec0ff */
[----:B------:R-:W2:Y:S01]  /*e8770*/  LDL.LU R50, [R1+0x55a8] ;  /* 0x0055a80001327983 */ /* 0x000ea20000300800 */
[----:B------:R-:W0:Y:S01]  /*e8780*/  LDCU UR59, c[0x0][0x398] ;  /* 0x00007300ff3b77ac */ /* 0x000e220008000800 */
[----:B------:R-:W0:Y:S01]  /*e8790*/  LDCU UR60, c[0x0][0x398] ;  /* 0x00007300ff3c77ac */ /* 0x000e220008000800 */
[----:B------:R-:W-:Y:S02]  /*e87a0*/  @P2 LOP3.LUT R2, R2, 0x2, RZ, 0xfc, !PT ;  /* 0x0000000202022812 */ /* 0x000fe400078efcff */
[----:B------:R-:W-:Y:S02]  /*e87b0*/  ISETP.LT.AND P2, PT, R49, UR38, !P6 ;  /* 0x0000002631007c0c */ /* 0x000fe4000f741270 */
[----:B------:R-:W2:Y:S04]  /*e87c0*/  LDL.LU R49, [R1+0x55a4] ;  /* 0x0055a40001317983 */ /* 0x000ea80000300800 */
[----:B------:R-:W2:Y:S04]  /*e87d0*/  LDL.LU R48, [R1+0x55a0] ;  /* 0x0055a00001307983 */ /* 0x000ea80000300800 */
[----:B------:R-:W2:Y:S04]  /*e87e0*/  LDL.LU R47, [R1+0x559c] ;  /* 0x00559c00012f7983 */ /* 0x000ea80000300800 */
[----:B------:R-:W2:Y:S01]  /*e87f0*/  LDL.LU R46, [R1+0x5598] ;  /* 0x00559800012e7983 */ /* 0x000ea20000300800 */
[----:B------:R-:W-:Y:S01]  /*e8800*/  ISETP.LT.AND P6, PT, R45, UR77, !P6 ;  /* 0x0000004d2d007c0c */ /* 0x000fe2000f7c1270 */
[----:B------:R-:W0:Y:S02]  /*e8810*/  LDCU UR38, c[0x0][0x39c] ;  /* 0x00007380ff2677ac */ /* 0x000e240008000800 */
[----:B------:R-:W2:Y:S04]  /*e8820*/  LDL.LU R45, [R1+0x5594] ;  /* 0x00559400012d7983 */ /* 0x000ea80000300800 */
[----:B------:R0:W-:Y:S01]  /*e8830*/  STL.64 [R1+0x5738], R22 ;  /* 0x0057381601007387 */ /* 0x0001e20000100a00 */
[----:B------:R-:W1:Y:S03]  /*e8840*/  LDCU UR77, c[0x0][0x398] ;  /* 0x00007300ff4d77ac */ /* 0x000e660008000800 */
[----:B0-----:R-:W3:Y:S04]  /*e8850*/  LDL.LU R22, [R1+0x1fe8] ;  /* 0x001fe80001167983 */ /* 0x001ee80000300800 */
[----:B------:R-:W3:Y:S04]  /*e8860*/  LDL.LU R23, [R1+0x2028] ;  /* 0x0020280001177983 */ /* 0x000ee80000300800 */
[----:B------:R0:W-:Y:S04]  /*e8870*/  STL.64 [R1+0x5730], R20 ;  /* 0x0057301401007387 */ /* 0x0001e80000100a00 */
[----:B0-----:R-:W3:Y:S04]  /*e8880*/  LDL.LU R20, [R1+0x1c] ;  /* 0x00001c0001147983 */ /* 0x001ee80000300800 */
[----:B------:R-:W3:Y:S04]  /*e8890*/  LDL.LU R21, [R1+0x202c] ;  /* 0x00202c0001157983 */ /* 0x000ee80000300800 */
[----:B------:R0:W-:Y:S04]  /*e88a0*/  STL.64 [R1+0x5728], R18 ;  /* 0x0057281201007387 */ /* 0x0001e80000100a00 */
[----:B0-----:R-:W3:Y:S04]  /*e88b0*/  LDL.LU R18, [R1+0x6c] ;  /* 0x00006c0001127983 */ /* 0x001ee80000300800 */
[----:B------:R-:W3:Y:S04]  /*e88c0*/  LDL.LU R19, [R1+0x1f50] ;  /* 0x001f500001137983 */ /* 0x000ee80000300800 */
[----:B------:R0:W-:Y:S04]  /*e88d0*/  STL.64 [R1+0x5720], R16 ;  /* 0x0057201001007387 */ /* 0x0001e80000100a00 */
[----:B0-----:R-:W4:Y:S04]  /*e88e0*/  LDL R17, [R1+0x394] ;  /* 0x0003940001117983 */ /* 0x001f280000100800 */
[----:B------:R-:W4:Y:S04]  /*e88f0*/  LDL.LU R16, [R1+0x338] ;  /* 0x0003380001107983 */ /* 0x000f280000300800 */
[----:B------:R0:W-:Y:S04]  /*e8900*/  STL.64 [R1+0x5718], R26 ;  /* 0x0057181a01007387 */ /* 0x0001e80000100a00 */
[----:B0-----:R-:W4:Y:S04]  /*e8910*/  LDL.LU R26, [R1+0x33c] ;  /* 0x00033c00011a7983 */ /* 0x001f280000300800 */
[----:B------:R-:W4:Y:S04]  /*e8920*/  LDL.LU R27, [R1+0x2020] ;  /* 0x00202000011b7983 */ /* 0x000f280000300800 */
[----:B------:R0:W-:Y:S04]  /*e8930*/  STL.64 [R1+0x5710], R24 ;  /* 0x0057101801007387 */ /* 0x0001e80000100a00 */
[----:B0-----:R-:W4:Y:S04]  /*e8940*/  LDL.LU R24, [R1+0x32c] ;  /* 0x00032c0001187983 */ /* 0x001f280000300800 */
[----:B------:R-:W4:Y:S04]  /*e8950*/  LDL.LU R25, [R1+0x2000] ;  /* 0x0020000001197983 */ /* 0x000f280000300800 */
[----:B------:R0:W-:Y:S04]  /*e8960*/  STL [R1+0x56e8], R2 ;  /* 0x0056e80201007387 */ /* 0x0001e80000100800 */
[----:B0-----:R-:W4:Y:S04]  /*e8970*/  LDL.LU R2, [R1+0x3ac] ;  /* 0x0003ac0001027983 */ /* 0x001f280000300800 */
[----:B------:R-:W-:Y:S04]  /*e8980*/  STL [R1+0x56d4], R0 ;  /* 0x0056d40001007387 */ /* 0x000fe80000100800 */
[----:B------:R-:W-:Y:S04]  /*e8990*/  STL [R1+0x56d0], R43 ;  /* 0x0056d02b01007387 */ /* 0x000fe80000100800 */
        /* <DEDUP_REMOVED lines=11> */
[----:B------:R-:W-:Y:S04]  /*e8a50*/  STL [R1+0x5684], R44 ;  /* 0x0056842c01007387 */ /* 0x000fe80000100800 */
[----:B--2---:R-:W-:Y:S04]  /*e8a60*/  STL [R1+0x5678], R45 ;  /* 0x0056782d01007387 */ /* 0x004fe80000100800 */
        /* <DEDUP_REMOVED lines=15> */
[----:B---3--:R-:W-:Y:S04]  /*e8b60*/  STL [R1+0x55e8], R61 ;  /* 0x0055e83d01007387 */ /* 0x008fe80000100800 */
[----:B------:R-:W2:Y:S04]  /*e8b70*/  LDL.LU R43, [R1+0x314] ;  /* 0x00031400012b7983 */ /* 0x000ea80000300800 */
[----:B------:R-:W3:Y:S01]  /*e8b80*/  LDL.LU R0, [R1+0x2034] ;  /* 0x0020340001007983 */ /* 0x000ee20000300800 */
[----:B0-----:R-:W-:-:S02]  /*e8b90*/  PRMT R7, R19, 0x5410, R18 ;  /* 0x0000541013077816 */ /* 0x001fc40000000012 */
[----:B----4-:R-:W-:-:S04]  /*e8ba0*/  LOP3.LUT R2, R2, 0xfffeffff, RZ, 0xc0, !PT ;  /* 0xfffeffff02027812 */ /* 0x010fc800078ec0ff */
[----:B------:R-:W-:Y:S02]  /*e8bb0*/  @P0 LOP3.LUT R2, R2, 0x10000, RZ, 0xfc, !PT ;  /* 0x0001000002020812 */ /* 0x000fe400078efcff */
[----:B------:R-:W-:-:S03]  /*e8bc0*/  LOP3.LUT P0, RZ, R17, 0x4, RZ, 0xc0, !PT ;  /* 0x0000000411ff7812 */ /* 0x000fc6000780c0ff */
[----:B------:R0:W-:Y:S04]  /*e8bd0*/  STL [R1+0x3ac], R2 ;  /* 0x0003ac0201007387 */ /* 0x0001e80000100800 */
[----:B0-----:R-:W4:Y:S04]  /*e8be0*/  LDL.LU R2, [R1+0x217c] ;  /* 0x00217c0001027983 */ /* 0x001f280000300800 */
[----:B------:R-:W4:Y:S04]  /*e8bf0*/  LDL.LU R17, [R1+0x3b0] ;  /* 0x0003b00001117983 */ /* 0x000f280000300800 */
[----:B------:R-:W4:Y:S04]  /*e8c00*/  LDL.LU R18, [R1+0x239c] ;  /* 0x00239c0001127983 */ /* 0x000f280000300800 */
[----:B------:R0:W-:Y:S04]  /*e8c10*/  STL [R1+0x6dc], R7 ;  /* 0x0006dc0701007387 */ /* 0x0001e80000100800 */
[----:B------:R-:W4:Y:S01]  /*e8c20*/  LDL.LU R19, [R1+0x23a4] ;  /* 0x0023a40001137983 */ /* 0x000f220000300800 */
[----:B0-----:R-:W-:-:S02]  /*e8c30*/  PRMT R7, R5, 0x5410, R41 ;  /* 0x0000541005077816 */ /* 0x001fc40000000029 */
[----:B------:R-:W-:Y:S02]  /*e8c40*/  PRMT R5, R22, 0x5410, R20 ;  /* 0x0000541016057816 */ /* 0x000fe40000000014 */
[----:B------:R-:W-:Y:S02]  /*e8c50*/  PRMT R40, R6, 0x5410, R40 ;  /* 0x0000541006287816 */ /* 0x000fe40000000028 */
[----:B------:R-:W-:-:S03]  /*e8c60*/  PRMT R6, R24, 0x5410, R42 ;  /* 0x0000541018067816 */ /* 0x000fc6000000002a */
[----:B------:R-:W-:Y:S04]  /*e8c70*/  STL [R1+0x6fc], R40 ;  /* 0x0006fc2801007387 */ /* 0x000fe80000100800 */
[----:B------:R0:W-:Y:S04]  /*e8c80*/  STL [R1+0x70c], R7 ;  /* 0x00070c0701007387 */ /* 0x0001e80000100800 */
[----:B------:R-:W4:Y:S04]  /*e8c90*/  LDL.LU R20, [R1+0x3b4] ;  /* 0x0003b40001147983 */ /* 0x000f280000300800 */
[----:B------:R-:W-:Y:S04]  /*e8ca0*/  STL [R1+0x71c], R6 ;  /* 0x00071c0601007387 */ /* 0x000fe80000100800 */
[----:B------:R-:W4:Y:S04]  /*e8cb0*/  LDL.LU R22, [R1+0x54e4] ;  /* 0x0054e40001167983 */ /* 0x000f280000300800 */
[----:B------:R1:W-:Y:S01]  /*e8cc0*/  STL [R1+0x73c], R5 ;  /* 0x00073c0501007387 */ /* 0x0003e20000100800 */
[----:B0-----:R-:W-:-:S02]  /*e8cd0*/  PRMT R7, R26, 0x5410, R35 ;  /* 0x000054101a077816 */ /* 0x001fc40000000023 */
[----:B-1----:R-:W-:Y:S02]  /*e8ce0*/  PRMT R5, R25, 0x5410, R39 ;  /* 0x0000541019057816 */ /* 0x002fe40000000027 */
[----:B------:R-:W-:-:S03]  /*e8cf0*/  PRMT R6, R27, 0x5410, R31 ;  /* 0x000054101b067816 */ /* 0x000fc6000000001f */
[----:B------:R0:W-:Y:S04]  /*e8d00*/  STL [R1+0x74c], R5 ;  /* 0x00074c0501007387 */ /* 0x0001e80000100800 */
[----:B------:R-:W-:Y:S04]  /*e8d10*/  STL [R1+0x76c], R7 ;  /* 0x00076c0701007387 */ /* 0x000fe80000100800 */
[----:B------:R-:W4:Y:S04]  /*e8d20*/  LDL.LU R24, [R1+0x54e0] ;  /* 0x0054e00001187983 */ /* 0x000f280000300800 */
[----:B------:R1:W-:Y:S01]  /*e8d30*/  STL [R1+0x79c], R6 ;  /* 0x00079c0601007387 */ /* 0x0003e20000100800 */
[----:B0-----:R-:W-:-:S02]  /*e8d40*/  PRMT R5, R16, 0x5410, R15 ;  /* 0x0000541010057816 */ /* 0x001fc4000000000f */
[----:B-1----:R-:W-:-:S03]  /*e8d50*/  PRMT R6, R23, 0x5410, R14 ;  /* 0x0000541017067816 */ /* 0x002fc6000000000e */
[----:B------:R0:W-:Y:S04]  /*e8d60*/  STL [R1+0x7ac], R5 ;  /* 0x0007ac0501007387 */ /* 0x0001e80000100800 */
[----:B------:R-:W4:Y:S04]  /*e8d70*/  LDL.LU R23, [R1+0x54d8] ;  /* 0x0054d80001177983 */ /* 0x000f280000300800 */
[----:B------:R1:W-:Y:S04]  /*e8d80*/  STL [R1+0x7cc], R6 ;  /* 0x0007cc0601007387 */ /* 0x0003e80000100800 */
[----:B------:R-:W4:Y:S04]  /*e8d90*/  LDL.LU R7, [R1+0x54d0] ;  /* 0x0054d00001077983 */ /* 0x000f280000300800 */
[----:B------:R-:W4:Y:S01]  /*e8da0*/  LDL.LU R40, [R1+0x424] ;  /* 0x0004240001287983 */ /* 0x000f220000300800 */
[----:B0-----:R-:W-:-:S05]  /*e8db0*/  PRMT R5, R21, 0x5410, R13 ;  /* 0x0000541015057816 */ /* 0x001fca000000000d */
[----:B------:R0:W-:Y:S04]  /*e8dc0*/  STL [R1+0x81c], R5 ;  /* 0x00081c0501007387 */ /* 0x0001e80000100800 */
[----:B-1----:R-:W4:Y:S04]  /*e8dd0*/  LDL.LU R6, [R1+0x420] ;  /* 0x0004200001067983 */ /* 0x002f280000300800 */
[----:B------:R-:W4:Y:S04]  /*e8de0*/  LDL.LU R41, [R1+0x410] ;  /* 0x0004100001297983 */ /* 0x000f280000300800 */
[----:B0-----:R-:W4:Y:S04]  /*e8df0*/  LDL.LU R5, [R1+0x40c] ;  /* 0x00040c0001057983 */ /* 0x001f280000300800 */
[----:B------:R-:W4:Y:S04]  /*e8e00*/  LDL.LU R25, [R1+0x14c] ;  /* 0x00014c0001197983 */ /* 0x000f280000300800 */
[----:B------:R-:W4:Y:S04]  /*e8e10*/  LDL.LU R26, [R1+0x555c] ;  /* 0x00555c00011a7983 */ /* 0x000f280000300800 */
[----:B------:R-:W4:Y:S04]  /*e8e20*/  LDL.LU R27, [R1+0x13c] ;  /* 0x00013c00011b7983 */ /* 0x000f280000300800 */
[----:B------:R-:W4:Y:S04]  /*e8e30*/  LDL.LU R16, [R1+0x5564] ;  /* 0x0055640001107983 */ /* 0x000f280000300800 */
[----:B------:R-:W4:Y:S01]  /*e8e40*/  LDL.LU R21, [R1+0x2118] ;  /* 0x0021180001157983 */ /* 0x000f220000300800 */
[----:B--2---:R-:W-:-:S02]  /*e8e50*/  PRMT R12, R43, 0x5410, R12 ;  /* 0x000054102b0c7816 */ /* 0x004fc4000000000c */
[----:B---3--:R-:W-:-:S03]  /*e8e60*/  PRMT R11, R0, 0x5410, R11 ;  /* 0x00005410000b7816 */ /* 0x008fc6000000000b */
[----:B------:R-:W-:Y:S04]  /*e8e70*/  STL [R1+0x82c], R12 ;  /* 0x00082c0c01007387 */ /* 0x000fe80000100800 */
[----:B------:R-:W-:Y:S01]  /*e8e80*/  STL [R1+0x83c], R11 ;  /* 0x00083c0b01007387 */ /* 0x000fe20000100800 */
[----:B----4-:R-:W-:Y:S02]  /*e8e90*/  PRMT R0, R2, 0x5410, R10 ;  /* 0x0000541002007816 */ /* 0x010fe4000000000a */
[----:B------:R-:W-:Y:S02]  /*e8ea0*/  PRMT R9, R17, 0x5410, R9 ;  /* 0x0000541011097816 */ /* 0x000fe40000000009 */
[----:B------:R-:W-:Y:S01]  /*e8eb0*/  PRMT R2, R18, 0x5410, R8 ;  /* 0x0000541012027816 */ /* 0x000fe20000000008 */
[----:B------:R0:W-:Y:S04]  /*e8ec0*/  STL [R1+0x84c], R0 ;  /* 0x00084c0001007387 */ /* 0x0001e80000100800 */
[----:B------:R-:W-:Y:S04]  /*e8ed0*/  STL [R1+0x888], R9 ;  /* 0x0008880901007387 */ /* 0x000fe80000100800 */
[----:B------:R-:W2:Y:S04]  /*e8ee0*/  LDL.LU R42, [R1+0x5400] ;  /* 0x00540000012a7983 */ /* 0x000ea80000300800 */
[----:B------:R-:W-:Y:S04]  /*e8ef0*/  STL [R1+0x88c], R2 ;  /* 0x00088c0201007387 */ /* 0x000fe80000100800 */
[----:B------:R-:W3:Y:S01]  /*e8f00*/  LDL.LU R43, [R1+0x53fc] ;  /* 0x0053fc00012b7983 */ /* 0x000ee20000300800 */
[----:B0-----:R-:W-:-:S05]  /*e8f10*/  PRMT R0, R19, 0x5410, R4 ;  /* 0x0000541013007816 */ /* 0x001fca0000000004 */
[----:B------:R0:W-:Y:S04]  /*e8f20*/  STL [R1+0x948], R0 ;  /* 0x0009480001007387 */ /* 0x0001e80000100800 */
[----:B0-----:R-:W4:Y:S04]  /*e8f30*/  LDL.LU R0, [R1+0x53d8] ;  /* 0x0053d80001007983 */ /* 0x001f280000300800 */
[----:B------:R0:W-:Y:S04]  /*e8f40*/  STL [R1+0x56b4], R4 ;  /* 0x0056b40401007387 */ /* 0x0001e80000100800 */
[----:B------:R-:W4:Y:S01]  /*e8f50*/  LDL.LU R18, [R1+0x53d4] ;  /* 0x0053d40001127983 */ /* 0x000f220000300800 */
[----:B------:R-:W-:-:S02]  /*e8f60*/  PRMT R2, R20, 0x5410, R3 ;  /* 0x0000541014027816 */ /* 0x000fc40000000003 */
[----:B------:R-:W-:-:S03]  /*e8f70*/  LOP3.LUT R17, R22, 0xffff, RZ, 0xc0, !PT ;  /* 0x0000ffff16117812 */ /* 0x000fc600078ec0ff */
[----:B------:R1:W-:Y:S04]  /*e8f80*/  STL [R1+0x1c78], R2 ;  /* 0x001c780201007387 */ /* 0x0003e80000100800 */
[----:B------:R-:W4:Y:S04]  /*e8f90*/  LDL.LU R19, [R1+0x448] ;  /* 0x0004480001137983 */ /* 0x000f280000300800 */
[----:B------:R-:W4:Y:S04]  /*e8fa0*/  LDL.LU R20, [R1+0x43c] ;  /* 0x00043c0001147983 */ /* 0x000f280000300800 */
[----:B------:R-:W4:Y:S01]  /*e8fb0*/  LDL.LU R22, [R1+0x438] ;  /* 0x0004380001167983 */ /* 0x000f220000300800 */
[----:B------:R-:W-:-:S02]  /*e8fc0*/  LOP3.LUT R45, R24, 0xffff, RZ, 0xc0, !PT ;  /* 0x0000ffff182d7812 */ /* 0x000fc400078ec0ff */
[----:B------:R-:W-:Y:S02]  /*e8fd0*/  LOP3.LUT R24, R23, 0xffff, RZ, 0xc0, !PT ;  /* 0x0000ffff17187812 */ /* 0x000fe400078ec0ff */
[----:B------:R-:W4:Y:S01]  /*e8fe0*/  LDL.LU R23, [R1+0x418] ;  /* 0x0004180001177983 */ /* 0x000f220000300800 */
[----:B0-----:R-:W-:-:S04]  /*e8ff0*/  LOP3.LUT R4, R7, 0xffff, RZ, 0xc0, !PT ;  /* 0x0000ffff07047812 */ /* 0x001fc800078ec0ff */
[----:B------:R-:W-:Y:S02]  /*e9000*/  PRMT R11, R5, 0x4210, R4 ;  /* 0x00004210050b7816 */ /* 0x000fe40000000004 */
[----:B------:R-:W-:Y:S02]  /*e9010*/  PRMT R5, R26, 0x5410, R25 ;  /* 0x000054101a057816 */ /* 0x000fe40000000019 */
[----:B------:R-:W-:Y:S01]  /*e9020*/  ISETP.LT.AND P0, PT, R21, UR31, !P0 ;  /* 0x0000001f15007c0c */ /* 0x000fe2000c701270 */
[----:B-1----:R-:W0:Y:S02]  /*e9030*/  S2R R2, SR_TID.X ;  /* 0x0000000000027919 */ /* 0x002e240000002100 */
[----:B------:R1:W-:Y:S04]  /*e9040*/  STL [R1+0x1c7c], R5 ;  /* 0x001c7c0501007387 */ /* 0x0003e80000100800 */
[----:B------:R-:W4:Y:S04]  /*e9050*/  LDL.LU R25, [R1+0x51f0] ;  /* 0x0051f00001197983 */ /* 0x000f280000300800 */
[----:B------:R-:W4:Y:S01]  /*e9060*/  LDL.LU R21, [R1+0x51ec] ;  /* 0x0051ec0001157983 */ /* 0x000f220000300800 */
[----:B------:R-:W-:-:S02]  /*e9070*/  PRMT R8, R40, 0x4210, R17 ;  /* 0x0000421028087816 */ /* 0x000fc40000000011 */
[----:B------:R-:W-:Y:S02]  /*e9080*/  PRMT R9, R6, 0x4210, R45 ;  /* 0x0000421006097816 */ /* 0x000fe4000000002d */
[----:B------:R-:W-:Y:S01]  /*e9090*/  PRMT R10, R41, 0x4210, R24 ;  /* 0x00004210290a7816 */ /* 0x000fe20000000018 */
[----:B------:R-:W1:Y:S01]  /*e90a0*/  LDCU UR31, c[0x0][0x398] ;  /* 0x00007300ff1f77ac */ /* 0x000e620008000800 */
[----:B0-----:R-:W-:-:S04]  /*e90b0*/  LOP3.LUT R2, R2, 0x1f, RZ, 0xc0, !PT ;  /* 0x0000001f02027812 */ /* 0x001fc800078ec0ff */
[----:B------:R-:W-:Y:S02]  /*e90c0*/  LEA R3, R2, UR6, 0x4 ;  /* 0x0000000602037c11 */ /* 0x000fe4000f8e20ff */
[----:B------:R-:W-:Y:S01]  /*e90d0*/  PRMT R2, R16, 0x5410, R27 ;  /* 0x0000541010027816 */ /* 0x000fe2000000001b */
[----:B------:R-:W0:Y:S01]  /*e90e0*/  LDCU UR6, c[0x0][0x39c] ;  /* 0x00007380ff0677ac */ /* 0x000e220008000800 */
[----:B------:R-:W4:Y:S04]  /*e90f0*/  LDL.LU R16, [R1+0x51d0] ;  /* 0x0051d00001107983 */ /* 0x000f280000300800 */
[----:B------:R-:W4:Y:S04]  /*e9100*/  LDL.LU R26, [R1+0x51cc] ;  /* 0x0051cc00011a7983 */ /* 0x000f280000300800 */
[----:B------:R-:W4:Y:S04]  /*e9110*/  LDL.LU R27, [R1+0x468] ;  /* 0x00046800011b7983 */ /* 0x000f280000300800 */
[----:B------:R0:W-:Y:S01]  /*e9120*/  STSM.16.M88.4 [R3], R8 ;  /* 0x0000000803007844 */ /* 0x0001e20000000200 */
[----:B------:R-:W-:-:S03]  /*e9130*/  NOP ;  /* 0x0000000000007918 */ /* 0x000fc60000000000 */
[----:B------:R-:W0:Y:S04]  /*e9140*/  LDS.128 R12, [R3] ;  /* 0x00000000030c7984 */ /* 0x000e280000000c00 */
[----:B------:R-:W4:Y:S04]  /*e9150*/  LDL.LU R44, [R1+0x464] ;  /* 0x00046400012c7983 */ /* 0x000f280000300800 */
[----:B------:R-:W4:Y:S04]  /*e9160*/  LDL.LU R6, [R1+0x460] ;  /* 0x0004600001067983 */ /* 0x000f280000300800 */
[----:B-1----:R-:W4:Y:S01]  /*e9170*/  LDL.LU R5, [R1+0x450] ;  /* 0x0004500001057983 */ /* 0x002f220000300800 */
[----:B--2---:R-:W-:-:S02]  /*e9180*/  LOP3.LUT R39, R42, 0xffff, RZ, 0xc0, !PT ;  /* 0x0000ffff2a277812 */ /* 0x004fc400078ec0ff */
[----:B---3--:R-:W-:Y:S02]  /*e9190*/  LOP3.LUT R42, R43, 0xffff, RZ, 0xc0, !PT ;  /* 0x0000ffff2b2a7812 */ /* 0x008fe400078ec0ff */
[----:B------:R-:W2:Y:S01]  /*e91a0*/  LDL.LU R43, [R1+0x1fe4] ;  /* 0x001fe400012b7983 */ /* 0x000ea20000300800 */
[----:B----4-:R-:W-:Y:S02]  /*e91b0*/  LOP3.LUT R41, R0, 0xffff, RZ, 0xc0, !PT ;  /* 0x0000ffff00297812 */ /* 0x010fe400078ec0ff */
[----:B------:R-:W-:Y:S02]  /*e91c0*/  LOP3.LUT R18, R18, 0xffff, RZ, 0xc0, !PT ;  /* 0x0000ffff12127812 */ /* 0x000fe400078ec0ff */
[----:B0-----:R-:W-:Y:S02]  /*e91d0*/  PRMT R9, R20, 0x4210, R42 ;  /* 0x0000421014097816 */ /* 0x001fe4000000002a */
[----:B------:R-:W-:Y:S01]  /*e91e0*/  PRMT R10, R22, 0x4210, R41 ;  /* 0x00004210160a7816 */ /* 0x000fe20000000029 */
[----:B------:R-:W3:Y:S04]  /*e91f0*/  LDL.LU R20, [R1+0x1fe0] ;  /* 0x001fe00001147983 */ /* 0x000ee80000300800 */
[----:B------:R-:W4:Y:S04]  /*e9200*/  LDL.LU R22, [R1+0x1f14] ;  /* 0x001f140001167983 */ /* 0x000f280000300800 */
[----:B------:R-:W-:Y:S04]  /*e9210*/  STL [R1+0x660], R12 ;  /* 0x0006600c01007387 */ /* 0x000fe80000100800 */
[----:B------:R-:W-:Y:S04]  /*e9220*/  STL.64 [R1+0x668], R14 ;  /* 0x0006680e01007387 */ /* 0x000fe80000100a00 */
[----:B------:R-:W4:Y:S04]  /*e9230*/  LDL.LU R48, [R1+0x1f10] ;  /* 0x001f100001307983 */ /* 0x000f280000300800 */
[----:B------:R-:W4:Y:S01]  /*e9240*/  LDL.LU R47, [R1+0x48c] ;  /* 0x00048c00012f7983 */ /* 0x000f220000300800 */
[----:B------:R-:W-:-:S03]  /*e9250*/  PRMT R8, R19, 0x4210, R39 ;  /* 0x0000421013087816 */ /* 0x000fc60000000027 */
[----:B------:R-:W4:Y:S04]  /*e9260*/  LDL.LU R46, [R1+0x488] ;  /* 0x00048800012e7983 */ /* 0x000f280000300800 */
[----:B------:R-:W4:Y:S01]  /*e9270*/  LDL.LU R19, [R1+0x480] ;  /* 0x0004800001137983 */ /* 0x000f220000300800 */
[----:B------:R-:W-:Y:S01]  /*e9280*/  PRMT R11, R23, 0x4210, R18 ;  /* 0x00004210170b7816 */ /* 0x000fe20000000012 */
[----:B------:R-:W-:Y:S02]  /*e9290*/  NOP ;  /* 0x0000000000007918 */ /* 0x000fe40000000000 */
[----:B------:R-:W4:Y:S01]  /*e92a0*/  LDL.LU R23, [R1+0x47c] ;  /* 0x00047c0001177983 */ /* 0x000f220000300800 */
[----:B------:R-:W-:-:S05]  /*e92b0*/  IMAD.MOV.U32 R0, RZ, RZ, R13 ;  /* 0x000000ffff007224 */ /* 0x000fca00078e000d */
[----:B------:R-:W-:Y:S01]  /*e92c0*/  STL [R1+0x56dc], R0 ;  /* 0x0056dc0001007387 */ /* 0x000fe20000100800 */
[----:B------:R-:W-:-:S03]  /*e92d0*/  LOP3.LUT R40, R21, 0xffff, RZ, 0xc0, !PT ;  /* 0x0000ffff15287812 */ /* 0x000fc600078ec0ff */
[----:B------:R-:W4:Y:S01]  /*e92e0*/  LDL.LU R21, [R1+0x1b4] ;  /* 0x0001b40001157983 */ /* 0x000f220000300800 */
[----:B------:R-:W-:-:S03]  /*e92f0*/  LOP3.LUT R35, R25, 0xffff, RZ, 0xc0, !PT ;  /* 0x0000ffff19237812 */ /* 0x000fc600078ec0ff */
[----:B------:R0:W-:Y:S04]  /*e9300*/  STSM.16.M88.4 [R3], R8 ;  /* 0x0000000803007844 */ /* 0x0001e80000000200 */
[----:B------:R-:W4:Y:S01]  /*e9310*/  LDL.LU R25, [R1+0x1b8] ;  /* 0x0001b80001197983 */ /* 0x000f220000300800 */
[----:B------:R-:W-:-:S03]  /*e9320*/  NOP ;  /* 0x0000000000007918 */ /* 0x000fc60000000000 */
[----:B------:R-:W1:Y:S01]  /*e9330*/  LDS.128 R12, [R3] ;  /* 0x00000000030c7984 */ /* 0x000e620000000c00 */
[----:B------:R-:W-:Y:S02]  /*e9340*/  LOP3.LUT R7, R26, 0xffff, RZ, 0xc0, !PT ;  /* 0x0000ffff1a077812 */ /* 0x000fe400078ec0ff */
[----:B0-----:R-:W-:Y:S01]  /*e9350*/  PRMT R8, R27, 0x4210, R35 ;  /* 0x000042101b087816 */ /* 0x001fe20000000023 */
[----:B------:R-:W4:Y:S04]  /*e9360*/  LDL.LU R26, [R1+0x1b0] ;  /* 0x0001b000011a7983 */ /* 0x000f280000300800 */
[----:B------:R-:W4:Y:S01]  /*e9370*/  LDL.LU R27, [R1+0x1ac] ;  /* 0x0001ac00011b7983 */ /* 0x000f220000300800 */
[----:B------:R-:W-:Y:S02]  /*e9380*/  LOP3.LUT R16, R16, 0xffff, RZ, 0xc0, !PT ;  /* 0x0000ffff10107812 */ /* 0x000fe400078ec0ff */
[----:B------:R-:W-:-:S02]  /*e9390*/  PRMT R9, R44, 0x4210, R40 ;  /* 0x000042102c097816 */ /* 0x000fc40000000028 */
[----:B------:R-:W-:Y:S02]  /*e93a0*/  PRMT R10, R6, 0x4210, R16 ;  /* 0x00004210060a7816 */ /* 0x000fe40000000010 */
[----:B------:R-:W-:Y:S01]  /*e93b0*/  PRMT R11, R5, 0x4210, R7 ;  /* 0x00004210050b7816 */ /* 0x000fe20000000007 */
[----:B------:R-:W-:Y:S01]  /*e93c0*/  NOP ;  /* 0x0000000000007918 */ /* 0x000fe20000000000 */
[----:B-1----:R-:W-:Y:S04]  /*e93d0*/  STL.64 [R1+0x650], R12 ;  /* 0x0006500c01007387 */ /* 0x002fe80000100a00 */
[----:B------:R0:W-:Y:S04]  /*e93e0*/  STL.64 [R1+0x658], R14 ;  /* 0x0006580e01007387 */ /* 0x0001e80000100a00 */
[----:B------:R-:W4:Y:S04]  /*e93f0*/  LDL.LU R44, [R1+0x1c4] ;  /* 0x0001c400012c7983 */ /* 0x000f280000300800 */
[----:B------:R-:W-:Y:S01]  /*e9400*/  STSM.16.M88.4 [R3], R8 ;  /* 0x0000000803007844 */ /* 0x000fe20000000200 */
[----:B------:R-:W-:-:S03]  /*e9410*/  NOP ;  /* 0x0000000000007918 */ /* 0x000fc60000000000 */
[----:B------:R-:W1:Y:S01]  /*e9420*/  LDS.128 R8, [R3] ;  /* 0x0000000003087984 */ /* 0x000e620000000c00 */
[----:B--2---:R-:W-:-:S03]  /*e9430*/  LOP3.LUT R31, R43, 0xffff, RZ, 0xc0, !PT ;  /* 0x0000ffff2b1f7812 */ /* 0x004fc600078ec0ff */
[----:B------:R-:W2:Y:S01]  /*e9440*/  LDL.LU R43, [R1+0x1bc] ;  /* 0x0001bc00012b7983 */ /* 0x000ea20000300800 */
[----:B---3--:R-:W-:Y:S02]  /*e9450*/  LOP3.LUT R6, R20, 0xffff, RZ, 0xc0, !PT ;  /* 0x0000ffff14067812 */ /* 0x008fe400078ec0ff */
[----:B----4-:R-:W-:Y:S01]  /*e9460*/  LOP3.LUT R5, R22, 0xffff, RZ, 0xc0, !PT ;  /* 0x0000ffff16057812 */ /* 0x010fe200078ec0ff */
[----:B------:R-:W3:Y:S04]  /*e9470*/  LDL.LU R20, [R1+0x1c0] ;  /* 0x0001c00001147983 */ /* 0x000ee80000300800 */
[----:B------:R-:W4:Y:S01]  /*e9480*/  LDL.LU R22, [R1+0x1a8] ;  /* 0x0001a80001167983 */ /* 0x000f220000300800 */
[----:B------:R-:W-:-:S04]  /*e9490*/  LOP3.LUT R0, R48, 0xffff, RZ, 0xc0, !PT ;  /* 0x0000ffff30007812 */ /* 0x000fc800078ec0ff */
[----:B0-----:R-:W-:Y:S02]  /*e94a0*/  PRMT R15, R23, 0x4210, R0 ;  /* 0x00004210170f7816 */ /* 0x001fe40000000000 */
[----:B------:R-:W4:Y:S04]  /*e94b0*/  LDL.LU R23, [R1+0x1c8] ;  /* 0x0001c80001177983 */ /* 0x000f280000300800 */
[----:B-1----:R0:W-:Y:S04]  /*e94c0*/  STL.64 [R1+0x640], R8 ;  /* 0x0006400801007387 */ /* 0x0021e80000100a00 */
[----:B------:R1:W-:Y:S01]  /*e94d0*/  STL.64 [R1+0x648], R10 ;  /* 0x0006480a01007387 */ /* 0x0003e20000100a00 */
[----:B------:R-:W-:-:S02]  /*e94e0*/  PRMT R14, R19, 0x4210, R5 ;  /* 0x00004210130e7816 */ /* 0x000fc40000000005 */
[----:B0-----:R-:W-:Y:S02]  /*e94f0*/  PRMT R8, R21, 0x5210, R17 ;  /* 0x0000521015087816 */ /* 0x001fe40000000011 */
[----:B------:R-:W4:Y:S04]  /*e9500*/  LDL.LU R17, [R1+0x1d0] ;  /* 0x0001d00001117983 */ /* 0x000f280000300800 */
[----:B------:R-:W4:Y:S04]  /*e9510*/  LDL.LU R19, [R1+0x1cc] ;  /* 0x0001cc0001137983 */ /* 0x000f280000300800 */
[----:B------:R-:W4:Y:S01]  /*e9520*/  LDL.LU R21, [R1+0x1a4] ;  /* 0x0001a40001157983 */ /* 0x000f220000300800 */
[----:B------:R-:W-:-:S02]  /*e9530*/  PRMT R12, R47, 0x4210, R31 ;  /* 0x000042102f0c7816 */ /* 0x000fc4000000001f */
[----:B------:R-:W-:Y:S01]  /*e9540*/  PRMT R13, R46, 0x4210, R6 ;  /* 0x000042102e0d7816 */ /* 0x000fe20000000006 */
[----:B------:R-:W-:-:S04]  /*e9550*/  NOP ;  /* 0x0000000000007918 */ /* 0x000fc80000000000 */
[----:B------:R-:W-:Y:S01]  /*e9560*/  STSM.16.M88.4 [R3], R12 ;  /* 0x0000000c03007844 */ /* 0x000fe20000000200 */
[----:B------:R-:W-:-:S03]  /*e9570*/  NOP ;  /* 0x0000000000007918 */ /* 0x000fc60000000000 */
[----:B------:R-:W0:Y:S01]  /*e9580*/  LDS.128 R12, [R3] ;  /* 0x00000000030c7984 */ /* 0x000e220000000c00 */
[----:B------:R-:W-:Y:S02]  /*e9590*/  PRMT R9, R25, 0x5210, R45 ;  /* 0x0000521019097816 */ /* 0x000fe4000000002d */
[----:B-1----:R-:W-:Y:S02]  /*e95a0*/  PRMT R10, R26, 0x5210, R24 ;  /* 0x000052101a0a7816 */ /* 0x002fe40000000018 */
[----:B------:R-:W-:Y:S01]  /*e95b0*/  PRMT R11, R27, 0x5210, R4 ;  /* 0x000052101b0b7816 */ /* 0x000fe20000000004 */
[----:B------:R-:W-:-:S04]  /*e95c0*/  NOP ;  /* 0x0000000000007918 */ /* 0x000fc80000000000 */
[----:B------:R1:W-:Y:S04]  /*e95d0*/  STSM.16.M88.4 [R3], R8 ;  /* 0x0000000803007844 */ /* 0x0003e80000000200 */
[----:B0-----:R-:W-:Y:S04]  /*e95e0*/  STL.64 [R1+0x630], R12 ;  /* 0x0006300c01007387 */ /* 0x001fe80000100a00 */
[----:B------:R-:W-:Y:S04]  /*e95f0*/  STL [R1+0x638], R14 ;  /* 0x0006380e01007387 */ /* 0x000fe80000100800 */
[----:B------:R-:W4:Y:S04]  /*e9600*/  LDL.LU R24, [R1+0x1d8] ;  /* 0x0001d80001187983 */ /* 0x000f280000300800 */
[----:B------:R-:W4:Y:S04]  /*e9610*/  LDL.LU R25, [R1+0x1dc] ;  /* 0x0001dc0001197983 */ /* 0x000f280000300800 */
[----:B------:R-:W4:Y:S01]  /*e9620*/  LDL.LU R26, [R1+0x1e0] ;  /* 0x0001e000011a7983 */ /* 0x000f220000300800 */
[----:B------:R-:W-:Y:S01]  /*e9630*/  IMAD.MOV.U32 R4, RZ, RZ, R15 ;  /* 0x000000ffff047224 */ /* 0x000fe200078e000f */
[----:B------:R-:W-:-:S02]  /*e9640*/  NOP ;  /* 0x0000000000007918 */ /* 0x000fc40000000000 */
[----:B------:R-:W0:Y:S04]  /*e9650*/  LDS.128 R12, [R3] ;  /* 0x00000000030c7984 */ /* 0x000e280000000c00 */
[----:B------:R-:W4:Y:S04]  /*e9660*/  LDL.LU R27, [R1+0x1a0] ;  /* 0x0001a000011b7983 */ /* 0x000f280000300800 */
[----:B------:R-:W-:Y:S01]  /*e9670*/  STL [R1+0x56b8], R4 ;  /* 0x0056b80401007387 */ /* 0x000fe20000100800 */
[----:B-1----:R-:W-:-:S03]  /*e9680*/  PRMT R8, R44, 0x5210, R39 ;  /* 0x000052102c087816 */ /* 0x002fc60000000027 */
[----:B0-----:R-:W-:Y:S04]  /*e9690*/  STL [R1+0x620], R12 ;  /* 0x0006200c01007387 */ /* 0x001fe80000100800 */
[----:B------:R-:W-:Y:S01]  /*e96a0*/  STL.64 [R1+0x628], R14 ;  /* 0x0006280e01007387 */ /* 0x000fe20000100a00 */
[----:B--2---:R-:W-:Y:S01]  /*e96b0*/  PRMT R9, R43, 0x5210, R42 ;  /* 0x000052102b097816 */ /* 0x004fe2000000002a */
[----:B------:R-:W-:Y:S01]  /*e96c0*/  IMAD.MOV.U32 R43, RZ, RZ, R13 ;  /* 0x000000ffff2b7224 */ /* 0x000fe200078e000d */
[----:B------:R-:W-:Y:S01]  /*e96d0*/  NOP ;  /* 0x0000000000007918 */ /* 0x000fe20000000000 */
[----:B---3--:R-:W-:Y:S02]  /*e96e0*/  PRMT R10, R20, 0x5210, R41 ;  /* 0x00005210140a7816 */ /* 0x008fe40000000029 */
[----:B----4-:R-:W-:-:S02]  /*e96f0*/  PRMT R11, R22, 0x5210, R18 ;  /* 0x00005210160b7816 */ /* 0x010fc40000000012 */
[----:B------:R-:W2:Y:S04]  /*e9700*/  LDL.LU R18, [R1+0x54f8] ;  /* 0x0054f80001127983 */ /* 0x000ea80000300800 */
[----:B------:R-:W3:Y:S04]  /*e9710*/  LDL.LU R20, [R1+0x54f4] ;  /* 0x0054f40001147983 */ /* 0x000ee80000300800 */
[----:B------:R-:W4:Y:S04]  /*e9720*/  LDL.LU R22, [R1+0x54ec] ;  /* 0x0054ec0001167983 */ /* 0x000f280000300800 */
[----:B------:R0:W-:Y:S04]  /*e9730*/  STSM.16.M88.4 [R3], R8 ;  /* 0x0000000803007844 */ /* 0x0001e80000000200 */
[----:B------:R-:W-:Y:S01]  /*e9740*/  STL [R1+0x56d8], R43 ;  /* 0x0056d82b01007387 */ /* 0x000fe20000100800 */
[----:B------:R-:W-:-:S03]  /*e9750*/  NOP ;  /* 0x0000000000007918 */ /* 0x000fc60000000000 */
[----:B------:R-:W1:Y:S01]  /*e9760*/  LDS.128 R12, [R3] ;  /* 0x00000000030c7984 */ /* 0x000e620000000c00 */
[----:B0-----:R-:W-:-:S03]  /*e9770*/  PRMT R8, R23, 0x5210, R35 ;  /* 0x0000521017087816 */ /* 0x001fc60000000023 */
[----:B------:R-:W3:Y:S01]  /*e9780*/  LDL.LU R23, [R1+0x54e8] ;  /* 0x0054e80001177983 */ /* 0x000ee20000300800 */
[----:B------:R-:W-:Y:S02]  /*e9790*/  PRMT R9, R17, 0x5210, R40 ;  /* 0x0000521011097816 */ /* 0x000fe40000000028 */
[----:B------:R-:W-:Y:S02]  /*e97a0*/  PRMT R10, R19, 0x5210, R16 ;  /* 0x00005210130a7816 */ /* 0x000fe40000000010 */
[----:B------:R-:W3:Y:S04]  /*e97b0*/  LDL.LU R16, [R1+0x4c8] ;  /* 0x0004c80001107983 */ /* 0x000ee80000300800 */
[----:B------:R-:W3:Y:S01]  /*e97c0*/  LDL.LU R17, [R1+0x4b8] ;  /* 0x0004b80001117983 */ /* 0x000ee20000300800 */
[----:B------:R-:W-:-:S03]  /*e97d0*/  PRMT R11, R21, 0x5210, R7 ;  /* 0x00005210150b7816 */ /* 0x000fc60000000007 */
[----:B------:R-:W3:Y:S04]  /*e97e0*/  LDL.LU R19, [R1+0x4b4] ;  /* 0x0004b40001137983 */ /* 0x000ee80000300800 */
[----:B------:R-:W3:Y:S01]  /*e97f0*/  LDL.LU R21, [R1+0x4b0] ;  /* 0x0004b00001157983 */ /* 0x000ee20000300800 */
[----:B------:R-:W-:-:S03]  /*e9800*/  NOP ;  /* 0x0000000000007918 */ /* 0x000fc60000000000 */
[----:B------:R0:W-:Y:S04]  /*e9810*/  STSM.16.M88.4 [R3], R8 ;  /* 0x0000000803007844 */ /* 0x0001e80000000200 */
[----:B-1----:R-:W-:Y:S04]  /*e9820*/  STL.64 [R1+0x610], R12 ;  /* 0x0006100c01007387 */ /* 0x002fe80000100a00 */
[----:B------:R-:W-:Y:S01]  /*e9830*/  STL.64 [R1+0x618], R14 ;  /* 0x0006180e01007387 */ /* 0x000fe20000100a00 */
[----:B------:R-:W-:Y:S01]  /*e9840*/  NOP ;  /* 0x0000000000007918 */ /* 0x000fe20000000000 */
[----:B0-----:R-:W-:-:S02]  /*e9850*/  PRMT R9, R25, 0x5210, R6 ;  /* 0x0000521019097816 */ /* 0x001fc40000000006 */
[----:B------:R-:W-:Y:S02]  /*e9860*/  PRMT R10, R26, 0x5210, R5 ;  /* 0x000052101a0a7816 */ /* 0x000fe40000000005 */
[----:B------:R-:W0:Y:S01]  /*e9870*/  LDS.128 R4, [R3] ;  /* 0x0000000003047984 */ /* 0x000e220000000c00 */
[----:B------:R-:W-:Y:S01]  /*e9880*/  PRMT R11, R27, 0x5210, R0 ;  /* 0x000052101b0b7816 */ /* 0x000fe20000000000 */
[----:B0-----:R-:W-:Y:S02]  /*e9890*/  IMAD.MOV.U32 R42, RZ, RZ, R6 ;  /* 0x000000ffff2a7224 */ /* 0x001fe400078e0006 */
[----:B------:R-:W-:Y:S04]  /*e98a0*/  STL [R1+0x604], R5 ;  /* 0x0006040501007387 */ /* 0x000fe80000100800 */
[----:B------:R-:W-:Y:S04]  /*e98b0*/  STL [R1+0x60c], R7 ;  /* 0x00060c0701007387 */ /* 0x000fe80000100800 */
[----:B------:R-:W3:Y:S04]  /*e98c0*/  LDL.LU R41, [R1+0x5440] ;  /* 0x0054400001297983 */ /* 0x000ee80000300800 */
[----:B------:R-:W-:Y:S04]  /*e98d0*/  STL [R1+0x56c0], R42 ;  /* 0x0056c02a01007387 */ /* 0x000fe80000100800 */
[----:B------:R-:W3:Y:S04]  /*e98e0*/  LDL.LU R40, [R1+0x543c] ;  /* 0x00543c0001287983 */ /* 0x000ee80000300800 */
[----:B------:R-:W3:Y:S04]  /*e98f0*/  LDL.LU R6, [R1+0x5414] ;  /* 0x0054140001067983 */ /* 0x000ee80000300800 */
[----:B------:R-:W3:Y:S01]  /*e9900*/  LDL.LU R25, [R1+0x540c] ;  /* 0x00540c0001197983 */ /* 0x000ee20000300800 */
[----:B------:R-:W-:Y:S01]  /*e9910*/  PRMT R8, R24, 0x5210, R31 ;  /* 0x0000521018087816 */ /* 0x000fe2000000001f */
[----:B------:R-:W-:-:S04]  /*e9920*/  NOP ;  /* 0x0000000000007918 */ /* 0x000fc80000000000 */
[----:B------:R0:W-:Y:S01]  /*e9930*/  STSM.16.M88.4 [R3], R8 ;  /* 0x0000000803007844 */ /* 0x0001e20000000200 */
[----:B------:R-:W-:-:S03]  /*e9940*/  NOP ;  /* 0x0000000000007918 */ /* 0x000fc60000000000 */
[----:B------:R-:W1:Y:S01]  /*e9950*/  LDS.128 R12, [R3] ;  /* 0x00000000030c7984 */ /* 0x000e620000000c00 */
[----:B----4-:R-:W-:-:S03]  /*e9960*/  LOP3.LUT R27, R22, 0xffff, RZ, 0xc0, !PT ;  /* 0x0000ffff161b7812 */ /* 0x010fc600078ec0ff */
[----:B------:R-:W4:Y:S01]  /*e9970*/  LDL.LU R22, [R1+0x4f0] ;  /* 0x0004f00001167983 */ /* 0x000f220000300800 */
[----:B--2---:R-:W-:Y:S02]  /*e9980*/  LOP3.LUT R49, R18, 0xffff, RZ, 0xc0, !PT ;  /* 0x0000ffff12317812 */ /* 0x004fe400078ec0ff */
[----:B---3--:R-:W-:Y:S01]  /*e9990*/  LOP3.LUT R47, R20, 0xffff, RZ, 0xc0, !PT ;  /* 0x0000ffff142f7812 */ /* 0x008fe200078ec0ff */
[----:B------:R-:W2:Y:S04]  /*e99a0*/  LDL.LU R26, [R1+0x4e0] ;  /* 0x0004e000011a7983 */ /* 0x000ea80000300800 */
[----:B------:R-:W3:Y:S01]  /*e99b0*/  LDL.LU R20, [R1+0x4d4] ;  /* 0x0004d40001147983 */ /* 0x000ee20000300800 */
[----:B------:R-:W-:-:S03]  /*e99c0*/  LOP3.LUT R18, R23, 0xffff, RZ, 0xc0, !PT ;  /* 0x0000ffff17127812 */ /* 0x000fc600078ec0ff */
[----:B------:R-:W3:Y:S04]  /*e99d0*/  LDL.LU R23, [R1+0x474] ;  /* 0x0004740001177983 */ /* 0x000ee80000300800 */
[----:B------:R-:W3:Y:S01]  /*e99e0*/  LDL.LU R24, [R1+0x5234] ;  /* 0x0052340001187983 */ /* 0x000ee20000300800 */
[----:B0-----:R-:W-:Y:S02]  /*e99f0*/  PRMT R8, R16, 0x4210, R49 ;  /* 0x0000421010087816 */ /* 0x001fe40000000031 */
[----:B------:R-:W-:Y:S01]  /*e9a00*/  PRMT R9, R17, 0x4210, R47 ;  /* 0x0000421011097816 */ /* 0x000fe2000000002f */
[----:B------:R-:W3:Y:S01]  /*e9a10*/  LDL.LU R16, [R1+0x5230] ;  /* 0x0052300001107983 */ /* 0x000ee20000300800 */
[----:B------:R-:W-:-:S03]  /*e9a20*/  PRMT R10, R19, 0x4210, R27 ;  /* 0x00004210130a7816 */ /* 0x000fc6000000001b */
[----:B------:R-:W3:Y:S01]  /*e9a30*/  LDL.LU R17, [R1+0x5204] ;  /* 0x0052040001117983 */ /* 0x000ee20000300800 */
[----:B------:R-:W-:-:S03]  /*e9a40*/  PRMT R11, R21, 0x4210, R18 ;  /* 0x00004210150b7816 */ /* 0x000fc60000000012 */
[----:B------:R-:W3:Y:S04]  /*e9a50*/  LDL.LU R19, [R1+0x5200] ;  /* 0x0052000001137983 */ /* 0x000ee80000300800 */
[----:B------:R-:W3:Y:S01]  /*e9a60*/  LDL.LU R21, [R1+0x518] ;  /* 0x0005180001157983 */ /* 0x000ee20000300800 */
[----:B------:R-:W-:Y:S02]  /*e9a70*/  IMAD.MOV.U32 R0, RZ, RZ, R4 ;  /* 0x000000ffff007224 */ /* 0x000fe400078e0004 */
[----:B-1----:R-:W-:Y:S02]  /*e9a80*/  IMAD.MOV.U32 R43, RZ, RZ, R12 ;  /* 0x000000ffff2b7224 */ /* 0x002fe400078e000c */
[----:B------:R-:W-:Y:S02]  /*e9a90*/  IMAD.MOV.U32 R42, RZ, RZ, R13 ;  /* 0x000000ffff2a7224 */ /* 0x000fe400078e000d */
[----:B------:R-:W-:-:S02]  /*e9aa0*/  IMAD.MOV.U32 R4, RZ, RZ, R14 ;  /* 0x000000ffff047224 */ /* 0x000fc400078e000e */
[----:B------:R-:W-:Y:S01]  /*e9ab0*/  IMAD.MOV.U32 R5, RZ, RZ, R15 ;  /* 0x000000ffff057224 */ /* 0x000fe200078e000f */
[----:B------:R-:W-:Y:S01]  /*e9ac0*/  NOP ;  /* 0x0000000000007918 */ /* 0x000fe20000000000 */
[----:B------:R0:W-:Y:S04]  /*e9ad0*/  STL.64 [R1+0x56e0], R42 ;  /* 0x0056e02a01007387 */ /* 0x0001e80000100a00 */
[----:B------:R-:W-:Y:S04]  /*e9ae0*/  STL.64 [R1+0x56c8], R4 ;  /* 0x0056c80401007387 */ /* 0x000fe80000100a00 */
[----:B------:R-:W3:Y:S04]  /*e9af0*/  LDL.LU R45, [R1+0x510] ;  /* 0x00051000012d7983 */ /* 0x000ee80000300800 */
[----:B------:R4:W-:Y:S04]  /*e9b00*/  STSM.16.M88.4 [R3], R8 ;  /* 0x0000000803007844 */ /* 0x0009e80000000200 */
[----:B------:R-:W3:Y:S01]  /*e9b10*/  LDL.LU R44, [R1+0x504] ;  /* 0x00050400012c7983 */ /* 0x000ee20000300800 */
[----:B------:R-:W-:-:S03]  /*e9b20*/  NOP ;  /* 0x0000000000007918 */ /* 0x000fc60000000000 */
[----:B------:R-:W1:Y:S01]  /*e9b30*/  LDS.128 R12, [R3] ;  /* 0x00000000030c7984 */ /* 0x000e620000000c00 */
[----:B------:R-:W-:-:S03]  /*e9b40*/  LOP3.LUT R39, R41, 0xffff, RZ, 0xc0, !PT ;  /* 0x0000ffff29277812 */ /* 0x000fc600078ec0ff */
[----:B------:R-:W3:Y:S01]  /*e9b50*/  LDL.LU R41, [R1+0x4f8] ;  /* 0x0004f80001297983 */ /* 0x000ee20000300800 */
[----:B0-----:R-:W-:Y:S02]  /*e9b60*/  LOP3.LUT R42, R40, 0xffff, RZ, 0xc0, !PT ;  /* 0x0000ffff282a7812 */ /* 0x001fe400078ec0ff */
[----:B------:R-:W-:Y:S02]  /*e9b70*/  LOP3.LUT R40, R6, 0xffff, RZ, 0xc0, !PT ;  /* 0x0000ffff06287812 */ /* 0x000fe400078ec0ff */
[----:B------:R-:W-:Y:S02]  /*e9b80*/  LOP3.LUT R7, R25, 0xffff, RZ, 0xc0, !PT ;  /* 0x0000ffff19077812 */ /* 0x000fe400078ec0ff */
[----:B----4-:R-:W-:Y:S02]  /*e9b90*/  PRMT R8, R22, 0x4210, R39 ;  /* 0x0000421016087816 */ /* 0x010fe40000000027 */
[----:B------:R-:W4:Y:S04]  /*e9ba0*/  LDL.LU R22, [R1+0x1fd4] ;  /* 0x001fd40001167983 */ /* 0x000f280000300800 */
[----:B------:R-:W4:Y:S04]  /*e9bb0*/  LDL.LU R6, [R1+0x1fd0] ;  /* 0x001fd00001067983 */ /* 0x000f280000300800 */
[----:B------:R-:W4:Y:S04]  /*e9bc0*/  LDL.LU R51, [R1+0x1f24] ;  /* 0x001f240001337983 */ /* 0x000f280000300800 */
[----:B------:R-:W4:Y:S01]  /*e9bd0*/  LDL.LU R50, [R1+0x1f20] ;  /* 0x001f200001327983 */ /* 0x000f220000300800 */
[----:B--2---:R-:W-:-:S03]  /*e9be0*/  PRMT R9, R26, 0x4210, R42 ;  /* 0x000042101a097816 */ /* 0x004fc6000000002a */
[----:B------:R-:W2:Y:S01]  /*e9bf0*/  LDL.LU R25, [R1+0x530] ;  /* 0x0005300001197983 */ /* 0x000ea20000300800 */
[----:B---3--:R-:W-:-:S03]  /*e9c00*/  PRMT R10, R20, 0x4210, R40 ;  /* 0x00004210140a7816 */ /* 0x008fc60000000028 */
[----:B------:R-:W3:Y:S04]  /*e9c10*/  LDL.LU R26, [R1+0x52c] ;  /* 0x00052c00011a7983 */ /* 0x000ee80000300800 */
[----:B------:R-:W3:Y:S01]  /*e9c20*/  LDL.LU R20, [R1+0x528] ;  /* 0x0005280001147983 */ /* 0x000ee20000300800 */
[----:B------:R-:W-:Y:S02]  /*e9c30*/  PRMT R11, R23, 0x4210, R7 ;  /* 0x00004210170b7816 */ /* 0x000fe40000000007 */
[----:B------:R-:W-:Y:S01]  /*e9c40*/  LOP3.LUT R35, R24, 0xffff, RZ, 0xc0, !PT ;  /* 0x0000ffff18237812 */ /* 0x000fe200078ec0ff */
[----:B------:R-:W3:Y:S04]  /*e9c50*/  LDL.LU R23, [R1+0x520] ;  /* 0x0005200001177983 */ /* 0x000ee80000300800 */
[----:B-1----:R-:W-:Y:S04]  /*e9c60*/  STL.64 [R1+0x5e0], R12 ;  /* 0x0005e00c01007387 */ /* 0x002fe80000100a00 */
[----:B------:R-:W-:Y:S01]  /*e9c70*/  STL.64 [R1+0x5e8], R14 ;  /* 0x0005e80e01007387 */ /* 0x000fe20000100a00 */
[----:B------:R-:W-:-:S03]  /*e9c80*/  NOP ;  /* 0x0000000000007918 */ /* 0x000fc60000000000 */
[----:B------:R-:W3:Y:S04]  /*e9c90*/  LDL.LU R48, [R1+0x1f4] ;  /* 0x0001f40001307983 */ /* 0x000ee80000300800 */
[----:B------:R0:W-:Y:S04]  /*e9ca0*/  STSM.16.M88.4 [R3], R8 ;  /* 0x0000000803007844 */ /* 0x0001e80000000200 */
[----:B------:R-:W3:Y:S01]  /*e9cb0*/  LDL.LU R46, [R1+0x1e4] ;  /* 0x0001e400012e7983 */ /* 0x000ee20000300800 */
[----:B------:R-:W-:-:S03]  /*e9cc0*/  NOP ;  /* 0x0000000000007918 */ /* 0x000fc60000000000 */
[----:B------:R-:W1:Y:S01]  /*e9cd0*/  LDS.128 R12, [R3] ;  /* 0x00000000030c7984 */ /* 0x000e620000000c00 */
[----:B------:R-:W-:Y:S02]  /*e9ce0*/  LOP3.LUT R24, R16, 0xffff, RZ, 0xc0, !PT ;  /* 0x0000ffff10187812 */ /* 0x000fe400078ec0ff */
[----:B------:R-:W-:Y:S02]  /*e9cf0*/  LOP3.LUT R16, R19, 0xffff, RZ, 0xc0, !PT ;  /* 0x0000ffff13107812 */ /* 0x000fe400078ec0ff */
[----:B0-----:R-:W-:Y:S01]  /*e9d00*/  PRMT R8, R21, 0x4210, R35 ;  /* 0x0000421015087816 */ /* 0x001fe20000000023 */
[----:B------:R-:W3:Y:S04]  /*e9d10*/  LDL.LU R19, [R1+0x1f0] ;  /* 0x0001f00001137983 */ /* 0x000ee80000300800 */
[----:B------:R-:W3:Y:S01]  /*e9d20*/  LDL.LU R21, [R1+0x1e8] ;  /* 0x0001e80001157983 */ /* 0x000ee20000300800 */
[----:B------:R-:W-:-:S02]  /*e9d30*/  LOP3.LUT R17, R17, 0xffff, RZ, 0xc0, !PT ;  /* 0x0000ffff11117812 */ /* 0x000fc400078ec0ff */
[----:B------:R-:W-:Y:S02]  /*e9d40*/  PRMT R9, R45, 0x4210, R24 ;  /* 0x000042102d097816 */ /* 0x000fe40000000018 */
[----:B------:R-:W-:Y:S01]  /*e9d50*/  PRMT R10, R44, 0x4210, R17 ;  /* 0x000042102c0a7816 */ /* 0x000fe20000000011 */
[----:B-1----:R2:W-:Y:S04]  /*e9d60*/  STL.64 [R1+0x5d0], R12 ;  /* 0x0005d00c01007387 */ /* 0x0025e80000100a00 */
[----:B------:R0:W-:Y:S04]  /*e9d70*/  STL.64 [R1+0x5d8], R14 ;  /* 0x0005d80e01007387 */ /* 0x0001e80000100a00 */
[----:B------:R-:W3:Y:S04]  /*e9d80*/  LDL.LU R45, [R1+0x210] ;  /* 0x00021000012d7983 */ /* 0x000ee80000300800 */
[----:B------:R-:W3:Y:S01]  /*e9d90*/  LDL.LU R44, [R1+0x20c] ;  /* 0x00020c00012c7983 */ /* 0x000ee20000300800 */
[----:B------:R-:W-:Y:S01]  /*e9da0*/  PRMT R11, R41, 0x4210, R16 ;  /* 0x00004210290b7816 */ /* 0x000fe20000000010 */
[----:B------:R-:W-:-:S02]  /*e9db0*/  NOP ;  /* 0x0000000000007918 */ /* 0x000fc40000000000 */
[----:B------:R-:W3:Y:S04]  /*e9dc0*/  LDL.LU R41, [R1+0x200] ;  /* 0x0002000001297983 */ /* 0x000ee80000300800 */
[----:B------:R-:W-:Y:S01]  /*e9dd0*/  STSM.16.M88.4 [R3], R8 ;  /* 0x0000000803007844 */ /* 0x000fe20000000200 */
[----:B------:R-:W-:-:S03]  /*e9de0*/  NOP ;  /* 0x0000000000007918 */ /* 0x000fc60000000000 */
[----:B------:R-:W1:Y:S01]  /*e9df0*/  LDS.128 R8, [R3] ;  /* 0x0000000003087984 */ /* 0x000e620000000c00 */
[----:B----4-:R-:W-:-:S03]  /*e9e00*/  LOP3.LUT R31, R22, 0xffff, RZ, 0xc0, !PT ;  /* 0x0000ffff161f7812 */ /* 0x010fc600078ec0ff */
[----:B------:R-:W4:Y:S01]  /*e9e10*/  LDL.LU R22, [R1+0x19c] ;  /* 0x00019c0001167983 */ /* 0x000f220000300800 */
[----:B------:R-:W-:Y:S02]  /*e9e20*/  LOP3.LUT R6, R6, 0xffff, RZ, 0xc0, !PT ;  /* 0x0000ffff06067812 */ /* 0x000fe400078ec0ff */
[----:B------:R-:W-:Y:S02]  /*e9e30*/  LOP3.LUT R5, R51, 0xffff, RZ, 0xc0, !PT ;  /* 0x0000ffff33057812 */ /* 0x000fe400078ec0ff */
[----:B------:R-:W-:Y:S02]  /*e9e40*/  LOP3.LUT R4, R50, 0xffff, RZ, 0xc0, !PT ;  /* 0x0000ffff32047812 */ /* 0x000fe400078ec0ff */
[----:B--2---:R-:W-:Y:S02]  /*e9e50*/  PRMT R12, R25, 0x4210, R31 ;  /* 0x00004210190c7816 */ /* 0x004fe4000000001f */
[----:B---3--:R-:W-:Y:S01]  /*e9e60*/  PRMT R13, R26, 0x4210, R6 ;  /* 0x000042101a0d7816 */ /* 0x008fe20000000006 */
[----:B------:R-:W2:Y:S01]  /*e9e70*/  LDL.LU R25, [R1+0x218] ;  /* 0x0002180001197983 */ /* 0x000ea20000300800 */
[----:B0-----:R-:W-:-:S03]  /*e9e80*/  PRMT R14, R20, 0x4210, R5 ;  /* 0x00004210140e7816 */ /* 0x001fc60000000005 */
[----:B------:R-:W3:Y:S04]  /*e9e90*/  LDL.LU R26, [R1+0x220] ;  /* 0x00022000011a7983 */ /* 0x000ee80000300800 */
[----:B------:R-:W2:Y:S01]  /*e9ea0*/  LDL.LU R20, [R1+0x21c] ;  /* 0x00021c0001147983 */ /* 0x000ea20000300800 */
[----:B------:R-:W-:Y:S01]  /*e9eb0*/  PRMT R15, R23, 0x4210, R4 ;  /* 0x00004210170f7816 */ /* 0x000fe20000000004 */
[----:B------:R-:W-:Y:S02]  /*e9ec0*/  NOP ;  /* 0x0000000000007918 */ /* 0x000fe40000000000 */
[----:B------:R-:W2:Y:S04]  /*e9ed0*/  LDL.LU R23, [R1+0x198] ;  /* 0x0001980001177983 */ /* 0x000ea80000300800 */
[----:B------:R-:W-:Y:S01]  /*e9ee0*/  STSM.16.M88.4 [R3], R12 ;  /* 0x0000000c03007844 */ /* 0x000fe20000000200 */
[----:B------:R-:W-:-:S03]  /*e9ef0*/  NOP ;  /* 0x0000000000007918 */ /* 0x000fc60000000000 */
[----:B------:R-:W0:Y:S04]  /*e9f00*/  LDS.128 R12, [R3] ;  /* 0x00000000030c7984 */ /* 0x000e280000000c00 */
[----:B-1----:R-:W-:Y:S04]  /*e9f10*/  STL.64 [R1+0x5c0], R8 ;  /* 0x0005c00801007387 */ /* 0x002fe80000100a00 */
[----:B------:R1:W-:Y:S02]  /*e9f20*/  STL.64 [R1+0x5c8], R10 ;  /* 0x0005c80a01007387 */ /* 0x0003e40000100a00 */
[----:B-1----:R-:W-:-:S02]  /*e9f30*/  PRMT R10, R19, 0x5210, R27 ;  /* 0x00005210130a7816 */ /* 0x002fc4000000001b */
[----:B------:R-:W-:Y:S01]  /*e9f40*/  PRMT R11, R21, 0x5210, R18 ;  /* 0x00005210150b7816 */ /* 0x000fe20000000012 */
[----:B------:R-:W3:Y:S04]  /*e9f50*/  LDL.LU R27, [R1+0x22c] ;  /* 0x00022c00011b7983 */ /* 0x000ee80000300800 */
[----:B------:R-:W3:Y:S04]  /*e9f60*/  LDL.LU R18, [R1+0x230] ;  /* 0x0002300001127983 */ /* 0x000ee80000300800 */
[----:B0-----:R-:W-:Y:S04]  /*e9f70*/  STL.64 [R1+0x5b0], R12 ;  /* 0x0005b00c01007387 */ /* 0x001fe80000100a00 */
[----:B------:R-:W-:Y:S04]  /*e9f80*/  STL.64 [R1+0x5b8], R14 ;  /* 0x0005b80e01007387 */ /* 0x000fe80000100a00 */
[----:B------:R-:W3:Y:S01]  /*e9f90*/  LDL.LU R19, [R1+0x234] ;  /* 0x0002340001137983 */ /* 0x000ee20000300800 */
[----:B------:R-:W-:-:S02]  /*e9fa0*/  PRMT R8, R48, 0x5210, R49 ;  /* 0x0000521030087816 */ /* 0x000fc40000000031 */
[----:B------:R-:W-:Y:S01]  /*e9fb0*/  PRMT R9, R46, 0x5210, R47 ;  /* 0x000052102e097816 */ /* 0x000fe2000000002f */
[----:B------:R-:W-:-:S04]  /*e9fc0*/  NOP ;  /* 0x0000000000007918 */ /* 0x000fc80000000000 */
[----:B------:R0:W-:Y:S01]  /*e9fd0*/  STSM.16.M88.4 [R3], R8 ;  /* 0x0000000803007844 */ /* 0x0001e20000000200 */
[----:B------:R-:W-:-:S03]  /*e9fe0*/  NOP ;  /* 0x0000000000007918 */ /* 0x000fc60000000000 */
[----:B------:R-:W1:Y:S04]  /*e9ff0*/  LDS.128 R12, [R3] ;  /* 0x00000000030c7984 */ /* 0x000e680000000c00 */
[----:B------:R-:W3:Y:S01]  /*ea000*/  LDL.LU R21, [R1+0x194] ;  /* 0x0001940001157983 */ /* 0x000ee20000300800 */
[----:B0-----:R-:W-:Y:S02]  /*ea010*/  PRMT R8, R45, 0x5210, R39 ;  /* 0x000052102d087816 */ /* 0x001fe40000000027 */
[----:B------:R-:W-:Y:S01]  /*ea020*/  PRMT R9, R44, 0x5210, R42 ;  /* 0x000052102c097816 */ /* 0x000fe2000000002a */
[----:B-1----:R-:W-:Y:S04]  /*ea030*/  STL [R1+0x5a4], R13 ;  /* 0x0005a40d01007387 */ /* 0x002fe80000100800 */
[----:B------:R-:W-:Y:S01]  /*ea040*/  STL [R1+0x5a8], R14 ;  /* 0x0005a80e01007387 */ /* 0x000fe20000100800 */
[----:B------:R-:W-:Y:S01]  /*ea050*/  PRMT R10, R41, 0x5210, R40 ;  /* 0x00005210290a7816 */ /* 0x000fe20000000028 */
[----:B------:R-:W-:Y:S01]  /*ea060*/  IMAD.MOV.U32 R41, RZ, RZ, R12 ;  /* 0x000000ffff297224 */ /* 0x000fe200078e000c */
[----:B----4-:R-:W-:Y:S01]  /*ea070*/  PRMT R11, R22, 0x5210, R7 ;  /* 0x00005210160b7816 */ /* 0x010fe20000000007 */
[----:B------:R-:W-:Y:S01]  /*ea080*/  IMAD.MOV.U32 R7, RZ, RZ, R15 ;  /* 0x000000ffff077224 */ /* 0x000fe200078e000f */
[----:B------:R-:W-:-:S03]  /*ea090*/  NOP ;  /* 0x0000000000007918 */ /* 0x000fc60000000000 */
[----:B------:R2:W-:Y:S01]  /*ea0a0*/  STSM.16.M88.4 [R3], R8 ;  /* 0x0000000803007844 */ /* 0x0005e20000000200 */
[----:B------:R-:W-:-:S03]  /*ea0b0*/  NOP ;  /* 0x0000000000007918 */ /* 0x000fc60000000000 */
[----:B------:R-:W0:Y:S04]  /*ea0c0*/  LDS.128 R12, [R3] ;  /* 0x00000000030c7984 */ /* 0x000e280000000c00 */
[----:B------:R-:W4:Y:S04]  /*ea0d0*/  LDL.LU R22, [R1+0x5510] ;  /* 0x0055100001167983 */ /* 0x000f280000300800 */
[----:B------:R-:W-:Y:S01]  /*ea0e0*/  STL [R1+0x569c], R7 ;  /* 0x00569c0701007387 */ /* 0x000fe20000100800 */
[----:B--2---:R-:W-:-:S03]  /*ea0f0*/  PRMT R11, R23, 0x5210, R16 ;  /* 0x00005210170b7816 */ /* 0x004fc60000000010 */
[----:B------:R-:W2:Y:S04]  /*ea100*/  LDL.LU R23, [R1+0x550c] ;  /* 0x00550c0001177983 */ /* 0x000ea80000300800 */
[----:B------:R-:W2:Y:S01]  /*ea110*/  LDL.LU R44, [R1+0x5504] ;  /* 0x00550400012c7983 */ /* 0x000ea20000300800 */
[----:B------:R-:W-:Y:S02]  /*ea120*/  PRMT R8, R25, 0x5210, R35 ;  /* 0x0000521019087816 */ /* 0x000fe40000000023 */
[----:B---3--:R-:W-:Y:S02]  /*ea130*/  PRMT R9, R26, 0x5210, R24 ;  /* 0x000052101a097816 */ /* 0x008fe40000000018 */
[----:B------:R-:W-:Y:S01]  /*ea140*/  PRMT R10, R20, 0x5210, R17 ;  /* 0x00005210140a7816 */ /* 0x000fe20000000011 */
[----:B------:R-:W3:Y:S04]  /*ea150*/  LDL.LU R40, [R1+0x54fc] ;  /* 0x0054fc0001287983 */ /* 0x000ee80000300800 */
[----:B------:R-:W3:Y:S04]  /*ea160*/  LDL.LU R26, [R1+0x560] ;  /* 0x00056000011a7983 */ /* 0x000ee80000300800 */
[----:B------:R-:W3:Y:S04]  /*ea170*/  LDL.LU R16, [R1+0x564] ;  /* 0x0005640001107983 */ /* 0x000ee80000300800 */
[----:B------:R-:W3:Y:S04]  /*ea180*/  LDL.LU R17, [R1+0x554] ;  /* 0x0005540001117983 */ /* 0x000ee80000300800 */
[----:B------:R-:W3:Y:S01]  /*ea190*/  LDL.LU R20, [R1+0x55c] ;  /* 0x00055c0001147983 */ /* 0x000ee20000300800 */
[----:B------:R-:W-:-:S03]  /*ea1a0*/  NOP ;  /* 0x0000000000007918 */ /* 0x000fc60000000000 */
[----:B------:R1:W-:Y:S04]  /*ea1b0*/  STSM.16.M88.4 [R3], R8 ;  /* 0x0000000803007844 */ /* 0x0003e80000000200 */
[----:B0-----:R-:W-:Y:S04]  /*ea1c0*/  STL.64 [R1+0x590], R12 ;  /* 0x0005900c01007387 */ /* 0x001fe80000100a00 */
[----:B------:R-:W-:Y:S01]  /*ea1d0*/  STL.64 [R1+0x598], R14 ;  /* 0x0005980e01007387 */ /* 0x000fe20000100a00 */
[----:B------:R-:W-:-:S03]  /*ea1e0*/  NOP ;  /* 0x0000000000007918 */ /* 0x000fc60000000000 */
[----:B------:R-:W0:Y:S01]  /*ea1f0*/  LDS.128 R12, [R3] ;  /* 0x00000000030c7984 */ /* 0x000e220000000c00 */
[----:B-1----:R-:W-:Y:S02]  /*ea200*/  PRMT R9, R18, 0x5210, R6 ;  /* 0x0000521012097816 */ /* 0x002fe40000000006 */
[----:B------:R-:W-:Y:S02]  /*ea210*/  PRMT R8, R27, 0x5210, R31 ;  /* 0x000052101b087816 */ /* 0x000fe4000000001f */
[----:B------:R-:W-:Y:S01]  /*ea220*/  PRMT R10, R19, 0x5210, R5 ;  /* 0x00005210130a7816 */ /* 0x000fe20000000005 */
[----:B0-----:R-:W-:Y:S02]  /*ea230*/  IMAD.MOV.U32 R6, RZ, RZ, R13 ;  /* 0x000000ffff067224 */ /* 0x001fe400078e000d */
[----:B------:R-:W-:Y:S01]  /*ea240*/  IMAD.MOV.U32 R7, RZ, RZ, R14 ;  /* 0x000000ffff077224 */ /* 0x000fe200078e000e */
[----:B------:R-:W-:Y:S04]  /*ea250*/  STL [R1+0x580], R12 ;  /* 0x0005800c01007387 */ /* 0x000fe80000100800 */
[----:B------:R-:W-:Y:S04]  /*ea260*/  STL [R1+0x58c], R15 ;  /* 0x00058c0f01007387 */ /* 0x000fe80000100800 */
[----:B------:R-:W3:Y:S04]  /*ea270*/  LDL.LU R18, [R1+0x5468] ;  /* 0x0054680001127983 */ /* 0x000ee80000300800 */
[----:B------:R-:W-:Y:S04]  /*ea280*/  STL [R1+0x56a8], R6 ;  /* 0x0056a80601007387 */ /* 0x000fe80000100800 */
[----:B------:R-:W-:Y:S04]  /*ea290*/  STL [R1+0x56a0], R7 ;  /* 0x0056a00701007387 */ /* 0x000fe80000100800 */
[----:B------:R-:W3:Y:S04]  /*ea2a0*/  LDL.LU R25, [R1+0x5464] ;  /* 0x0054640001197983 */ /* 0x000ee80000300800 */
[----:B------:R-:W3:Y:S04]  /*ea2b0*/  LDL.LU R24, [R1+0x544c] ;  /* 0x00544c0001187983 */ /* 0x000ee80000300800 */
[----:B------:R-:W3:Y:S04]  /*ea2c0*/  LDL.LU R27, [R1+0x5448] ;  /* 0x00544800011b7983 */ /* 0x000ee80000300800 */
[----:B------:R-:W3:Y:S01]  /*ea2d0*/  LDL.LU R19, [R1+0x8bc] ;  /* 0x0008bc0001137983 */ /* 0x000ee20000300800 */
[----:B------:R-:W-:-:S03]  /*ea2e0*/  PRMT R11, R21, 0x5210, R4 ;  /* 0x00005210150b7816 */ /* 0x000fc60000000004 */
[----:B------:R-:W3:Y:S01]  /*ea2f0*/  LDL.LU R21, [R1+0x56c] ;  /* 0x00056c0001157983 */ /* 0x000ee20000300800 */
[----:B------:R-:W-:-:S03]  /*ea300*/  NOP ;  /* 0x0000000000007918 */ /* 0x000fc60000000000 */
[----:B------:R-:W-:Y:S01]  /*ea310*/  STSM.16.M88.4 [R3], R8 ;  /* 0x0000000803007844 */ /* 0x000fe20000000200 */
[----:B------:R-:W-:-:S03]  /*ea320*/  NOP ;  /* 0x0000000000007918 */ /* 0x000fc60000000000 */
[----:B------:R-:W0:Y:S01]  /*ea330*/  LDS.128 R12, [R3] ;  /* 0x00000000030c7984 */ /* 0x000e220000000c00 */
[----:B----4-:R-:W-:-:S03]  /*ea340*/  LOP3.LUT R50, R22, 0xffff, RZ, 0xc0, !PT ;  /* 0x0000ffff16327812 */ /* 0x010fc600078ec0ff */
[----:B------:R-:W4:Y:S01]  /*ea350*/  LDL.LU R22, [R1+0x568] ;  /* 0x0005680001167983 */ /* 0x000f220000300800 */
[----:B--2---:R-:W-:-:S03]  /*ea360*/  LOP3.LUT R48, R23, 0xffff, RZ, 0xc0, !PT ;  /* 0x0000ffff17307812 */ /* 0x004fc600078ec0ff */
[----:B------:R-:W2:Y:S01]  /*ea370*/  LDL.LU R23, [R1+0x558] ;  /* 0x0005580001177983 */ /* 0x000ea20000300800 */
[----:B------:R-:W-:Y:S02]  /*ea380*/  LOP3.LUT R43, R44, 0xffff, RZ, 0xc0, !PT ;  /* 0x0000ffff2c2b7812 */ /* 0x000fe400078ec0ff */
[----:B---3--:R-:W-:Y:S01]  /*ea390*/  LOP3.LUT R42, R40, 0xffff, RZ, 0xc0, !PT ;  /* 0x0000ffff282a7812 */ /* 0x008fe200078ec0ff */
[----:B0-----:R-:W-:Y:S04]  /*ea3a0*/  STL [R1+0x57c], R15 ;  /* 0x00057c0f01007387 */ /* 0x001fe80000100800 */
[----:B------:R-:W3:Y:S01]  /*ea3b0*/  LDL.LU R46, [R1+0x5260] ;  /* 0x00526000012e7983 */ /* 0x000ee20000300800 */
[----:B------:R-:W-:Y:S02]  /*ea3c0*/  PRMT R10, R17, 0x4210, R43 ;  /* 0x00004210110a7816 */ /* 0x000fe4000000002b */
[----:B------:R-:W-:-:S02]  /*ea3d0*/  PRMT R11, R20, 0x4210, R42 ;  /* 0x00004210140b7816 */ /* 0x000fc4000000002a */
[----:B------:R-:W-:Y:S01]  /*ea3e0*/  PRMT R9, R16, 0x4210, R48 ;  /* 0x0000421010097816 */ /* 0x000fe20000000030 */
[----:B------:R-:W3:Y:S04]  /*ea3f0*/  LDL.LU R20, [R1+0x525c] ;  /* 0x00525c0001147983 */ /* 0x000ee80000300800 */
[----:B------:R-:W3:Y:S04]  /*ea400*/  LDL.LU R17, [R1+0x523c] ;  /* 0x00523c0001117983 */ /* 0x000ee80000300800 */
[----:B------:R-:W3:Y:S04]  /*ea410*/  LDL.LU R16, [R1+0x5238] ;  /* 0x0052380001107983 */ /* 0x000ee80000300800 */
[----:B------:R-:W3:Y:S01]  /*ea420*/  LDL.LU R45, [R1+0x8ec] ;  /* 0x0008ec00012d7983 */ /* 0x000ee20000300800 */
[----:B------:R-:W-:Y:S01]  /*ea430*/  IMAD.MOV.U32 R40, RZ, RZ, R14 ;  /* 0x000000ffff287224 */ /* 0x000fe200078e000e */
[----:B------:R-:W-:Y:S01]  /*ea440*/  PRMT R8, R26, 0x4210, R50 ;  /* 0x000042101a087816 */ /* 0x000fe20000000032 */
[----:B------:R-:W-:-:S03]  /*ea450*/  NOP ;  /* 0x0000000000007918 */ /* 0x000fc60000000000 */
[----:B------:R0:W-:Y:S04]  /*ea460*/  STL.64 [R1+0x56f0], R40 ;  /* 0x0056f02801007387 */ /* 0x0001e80000100a00 */
[----:B------:R-:W3:Y:S04]  /*ea470*/  LDL.LU R44, [R1+0x8dc] ;  /* 0x0008dc00012c7983 */ /* 0x000ee80000300800 */
[----:B------:R-:W3:Y:S04]  /*ea480*/  LDL.LU R26, [R1+0x8cc] ;  /* 0x0008cc00011a7983 */ /* 0x000ee80000300800 */
[----:B------:R1:W-:Y:S01]  /*ea490*/  STSM.16.M88.4 [R3], R8 ;  /* 0x0000000803007844 */ /* 0x0003e20000000200 */
[----:B------:R-:W-:-:S03]  /*ea4a0*/  LOP3.LUT R39, R18, 0xffff, RZ, 0xc0, !PT ;  /* 0x0000ffff12277812 */ /* 0x000fc600078ec0ff */
[----:B------:R-:W3:Y:S01]  /*ea4b0*/  LDL.LU R18, [R1+0x87c] ;  /* 0x00087c0001127983 */ /* 0x000ee20000300800 */
[----:B0-----:R-:W-:-:S03]  /*ea4c0*/  LOP3.LUT R40, R27, 0xffff, RZ, 0xc0, !PT ;  /* 0x0000ffff1b287812 */ /* 0x001fc600078ec0ff */
[----:B------:R-:W3:Y:S01]  /*ea4d0*/  LDL.LU R27, [R1+0x1fc4] ;  /* 0x001fc400011b7983 */ /* 0x000ee20000300800 */
[----:B------:R-:W-:-:S03]  /*ea4e0*/  LOP3.LUT R41, R24, 0xffff, RZ, 0xc0, !PT ;  /* 0x0000ffff18297812 */ /* 0x000fc600078ec0ff */
[----:B------:R-:W3:Y:S04]  /*ea4f0*/  LDL.LU R24, [R1+0x1fc0] ;  /* 0x001fc00001187983 */ /* 0x000ee80000300800 */
[----:B------:R-:W3:Y:S01]  /*ea500*/  LDL.LU R52, [R1+0x1f38] ;  /* 0x001f380001347983 */ /* 0x000ee20000300800 */
[----:B-1----:R-:W-:-:S03]  /*ea510*/  PRMT R8, R19, 0x4210, R39 ;  /* 0x0000421013087816 */ /* 0x002fc60000000027 */
[----:B------:R-:W3:Y:S04]  /*ea520*/  LDL.LU R51, [R1+0x1f34] ;  /* 0x001f340001337983 */ /* 0x000ee80000300800 */
[----:B------:R-:W3:Y:S01]  /*ea530*/  LDL.LU R19, [R1+0x93c] ;  /* 0x00093c0001137983 */ /* 0x000ee20000300800 */
[----:B------:R-:W-:-:S04]  /*ea540*/  LOP3.LUT R25, R25, 0xffff, RZ, 0xc0, !PT ;  /* 0x0000ffff19197812 */ /* 0x000fc800078ec0ff */
[----:B------:R-:W-:Y:S02]  /*ea550*/  PRMT R9, R21, 0x4210, R25 ;  /* 0x0000421015097816 */ /* 0x000fe40000000019 */
[----:B------:R-:W3:Y:S01]  /*ea560*/  LDL.LU R21, [R1+0x92c] ;  /* 0x00092c0001157983 */ /* 0x000ee20000300800 */
[----:B------:R-:W-:Y:S02]  /*ea570*/  IMAD.MOV.U32 R6, RZ, RZ, R12 ;  /* 0x000000ffff067224 */ /* 0x000fe400078e000c */
[----:B------:R-:W-:Y:S01]  /*ea580*/  IMAD.MOV.U32 R7, RZ, RZ, R13 ;  /* 0x000000ffff077224 */ /* 0x000fe200078e000d */
[----:B------:R-:W-:Y:S01]  /*ea590*/  NOP ;  /* 0x0000000000007918 */ /* 0x000fe20000000000 */
[----:B------:R-:W0:Y:S01]  /*ea5a0*/  LDS.128 R12, [R3] ;  /* 0x00000000030c7984 */ /* 0x000e220000000c00 */
[----:B----4-:R-:W-:-:S03]  /*ea5b0*/  PRMT R10, R22, 0x4210, R41 ;  /* 0x00004210160a7816 */ /* 0x010fc60000000029 */
[----:B------:R-:W4:Y:S01]  /*ea5c0*/  LDL.LU R22, [R1+0x91c] ;  /* 0x00091c0001167983 */ /* 0x000f220000300800 */
[----:B--2---:R-:W-:Y:S01]  /*ea5d0*/  PRMT R11, R23, 0x4210, R40 ;  /* 0x00004210170b7816 */ /* 0x004fe20000000028 */
[----:B------:R-:W-:Y:S02]  /*ea5e0*/  NOP ;  /* 0x0000000000007918 */ /* 0x000fe40000000000 */
[----:B------:R-:W2:Y:S04]  /*ea5f0*/  LDL.LU R23, [R1+0x90c] ;  /* 0x00090c0001177983 */ /* 0x000ea80000300800 */
[----:B0-----:R-:W-:Y:S01]  /*ea600*/  STL.64 [R1+0x560], R12 ;  /* 0x0005600c01007387 */ /* 0x001fe20000100a00 */
[----:B---3--:R-:W-:-:S03]  /*ea610*/  LOP3.LUT R35, R46, 0xffff, RZ, 0xc0, !PT ;  /* 0x0000ffff2e237812 */ /* 0x008fc600078ec0ff */
[----:B------:R-:W-:Y:S04]  /*ea620*/  STL.64 [R1+0x568], R14 ;  /* 0x0005680e01007387 */ /* 0x000fe80000100a00 */
[----:B------:R-:W3:Y:S04]  /*ea630*/  LDL.LU R49, [R1+0x260] ;  /* 0x0002600001317983 */ /* 0x000ee80000300800 */
[----:B------:R0:W-:Y:S04]  /*ea640*/  STSM.16.M88.4 [R3], R8 ;  /* 0x0000000803007844 */ /* 0x0001e80000000200 */
[----:B------:R-:W3:Y:S04]  /*ea650*/  LDL.LU R47, [R1+0x23c] ;  /* 0x00023c00012f7983 */ /* 0x000ee80000300800 */
[----:B------:R-:W3:Y:S01]  /*ea660*/  LDL.LU R46, [R1+0x238] ;  /* 0x00023800012e7983 */ /* 0x000ee20000300800 */
[----:B------:R-:W-:-:S03]  /*ea670*/  NOP ;  /* 0x0000000000007918 */ /* 0x000fc60000000000 */
[----:B------:R-:W1:Y:S01]  /*ea680*/  LDS.128 R12, [R3] ;  /* 0x00000000030c7984 */ /* 0x000e620000000c00 */
[----:B0-----:R-:W-:-:S03]  /*ea690*/  PRMT R8, R45, 0x4210, R35 ;  /* 0x000042102d087816 */ /* 0x001fc60000000023 */
[----:B------:R-:W3:Y:S01]  /*ea6a0*/  LDL.LU R45, [R1+0x258] ;  /* 0x00025800012d7983 */ /* 0x000ee20000300800 */
[----:B------:R-:W-:Y:S02]  /*ea6b0*/  LOP3.LUT R17, R17, 0xffff, RZ, 0xc0, !PT ;  /* 0x0000ffff11117812 */ /* 0x000fe400078ec0ff */
[----:B------:R-:W-:Y:S02]  /*ea6c0*/  LOP3.LUT R16, R16, 0xffff, RZ, 0xc0, !PT ;  /* 0x0000ffff10107812 */ /* 0x000fe400078ec0ff */
[----:B------:R-:W-:Y:S02]  /*ea6d0*/  LOP3.LUT R20, R20, 0xffff, RZ, 0xc0, !PT ;  /* 0x0000ffff14147812 */ /* 0x000fe400078ec0ff */
[----:B------:R-:W-:Y:S02]  /*ea6e0*/  PRMT R10, R26, 0x4210, R17 ;  /* 0x000042101a0a7816 */ /* 0x000fe40000000011 */
[----:B------:R-:W3:Y:S01]  /*ea6f0*/  LDL.LU R26, [R1+0x26c] ;  /* 0x00026c00011a7983 */ /* 0x000ee20000300800 */
[----:B------:R-:W-:-:S02]  /*ea700*/  PRMT R9, R44, 0x4210, R20 ;  /* 0x000042102c097816 */ /* 0x000fc40000000014 */
[----:B------:R-:W-:Y:S01]  /*ea710*/  PRMT R11, R18, 0x4210, R16 ;  /* 0x00004210120b7816 */ /* 0x000fe20000000010 */
[----:B------:R-:W-:Y:S01]  /*ea720*/  NOP ;  /* 0x0000000000007918 */ /* 0x000fe20000000000 */
[----:B------:R-:W3:Y:S04]  /*ea730*/  LDL.LU R18, [R1+0x264] ;  /* 0x0002640001127983 */ /* 0x000ee80000300800 */
[----:B-1----:R0:W-:Y:S04]  /*ea740*/  STL.64 [R1+0x550], R12 ;  /* 0x0005500c01007387 */ /* 0x0021e80000100a00 */
[----:B------:R4:W-:Y:S01]  /*ea750*/  STL.64 [R1+0x558], R14 ;  /* 0x0005580e01007387 */ /* 0x0009e20000100a00 */
[----:B------:R-:W-:-:S03]  /*ea760*/  LOP3.LUT R31, R27, 0xffff, RZ, 0xc0, !PT ;  /* 0x0000ffff1b1f7812 */ /* 0x000fc600078ec0ff */
[----:B------:R-:W3:Y:S04]  /*ea770*/  LDL.LU R44, [R1+0x268] ;  /* 0x00026800012c7983 */ /* 0x000ee80000300800 */
[----:B------:R-:W3:Y:S01]  /*ea780*/  LDL.LU R27, [R1+0x190] ;  /* 0x00019000011b7983 */ /* 0x000ee20000300800 */
[----:B0-----:R-:W-:-:S03]  /*ea790*/  PRMT R12, R19, 0x4210, R31 ;  /* 0x00004210130c7816 */ /* 0x001fc6000000001f */
[----:B------:R-:W3:Y:S01]  /*ea7a0*/  LDL.LU R19, [R1+0x278] ;  /* 0x0002780001137983 */ /* 0x000ee20000300800 */
[----:B------:R-:W-:-:S04]  /*ea7b0*/  LOP3.LUT R24, R24, 0xffff, RZ, 0xc0, !PT ;  /* 0x0000ffff18187812 */ /* 0x000fc800078ec0ff */
[----:B------:R-:W-:Y:S02]  /*ea7c0*/  PRMT R13, R21, 0x4210, R24 ;  /* 0x00004210150d7816 */ /* 0x000fe40000000018 */
[----:B------:R-:W3:Y:S01]  /*ea7d0*/  LDL.LU R21, [R1+0x274] ;  /* 0x0002740001157983 */ /* 0x000ee20000300800 */
[----:B------:R-:W-:Y:S02]  /*ea7e0*/  LOP3.LUT R5, R52, 0xffff, RZ, 0xc0, !PT ;  /* 0x0000ffff34057812 */ /* 0x000fe400078ec0ff */
[----:B------:R-:W-:Y:S01]  /*ea7f0*/  LOP3.LUT R4, R51, 0xffff, RZ, 0xc0, !PT ;  /* 0x0000ffff33047812 */ /* 0x000fe200078ec0ff */
[----:B------:R-:W-:Y:S01]  /*ea800*/  STSM.16.M88.4 [R3], R8 ;  /* 0x0000000803007844 */ /* 0x000fe20000000200 */
[----:B------:R-:W-:-:S03]  /*ea810*/  NOP ;  /* 0x0000000000007918 */ /* 0x000fc60000000000 */
[----:B------:R-:W0:Y:S01]  /*ea820*/  LDS.128 R8, [R3] ;  /* 0x0000000003087984 */ /* 0x000e220000000c00 */
[----:B----4-:R-:W-:-:S03]  /*ea830*/  PRMT R14, R22, 0x4210, R5 ;  /* 0x00004210160e7816 */ /* 0x010fc60000000005 */
[----:B------:R-:W4:Y:S01]  /*ea840*/  LDL.LU R22, [R1+0x270] ;  /* 0x0002700001167983 */ /* 0x000f220000300800 */
[----:B--2---:R-:W-:Y:S01]  /*ea850*/  PRMT R15, R23, 0x4210, R4 ;  /* 0x00004210170f7816 */ /* 0x004fe20000000004 */
[----:B------:R-:W-:-:S04]  /*ea860*/  NOP ;  /* 0x0000000000007918 */ /* 0x000fc80000000000 */
[----:B------:R-:W-:Y:S01]  /*ea870*/  STSM.16.M88.4 [R3], R12 ;  /* 0x0000000c03007844 */ /* 0x000fe20000000200 */
[----:B------:R-:W-:-:S03]  /*ea880*/  NOP ;  /* 0x0000000000007918 */ /* 0x000fc60000000000 */
[----:B------:R-:W1:Y:S04]  /*ea890*/  LDS.128 R12, [R3] ;  /* 0x00000000030c7984 */ /* 0x000e680000000c00 */
[----:B------:R-:W2:Y:S04]  /*ea8a0*/  LDL.LU R23, [R1+0x18c] ;  /* 0x00018c0001177983 */ /* 0x000ea80000300800 */
[----:B0-----:R3:W-:Y:S04]  /*ea8b0*/  STL.64 [R1+0x540], R8 ;  /* 0x0005400801007387 */ /* 0x0017e80000100a00 */
[----:B------:R0:W-:Y:S01]  /*ea8c0*/  STL.64 [R1+0x548], R10 ;  /* 0x0005480a01007387 */ /* 0x0001e20000100a00 */
[----:B---3--:R-:W-:-:S02]  /*ea8d0*/  PRMT R8, R49, 0x5210, R50 ;  /* 0x0000521031087816 */ /* 0x008fc40000000032 */
[----:B------:R-:W-:Y:S02]  /*ea8e0*/  PRMT R9, R47, 0x5210, R48 ;  /* 0x000052102f097816 */ /* 0x000fe40000000030 */
[----:B0-----:R-:W-:Y:S02]  /*ea8f0*/  PRMT R10, R46, 0x5210, R43 ;  /* 0x000052102e0a7816 */ /* 0x001fe4000000002b */
[----:B------:R-:W-:Y:S01]  /*ea900*/  PRMT R11, R45, 0x5210, R42 ;  /* 0x000052102d0b7816 */ /* 0x000fe2000000002a */
[----:B------:R-:W-:-:S04]  /*ea910*/  NOP ;  /* 0x0000000000007918 */ /* 0x000fc80000000000 */
[----:B------:R0:W-:Y:S04]  /*ea920*/  STSM.16.M88.4 [R3], R8 ;  /* 0x0000000803007844 */ /* 0x0001e80000000200 */
[----:B-1----:R-:W-:Y:S04]  /*ea930*/  STL.64 [R1+0x530], R12 ;  /* 0x0005300c01007387 */ /* 0x002fe80000100a00 */
[----:B------:R-:W-:Y:S01]  /*ea940*/  STL.64 [R1+0x538], R14 ;  /* 0x0005380e01007387 */ /* 0x000fe20000100a00 */
[----:B------:R-:W-:-:S03]  /*ea950*/  NOP ;  /* 0x0000000000007918 */ /* 0x000fc60000000000 */
[----:B------:R-:W1:Y:S01]  /*ea960*/  LDS.128 R12, [R3] ;  /* 0x00000000030c7984 */ /* 0x000e620000000c00 */
[----:B0-----:R-:W-:-:S03]  /*ea970*/  PRMT R8, R26, 0x5210, R39 ;  /* 0x000052101a087816 */ /* 0x001fc60000000027 */
[----:B------:R-:W3:Y:S01]  /*ea980*/  LDL.LU R45, [R1+0x280] ;  /* 0x00028000012d7983 */ /* 0x000ee20000300800 */
[----:B------:R-:W-:-:S03]  /*ea990*/  PRMT R9, R18, 0x5210, R25 ;  /* 0x0000521012097816 */ /* 0x000fc60000000019 */
[----:B------:R-:W3:Y:S04]  /*ea9a0*/  LDL.LU R25, [R1+0x284] ;  /* 0x0002840001197983 */ /* 0x000ee80000300800 */
[----:B------:R-:W3:Y:S01]  /*ea9b0*/  LDL.LU R26, [R1+0x27c] ;  /* 0x00027c00011a7983 */ /* 0x000ee20000300800 */
[----:B------:R-:W-:Y:S02]  /*ea9c0*/  PRMT R10, R44, 0x5210, R41 ;  /* 0x000052102c0a7816 */ /* 0x000fe40000000029 */
[----:B------:R-:W-:Y:S01]  /*ea9d0*/  PRMT R11, R27, 0x5210, R40 ;  /* 0x000052101b0b7816 */ /* 0x000fe20000000028 */
[----:B------:R-:W3:Y:S01]  /*ea9e0*/  LDL.LU R18, [R1+0x188] ;  /* 0x0001880001127983 */ /* 0x000ee20000300800 */
[----:B------:R-:W-:-:S03]  /*ea9f0*/  NOP ;  /* 0x0000000000007918 */ /* 0x000fc60000000000 */
[----:B------:R0:W-:Y:S01]  /*eaa00*/  STSM.16.M88.4 [R3], R8 ;  /* 0x0000000803007844 */ /* 0x0001e20000000200 */
[----:B-1----:R-:W-:-:S03]  /*eaa10*/  IMAD.MOV.U32 R46, RZ, RZ, R14 ;  /* 0x000000ffff2e7224 */ /* 0x002fc600078e000e */
[----:B------:R-:W-:Y:S04]  /*eaa20*/  STL.64 [R1+0x520], R12 ;  /* 0x0005200c01007387 */ /* 0x000fe80000100a00 */
[----:B------:R-:W-:Y:S01]  /*eaa30*/  STL [R1+0x52c], R15 ;  /* 0x00052c0f01007387 */ /* 0x000fe20000100800 */
[----:B0-----:R-:W-:Y:S02]  /*eaa40*/  PRMT R8, R19, 0x5210, R35 ;  /* 0x0000521013087816 */ /* 0x001fe40000000023 */
[----:B------:R-:W-:Y:S01]  /*eaa50*/  PRMT R9, R21, 0x5210, R20 ;  /* 0x0000521015097816 */ /* 0x000fe20000000014 */
[----:B------:R-:W-:Y:S04]  /*eaa60*/  STL [R1+0x567c], R46 ;  /* 0x00567c2e01007387 */ /* 0x000fe80000100800 */
[----:B------:R-:W3:Y:S04]  /*eaa70*/  LDL.LU R19, [R1+0x552c] ;  /* 0x00552c0001137983 */ /* 0x000ee80000300800 */
[----:B------:R-:W3:Y:S01]  /*eaa80*/  LDL.LU R20, [R1+0x5528] ;  /* 0x0055280001147983 */ /* 0x000ee20000300800 */
[----:B------:R-:W-:-:S03]  /*eaa90*/  NOP ;  /* 0x0000000000007918 */ /* 0x000fc60000000000 */
[----:B------:R-:W0:Y:S04]  /*eaaa0*/  LDS.128 R12, [R3] ;  /* 0x00000000030c7984 */ /* 0x000e280000000c00 */
[----:B------:R-:W3:Y:S04]  /*eaab0*/  LDL.LU R27, [R1+0x551c] ;  /* 0x00551c00011b7983 */ /* 0x000ee80000300800 */
[----:B------:R-:W3:Y:S01]  /*eaac0*/  LDL.LU R21, [R1+0x5518] ;  /* 0x0055180001157983 */ /* 0x000ee20000300800 */
[----:B0-----:R-:W-:Y:S02]  /*eaad0*/  IMAD.MOV.U32 R44, RZ, RZ, R12 ;  /* 0x000000ffff2c7224 */ /* 0x001fe400078e000c */
[----:B------:R-:W-:Y:S01]  /*eaae0*/  IMAD.MOV.U32 R47, RZ, RZ, R15 ;  /* 0x000000ffff2f7224 */ /* 0x000fe200078e000f */
[----:B----4-:R-:W-:-:S02]  /*eaaf0*/  PRMT R10, R22, 0x5210, R17 ;  /* 0x00005210160a7816 */ /* 0x010fc40000000011 */
[----:B--2---:R-:W-:Y:S01]  /*eab00*/  PRMT R11, R23, 0x5210, R16 ;  /* 0x00005210170b7816 */ /* 0x004fe20000000010 */
[----:B------:R-:W-:Y:S01]  /*eab10*/  NOP ;  /* 0x0000000000007918 */ /* 0x000fe20000000000 */
[----:B------:R-:W2:Y:S04]  /*eab20*/  LDL.LU R16, [R1+0x1d2c] ;  /* 0x001d2c0001107983 */ /* 0x000ea80000300800 */
[----:B------:R-:W4:Y:S04]  /*eab30*/  LDL.LU R17, [R1+0x1d28] ;  /* 0x001d280001117983 */ /* 0x000f280000300800 */
[----:B------:R-:W4:Y:S04]  /*eab40*/  LDL.LU R22, [R1+0x1d18] ;  /* 0x001d180001167983 */ /* 0x000f280000300800 */
[----:B------:R-:W4:Y:S04]  /*eab50*/  LDL.LU R23, [R1+0x1d1c] ;  /* 0x001d1c0001177983 */ /* 0x000f280000300800 */
[----:B------:R-:W-:Y:S04]  /*eab60*/  STL [R1+0x514], R13 ;  /* 0x0005140d01007387 */ /* 0x000fe80000100800 */
[----:B------:R3:W-:Y:S04]  /*eab70*/  STSM.16.M88.4 [R3], R8 ;  /* 0x0000000803007844 */ /* 0x0007e80000000200 */
[----:B------:R-:W-:Y:S01]  /*eab80*/  STL [R1+0x518], R14 ;  /* 0x0005180e01007387 */ /* 0x000fe20000100800 */
[----:B------:R-:W-:-:S03]  /*eab90*/  NOP ;  /* 0x0000000000007918 */ /* 0x000fc60000000000 */
[----:B------:R-:W0:Y:S04]  /*eaba0*/  LDS.128 R12, [R3] ;  /* 0x00000000030c7984 */ /* 0x000e280000000c00 */
[----:B------:R-:W-:Y:S01]  /*eabb0*/  STL [R1+0x5670], R47 ;  /* 0x0056702f01007387 */ /* 0x000fe20000100800 */
[----:B---3--:R-:W-:Y:S02]  /*eabc0*/  PRMT R8, R45, 0x5210, R31 ;  /* 0x000052102d087816 */ /* 0x008fe4000000001f */
[----:B------:R-:W-:Y:S01]  /*eabd0*/  PRMT R9, R25, 0x5210, R24 ;  /* 0x0000521019097816 */ /* 0x000fe20000000018 */
[----:B0-----:R-:W-:Y:S01]  /*eabe0*/  STL [R1+0x500], R12 ;  /* 0x0005000c01007387 */ /* 0x001fe20000100800 */
[----:B------:R-:W-:-:S03]  /*eabf0*/  IMAD.MOV.U32 R46, RZ, RZ, R13 ;  /* 0x000000ffff2e7224 */ /* 0x000fc600078e000d */
[----:B------:R-:W-:Y:S04]  /*eac00*/  STL.64 [R1+0x508], R14 ;  /* 0x0005080e01007387 */ /* 0x000fe80000100a00 */
[----:B------:R-:W3:Y:S04]  /*eac10*/  LDL.LU R49, [R1+0x5490] ;  /* 0x0054900001317983 */ /* 0x000ee80000300800 */
[----:B------:R-:W3:Y:S04]  /*eac20*/  LDL.LU R48, [R1+0x548c] ;  /* 0x00548c0001307983 */ /* 0x000ee80000300800 */
[----:B------:R-:W3:Y:S04]  /*eac30*/  LDL.LU R24, [R1+0x5474] ;  /* 0x0054740001187983 */ /* 0x000ee80000300800 */
[----:B------:R-:W-:Y:S01]  /*eac40*/  STL [R1+0x5680], R46 ;  /* 0x0056802e01007387 */ /* 0x000fe20000100800 */
[----:B------:R-:W-:-:S03]  /*eac50*/  PRMT R10, R26, 0x5210, R5 ;  /* 0x000052101a0a7816 */ /* 0x000fc60000000005 */
[----:B------:R-:W3:Y:S01]  /*eac60*/  LDL.LU R25, [R1+0x5470] ;  /* 0x0054700001197983 */ /* 0x000ee20000300800 */
[----:B------:R-:W-:-:S03]  /*eac70*/  PRMT R11, R18, 0x5210, R4 ;  /* 0x00005210120b7816 */ /* 0x000fc60000000004 */
[----:B------:R-:W3:Y:S04]  /*eac80*/  LDL.LU R26, [R1+0x1d3c] ;  /* 0x001d3c00011a7983 */ /* 0x000ee80000300800 */
[----:B------:R-:W3:Y:S01]  /*eac90*/  LDL.LU R18, [R1+0x1d48] ;  /* 0x001d480001127983 */ /* 0x000ee20000300800 */
[----:B------:R-:W-:Y:S01]  /*eaca0*/  NOP ;  /* 0x0000000000007918 */ /* 0x000fe20000000000 */
[----:B------:R-:W-:Y:S02]  /*eacb0*/  LOP3.LUT R31, R19, 0xffff, RZ, 0xc0, !PT ;  /* 0x0000ffff131f7812 */ /* 0x000fe400078ec0ff */
[----:B------:R-:W3:Y:S01]  /*eacc0*/  LDL.LU R19, [R1+0x1d38] ;  /* 0x001d380001137983 */ /* 0x000ee20000300800 */
[----:B------:R-:W-:-:S03]  /*eacd0*/  LOP3.LUT R35, R20, 0xffff, RZ, 0xc0, !PT ;  /* 0x0000ffff14237812 */ /* 0x000fc600078ec0ff */
[----:B------:R-:W-:Y:S04]  /*eace0*/  STSM.16.M88.4 [R3], R8 ;  /* 0x0000000803007844 */ /* 0x000fe80000000200 */
[----:B------:R-:W3:Y:S01]  /*eacf0*/  LDL.LU R20, [R1+0x80c] ;  /* 0x00080c0001147983 */ /* 0x000ee20000300800 */
[----:B------:R-:W-:-:S03]  /*ead00*/  NOP ;  /* 0x0000000000007918 */ /* 0x000fc60000000000 */
[----:B------:R-:W0:Y:S01]  /*ead10*/  LDS.128 R12, [R3] ;  /* 0x00000000030c7984 */ /* 0x000e220000000c00 */
[----:B------:R-:W-:Y:S02]  /*ead20*/  LOP3.LUT R39, R27, 0xffff, RZ, 0xc0, !PT ;  /* 0x0000ffff1b277812 */ /* 0x000fe400078ec0ff */
[----:B------:R-:W-:Y:S01]  /*ead30*/  LOP3.LUT R21, R21, 0xffff, RZ, 0xc0, !PT ;  /* 0x0000ffff15157812 */ /* 0x000fe200078ec0ff */
[----:B0-----:R-:W-:Y:S04]  /*ead40*/  STL [R1+0x4fc], R15 ;  /* 0x0004fc0f01007387 */ /* 0x001fe80000100800 */
[----:B------:R-:W3:Y:S01]  /*ead50*/  LDL.LU R27, [R1+0x52d0] ;  /* 0x0052d000011b7983 */ /* 0x000ee20000300800 */
[----:B------:R-:W-:Y:S02]  /*ead60*/  IMAD.MOV.U32 R46, RZ, RZ, R12 ;  /* 0x000000ffff2e7224 */ /* 0x000fe400078e000c */
[----:B------:R-:W-:-:S02]  /*ead70*/  IMAD.MOV.U32 R45, RZ, RZ, R13 ;  /* 0x000000ffff2d7224 */ /* 0x000fc400078e000d */
[----:B------:R-:W-:Y:S01]  /*ead80*/  IMAD.MOV.U32 R47, RZ, RZ, R14 ;  /* 0x000000ffff2f7224 */ /* 0x000fe200078e000e */
[----:B------:R-:W-:Y:S01]  /*ead90*/  NOP ;  /* 0x0000000000007918 */ /* 0x000fe20000000000 */
[----:B--2---:R-:W-:Y:S02]  /*eada0*/  PRMT R8, R16, 0x4210, R31 ;  /* 0x0000421010087816 */ /* 0x004fe4000000001f */
[----:B----4-:R-:W-:Y:S01]  /*eadb0*/  PRMT R9, R17, 0x4210, R35 ;  /* 0x0000421011097816 */ /* 0x010fe20000000023 */
[----:B------:R-:W2:Y:S01]  /*eadc0*/  LDL.LU R16, [R1+0x52c4] ;  /* 0x0052c40001107983 */ /* 0x000ea20000300800 */
[----:B------:R-:W-:-:S03]  /*eadd0*/  PRMT R10, R22, 0x4210, R39 ;  /* 0x00004210160a7816 */ /* 0x000fc60000000027 */
[----:B------:R-:W4:Y:S01]  /*eade0*/  LDL.LU R17, [R1+0x5270] ;  /* 0x0052700001117983 */ /* 0x000f220000300800 */
[----:B------:R-:W-:-:S03]  /*eadf0*/  PRMT R11, R23, 0x4210, R21 ;  /* 0x00004210170b7816 */ /* 0x000fc60000000015 */
[----:B------:R-:W4:Y:S04]  /*eae00*/  LDL.LU R22, [R1+0x526c] ;  /* 0x00526c0001167983 */ /* 0x000f280000300800 */
[----:B------:R-:W4:Y:S04]  /*eae10*/  LDL.LU R23, [R1+0x1d68] ;  /* 0x001d680001177983 */ /* 0x000f280000300800 */
[----:B------:R-:W-:Y:S01]  /*eae20*/  STSM.16.M88.4 [R3], R8 ;  /* 0x0000000803007844 */ /* 0x000fe20000000200 */
[----:B------:R-:W-:-:S03]  /*eae30*/  NOP ;  /* 0x0000000000007918 */ /* 0x000fc60000000000 */
[----:B------:R-:W0:Y:S04]  /*eae40*/  LDS.128 R12, [R3] ;  /* 0x00000000030c7984 */ /* 0x000e280000000c00 */
[----:B------:R-:W-:Y:S04]  /*eae50*/  STL.64 [R1+0x5690], R44 ;  /* 0x0056902c01007387 */ /* 0x000fe80000100a00 */
[----:B------:R-:W4:Y:S04]  /*eae60*/  LDL.LU R53, [R1+0x1d5c] ;  /* 0x001d5c0001357983 */ /* 0x000f280000300800 */
[----:B------:R-:W4:Y:S04]  /*eae70*/  LDL.LU R52, [R1+0x1d58] ;  /* 0x001d580001347983 */ /* 0x000f280000300800 */
[----:B------:R-:W4:Y:S04]  /*eae80*/  LDL.LU R51, [R1+0x1d4c] ;  /* 0x001d4c0001337983 */ /* 0x000f280000300800 */
[----:B------:R-:W4:Y:S01]  /*eae90*/  LDL.LU R50, [R1+0x1fb4] ;  /* 0x001fb40001327983 */ /* 0x000f220000300800 */
[----:B---3--:R-:W-:-:S02]  /*eaea0*/  LOP3.LUT R54, R49, 0xffff, RZ, 0xc0, !PT ;  /* 0x0000ffff31367812 */ /* 0x008fc400078ec0ff */
[----:B------:R-:W-:Y:S01]  /*eaeb0*/  LOP3.LUT R43, R48, 0xffff, RZ, 0xc0, !PT ;  /* 0x0000ffff302b7812 */ /* 0x000fe200078ec0ff */
[----:B0-----:R-:W-:Y:S01]  /*eaec0*/  STL.64 [R1+0x4e0], R12 ;  /* 0x0004e00c01007387 */ /* 0x001fe20000100a00 */
[----:B------:R-:W-:-:S03]  /*eaed0*/  LOP3.LUT R42, R24, 0xffff, RZ, 0xc0, !PT ;  /* 0x0000ffff182a7812 */ /* 0x000fc600078ec0ff */
[----:B------:R-:W-:Y:S04]  /*eaee0*/  STL [R1+0x4ec], R15 ;  /* 0x0004ec0f01007387 */ /* 0x000fe80000100800 */
[----:B------:R-:W3:Y:S04]  /*eaef0*/  LDL.LU R24, [R1+0x1fb0] ;  /* 0x001fb00001187983 */ /* 0x000ee80000300800 */
[----:B------:R-:W3:Y:S01]  /*eaf00*/  LDL.LU R57, [R1+0x1f4c] ;  /* 0x001f4c0001397983 */ /* 0x000ee20000300800 */
[----:B------:R-:W-:Y:S02]  /*eaf10*/  PRMT R8, R26, 0x4210, R54 ;  /* 0x000042101a087816 */ /* 0x000fe40000000036 */
[----:B------:R-:W-:Y:S01]  /*eaf20*/  PRMT R9, R18, 0x4210, R43 ;  /* 0x0000421012097816 */ /* 0x000fe2000000002b */
[----:B------:R-:W3:Y:S04]  /*eaf30*/  LDL.LU R26, [R1+0x1f44] ;  /* 0x001f4400011a7983 */ /* 0x000ee80000300800 */
[----:B------:R-:W3:Y:S01]  /*eaf40*/  LDL.LU R18, [R1+0x1d88] ;  /* 0x001d880001127983 */ /* 0x000ee20000300800 */
[----:B------:R-:W-:-:S03]  /*eaf50*/  PRMT R10, R19, 0x4210, R42 ;  /* 0x00004210130a7816 */ /* 0x000fc6000000002a */
[----:B------:R-:W3:Y:S01]  /*eaf60*/  LDL.LU R19, [R1+0x1d7c] ;  /* 0x001d7c0001137983 */ /* 0x000ee20000300800 */
[----:B------:R-:W-:Y:S01]  /*eaf70*/  LOP3.LUT R41, R25, 0xffff, RZ, 0xc0, !PT ;  /* 0x0000ffff19297812 */ /* 0x000fe200078ec0ff */
[----:B------:R-:W-:Y:S01]  /*eaf80*/  IMAD.MOV.U32 R49, RZ, RZ, R14 ;  /* 0x000000ffff317224 */ /* 0x000fe200078e000e */
[----:B------:R-:W-:Y:S02]  /*eaf90*/  NOP ;  /* 0x0000000000007918 */ /* 0x000fe40000000000 */
[----:B------:R-:W-:Y:S02]  /*eafa0*/  PRMT R11, R20, 0x4210, R41 ;  /* 0x00004210140b7816 */ /* 0x000fe40000000029 */
[----:B------:R-:W3:Y:S04]  /*eafb0*/  LDL.LU R20, [R1+0x1d78] ;  /* 0x001d780001147983 */ /* 0x000ee80000300800 */
[----:B------:R-:W-:Y:S04]  /*eafc0*/  STL [R1+0x565c], R49 ;  /* 0x00565c3101007387 */ /* 0x000fe80000100800 */
[----:B------:R-:W3:Y:S04]  /*eafd0*/  LDL.LU R56, [R1+0x1d6c] ;  /* 0x001d6c0001387983 */ /* 0x000ee80000300800 */
[----:B------:R-:W3:Y:S04]  /*eafe0*/  LDL.LU R55, [R1+0x298] ;  /* 0x0002980001377983 */ /* 0x000ee80000300800 */
[----:B------:R0:W-:Y:S04]  /*eaff0*/  STSM.16.M88.4 [R3], R8 ;  /* 0x0000000803007844 */ /* 0x0001e80000000200 */
[----:B------:R-:W3:Y:S01]  /*eb000*/  LDL.LU R48, [R1+0x290] ;  /* 0x0002900001307983 */ /* 0x000ee20000300800 */
[----:B------:R-:W-:-:S03]  /*eb010*/  NOP ;  /* 0x0000000000007918 */ /* 0x000fc60000000000 */
[----:B------:R-:W1:Y:S01]  /*eb020*/  LDS.128 R12, [R3] ;  /* 0x00000000030c7984 */ /* 0x000e620000000c00 */
[----:B------:R-:W-:Y:S02]  /*eb030*/  LOP3.LUT R25, R27, 0xffff, RZ, 0xc0, !PT ;  /* 0x0000ffff1b197812 */ /* 0x000fe400078ec0ff */
[----:B--2---:R-:W-:Y:S02]  /*eb040*/  LOP3.LUT R27, R16, 0xffff, RZ, 0xc0, !PT ;  /* 0x0000ffff101b7812 */ /* 0x004fe400078ec0ff */
[----:B----4-:R-:W-:Y:S02]  /*eb050*/  LOP3.LUT R16, R22, 0xffff, RZ, 0xc0, !PT ;  /* 0x0000ffff16107812 */ /* 0x010fe400078ec0ff */
[----:B0-----:R-:W-:Y:S01]  /*eb060*/  PRMT R8, R23, 0x4210, R25 ;  /* 0x0000421017087816 */ /* 0x001fe20000000019 */
[----:B------:R-:W2:Y:S04]  /*eb070*/  LDL.LU R22, [R1+0x28c] ;  /* 0x00028c0001167983 */ /* 0x000ea80000300800 */
[----:B------:R-:W4:Y:S01]  /*eb080*/  LDL.LU R23, [R1+0x288] ;  /* 0x0002880001177983 */ /* 0x000f220000300800 */
[----:B------:R-:W-:-:S03]  /*eb090*/  LOP3.LUT R17, R17, 0xffff, RZ, 0xc0, !PT ;  /* 0x0000ffff11117812 */ /* 0x000fc600078ec0ff */
[----:B-1----:R0:W-:Y:S04]  /*eb0a0*/  STL.64 [R1+0x4d0], R12 ;  /* 0x0004d00c01007387 */ /* 0x0021e80000100a00 */
[----:B------:R1:W-:Y:S01]  /*eb0b0*/  STL.64 [R1+0x4d8], R14 ;  /* 0x0004d80e01007387 */ /* 0x0003e20000100a00 */
[----:B------:R-:W-:Y:S02]  /*eb0c0*/  PRMT R9, R53, 0x4210, R27 ;  /* 0x0000421035097816 */ /* 0x000fe4000000001b */
[----:B------:R-:W-:Y:S01]  /*eb0d0*/  PRMT R10, R52, 0x4210, R17 ;  /* 0x00004210340a7816 */ /* 0x000fe20000000011 */
[----:B------:R-:W2:Y:S01]  /*eb0e0*/  LDL.LU R53, [R1+0x2a0] ;  /* 0x0002a00001357983 */ /* 0x000ea20000300800 */
[----:B------:R-:W-:-:S03]  /*eb0f0*/  PRMT R11, R51, 0x4210, R16 ;  /* 0x00004210330b7816 */ /* 0x000fc60000000010 */
[----:B------:R-:W2:Y:S01]  /*eb100*/  LDL.LU R52, [R1+0x29c] ;  /* 0x00029c0001347983 */ /* 0x000ea20000300800 */
[----:B------:R-:W-:-:S03]  /*eb110*/  LOP3.LUT R40, R50, 0xffff, RZ, 0xc0, !PT ;  /* 0x0000ffff32287812 */ /* 0x000fc600078ec0ff */
[----:B------:R-:W2:Y:S04]  /*eb120*/  LDL.LU R51, [R1+0x294] ;  /* 0x0002940001337983 */ /* 0x000ea80000300800 */
[----:B------:R-:W2:Y:S01]  /*eb130*/  LDL.LU R50, [R1+0x184] ;  /* 0x0001840001327983 */ /* 0x000ea20000300800 */
[----:B------:R-:W-:Y:S01]  /*eb140*/  NOP ;  /* 0x0000000000007918 */ /* 0x000fe20000000000 */
[----:B---3--:R-:W-:Y:S02]  /*eb150*/  LOP3.LUT R24, R24, 0xffff, RZ, 0xc0, !PT ;  /* 0x0000ffff18187812 */ /* 0x008fe400078ec0ff */
[----:B------:R-:W-:Y:S02]  /*eb160*/  LOP3.LUT R4, R26, 0xffff, RZ, 0xc0, !PT ;  /* 0x0000ffff1a047812 */ /* 0x000fe400078ec0ff */
[----:B0-----:R-:W-:Y:S01]  /*eb170*/  PRMT R12, R18, 0x4210, R40 ;  /* 0x00004210120c7816 */ /* 0x001fe20000000028 */
[----:B------:R-:W3:Y:S04]  /*eb180*/  LDL.LU R26, [R1+0x2a8] ;  /* 0x0002a800011a7983 */ /* 0x000ee80000300800 */
[----:B------:R-:W3:Y:S01]  /*eb190*/  LDL.LU R18, [R1+0x2ac] ;  /* 0x0002ac0001127983 */ /* 0x000ee20000300800 */
[----:B------:R-:W-:-:S03]  /*eb1a0*/  PRMT R13, R19, 0x4210, R24 ;  /* 0x00004210130d7816 */ /* 0x000fc60000000018 */
[----:B------:R-:W3:Y:S01]  /*eb1b0*/  LDL.LU R19, [R1+0x2a4] ;  /* 0x0002a40001137983 */ /* 0x000ee20000300800 */
[----:B------:R-:W-:-:S03]  /*eb1c0*/  LOP3.LUT R5, R57, 0xffff, RZ, 0xc0, !PT ;  /* 0x0000ffff39057812 */ /* 0x000fc600078ec0ff */
[----:B------:R-:W-:Y:S01]  /*eb1d0*/  STSM.16.M88.4 [R3], R8 ;  /* 0x0000000803007844 */ /* 0x000fe20000000200 */
[----:B------:R-:W-:Y:S01]  /*eb1e0*/  NOP ;  /* 0x0000000000007918 */ /* 0x000fe20000000000 */
[----:B-1----:R-:W-:Y:S02]  /*eb1f0*/  PRMT R14, R20, 0x4210, R5 ;  /* 0x00004210140e7816 */ /* 0x002fe40000000005 */
[----:B------:R-:W0:Y:S04]  /*eb200*/  LDS.128 R8, [R3] ;  /* 0x0000000003087984 */ /* 0x000e280000000c00 */
[----:B------:R-:W3:Y:S01]  /*eb210*/  LDL.LU R20, [R1+0x180] ;  /* 0x0001800001147983 */ /* 0x000ee20000300800 */
[----:B------:R-:W-:Y:S01]  /*eb220*/  PRMT R15, R56, 0x4210, R4 ;  /* 0x00004210380f7816 */ /* 0x000fe20000000004 */
[----:B------:R-:W-:-:S04]  /*eb230*/  NOP ;  /* 0x0000000000007918 */ /* 0x000fc80000000000 */
[----:B------:R-:W-:Y:S01]  /*eb240*/  STSM.16.M88.4 [R3], R12 ;  /* 0x0000000c03007844 */ /* 0x000fe20000000200 */
[----:B------:R-:W-:-:S03]  /*eb250*/  NOP ;  /* 0x0000000000007918 */ /* 0x000fc60000000000 */
[----:B------:R-:W1:Y:S04]  /*eb260*/  LDS.128 R12, [R3] ;  /* 0x00000000030c7984 */ /* 0x000e680000000c00 */
[----:B0-----:R0:W-:Y:S04]  /*eb270*/  STL.64 [R1+0x4c0], R8 ;  /* 0x0004c00801007387 */ /* 0x0011e80000100a00 */
[----:B------:R4:W-:Y:S01]  /*eb280*/  STL.64 [R1+0x4c8], R10 ;  /* 0x0004c80a01007387 */ /* 0x0009e20000100a00 */
[----:B0-----:R-:W-:-:S03]  /*eb290*/  PRMT R9, R48, 0x5210, R35 ;  /* 0x0000521030097816 */ /* 0x001fc60000000023 */
[----:B------:R-:W3:Y:S01]  /*eb2a0*/  LDL.LU R48, [R1+0x2b4] ;  /* 0x0002b40001307983 */ /* 0x000ee20000300800 */
[----:B------:R-:W-:Y:S02]  /*eb2b0*/  PRMT R8, R55, 0x5210, R31 ;  /* 0x0000521037087816 */ /* 0x000fe4000000001f */
[----:B----4-:R-:W-:Y:S02]  /*eb2c0*/  PRMT R11, R23, 0x5210, R21 ;  /* 0x00005210170b7816 */ /* 0x010fe40000000015 */
[----:B------:R-:W4:Y:S04]  /*eb2d0*/  LDL.LU R21, [R1+0x2b8] ;  /* 0x0002b80001157983 */ /* 0x000f280000300800 */
[----:B-1----:R-:W-:Y:S01]  /*eb2e0*/  STL.64 [R1+0x4b0], R12 ;  /* 0x0004b00c01007387 */ /* 0x002fe20000100a00 */
[----:B--2---:R-:W-:-:S03]  /*eb2f0*/  PRMT R10, R22, 0x5210, R39 ;  /* 0x00005210160a7816 */ /* 0x004fc60000000027 */
[----:B------:R-:W-:Y:S04]  /*eb300*/  STL.64 [R1+0x4b8], R14 ;  /* 0x0004b80e01007387 */ /* 0x000fe80000100a00 */
[----:B------:R-:W2:Y:S04]  /*eb310*/  LDL.LU R22, [R1+0x2b0] ;  /* 0x0002b00001167983 */ /* 0x000ea80000300800 */
[----:B------:R-:W2:Y:S01]  /*eb320*/  LDL.LU R23, [R1+0x17c] ;  /* 0x00017c0001177983 */ /* 0x000ea20000300800 */
[----:B------:R-:W-:-:S03]  /*eb330*/  NOP ;  /* 0x0000000000007918 */ /* 0x000fc60000000000 */
[----:B------:R0:W-:Y:S01]  /*eb340*/  STSM.16.M88.4 [R3], R8 ;  /* 0x0000000803007844 */ /* 0x0001e20000000200 */
[----:B------:R-:W-:-:S03]  /*eb350*/  NOP ;  /* 0x0000000000007918 */ /* 0x000fc60000000000 */
[----:B------:R-:W1:Y:S01]  /*eb360*/  LDS.128 R12, [R3] ;  /* 0x00000000030c7984 */ /* 0x000e620000000c00 */
[----:B0-----:R-:W-:Y:S02]  /*eb370*/  PRMT R8, R53, 0x5210, R54 ;  /* 0x0000521035087816 */ /* 0x001fe40000000036 */
[----:B------:R-:W-:Y:S02]  /*eb380*/  PRMT R9, R52, 0x5210, R43 ;  /* 0x0000521034097816 */ /* 0x000fe4000000002b */
[----:B------:R-:W-:Y:S02]  /*eb390*/  PRMT R10, R51, 0x5210, R42 ;  /* 0x00005210330a7816 */ /* 0x000fe4000000002a */
[----:B------:R-:W-:Y:S01]  /*eb3a0*/  PRMT R11, R50, 0x5210, R41 ;  /* 0x00005210320b7816 */ /* 0x000fe20000000029 */
[----:B------:R-:W-:-:S04]  /*eb3b0*/  NOP ;  /* 0x0000000000007918 */ /* 0x000fc80000000000 */
[----:B------:R3:W-:Y:S02]  /*eb3c0*/  STSM.16.M88.4 [R3], R8 ;  /* 0x0000000803007844 */ /* 0x0007e40000000200 */
[----:B---3--:R-:W-:Y:S02]  /*eb3d0*/  PRMT R8, R26, 0x5210, R25 ;  /* 0x000052101a087816 */ /* 0x008fe40000000019 */
[----:B-1----:R-:W-:Y:S04]  /*eb3e0*/  STL.64 [R1+0x4a0], R12 ;  /* 0x0004a00c01007387 */ /* 0x002fe80000100a00 */
[----:B------:R-:W-:Y:S04]  /*eb3f0*/  STL.64 [R1+0x4a8], R14 ;  /* 0x0004a80e01007387 */ /* 0x000fe80000100a00 */
[----:B------:R-:W3:Y:S04]  /*eb400*/  LDL.LU R25, [R1+0x553c] ;  /* 0x00553c0001197983 */ /* 0x000ee80000300800 */
[----:B------:R-:W3:Y:S01]  /*eb410*/  LDL.LU R26, [R1+0x5538] ;  /* 0x00553800011a7983 */ /* 0x000ee20000300800 */
[----:B------:R-:W-:-:S03]  /*eb420*/  NOP ;  /* 0x0000000000007918 */ /* 0x000fc60000000000 */
[----:B------:R-:W0:Y:S01]  /*eb430*/  LDS.128 R12, [R3] ;  /* 0x00000000030c7984 */ /* 0x000e220000000c00 */
[----:B------:R-:W-:-:S03]  /*eb440*/  PRMT R10, R19, 0x5210, R17 ;  /* 0x00005210130a7816 */ /* 0x000fc60000000011 */
[----:B------:R-:W3:Y:S01]  /*eb450*/  LDL.LU R19, [R1+0x5534] ;  /* 0x0055340001137983 */ /* 0x000ee20000300800 */
[----:B------:R-:W-:Y:S02]  /*eb460*/  PRMT R9, R18, 0x5210, R27 ;  /* 0x0000521012097816 */ /* 0x000fe4000000001b */
[----:B------:R-:W-:Y:S01]  /*eb470*/  PRMT R11, R20, 0x5210, R16 ;  /* 0x00005210140b7816 */ /* 0x000fe20000000010 */
[----:B------:R-:W-:Y:S01]  /*eb480*/  NOP ;  /* 0x0000000000007918 */ /* 0x000fe20000000000 */
[----:B------:R-:W3:Y:S04]  /*eb490*/  LDL.LU R16, [R1+0x5530] ;  /* 0x0055300001107983 */ /* 0x000ee80000300800 */
[----:B------:R-:W3:Y:S04]  /*eb4a0*/  LDL.LU R27, [R1+0x1da8] ;  /* 0x001da800011b7983 */ /* 0x000ee80000300800 */
[----:B------:R-:W3:Y:S04]  /*eb4b0*/  LDL.LU R17, [R1+0x1d9c] ;  /* 0x001d9c0001117983 */ /* 0x000ee80000300800 */
[----:B------:R-:W3:Y:S04]  /*eb4c0*/  LDL.LU R18, [R1+0x1d8c] ;  /* 0x001d8c0001127983 */ /* 0x000ee80000300800 */
[----:B------:R-:W3:Y:S04]  /*eb4d0*/  LDL.LU R20, [R1+0x1d98] ;  /* 0x001d980001147983 */ /* 0x000ee80000300800 */
[----:B------:R-:W-:Y:S04]  /*eb4e0*/  STSM.16.M88.4 [R3], R8 ;  /* 0x0000000803007844 */ /* 0x000fe80000000200 */
[----:B0-----:R-:W-:Y:S04]  /*eb4f0*/  STL.64 [R1+0x490], R12 ;  /* 0x0004900c01007387 */ /* 0x001fe80000100a00 */
[----:B------:R-:W-:Y:S01]  /*eb500*/  STL [R1+0x49c], R15 ;  /* 0x00049c0f01007387 */ /* 0x000fe20000100800 */
[----:B------:R-:W-:Y:S01]  /*eb510*/  IMAD.MOV.U32 R50, RZ, RZ, R14 ;  /* 0x000000ffff327224 */ /* 0x000fe200078e000e */
[----:B------:R-:W-:-:S02]  /*eb520*/  NOP ;  /* 0x0000000000007918 */ /* 0x000fc40000000000 */
[----:B------:R-:W0:Y:S04]  /*eb530*/  LDS.128 R12, [R3] ;  /* 0x00000000030c7984 */ /* 0x000e280000000c00 */
[----:B------:R-:W-:Y:S04]  /*eb540*/  STL [R1+0x5658], R50 ;  /* 0x0056583201007387 */ /* 0x000fe80000100800 */
[----:B0-----:R-:W-:Y:S04]  /*eb550*/  STL [R1+0x480], R12 ;  /* 0x0004800c01007387 */ /* 0x001fe80000100800 */
[----:B------:R-:W-:Y:S01]  /*eb560*/  STL [R1+0x488], R14 ;  /* 0x0004880e01007387 */ /* 0x000fe20000100800 */
[----:B------:R-:W-:Y:S01]  /*eb570*/  IMAD.MOV.U32 R51, RZ, RZ, R15 ;  /* 0x000000ffff337224 */ /* 0x000fe200078e000f */
[----:B----4-:R-:W-:-:S02]  /*eb580*/  PRMT R9, R21, 0x5210, R24 ;  /* 0x0000521015097816 */ /* 0x010fc40000000018 */
[----:B------:R-:W4:Y:S01]  /*eb590*/  LDL.LU R21, [R1+0x54b4] ;  /* 0x0054b40001157983 */ /* 0x000f220000300800 */
[----:B--2---:R-:W-:Y:S02]  /*eb5a0*/  PRMT R10, R22, 0x5210, R5 ;  /* 0x00005210160a7816 */ /* 0x004fe40000000005 */
[----:B------:R-:W-:Y:S01]  /*eb5b0*/  PRMT R11, R23, 0x5210, R4 ;  /* 0x00005210170b7816 */ /* 0x000fe20000000004 */
[----:B------:R-:W2:Y:S04]  /*eb5c0*/  LDL.LU R22, [R1+0x54b0] ;  /* 0x0054b00001167983 */ /* 0x000ea80000300800 */
[----:B------:R-:W2:Y:S04]  /*eb5d0*/  LDL.LU R23, [R1+0x549c] ;  /* 0x00549c0001177983 */ /* 0x000ea80000300800 */
[----:B------:R-:W-:Y:S04]  /*eb5e0*/  STL [R1+0x564c], R51 ;  /* 0x00564c3301007387 */ /* 0x000fe80000100800 */
[----:B------:R-:W2:Y:S04]  /*eb5f0*/  LDL.LU R53, [R1+0x5498] ;  /* 0x0054980001357983 */ /* 0x000ea80000300800 */
[----:B------:R-:W2:Y:S04]  /*eb600*/  LDL.LU R52, [R1+0x1dc8] ;  /* 0x001dc80001347983 */ /* 0x000ea80000300800 */
[----:B------:R-:W2:Y:S01]  /*eb610*/  LDL.LU R24, [R1+0x1dbc] ;  /* 0x001dbc0001187983 */ /* 0x000ea20000300800 */
[----:B---3--:R-:W-:-:S03]  /*eb620*/  LOP3.LUT R31, R25, 0xffff, RZ, 0xc0, !PT ;  /* 0x0000ffff191f7812 */ /* 0x008fc600078ec0ff */
[----:B------:R-:W3:Y:S01]  /*eb630*/  LDL.LU R25, [R1+0x1dac] ;  /* 0x001dac0001197983 */ /* 0x000ee20000300800 */
[----:B------:R-:W-:-:S03]  /*eb640*/  LOP3.LUT R39, R19, 0xffff, RZ, 0xc0, !PT ;  /* 0x0000ffff13277812 */ /* 0x000fc600078ec0ff */
[----:B------:R-:W3:Y:S01]  /*eb650*/  LDL.LU R19, [R1+0x1db8] ;  /* 0x001db80001137983 */ /* 0x000ee20000300800 */
[----:B------:R-:W-:Y:S01]  /*eb660*/  PRMT R8, R48, 0x5210, R40 ;  /* 0x0000521030087816 */ /* 0x000fe20000000028 */
[----:B------:R-:W-:-:S04]  /*eb670*/  NOP ;  /* 0x0000000000007918 */ /* 0x000fc80000000000 */
[----:B------:R0:W-:Y:S01]  /*eb680*/  STSM.16.M88.4 [R3], R8 ;  /* 0x0000000803007844 */ /* 0x0001e20000000200 */
[----:B------:R-:W-:Y:S01]  /*eb690*/  IMAD.MOV.U32 R49, RZ, RZ, R13 ;  /* 0x000000ffff317224 */ /* 0x000fe200078e000d */
[----:B------:R-:W-:Y:S02]  /*eb6a0*/  NOP ;  /* 0x0000000000007918 */ /* 0x000fe40000000000 */
[----:B------:R-:W1:Y:S01]  /*eb6b0*/  LDS.128 R12, [R3] ;  /* 0x00000000030c7984 */ /* 0x000e620000000c00 */
[----:B------:R-:W-:Y:S02]  /*eb6c0*/  LOP3.LUT R35, R26, 0xffff, RZ, 0xc0, !PT ;  /* 0x0000ffff1a237812 */ /* 0x000fe400078ec0ff */
[----:B0-----:R-:W-:Y:S02]  /*eb6d0*/  PRMT R8, R27, 0x4210, R31 ;  /* 0x000042101b087816 */ /* 0x001fe4000000001f */
[----:B------:R-:W-:Y:S02]  /*eb6e0*/  PRMT R9, R17, 0x4210, R35 ;  /* 0x0000421011097816 */ /* 0x000fe40000000023 */
[----:B------:R-:W-:-:S02]  /*eb6f0*/  LOP3.LUT R16, R16, 0xffff, RZ, 0xc0, !PT ;  /* 0x0000ffff10107812 */ /* 0x000fc400078ec0ff */
[----:B------:R-:W-:Y:S02]  /*eb700*/  PRMT R10, R18, 0x4210, R39 ;  /* 0x00004210120a7816 */ /* 0x000fe40000000027 */
[----:B------:R-:W-:Y:S01]  /*eb710*/  PRMT R11, R20, 0x4210, R16 ;  /* 0x00004210140b7816 */ /* 0x000fe20000000010 */
[----:B------:R-:W-:Y:S01]  /*eb720*/  NOP ;  /* 0x0000000000007918 */ /* 0x000fe20000000000 */
[----:B-1----:R-:W-:Y:S04]  /*eb730*/  STL [R1+0x47c], R15 ;  /* 0x00047c0f01007387 */ /* 0x002fe80000100800 */
[----:B------:R-:W3:Y:S04]  /*eb740*/  LDL.LU R26, [R1+0x5340] ;  /* 0x00534000011a7983 */ /* 0x000ee80000300800 */
[----:B------:R-:W3:Y:S04]  /*eb750*/  LDL.LU R27, [R1+0x5338] ;  /* 0x00533800011b7983 */ /* 0x000ee80000300800 */
[----:B------:R-:W3:Y:S01]  /*eb760*/  LDL.LU R17, [R1+0x52ec] ;  /* 0x0052ec0001117983 */ /* 0x000ee20000300800 */
[----:B------:R-:W-:-:S02]  /*eb770*/  IMAD.MOV.U32 R48, RZ, RZ, R12 ;  /* 0x000000ffff307224 */ /* 0x000fc400078e000c */
[----:B------:R-:W-:Y:S02]  /*eb780*/  IMAD.MOV.U32 R50, RZ, RZ, R13 ;  /* 0x000000ffff327224 */ /* 0x000fe400078e000d */
[----:B------:R-:W-:Y:S01]  /*eb790*/  IMAD.MOV.U32 R51, RZ, RZ, R14 ;  /* 0x000000ffff337224 */ /* 0x000fe200078e000e */
[----:B------:R-:W3:Y:S04]  /*eb7a0*/  LDL.LU R18, [R1+0x52e8] ;  /* 0x0052e80001127983 */ /* 0x000ee80000300800 */
[----:B------:R-:W3:Y:S04]  /*eb7b0*/  LDL.LU R20, [R1+0x1dec] ;  /* 0x001dec0001147983 */ /* 0x000ee80000300800 */
[----:B------:R2:W-:Y:S04]  /*eb7c0*/  STL.64 [R1+0x5668], R48 ;  /* 0x0056683001007387 */ /* 0x0005e80000100a00 */
[----:B------:R-:W-:Y:S04]  /*eb7d0*/  STL.64 [R1+0x5708], R50 ;  /* 0x0057083201007387 */ /* 0x000fe80000100a00 */
[----:B------:R-:W-:Y:S01]  /*eb7e0*/  STSM.16.M88.4 [R3], R8 ;  /* 0x0000000803007844 */ /* 0x000fe20000000200 */
[----:B------:R-:W-:-:S03]  /*eb7f0*/  NOP ;  /* 0x0000000000007918 */ /* 0x000fc60000000000 */
[----:B------:R-:W0:Y:S01]  /*eb800*/  LDS.128 R12, [R3] ;  /* 0x00000000030c7984 */ /* 0x000e220000000c00 */
[----:B----4-:R-:W-:-:S03]  /*eb810*/  LOP3.LUT R59, R21, 0xffff, RZ, 0xc0, !PT ;  /* 0x0000ffff153b7812 */ /* 0x010fc600078ec0ff */
[----:B------:R-:W4:Y:S01]  /*eb820*/  LDL.LU R21, [R1+0x1dd8] ;  /* 0x001dd80001157983 */ /* 0x000f220000300800 */
[----:B--2---:R-:W-:Y:S02]  /*eb830*/  LOP3.LUT R48, R22, 0xffff, RZ, 0xc0, !PT ;  /* 0x0000ffff16307812 */ /* 0x004fe400078ec0ff */
[----:B------:R-:W-:Y:S01]  /*eb840*/  LOP3.LUT R45, R23, 0xffff, RZ, 0xc0, !PT ;  /* 0x0000ffff172d7812 */ /* 0x000fe200078ec0ff */
[----:B------:R-:W2:Y:S04]  /*eb850*/  LDL.LU R22, [R1+0x1dcc] ;  /* 0x001dcc0001167983 */ /* 0x000ea80000300800 */
[----:B------:R-:W2:Y:S04]  /*eb860*/  LDL.LU R23, [R1+0x85c] ;  /* 0x00085c0001177983 */ /* 0x000ea80000300800 */
[----:B------:R-:W2:Y:S01]  /*eb870*/  LDL.LU R54, [R1+0x1fa4] ;  /* 0x001fa40001367983 */ /* 0x000ea20000300800 */
[----:B------:R-:W-:-:S03]  /*eb880*/  LOP3.LUT R44, R53, 0xffff, RZ, 0xc0, !PT ;  /* 0x0000ffff352c7812 */ /* 0x000fc600078ec0ff */
[----:B0-----:R-:W-:Y:S01]  /*eb890*/  STL [R1+0x460], R12 ;  /* 0x0004600c01007387 */ /* 0x001fe20000100800 */
[----:B------:R-:W-:-:S03]  /*eb8a0*/  PRMT R9, R24, 0x4210, R48 ;  /* 0x0000421018097816 */ /* 0x000fc60000000030 */
[----:B------:R0:W-:Y:S04]  /*eb8b0*/  STL.64 [R1+0x468], R14 ;  /* 0x0004680e01007387 */ /* 0x0001e80000100a00 */
[----:B------:R-:W2:Y:S04]  /*eb8c0*/  LDL.LU R24, [R1+0x1fa0] ;  /* 0x001fa00001187983 */ /* 0x000ea80000300800 */
[----:B------:R-:W2:Y:S01]  /*eb8d0*/  LDL.LU R53, [R1+0x1f58] ;  /* 0x001f580001357983 */ /* 0x000ea20000300800 */
[----:B---3--:R-:W-:-:S03]  /*eb8e0*/  PRMT R10, R25, 0x4210, R45 ;  /* 0x00004210190a7816 */ /* 0x008fc6000000002d */
[----:B------:R-:W3:Y:S01]  /*eb8f0*/  LDL.LU R25, [R1+0x1f54] ;  /* 0x001f540001197983 */ /* 0x000ee20000300800 */
[----:B------:R-:W-:-:S03]  /*eb900*/  PRMT R11, R19, 0x4210, R44 ;  /* 0x00004210130b7816 */ /* 0x000fc6000000002c */
[----:B------:R-:W3:Y:S01]  /*eb910*/  LDL.LU R19, [R1+0x1e0c] ;  /* 0x001e0c0001137983 */ /* 0x000ee20000300800 */
[----:B------:R-:W-:Y:S01]  /*eb920*/  PRMT R8, R52, 0x4210, R59 ;  /* 0x0000421034087816 */ /* 0x000fe2000000003b */
[----:B------:R-:W-:Y:S01]  /*eb930*/  IMAD.MOV.U32 R52, RZ, RZ, R13 ;  /* 0x000000ffff347224 */ /* 0x000fe200078e000d */
[----:B------:R-:W-:-:S04]  /*eb940*/  NOP ;  /* 0x0000000000007918 */ /* 0x000fc80000000000 */
[----:B------:R-:W-:Y:S04]  /*eb950*/  STL [R1+0x5638], R52 ;  /* 0x0056383401007387 */ /* 0x000fe80000100800 */
[----:B0-----:R-:W3:Y:S04]  /*eb960*/  LDL.LU R14, [R1+0x1e08] ;  /* 0x001e0800010e7983 */ /* 0x001ee80000300800 */
[----:B------:R-:W3:Y:S04]  /*eb970*/  LDL.LU R15, [R1+0x1de8] ;  /* 0x001de800010f7983 */ /* 0x000ee80000300800 */
[----:B------:R-:W3:Y:S04]  /*eb980*/  LDL.LU R61, [R1+0x1ddc] ;  /* 0x001ddc00013d7983 */ /* 0x000ee80000300800 */
[----:B------:R-:W3:Y:S04]  /*eb990*/  LDL.LU R60, [R1+0x2c4] ;  /* 0x0002c400013c7983 */ /* 0x000ee80000300800 */
[----:B------:R0:W-:Y:S01]  /*eb9a0*/  STSM.16.M88.4 [R3], R8 ;  /* 0x0000000803007844 */ /* 0x0001e20000000200 */
[----:B------:R-:W-:-:S02]  /*eb9b0*/  LOP3.LUT R43, R26, 0xffff, RZ, 0xc0, !PT ;  /* 0x0000ffff1a2b7812 */ /* 0x000fc400078ec0ff */
[----:B------:R-:W-:Y:S01]  /*eb9c0*/  LOP3.LUT R42, R27, 0xffff, RZ, 0xc0, !PT ;  /* 0x0000ffff1b2a7812 */ /* 0x000fe200078ec0ff */
[----:B------:R-:W3:Y:S04]  /*eb9d0*/  LDL.LU R26, [R1+0x2c8] ;  /* 0x0002c800011a7983 */ /* 0x000ee80000300800 */
[----:B------:R-:W3:Y:S01]  /*eb9e0*/  LDL.LU R27, [R1+0x2c0] ;  /* 0x0002c000011b7983 */ /* 0x000ee20000300800 */
[----:B------:R-:W-:-:S03]  /*eb9f0*/  LOP3.LUT R41, R17, 0xffff, RZ, 0xc0, !PT ;  /* 0x0000ffff11297812 */ /* 0x000fc600078ec0ff */
[----:B------:R-:W3:Y:S01]  /*eba00*/  LDL.LU R17, [R1+0x2bc] ;  /* 0x0002bc0001117983 */ /* 0x000ee20000300800 */
[----:B------:R-:W-:Y:S02]  /*eba10*/  LOP3.LUT R18, R18, 0xffff, RZ, 0xc0, !PT ;  /* 0x0000ffff12127812 */ /* 0x000fe400078ec0ff */
[----:B0-----:R-:W-:Y:S02]  /*eba20*/  PRMT R8, R20, 0x4210, R43 ;  /* 0x0000421014087816 */ /* 0x001fe4000000002b */
[----:B----4-:R-:W-:Y:S02]  /*eba30*/  PRMT R9, R21, 0x4210, R42 ;  /* 0x0000421015097816 */ /* 0x010fe4000000002a */
[----:B--2---:R-:W-:Y:S02]  /*eba40*/  PRMT R10, R22, 0x4210, R41 ;  /* 0x00004210160a7816 */ /* 0x004fe40000000029 */
[----:B------:R-:W-:Y:S01]  /*eba50*/  PRMT R11, R23, 0x4210, R18 ;  /* 0x00004210170b7816 */ /* 0x000fe20000000012 */
[----:B------:R-:W-:Y:S01]  /*eba60*/  NOP ;  /* 0x0000000000007918 */ /* 0x000fe20000000000 */
[----:B------:R-:W0:Y:S01]  /*eba70*/  LDS.128 R20, [R3] ;  /* 0x0000000003147984 */ /* 0x000e220000000c00 */
[----:B------:R-:W-:-:S02]  /*eba80*/  LOP3.LUT R40, R54, 0xffff, RZ, 0xc0, !PT ;  /* 0x0000ffff36287812 */ /* 0x000fc400078ec0ff */
[----:B------:R-:W-:Y:S02]  /*eba90*/  LOP3.LUT R5, R53, 0xffff, RZ, 0xc0, !PT ;  /* 0x0000ffff35057812 */ /* 0x000fe400078ec0ff */
[----:B------:R-:W-:Y:S01]  /*ebaa0*/  LOP3.LUT R24, R24, 0xffff, RZ, 0xc0, !PT ;  /* 0x0000ffff18187812 */ /* 0x000fe200078ec0ff */
[----:B------:R-:W-:Y:S01]  /*ebab0*/  NOP ;  /* 0x0000000000007918 */ /* 0x000fe20000000000 */
[----:B0-----:R-:W-:Y:S04]  /*ebac0*/  STL.64 [R1+0x450], R20 ;  /* 0x0004501401007387 */ /* 0x001fe80000100a00 */
[----:B------:R0:W-:Y:S04]  /*ebad0*/  STL.64 [R1+0x458], R22 ;  /* 0x0004581601007387 */ /* 0x0001e80000100a00 */
[----:B0-----:R-:W2:Y:S04]  /*ebae0*/  LDL.LU.64 R22, [R1+0x5738] ;  /* 0x0057380001167983 */ /* 0x001ea80000300a00 */
[----:B------:R-:W2:Y:S04]  /*ebaf0*/  LDL.LU.64 R20, [R1+0x5730] ;  /* 0x0057300001147983 */ /* 0x000ea80000300a00 */
[----:B------:R-:W4:Y:S04]  /*ebb00*/  LDL.LU R58, [R1+0x2d4] ;  /* 0x0002d400013a7983 */ /* 0x000f280000300800 */
[----:B------:R-:W2:Y:S04]  /*ebb10*/  LDL.LU R57, [R1+0x2d8] ;  /* 0x0002d80001397983 */ /* 0x000ea80000300800 */
[----:B------:R-:W2:Y:S04]  /*ebb20*/  LDL.LU R56, [R1+0x2d0] ;  /* 0x0002d00001387983 */ /* 0x000ea80000300800 */
[----:B------:R-:W2:Y:S04]  /*ebb30*/  LDL.LU R55, [R1+0x2cc] ;  /* 0x0002cc0001377983 */ /* 0x000ea80000300800 */
[----:B------:R-:W2:Y:S01]  /*ebb40*/  LDL.LU R54, [R1+0x2e4] ;  /* 0x0002e40001367983 */ /* 0x000ea20000300800 */
[----:B---3--:R-:W-:-:S03]  /*ebb50*/  LOP3.LUT R4, R25, 0xffff, RZ, 0xc0, !PT ;  /* 0x0000ffff19047812 */ /* 0x008fc600078ec0ff */
[----:B------:R-:W3:Y:S04]  /*ebb60*/  LDL.LU R53, [R1+0x2dc] ;  /* 0x0002dc0001357983 */ /* 0x000ee80000300800 */
[----:B------:R-:W3:Y:S01]  /*ebb70*/  LDL.LU R25, [R1+0x2e0] ;  /* 0x0002e00001197983 */ /* 0x000ee20000300800 */
[----:B------:R-:W-:-:S03]  /*ebb80*/  PRMT R12, R19, 0x4210, R40 ;  /* 0x00004210130c7816 */ /* 0x000fc60000000028 */
[----:B------:R-:W3:Y:S04]  /*ebb90*/  LDL.LU R19, [R1+0x16c] ;  /* 0x00016c0001137983 */ /* 0x000ee80000300800 */
[----:B------:R-:W-:Y:S01]  /*ebba0*/  STSM.16.M88.4 [R3], R8 ;  /* 0x0000000803007844 */ /* 0x000fe20000000200 */
[----:B------:R-:W-:Y:S01]  /*ebbb0*/  NOP ;  /* 0x0000000000007918 */ /* 0x000fe20000000000 */
[----:B------:R-:W-:Y:S02]  /*ebbc0*/  PRMT R13, R14, 0x4210, R24 ;  /* 0x000042100e0d7816 */ /* 0x000fe40000000018 */
[----:B------:R-:W-:Y:S02]  /*ebbd0*/  PRMT R14, R15, 0x4210, R5 ;  /* 0x000042100f0e7816 */ /* 0x000fe40000000005 */
[----:B------:R-:W-:Y:S01]  /*ebbe0*/  PRMT R15, R61, 0x4210, R4 ;  /* 0x000042103d0f7816 */ /* 0x000fe20000000004 */
[----:B------:R-:W0:Y:S01]  /*ebbf0*/  LDS.128 R8, [R3] ;  /* 0x0000000003087984 */ /* 0x000e220000000c00 */
[----:B------:R-:W-:-:S03]  /*ebc00*/  NOP ;  /* 0x0000000000007918 */ /* 0x000fc60000000000 */
[----:B------:R-:W-:Y:S01]  /*ebc10*/  STSM.16.M88.4 [R3], R12 ;  /* 0x0000000c03007844 */ /* 0x000fe20000000200 */
[----:B------:R-:W-:-:S03]  /*ebc20*/  NOP ;  /* 0x0000000000007918 */ /* 0x000fc60000000000 */
[----:B------:R-:W1:Y:S04]  /*ebc30*/  LDS.128 R12, [R3] ;  /* 0x00000000030c7984 */ /* 0x000e680000000c00 */
[----:B0-----:R0:W-:Y:S04]  /*ebc40*/  STL.64 [R1+0x440], R8 ;  /* 0x0004400801007387 */ /* 0x0011e80000100a00 */
[----:B------:R1:W-:Y:S01]  /*ebc50*/  STL.64 [R1+0x448], R10 ;  /* 0x0004480a01007387 */ /* 0x0003e20000100a00 */
[----:B0-----:R-:W-:Y:S02]  /*ebc60*/  PRMT R9, R26, 0x5210, R35 ;  /* 0x000052101a097816 */ /* 0x001fe40000000023 */
[----:B-1----:R-:W-:Y:S01]  /*ebc70*/  PRMT R10, R27, 0x5210, R39 ;  /* 0x000052101b0a7816 */ /* 0x002fe20000000027 */
[----:B------:R-:W3:Y:S04]  /*ebc80*/  LDL.LU R26, [R1+0x2ec] ;  /* 0x0002ec00011a7983 */ /* 0x000ee80000300800 */
[----:B------:R-:W3:Y:S04]  /*ebc90*/  LDL.LU R27, [R1+0x2f0] ;  /* 0x0002f000011b7983 */ /* 0x000ee80000300800 */
[----:B------:R-:W-:Y:S01]  /*ebca0*/  STL.64 [R1+0x430], R12 ;  /* 0x0004300c01007387 */ /* 0x000fe20000100a00 */
[----:B------:R-:W-:-:S03]  /*ebcb0*/  PRMT R11, R17, 0x5210, R16 ;  /* 0x00005210110b7816 */ /* 0x000fc60000000010 */
[----:B------:R-:W-:Y:S04]  /*ebcc0*/  STL.64 [R1+0x438], R14 ;  /* 0x0004380e01007387 */ /* 0x000fe80000100a00 */
[----:B------:R-:W3:Y:S01]  /*ebcd0*/  LDL.LU R16, [R1+0x2e8] ;  /* 0x0002e80001107983 */ /* 0x000ee20000300800 */
[----:B------:R-:W-:Y:S01]  /*ebce0*/  PRMT R8, R60, 0x5210, R31 ;  /* 0x000052103c087816 */ /* 0x000fe2000000001f */
[----:B------:R-:W-:-:S04]  /*ebcf0*/  NOP ;  /* 0x0000000000007918 */ /* 0x000fc80000000000 */
[----:B------:R-:W-:Y:S01]  /*ebd00*/  STSM.16.M88.4 [R3], R8 ;  /* 0x0000000803007844 */ /* 0x000fe20000000200 */
[----:B------:R-:W-:-:S03]  /*ebd10*/  NOP ;  /* 0x0000000000007918 */ /* 0x000fc60000000000 */
[----:B------:R-:W0:Y:S04]  /*ebd20*/  LDS.128 R12, [R3] ;  /* 0x00000000030c7984 */ /* 0x000e280000000c00 */
[----:B------:R-:W3:Y:S04]  /*ebd30*/  LDL.LU R17, [R1+0x15c] ;  /* 0x00015c0001117983 */ /* 0x000ee80000300800 */
[----:B0-----:R-:W-:Y:S04]  /*ebd40*/  STL.64 [R1+0x420], R12 ;  /* 0x0004200c01007387 */ /* 0x001fe80000100a00 */
[----:B------:R-:W-:Y:S01]  /*ebd50*/  STL.64 [R1+0x428], R14 ;  /* 0x0004280e01007387 */ /* 0x000fe20000100a00 */
[----:B------:R-:W-:Y:S01]  /*ebd60*/  NOP ;  /* 0x0000000000007918 */ /* 0x000fe20000000000 */
[----:B----4-:R-:W-:-:S02]  /*ebd70*/  PRMT R8, R58, 0x5210, R59 ;  /* 0x000052103a087816 */ /* 0x010fc4000000003b */
[----:B--2---:R-:W-:Y:S02]  /*ebd80*/  PRMT R9, R57, 0x5210, R48 ;  /* 0x0000521039097816 */ /* 0x004fe40000000030 */
[----:B------:R-:W-:Y:S02]  /*ebd90*/  PRMT R10, R56, 0x5210, R45 ;  /* 0x00005210380a7816 */ /* 0x000fe4000000002d */
[----:B------:R-:W-:-:S05]  /*ebda0*/  PRMT R11, R55, 0x5210, R44 ;  /* 0x00005210370b7816 */ /* 0x000fca000000002c */
[----:B------:R3:W-:Y:S01]  /*ebdb0*/  STSM.16.M88.4 [R3], R8 ;  /* 0x0000000803007844 */ /* 0x0007e20000000200 */
[----:B------:R-:W-:-:S03]  /*ebdc0*/  NOP ;  /* 0x0000000000007918 */ /* 0x000fc60000000000 */
[----:B------:R-:W0:Y:S01]  /*ebdd0*/  LDS.128 R12, [R3] ;  /* 0x00000000030c7984 */ /* 0x000e220000000c00 */
[----:B---3--:R-:W-:-:S03]  /*ebde0*/  PRMT R11, R19, 0x5210, R18 ;  /* 0x00005210130b7816 */ /* 0x008fc60000000012 */
[----:B------:R-:W2:Y:S04]  /*ebdf0*/  LDL.LU R18, [R1+0x554c] ;  /* 0x00554c0001127983 */ /* 0x000ea80000300800 */
[----:B------:R-:W3:Y:S04]  /*ebe00*/  LDL.LU R61, [R1+0x5548] ;  /* 0x00554800013d7983 */ /* 0x000ee80000300800 */
[----:B------:R-:W4:Y:S04]  /*ebe10*/  LDL.LU R60, [R1+0x5544] ;  /* 0x00554400013c7983 */ /* 0x000f280000300800 */
[----:B------:R-:W3:Y:S04]  /*ebe20*/  LDL.LU R59, [R1+0x5540] ;  /* 0x00554000013b7983 */ /* 0x000ee80000300800 */
[----:B------:R-:W3:Y:S01]  /*ebe30*/  LDL.LU R58, [R1+0x1e28] ;  /* 0x001e2800013a7983 */ /* 0x000ee20000300800 */
[----:B------:R-:W-:-:S03]  /*ebe40*/  PRMT R10, R25, 0x5210, R41 ;  /* 0x00005210190a7816 */ /* 0x000fc60000000029 */
[----:B------:R-:W3:Y:S04]  /*ebe50*/  LDL.LU R56, [R1+0x1e2c] ;  /* 0x001e2c0001387983 */ /* 0x000ee80000300800 */
[----:B------:R-:W3:Y:S04]  /*ebe60*/  LDL.LU R25, [R1+0x1e18] ;  /* 0x001e180001197983 */ /* 0x000ee80000300800 */
[----:B------:R-:W3:Y:S01]  /*ebe70*/  LDL.LU R19, [R1+0x1e1c] ;  /* 0x001e1c0001137983 */ /* 0x000ee20000300800 */
[----:B------:R-:W-:Y:S02]  /*ebe80*/  PRMT R8, R54, 0x5210, R43 ;  /* 0x0000521036087816 */ /* 0x000fe4000000002b */
[----:B------:R-:W-:Y:S01]  /*ebe90*/  PRMT R9, R53, 0x5210, R42 ;  /* 0x0000521035097816 */ /* 0x000fe2000000002a */
[----:B------:R-:W-:-:S04]  /*ebea0*/  NOP ;  /* 0x0000000000007918 */ /* 0x000fc80000000000 */
[----:B------:R1:W-:Y:S04]  /*ebeb0*/  STSM.16.M88.4 [R3], R8 ;  /* 0x0000000803007844 */ /* 0x0003e80000000200 */
[----:B0-----:R-:W-:Y:S04]  /*ebec0*/  STL [R1+0x410], R12 ;  /* 0x0004100c01007387 */ /* 0x001fe80000100800 */
[----:B------:R-:W-:Y:S01]  /*ebed0*/  STL.64 [R1+0x418], R14 ;  /* 0x0004180e01007387 */ /* 0x000fe20000100a00 */
[----:B------:R-:W-:Y:S01]  /*ebee0*/  IMAD.MOV.U32 R53, RZ, RZ, R13 ;  /* 0x000000ffff357224 */ /* 0x000fe200078e000d */
[----:B------:R-:W-:-:S02]  /*ebef0*/  NOP ;  /* 0x0000000000007918 */ /* 0x000fc40000000000 */
[----:B------:R-:W0:Y:S04]  /*ebf00*/  LDS.128 R12, [R3] ;  /* 0x00000000030c7984 */ /* 0x000e280000000c00 */
[----:B------:R-:W-:Y:S01]  /*ebf10*/  STL [R1+0x5634], R53 ;  /* 0x0056343501007387 */ /* 0x000fe20000100800 */
[----:B-1----:R-:W-:Y:S02]  /*ebf20*/  PRMT R8, R26, 0x5210, R40 ;  /* 0x000052101a087816 */ /* 0x002fe40000000028 */
[----:B------:R-:W-:Y:S02]  /*ebf30*/  PRMT R9, R27, 0x5210, R24 ;  /* 0x000052101b097816 */ /* 0x000fe40000000018 */
[----:B------:R-:W-:Y:S01]  /*ebf40*/  PRMT R10, R16, 0x5210, R5 ;  /* 0x00005210100a7816 */ /* 0x000fe20000000005 */
[----:B0-----:R-:W-:Y:S04]  /*ebf50*/  STL [R1+0x404], R13 ;  /* 0x0004040d01007387 */ /* 0x001fe80000100800 */
[----:B------:R-:W-:Y:S04]  /*ebf60*/  STL [R1+0x40c], R15 ;  /* 0x00040c0f01007387 */ /* 0x000fe80000100800 */
[----:B------:R-:W3:Y:S04]  /*ebf70*/  LDL.LU R57, [R1+0x54c8] ;  /* 0x0054c80001397983 */ /* 0x000ee80000300800 */
[----:B------:R-:W3:Y:S04]  /*ebf80*/  LDL.LU R55, [R1+0x54c4] ;  /* 0x0054c40001377983 */ /* 0x000ee80000300800 */
[----:B------:R-:W3:Y:S04]  /*ebf90*/  LDL.LU R24, [R1+0x54bc] ;  /* 0x0054bc0001187983 */ /* 0x000ee80000300800 */
[----:B------:R-:W3:Y:S04]  /*ebfa0*/  LDL.LU R26, [R1+0x54b8] ;  /* 0x0054b800011a7983 */ /* 0x000ee80000300800 */
[----:B------:R-:W3:Y:S04]  /*ebfb0*/  LDL.LU R27, [R1+0x1e68] ;  /* 0x001e6800011b7983 */ /* 0x000ee80000300800 */
[----:B------:R-:W3:Y:S01]  /*ebfc0*/  LDL.LU R16, [R1+0x1e3c] ;  /* 0x001e3c0001107983 */ /* 0x000ee20000300800 */
[----:B------:R-:W-:Y:S01]  /*ebfd0*/  IMAD.MOV.U32 R54, RZ, RZ, R14 ;  /* 0x000000ffff367224 */ /* 0x000fe200078e000e */
[----:B------:R-:W-:Y:S01]  /*ebfe0*/  PRMT R11, R17, 0x5210, R4 ;  /* 0x00005210110b7816 */ /* 0x000fe20000000004 */
[----:B------:R-:W-:-:S03]  /*ebff0*/  NOP ;  /* 0x0000000000007918 */ /* 0x000fc60000000000 */
[----:B------:R-:W-:Y:S04]  /*ec000*/  STL [R1+0x5628], R54 ;  /* 0x0056283601007387 */ /* 0x000fe80000100800 */
[----:B------:R-:W3:Y:S04]  /*ec010*/  LDL.LU R17, [R1+0x1e48] ;  /* 0x001e480001117983 */ /* 0x000ee80000300800 */
[----:B------:R-:W-:Y:S01]  /*ec020*/  STSM.16.M88.4 [R3], R8 ;  /* 0x0000000803007844 */ /* 0x000fe20000000200 */
[----:B------:R-:W-:Y:S01]  /*ec030*/  IMAD.MOV.U32 R52, RZ, RZ, R12 ;  /* 0x000000ffff347224 */ /* 0x000fe200078e000c */
[----:B------:R-:W-:-:S02]  /*ec040*/  NOP ;  /* 0x0000000000007918 */ /* 0x000fc40000000000 */
[----:B------:R-:W0:Y:S01]  /*ec050*/  LDS.128 R12, [R3] ;  /* 0x00000000030c7984 */ /* 0x000e220000000c00 */
[----:B--2---:R-:W-:-:S03]  /*ec060*/  LOP3.LUT R31, R18, 0xffff, RZ, 0xc0, !PT ;  /* 0x0000ffff121f7812 */ /* 0x004fc600078ec0ff */
[----:B------:R-:W2:Y:S01]  /*ec070*/  LDL.LU R18, [R1+0x86c] ;  /* 0x00086c0001127983 */ /* 0x000ea20000300800 */
[----:B----4-:R-:W-:Y:S02]  /*ec080*/  LOP3.LUT R39, R60, 0xffff, RZ, 0xc0, !PT ;  /* 0x0000ffff3c277812 */ /* 0x010fe400078ec0ff */
[----:B---3--:R-:W-:Y:S01]  /*ec090*/  LOP3.LUT R50, R59, 0xffff, RZ, 0xc0, !PT ;  /* 0x0000ffff3b327812 */ /* 0x008fe200078ec0ff */
[----:B0-----:R-:W-:Y:S04]  /*ec0a0*/  STL.64 [R1+0x3f8], R14 ;  /* 0x0003f80e01007387 */ /* 0x001fe80000100a00 */
[----:B------:R-:W3:Y:S01]  /*ec0b0*/  LDL.LU R42, [R1+0x53ac] ;  /* 0x0053ac00012a7983 */ /* 0x000ee20000300800 */
[----:B------:R-:W-:-:S03]  /*ec0c0*/  LOP3.LUT R35, R61, 0xffff, RZ, 0xc0, !PT ;  /* 0x0000ffff3d237812 */ /* 0x000fc600078ec0ff */
[----:B------:R-:W4:Y:S01]  /*ec0d0*/  LDL.LU R5, [R1+0x53a8] ;  /* 0x0053a80001057983 */ /* 0x000f220000300800 */
[----:B------:R-:W-:-:S03]  /*ec0e0*/  PRMT R10, R25, 0x4210, R39 ;  /* 0x00004210190a7816 */ /* 0x000fc60000000027 */
[----:B------:R-:W4:Y:S01]  /*ec0f0*/  LDL.LU R61, [R1+0x5358] ;  /* 0x00535800013d7983 */ /* 0x000f220000300800 */
[----:B------:R-:W-:-:S03]  /*ec100*/  PRMT R11, R19, 0x4210, R50 ;  /* 0x00004210130b7816 */ /* 0x000fc60000000032 */
[----:B------:R-:W4:Y:S04]  /*ec110*/  LDL.LU R25, [R1+0x5354] ;  /* 0x0053540001197983 */ /* 0x000f280000300800 */
[----:B------:R-:W4:Y:S01]  /*ec120*/  LDL.LU R19, [R1+0x1e8c] ;  /* 0x001e8c0001137983 */ /* 0x000f220000300800 */
[----:B------:R-:W-:Y:S02]  /*ec130*/  PRMT R8, R58, 0x4210, R31 ;  /* 0x000042103a087816 */ /* 0x000fe4000000001f */
[----:B------:R-:W-:Y:S01]  /*ec140*/  PRMT R9, R56, 0x4210, R35 ;  /* 0x0000421038097816 */ /* 0x000fe20000000023 */
[----:B------:R-:W-:Y:S01]  /*ec150*/  IMAD.MOV.U32 R53, RZ, RZ, R12 ;  /* 0x000000ffff357224 */ /* 0x000fe200078e000c */
[----:B------:R-:W4:Y:S04]  /*ec160*/  LDL.LU R60, [R1+0x1e7c] ;  /* 0x001e7c00013c7983 */ /* 0x000f280000300800 */
[----:B------:R-:W4:Y:S04]  /*ec170*/  LDL.LU R59, [R1+0x1e6c] ;  /* 0x001e6c00013b7983 */ /* 0x000f280000300800 */
[----:B------:R-:W4:Y:S01]  /*ec180*/  LDL.LU R56, [R1+0x1e4c] ;  /* 0x001e4c0001387983 */ /* 0x000f220000300800 */
[----:B------:R-:W-:-:S03]  /*ec190*/  NOP ;  /* 0x0000000000007918 */ /* 0x000fc60000000000 */
[----:B------:R-:W-:Y:S04]  /*ec1a0*/  STL.64 [R1+0x5640], R52 ;  /* 0x0056403401007387 */ /* 0x000fe80000100a00 */
[----:B------:R0:W-:Y:S01]  /*ec1b0*/  STSM.16.M88.4 [R3], R8 ;  /* 0x0000000803007844 */ /* 0x0001e20000000200 */
[----:B------:R-:W-:Y:S02]  /*ec1c0*/  LOP3.LUT R45, R55, 0xffff, RZ, 0xc0, !PT ;  /* 0x0000ffff372d7812 */ /* 0x000fe400078ec0ff */
[----:B------:R-:W-:Y:S02]  /*ec1d0*/  LOP3.LUT R44, R24, 0xffff, RZ, 0xc0, !PT ;  /* 0x0000ffff182c7812 */ /* 0x000fe400078ec0ff */
[----:B------:R-:W-:Y:S01]  /*ec1e0*/  LOP3.LUT R48, R57, 0xffff, RZ, 0xc0, !PT ;  /* 0x0000ffff39307812 */ /* 0x000fe200078ec0ff */
[----:B------:R-:W4:Y:S01]  /*ec1f0*/  LDL.LU R24, [R1+0x1f94] ;  /* 0x001f940001187983 */ /* 0x000f220000300800 */
[----:B0-----:R-:W-:-:S03]  /*ec200*/  PRMT R9, R16, 0x4210, R45 ;  /* 0x0000421010097816 */ /* 0x001fc6000000002d */
[----:B------:R-:W4:Y:S04]  /*ec210*/  LDL.LU R16, [R1+0x1f90] ;  /* 0x001f900001107983 */ /* 0x000f280000300800 */
[----:B------:R-:W4:Y:S01]  /*ec220*/  LDL.LU R58, [R1+0x1f68] ;  /* 0x001f6800013a7983 */ /* 0x000f220000300800 */
[----:B------:R-:W-:-:S03]  /*ec230*/  LOP3.LUT R43, R26, 0xffff, RZ, 0xc0, !PT ;  /* 0x0000ffff1a2b7812 */ /* 0x000fc600078ec0ff */
[----:B------:R-:W4:Y:S01]  /*ec240*/  LDL.LU R57, [R1+0x1f64] ;  /* 0x001f640001397983 */ /* 0x000f220000300800 */
[----:B------:R-:W-:-:S03]  /*ec250*/  PRMT R8, R27, 0x4210, R48 ;  /* 0x000042101b087816 */ /* 0x000fc60000000030 */
[----:B------:R-:W4:Y:S04]  /*ec260*/  LDL.LU R26, [R1+0x1ecc] ;  /* 0x001ecc00011a7983 */ /* 0x000f280000300800 */
[----:B------:R-:W4:Y:S01]  /*ec270*/  LDL.LU R27, [R1+0x1ed8] ;  /* 0x001ed800011b7983 */ /* 0x000f220000300800 */
[----:B------:R-:W-:-:S03]  /*ec280*/  PRMT R10, R17, 0x4210, R44 ;  /* 0x00004210110a7816 */ /* 0x000fc6000000002c */
[----:B------:R-:W4:Y:S01]  /*ec290*/  LDL.LU R17, [R1+0x1ec8] ;  /* 0x001ec80001117983 */ /* 0x000f220000300800 */
[----:B------:R-:W-:Y:S01]  /*ec2a0*/  IMAD.MOV.U32 R54, RZ, RZ, R13 ;  /* 0x000000ffff367224 */ /* 0x000fe200078e000d */
[----:B------:R-:W-:Y:S02]  /*ec2b0*/  NOP ;  /* 0x0000000000007918 */ /* 0x000fe40000000000 */
[----:B------:R-:W0:Y:S01]  /*ec2c0*/  LDS.128 R12, [R3] ;  /* 0x00000000030c7984 */ /* 0x000e220000000c00 */
[----:B--2---:R-:W-:Y:S01]  /*ec2d0*/  PRMT R11, R18, 0x4210, R43 ;  /* 0x00004210120b7816 */ /* 0x004fe2000000002b */
[----:B------:R-:W-:Y:S02]  /*ec2e0*/  NOP ;  /* 0x0000000000007918 */ /* 0x000fe40000000000 */
[----:B------:R-:W2:Y:S01]  /*ec2f0*/  LDL.LU R18, [R1+0x1eac] ;  /* 0x001eac0001127983 */ /* 0x000ea20000300800 */
[----:B---3--:R-:W-:-:S03]  /*ec300*/  LOP3.LUT R42, R42, 0xffff, RZ, 0xc0, !PT ;  /* 0x0000ffff2a2a7812 */ /* 0x008fc600078ec0ff */
[----:B0-----:R-:W-:Y:S04]  /*ec310*/  STL [R1+0x3e4], R13 ;  /* 0x0003e40d01007387 */ /* 0x001fe80000100800 */
[----:B------:R4:W-:Y:S04]  /*ec320*/  STSM.16.M88.4 [R3], R8 ;  /* 0x0000000803007844 */ /* 0x0009e80000000200 */
[----:B------:R-:W-:Y:S01]  /*ec330*/  STL.64 [R1+0x3e8], R14 ;  /* 0x0003e80e01007387 */ /* 0x000fe20000100a00 */
[----:B----4-:R-:W-:-:S03]  /*ec340*/  PRMT R8, R19, 0x4210, R42 ;  /* 0x0000421013087816 */ /* 0x010fc6000000002a */
[----:B------:R-:W3:Y:S04]  /*ec350*/  LDL.LU R19, [R1+0x300] ;  /* 0x0003000001137983 */ /* 0x000ee80000300800 */
[----:B------:R-:W4:Y:S04]  /*ec360*/  LDL.LU R52, [R1+0x2fc] ;  /* 0x0002fc0001347983 */ /* 0x000f280000300800 */
[----:B------:R-:W4:Y:S01]  /*ec370*/  LDL.LU R53, [R1+0x2f4] ;  /* 0x0002f40001357983 */ /* 0x000f220000300800 */
[----:B------:R-:W-:-:S03]  /*ec380*/  IMAD.MOV.U32 R55, RZ, RZ, R12 ;  /* 0x000000ffff377224 */ /* 0x000fc600078e000c */
[----:B------:R-:W4:Y:S01]  /*ec390*/  LDL.LU R51, [R1+0x2f8] ;  /* 0x0002f80001337983 */ /* 0x000f220000300800 */
[----:B------:R-:W-:-:S03]  /*ec3a0*/  NOP ;  /* 0x0000000000007918 */ /* 0x000fc60000000000 */
[----:B------:R-:W0:Y:S01]  /*ec3b0*/  LDS.128 R12, [R3] ;  /* 0x00000000030c7984 */ /* 0x000e220000000c00 */
[----:B------:R-:W-:Y:S02]  /*ec3c0*/  LOP3.LUT R40, R61, 0xffff, RZ, 0xc0, !PT ;  /* 0x0000ffff3d287812 */ /* 0x000fe400078ec0ff */
[----:B------:R-:W-:Y:S02]  /*ec3d0*/  LOP3.LUT R25, R25, 0xffff, RZ, 0xc0, !PT ;  /* 0x0000ffff19197812 */ /* 0x000fe400078ec0ff */
[----:B------:R-:W-:Y:S02]  /*ec3e0*/  LOP3.LUT R41, R5, 0xffff, RZ, 0xc0, !PT ;  /* 0x0000ffff05297812 */ /* 0x000fe400078ec0ff */
[----:B------:R-:W-:Y:S02]  /*ec3f0*/  PRMT R10, R59, 0x4210, R40 ;  /* 0x000042103b0a7816 */ /* 0x000fe40000000028 */
[----:B------:R-:W-:Y:S02]  /*ec400*/  PRMT R11, R56, 0x4210, R25 ;  /* 0x00004210380b7816 */ /* 0x000fe40000000019 */
[----:B------:R-:W-:Y:S01]  /*ec410*/  PRMT R9, R60, 0x4210, R41 ;  /* 0x000042103c097816 */ /* 0x000fe20000000029 */
[----:B------:R-:W-:Y:S01]  /*ec420*/  NOP ;  /* 0x0000000000007918 */ /* 0x000fe20000000000 */
[----:B0-----:R0:W-:Y:S04]  /*ec430*/  STL.64 [R1+0x3d0], R12 ;  /* 0x0003d00c01007387 */ /* 0x0011e80000100a00 */
[----:B------:R1:W-:Y:S04]  /*ec440*/  STL.64 [R1+0x3d8], R14 ;  /* 0x0003d80e01007387 */ /* 0x0003e80000100a00 */
[----:B------:R-:W4:Y:S04]  /*ec450*/  LDL.LU R49, [R1+0x30c] ;  /* 0x00030c0001317983 */ /* 0x000f280000300800 */
[----:B------:R-:W4:Y:S04]  /*ec460*/  LDL.LU R61, [R1+0x304] ;  /* 0x00030400013d7983 */ /* 0x000f280000300800 */
[----:B------:R-:W4:Y:S04]  /*ec470*/  LDL.LU R59, [R1+0x310] ;  /* 0x00031000013b7983 */ /* 0x000f280000300800 */
[----:B------:R-:W4:Y:S01]  /*ec480*/  LDL.LU R56, [R1+0x12c] ;  /* 0x00012c0001387983 */ /* 0x000f220000300800 */
[----:B------:R-:W-:-:S02]  /*ec490*/  LOP3.LUT R16, R16, 0xffff, RZ, 0xc0, !PT ;  /* 0x0000ffff10107812 */ /* 0x000fc400078ec0ff */
[----:B------:R-:W-:Y:S01]  /*ec4a0*/  LOP3.LUT R5, R58, 0xffff, RZ, 0xc0, !PT ;  /* 0x0000ffff3a057812 */ /* 0x000fe200078ec0ff */
[----:B------:R-:W4:Y:S01]  /*ec4b0*/  LDL.LU R60, [R1+0x320] ;  /* 0x00032000013c7983 */ /* 0x000f220000300800 */
[----:B------:R-:W-:-:S03]  /*ec4c0*/  LOP3.LUT R4, R57, 0xffff, RZ, 0xc0, !PT ;  /* 0x0000ffff39047812 */ /* 0x000fc600078ec0ff */
[----:B------:R-:W4:Y:S04]  /*ec4d0*/  LDL.LU R58, [R1+0x318] ;  /* 0x00031800013a7983 */ /* 0x000f280000300800 */
[----:B------:R-:W4:Y:S01]  /*ec4e0*/  LDL.LU R57, [R1+0x31c] ;  /* 0x00031c0001397983 */ /* 0x000f220000300800 */
[----:B0-----:R-:W-:-:S03]  /*ec4f0*/  PRMT R13, R27, 0x4210, R16 ;  /* 0x000042101b0d7816 */ /* 0x001fc60000000010 */
[----:B------:R-:W4:Y:S04]  /*ec500*/  LDL.LU R27, [R1+0x11c] ;  /* 0x00011c00011b7983 */ /* 0x000f280000300800 */
[----:B------:R-:W-:Y:S01]  /*ec510*/  STSM.16.M88.4 [R3], R8 ;  /* 0x0000000803007844 */ /* 0x000fe20000000200 */
[----:B------:R-:W-:-:S03]  /*ec520*/  NOP ;  /* 0x0000000000007918 */ /* 0x000fc60000000000 */
[----:B------:R-:W0:Y:S01]  /*ec530*/  LDS.128 R8, [R3] ;  /* 0x0000000003087984 */ /* 0x000e220000000c00 */
[----:B------:R-:W-:Y:S02]  /*ec540*/  LOP3.LUT R24, R24, 0xffff, RZ, 0xc0, !PT ;  /* 0x0000ffff18187812 */ /* 0x000fe400078ec0ff */
[----:B-1----:R-:W-:Y:S02]  /*ec550*/  PRMT R14, R17, 0x4210, R5 ;  /* 0x00004210110e7816 */ /* 0x002fe40000000005 */
[----:B------:R-:W-:Y:S01]  /*ec560*/  PRMT R12, R26, 0x4210, R24 ;  /* 0x000042101a0c7816 */ /* 0x000fe20000000018 */
[----:B0-----:R3:W-:Y:S04]  /*ec570*/  STL.64 [R1+0x3c0], R8 ;  /* 0x0003c00801007387 */ /* 0x0017e80000100a00 */
[----:B------:R0:W-:Y:S04]  /*ec580*/  STL.64 [R1+0x3c8], R10 ;  /* 0x0003c80a01007387 */ /* 0x0001e80000100a00 */
[----:B------:R-:W4:Y:S04]  /*ec590*/  LDL.LU R26, [R1+0x75c] ;  /* 0x00075c00011a7983 */ /* 0x000f280000300800 */
[----:B------:R-:W4:Y:S01]  /*ec5a0*/  LDL.LU R17, [R1+0x78c] ;  /* 0x00078c0001117983 */ /* 0x000f220000300800 */
[----:B--2---:R-:W-:Y:S01]  /*ec5b0*/  PRMT R15, R18, 0x4210, R4 ;  /* 0x00004210120f7816 */ /* 0x004fe20000000004 */
[----:B------:R-:W-:-:S02]  /*ec5c0*/  NOP ;  /* 0x0000000000007918 */ /* 0x000fc40000000000 */
[----:B------:R-:W2:Y:S01]  /*ec5d0*/  LDL.LU R18, [R1+0x77c] ;  /* 0x00077c0001127983 */ /* 0x000ea20000300800 */
[----:B---3--:R-:W-:-:S03]  /*ec5e0*/  PRMT R8, R19, 0x5210, R31 ;  /* 0x0000521013087816 */ /* 0x008fc6000000001f */
[----:B------:R-:W3:Y:S04]  /*ec5f0*/  LDL.LU R19, [R1+0x10c] ;  /* 0x00010c0001137983 */ /* 0x000ee80000300800 */
[----:B------:R-:W-:Y:S01]  /*ec600*/  STSM.16.M88.4 [R3], R12 ;  /* 0x0000000c03007844 */ /* 0x000fe20000000200 */
[----:B------:R-:W-:-:S03]  /*ec610*/  NOP ;  /* 0x0000000000007918 */ /* 0x000fc60000000000 */
[----:B------:R-:W1:Y:S01]  /*ec620*/  LDS.128 R12, [R3] ;  /* 0x00000000030c7984 */ /* 0x000e620000000c00 */
[----:B----4-:R-:W-:Y:S02]  /*ec630*/  PRMT R9, R52, 0x5210, R35 ;  /* 0x0000521034097816 */ /* 0x010fe40000000023 */
        /* <DEDUP_REMOVED lines=14> */
[----:B0-----:R-:W-:Y:S01]  /*ec720*/  PRMT R11, R27, 0x5210, R25 ;  /* 0x000052101b0b7816 */ /* 0x001fe20000000019 */
[----:B-1----:R-:W-:Y:S01]  /*ec730*/  IMAD.MOV.U32 R59, RZ, RZ, R15 ;  /* 0x000000ffff3b7224 */ /* 0x002fe200078e000f */
[----:B------:R-:W-:Y:S04]  /*ec740*/  STL [R1+0x334], R13 ;  /* 0x0003340d01007387 */ /* 0x000fe80000100800 */
[----:B------:R-:W-:Y:S04]  /*ec750*/  STL [R1+0x338], R14 ;  /* 0x0003380e01007387 */ /* 0x000fe80000100800 */
[----:B------:R-:W-:Y:S04]  /*ec760*/  STL [R1+0x5600], R59 ;  /* 0x0056003b01007387 */ /* 0x000fe80000100800 */
[----:B------:R-:W4:Y:S01]  /*ec770*/  LDL.LU R27, [R1+0x54c0] ;  /* 0x0054c000011b7983 */ /* 0x000f220000300800 */
[----:B------:R-:W-:Y:S01]  /*ec780*/  IMAD.MOV.U32 R56, RZ, RZ, R12 ;  /* 0x000000ffff387224 */ /* 0x000fe200078e000c */
[----:B------:R-:W-:-:S02]  /*ec790*/  NOP ;  /* 0x0000000000007918 */ /* 0x000fc40000000000 */
[----:B------:R-:W0:Y:S01]  /*ec7a0*/  LDS.128 R12, [R3] ;  /* 0x00000000030c7984 */ /* 0x000e220000000c00 */
[----:B------:R-:W-:Y:S02]  /*ec7b0*/  PRMT R8, R60, 0x5210, R42 ;  /* 0x000052103c087816 */ /* 0x000fe4000000002a */
[----:B------:R-:W-:Y:S02]  /*ec7c0*/  PRMT R9, R58, 0x5210, R41 ;  /* 0x000052103a097816 */ /* 0x000fe40000000029 */
[----:B------:R-:W-:Y:S01]  /*ec7d0*/  PRMT R10, R57, 0x5210, R40 ;  /* 0x00005210390a7816 */ /* 0x000fe20000000028 */
[----:B------:R-:W-:-:S04]  /*ec7e0*/  NOP ;  /* 0x0000000000007918 */ /* 0x000fc80000000000 */
[----:B------:R1:W-:Y:S04]  /*ec7f0*/  STSM.16.M88.4 [R3], R8 ;  /* 0x0000000803007844 */ /* 0x0003e80000000200 */
[----:B0-----:R0:W-:Y:S04]  /*ec800*/  STL.64 [R1+0x320], R12 ;  /* 0x0003200c01007387 */ /* 0x0011e80000100a00 */
[----:B------:R0:W-:Y:S01]  /*ec810*/  STL.64 [R1+0x328], R14 ;  /* 0x0003280e01007387 */ /* 0x0001e20000100a00 */
[----:B-1----:R-:W-:Y:S02]  /*ec820*/  PRMT R9, R17, 0x5210, R16 ;  /* 0x0000521011097816 */ /* 0x002fe40000000010 */
[----:B------:R-:W-:-:S02]  /*ec830*/  PRMT R8, R26, 0x5210, R24 ;  /* 0x000052101a087816 */ /* 0x000fc40000000018 */
[----:B--2---:R-:W-:Y:S02]  /*ec840*/  PRMT R10, R18, 0x5210, R5 ;  /* 0x00005210120a7816 */ /* 0x004fe40000000005 */
        /* <DEDUP_REMOVED lines=11> */
[----:B---3--:R-:W-:Y:S01]  /*ec900*/  PRMT R11, R19, 0x5210, R4 ;  /* 0x00005210130b7816 */ /* 0x008fe20000000004 */
[----:B------:R-:W-:-:S02]  /*ec910*/  NOP ;  /* 0x0000000000007918 */ /* 0x000fc40000000000 */
[----:B------:R-:W0:Y:S01]  /*ec920*/  LDS.128 R16, [R3] ;  /* 0x0000000003107984 */ /* 0x000e220000000c00 */
[----:B------:R-:W-:-:S03]  /*ec930*/  NOP ;  /* 0x0000000000007918 */ /* 0x000fc60000000000 */
[----:B------:R-:W-:Y:S01]  /*ec940*/  STSM.16.M88.4 [R3], R8 ;  /* 0x0000000803007844 */ /* 0x000fe20000000200 */
[----:B0-----:R-:W-:-:S03]  /*ec950*/  IMAD.MOV.U32 R57, RZ, RZ, R17 ;  /* 0x000000ffff397224 */ /* 0x001fc600078e0011 */
[----:B------:R-:W-:Y:S01]  /*ec960*/  STL [R1+0x310], R16 ;  /* 0x0003101001007387 */ /* 0x000fe20000100800 */
[----:B------:R-:W-:-:S03]  /*ec970*/  IMAD.MOV.U32 R59, RZ, RZ, R18 ;  /* 0x000000ffff3b7224 */ /* 0x000fc600078e0012 */
[----:B------:R0:W-:Y:S04]  /*ec980*/  STL [R1+0x31c], R19 ;  /* 0x00031c1301007387 */ /* 0x0001e80000100800 */
[----:B0-----:R-:W3:Y:S04]  /*ec990*/  LDL.LU.64 R18, [R1+0x5728] ;  /* 0x0057280001127983 */ /* 0x001ee80000300a00 */
[----:B------:R-:W3:Y:S04]  /*ec9a0*/  LDL.LU.64 R16, [R1+0x5720] ;  /* 0x0057200001107983 */ /* 0x000ee80000300a00 */
[----:B------:R-:W-:Y:S04]  /*ec9b0*/  STL [R1+0x560c], R57 ;  /* 0x00560c3901007387 */ /* 0x000fe80000100800 */
[----:B------:R-:W-:Y:S04]  /*ec9c0*/  STL [R1+0x5604], R59 ;  /* 0x0056043b01007387 */ /* 0x000fe80000100800 */
[----:B------:R-:W3:Y:S04]  /*ec9d0*/  LDL.LU R8, [R1+0x80] ;  /* 0x0000800001087983 */ /* 0x000ee80000300800 */
[----:B------:R-:W3:Y:S04]  /*ec9e0*/  LDL.LU R9, [R1+0x84] ;  /* 0x0000840001097983 */ /* 0x000ee80000300800 */
[----:B------:R-:W3:Y:S01]  /*ec9f0*/  LDL.LU R10, [R1+0x88] ;  /* 0x00008800010a7983 */ /* 0x000ee20000300800 */
[----:B------:R-:W-:Y:S01]  /*eca00*/  NOP ;  /* 0x0000000000007918 */ /* 0x000fe20000000000 */
[----:B----4-:R-:W-:-:S02]  /*eca10*/  LOP3.LUT R31, R27, 0xffff, RZ, 0xc0, !PT ;  /* 0x0000ffff1b1f7812 */ /* 0x010fc400078ec0ff */
[----:B------:R-:W0:Y:S01]  /*eca20*/  LDS.128 R24, [R3] ;  /* 0x0000000003187984 */ /* 0x000e220000000c00 */
[----:B------:R-:W-:-:S03]  /*eca30*/  NOP ;  /* 0x0000000000007918 */ /* 0x000fc60000000000 */
[----:B------:R-:W-:Y:S01]  /*eca40*/  STSM.16.M88.4 [R3], R20 ;  /* 0x0000001403007844 */ /* 0x000fe20000000200 */
[----:B------:R-:W-:-:S03]  /*eca50*/  NOP ;  /* 0x0000000000007918 */ /* 0x000fc60000000000 */
[----:B------:R-:W1:Y:S04]  /*eca60*/  LDS.128 R20, [R3] ;  /* 0x0000000003147984 */ /* 0x000e680000000c00 */
[----:B0-----:R0:W-:Y:S01]  /*eca70*/  STL [R1+0x30c], R27 ;  /* 0x00030c1b01007387 */ /* 0x0011e20000100800 */
[----:B------:R-:W-:Y:S02]  /*eca80*/  IMAD.MOV.U32 R58, RZ, RZ, R26 ;  /* 0x000000ffff3a7224 */ /* 0x000fe400078e001a */
[----:B------:R-:W-:Y:S02]  /*eca90*/  IMAD.MOV.U32 R57, RZ, RZ, R24 ;  /* 0x000000ffff397224 */ /* 0x000fe400078e0018 */
[----:B------:R-:W-:Y:S01]  /*ecaa0*/  IMAD.MOV.U32 R59, RZ, RZ, R25 ;  /* 0x000000ffff3b7224 */ /* 0x000fe200078e0019 */
[----:B0-----:R-:W4:Y:S04]  /*ecab0*/  LDL.LU.64 R26, [R1+0x5718] ;  /* 0x00571800011a7983 */ /* 0x001f280000300a00 */
[----:B------:R-:W4:Y:S04]  /*ecac0*/  LDL.LU.64 R24, [R1+0x5710] ;  /* 0x0057100001187983 */ /* 0x000f280000300a00 */
[----:B------:R-:W4:Y:S04]  /*ecad0*/  LDL.LU R4, [R1+0xfc] ;  /* 0x0000fc0001047983 */ /* 0x000f280000300800 */
[----:B------:R-:W-:Y:S01]  /*ecae0*/  STL.64 [R1+0x5618], R56 ;  /* 0x0056183801007387 */ /* 0x000fe20000100a00 */
[----:B------:R-:W-:Y:S01]  /*ecaf0*/  NOP ;  /* 0x0000000000007918 */ /* 0x000fe20000000000 */
[----:B--2---:R-:W-:-:S02]  /*ecb00*/  LOP3.LUT R35, R5, 0xffff, RZ, 0xc0, !PT ;  /* 0x0000ffff05237812 */ /* 0x004fc400078ec0ff */
[----:B------:R-:W2:Y:S04]  /*ecb10*/  LDL.LU R5, [R1+0xec] ;  /* 0x0000ec0001057983 */ /* 0x000ea80000300800 */
[----:B-1----:R-:W-:Y:S01]  /*ecb20*/  STL.64 [R1+0x2f0], R20 ;  /* 0x0002f01401007387 */ /* 0x002fe20000100a00 */
[----:B------:R-:W-:-:S03]  /*ecb30*/  PRMT R11, R42, 0x4210, R31 ;  /* 0x000042102a0b7816 */ /* 0x000fc6000000001f */
[----:B------:R-:W-:Y:S01]  /*ecb40*/  STL.64 [R1+0x2f8], R22 ;  /* 0x0002f81601007387 */ /* 0x000fe20000100a00 */
[----:B------:R-:W-:-:S03]  /*ecb50*/  LOP3.LUT R39, R60, 0xffff, RZ, 0xc0, !PT ;  /* 0x0000ffff3c277812 */ /* 0x000fc600078ec0ff */
[----:B------:R-:W2:Y:S04]  /*ecb60*/  LDL.LU R42, [R1+0xdc] ;  /* 0x0000dc00012a7983 */ /* 0x000ea80000300800 */
[----:B------:R-:W2:Y:S01]  /*ecb70*/  LDL.LU R60, [R1+0x5550] ;  /* 0x00555000013c7983 */ /* 0x000ea20000300800 */
[----:B------:R-:W-:-:S03]  /*ecb80*/  PRMT R15, R43, 0x4210, R35 ;  /* 0x000042102b0f7816 */ /* 0x000fc60000000023 */
[----:B---3--:R-:W-:Y:S01]  /*ecb90*/  STSM.16.M88.4 [R3], R8 ;  /* 0x0000000803007844 */ /* 0x008fe20000000200 */
[----:B------:R-:W-:-:S03]  /*ecba0*/  NOP ;  /* 0x0000000000007918 */ /* 0x000fc60000000000 */
[----:B------:R-:W0:Y:S01]  /*ecbb0*/  LDS.128 R8, [R3] ;  /* 0x0000000003087984 */ /* 0x000e220000000c00 */
[----:B------:R-:W-:-:S03]  /*ecbc0*/  NOP ;  /* 0x0000000000007918 */ /* 0x000fc60000000000 */
[----:B------:R-:W-:Y:S04]  /*ecbd0*/  STSM.16.M88.4 [R3], R12 ;  /* 0x0000000c03007844 */ /* 0x000fe80000000200 */
[----:B0-----:R-:W-:Y:S04]  /*ecbe0*/  STL.64 [R1+0x2e0], R8 ;  /* 0x0002e00801007387 */ /* 0x001fe80000100a00 */
[----:B------:R-:W-:Y:S01]  /*ecbf0*/  STL.64 [R1+0x2e8], R10 ;  /* 0x0002e80a01007387 */ /* 0x000fe20000100a00 */
[----:B------:R-:W-:-:S03]  /*ecc00*/  NOP ;  /* 0x0000000000007918 */ /* 0x000fc60000000000 */
[----:B------:R-:W0:Y:S01]  /*ecc10*/  LDS.128 R8, [R3] ;  /* 0x0000000003087984 */ /* 0x000e220000000c00 */
[----:B------:R-:W-:Y:S01]  /*ecc20*/  PRMT R51, R61, 0x4210, R39 ;  /* 0x000042103d337816 */ /* 0x000fe20000000027 */
[----:B------:R-:W-:-:S04]  /*ecc30*/  NOP ;  /* 0x0000000000007918 */ /* 0x000fc80000000000 */
[----:B------:R-:W-:Y:S04]  /*ecc40*/  STSM.16.M88.4 [R3], R48 ;  /* 0x0000003003007844 */ /* 0x000fe80000000200 */
[----:B0-----:R-:W-:Y:S04]  /*ecc50*/  STL.64 [R1+0x2d0], R8 ;  /* 0x0002d00801007387 */ /* 0x001fe80000100a00 */
[----:B------:R-:W-:Y:S01]  /*ecc60*/  STL.64 [R1+0x2d8], R10 ;  /* 0x0002d80a01007387 */ /* 0x000fe20000100a00 */
[----:B------:R-:W-:-:S03]  /*ecc70*/  NOP ;  /* 0x0000000000007918 */ /* 0x000fc60000000000 */
[----:B------:R-:W0:Y:S04]  /*ecc80*/  LDS.128 R8, [R3] ;  /* 0x0000000003087984 */ /* 0x000e280000000c00 */
[----:B------:R-:W3:Y:S01]  /*ecc90*/  LDL.LU R12, [R1+0x100] ;  /* 0x00010000010c7983 */ /* 0x000ee20000300800 */
[----:B------:R-:W-:-:S03]  /*ecca0*/  NOP ;  /* 0x0000000000007918 */ /* 0x000fc60000000000 */
[----:B------:R-:W-:Y:S04]  /*eccb0*/  STSM.16.M88.4 [R3], R16 ;  /* 0x0000001003007844 */ /* 0x000fe80000000200 */
[----:B0-----:R-:W-:Y:S04]  /*eccc0*/  STL.64 [R1+0x2c0], R8 ;  /* 0x0002c00801007387 */ /* 0x001fe80000100a00 */
[----:B------:R-:W-:Y:S01]  /*eccd0*/  STL.64 [R1+0x2c8], R10 ;  /* 0x0002c80a01007387 */ /* 0x000fe20000100a00 */
[----:B------:R-:W-:-:S03]  /*ecce0*/  NOP ;  /* 0x0000000000007918 */ /* 0x000fc60000000000 */
[----:B------:R-:W0:Y:S04]  /*eccf0*/  LDS.128 R8, [R3] ;  /* 0x0000000003087984 */ /* 0x000e280000000c00 */
[----:B------:R-:W3:Y:S04]  /*ecd00*/  LDL.LU R13, [R1+0x104] ;  /* 0x00010400010d7983 */ /* 0x000ee80000300800 */
[----:B------:R-:W3:Y:S04]  /*ecd10*/  LDL.LU R14, [R1+0x108] ;  /* 0x00010800010e7983 */ /* 0x000ee80000300800 */
[----:B------:R-:W3:Y:S04]  /*ecd20*/  LDL.LU R43, [R1+0x54cc] ;  /* 0x0054cc00012b7983 */ /* 0x000ee80000300800 */
[----:B------:R-:W3:Y:S01]  /*ecd30*/  LDL.LU R61, [R1+0x1f5c] ;  /* 0x001f5c00013d7983 */ /* 0x000ee20000300800 */
[----:B----4-:R-:W-:Y:S01]  /*ecd40*/  PRMT R31, R4, 0x5210, R31 ;  /* 0x00005210041f7816 */ /* 0x010fe2000000001f */
[----:B------:R-:W-:-:S04]  /*ecd50*/  NOP ;  /* 0x0000000000007918 */ /* 0x000fc80000000000 */
[----:B------:R-:W-:Y:S04]  /*ecd60*/  STSM.16.M88.4 [R3], R28 ;  /* 0x0000001c03007844 */ /* 0x000fe80000000200 */
[----:B0-----:R-:W-:Y:S04]  /*ecd70*/  STL.64 [R1+0x2b0], R8 ;  /* 0x0002b00801007387 */ /* 0x001fe80000100a00 */
[----:B------:R-:W-:Y:S01]  /*ecd80*/  STL.64 [R1+0x2b8], R10 ;  /* 0x0002b80a01007387 */ /* 0x000fe20000100a00 */
[----:B------:R-:W-:-:S03]  /*ecd90*/  NOP ;  /* 0x0000000000007918 */ /* 0x000fc60000000000 */
[----:B------:R-:W0:Y:S01]  /*ecda0*/  LDS.128 R8, [R3] ;  /* 0x0000000003087984 */ /* 0x000e220000000c00 */
[----:B--2---:R-:W-:Y:S01]  /*ecdb0*/  PRMT R35, R5, 0x5210, R35 ;  /* 0x0000521005237816 */ /* 0x004fe20000000023 */
[----:B------:R-:W-:-:S04]  /*ecdc0*/  NOP ;  /* 0x0000000000007918 */ /* 0x000fc80000000000 */
[----:B------:R-:W-:Y:S01]  /*ecdd0*/  STSM.16.M88.4 [R3], R32 ;  /* 0x0000002003007844 */ /* 0x000fe20000000200 */
[----:B------:R-:W-:-:S03]  /*ecde0*/  NOP ;  /* 0x0000000000007918 */ /* 0x000fc60000000000 */
[----:B------:R-:W1:Y:S04]  /*ecdf0*/  LDS.128 R20, [R3] ;  /* 0x0000000003147984 */ /* 0x000e680000000c00 */
[----:B0-----:R0:W-:Y:S04]  /*ece00*/  STL.64 [R1+0x2a0], R8 ;  /* 0x0002a00801007387 */ /* 0x0011e80000100a00 */
[----:B------:R-:W-:Y:S04]  /*ece10*/  STL.64 [R1+0x2a8], R10 ;  /* 0x0002a80a01007387 */ /* 0x000fe80000100a00 */
[----:B------:R-:W2:Y:S04]  /*ece20*/  LDL.LU R16, [R1+0x110] ;  /* 0x0001100001107983 */ /* 0x000ea80000300800 */
[----:B------:R-:W2:Y:S04]  /*ece30*/  LDL.LU R17, [R1+0x114] ;  /* 0x0001140001117983 */ /* 0x000ea80000300800 */
[----:B------:R-:W2:Y:S04]  /*ece40*/  LDL.LU R18, [R1+0x118] ;  /* 0x0001180001127983 */ /* 0x000ea80000300800 */
[----:B------:R-:W4:Y:S04]  /*ece50*/  LDL.LU R45, [R1+0x53b4] ;  /* 0x0053b400012d7983 */ /* 0x000f280000300800 */
[----:B------:R-:W2:Y:S04]  /*ece60*/  LDL.LU R40, [R1+0x1cc8] ;  /* 0x001cc80001287983 */ /* 0x000ea80000300800 */
[----:B------:R-:W4:Y:S04]  /*ece70*/  LDL.LU R28, [R1+0x120] ;  /* 0x00012000011c7983 */ /* 0x000f280000300800 */
[----:B------:R-:W4:Y:S04]  /*ece80*/  LDL.LU R29, [R1+0x124] ;  /* 0x00012400011d7983 */ /* 0x000f280000300800 */
[----:B------:R-:W4:Y:S04]  /*ece90*/  LDL.LU R30, [R1+0x128] ;  /* 0x00012800011e7983 */ /* 0x000f280000300800 */
[----:B------:R-:W4:Y:S04]  /*ecea0*/  LDL.LU R41, [R1+0x1f88] ;  /* 0x001f880001297983 */ /* 0x000f280000300800 */
[----:B------:R-:W4:Y:S01]  /*eceb0*/  LDL.LU R5, [R1+0x1f78] ;  /* 0x001f780001057983 */ /* 0x000f220000300800 */
[----:B0-----:R-:W-:-:S03]  /*ecec0*/  LOP3.LUT R8, R60, 0xffff, RZ, 0xc0, !PT ;  /* 0x0000ffff3c087812 */ /* 0x001fc600078ec0ff */
[----:B-1----:R0:W-:Y:S04]  /*eced0*/  STL [R1+0x294], R21 ;  /* 0x0002941501007387 */ /* 0x0021e80000100800 */
[----:B------:R1:W-:Y:S01]  /*ecee0*/  STL.64 [R1+0x298], R22 ;  /* 0x0002981601007387 */ /* 0x0003e20000100a00 */
[----:B------:R-:W-:-:S03]  /*ecef0*/  IMAD.MOV.U32 R60, RZ, RZ, R20 ;  /* 0x000000ffff3c7224 */ /* 0x000fc600078e0014 */
[----:B------:R-:W4:Y:S04]  /*ecf00*/  LDL.LU R20, [R1+0x130] ;  /* 0x0001300001147983 */ /* 0x000f280000300800 */
[----:B0-----:R-:W4:Y:S04]  /*ecf10*/  LDL.LU R21, [R1+0x134] ;  /* 0x0001340001157983 */ /* 0x001f280000300800 */
[----:B-1----:R-:W4:Y:S04]  /*ecf20*/  LDL.LU R22, [R1+0x138] ;  /* 0x0001380001167983 */ /* 0x002f280000300800 */
[----:B------:R-:W4:Y:S04]  /*ecf30*/  LDL.LU R4, [R1+0x1fa8] ;  /* 0x001fa80001047983 */ /* 0x000f280000300800 */
[----:B------:R-:W4:Y:S04]  /*ecf40*/  LDL.LU R48, [R1+0x10] ;  /* 0x0000100001307983 */ /* 0x000f280000300800 */
[----:B------:R-:W4:Y:S01]  /*ecf50*/  LDL.LU R49, [R1+0x14] ;  /* 0x0000140001317983 */ /* 0x000f220000300800 */
[----:B------:R-:W-:-:S03]  /*ecf60*/  PRMT R39, R42, 0x5210, R39 ;  /* 0x000052102a277816 */ /* 0x000fc60000000027 */
[----:B------:R-:W4:Y:S04]  /*ecf70*/  LDL.LU R50, [R1+0x18] ;  /* 0x0000180001327983 */ /* 0x000f280000300800 */
[----:B------:R-:W4:Y:S01]  /*ecf80*/  LDL.LU R42, [R1+0x7dc] ;  /* 0x0007dc00012a7983 */ /* 0x000f220000300800 */
[----:B------:R-:W-:-:S03]  /*ecf90*/  NOP ;  /* 0x0000000000007918 */ /* 0x000fc60000000000 */
[----:B------:R-:W-:Y:S01]  /*ecfa0*/  STSM.16.M88.4 [R3], R36 ;  /* 0x0000002403007844 */ /* 0x000fe20000000200 */
[----:B------:R-:W-:-:S03]  /*ecfb0*/  NOP ;  /* 0x0000000000007918 */ /* 0x000fc60000000000 */
[----:B------:R-:W0:Y:S04]  /*ecfc0*/  LDS.128 R32, [R3] ;  /* 0x0000000003207984 */ /* 0x000e280000000c00 */
[----:B0-----:R-:W-:Y:S04]  /*ecfd0*/  STL [R1+0x280], R32 ;  /* 0x0002802001007387 */ /* 0x001fe80000100800 */
[----:B------:R-:W-:Y:S01]  /*ecfe0*/  STL.64 [R1+0x288], R34 ;  /* 0x0002882201007387 */ /* 0x000fe20000100a00 */
[----:B---3--:R-:W-:Y:S01]  /*ecff0*/  PRMT R15, R61, 0x4210, R8 ;  /* 0x000042103d0f7816 */ /* 0x008fe20000000008 */
[----:B------:R-:W-:Y:S01]  /*ed000*/  IMAD.MOV.U32 R61, RZ, RZ, R33 ;  /* 0x000000ffff3d7224 */ /* 0x000fe200078e0021 */
[----:B------:R-:W-:-:S04]  /*ed010*/  NOP ;  /* 0x0000000000007918 */ /* 0x000fc80000000000 */
[----:B------:R-:W-:Y:S04]  /*ed020*/  STL.64 [R1+0x55f0], R60 ;  /* 0x0055f03c01007387 */ /* 0x000fe80000100a00 */
[----:B------:R0:W-:Y:S01]  /*ed030*/  STSM.16.M88.4 [R3], R12 ;  /* 0x0000000c03007844 */ /* 0x0001e20000000200 */
[----:B------:R-:W-:Y:S01]  /*ed040*/  LOP3.LUT R9, R43, 0xffff, RZ, 0xc0, !PT ;  /* 0x0000ffff2b097812 */ /* 0x000fe200078ec0ff */
[----:B------:R-:W-:Y:S02]  /*ed050*/  NOP ;  /* 0x0000000000007918 */ /* 0x000fe40000000000 */
[----:B------:R-:W1:Y:S04]  /*ed060*/  LDS.128 R32, [R3] ;  /* 0x0000000003207984 */ /* 0x000e680000000c00 */
[----:B0-----:R-:W3:Y:S04]  /*ed070*/  LDL.LU R12, [R1+0x30] ;  /* 0x00003000010c7983 */ /* 0x001ee80000300800 */
[----:B------:R-:W3:Y:S04]  /*ed080*/  LDL.LU R13, [R1+0x34] ;  /* 0x00003400010d7983 */ /* 0x000ee80000300800 */
[----:B------:R-:W3:Y:S04]  /*ed090*/  LDL.LU R14, [R1+0x38] ;  /* 0x00003800010e7983 */ /* 0x000ee80000300800 */
[----:B------:R-:W3:Y:S04]  /*ed0a0*/  LDL.LU R43, [R1+0xcc] ;  /* 0x0000cc00012b7983 */ /* 0x000ee80000300800 */
[----:B-1----:R-:W-:Y:S04]  /*ed0b0*/  STL.64 [R1+0x270], R32 ;  /* 0x0002702001007387 */ /* 0x002fe80000100a00 */
[----:B------:R-:W-:Y:S01]  /*ed0c0*/  STL.64 [R1+0x278], R34 ;  /* 0x0002782201007387 */ /* 0x000fe20000100a00 */
[----:B------:R-:W-:Y:S01]  /*ed0d0*/  NOP ;  /* 0x0000000000007918 */ /* 0x000fe20000000000 */
[----:B--2---:R-:W-:-:S05]  /*ed0e0*/  PRMT R19, R40, 0x4210, R9 ;  /* 0x0000421028137816 */ /* 0x004fca0000000009 */
[----:B------:R0:W-:Y:S01]  /*ed0f0*/  STSM.16.M88.4 [R3], R16 ;  /* 0x0000001003007844 */ /* 0x0001e20000000200 */
[----:B------:R-:W-:-:S03]  /*ed100*/  NOP ;  /* 0x0000000000007918 */ /* 0x000fc60000000000 */
[----:B------:R-:W1:Y:S01]  /*ed110*/  LDS.128 R32, [R3] ;  /* 0x0000000003207984 */ /* 0x000e620000000c00 */
[----:B----4-:R-:W-:Y:S02]  /*ed120*/  LOP3.LUT R11, R45, 0xffff, RZ, 0xc0, !PT ;  /* 0x0000ffff2d0b7812 */ /* 0x010fe400078ec0ff */
[----:B------:R-:W-:Y:S02]  /*ed130*/  LOP3.LUT R10, R41, 0xffff, RZ, 0xc0, !PT ;  /* 0x0000ffff290a7812 */ /* 0x000fe400078ec0ff */
[----:B------:R-:W-:Y:S01]  /*ed140*/  PRMT R31, R5, 0x4210, R11 ;  /* 0x00004210051f7816 */ /* 0x000fe2000000000b */
[----:B------:R-:W-:-:S04]  /*ed150*/  NOP ;  /* 0x0000000000007918 */ /* 0x000fc80000000000 */
[----:B------:R-:W-:Y:S01]  /*ed160*/  STSM.16.M88.4 [R3], R28 ;  /* 0x0000001c03007844 */ /* 0x000fe20000000200 */
[----:B------:R-:W-:-:S03]  /*ed170*/  NOP ;  /* 0x0000000000007918 */ /* 0x000fc60000000000 */
[----:B------:R-:W2:Y:S04]  /*ed180*/  LDS.128 R28, [R3] ;  /* 0x00000000031c7984 */ /* 0x000ea80000000c00 */
[----:B0-----:R-:W4:Y:S01]  /*ed190*/  LDL.LU R16, [R1+0x40] ;  /* 0x0000400001107983 */ /* 0x001f220000300800 */
[----:B------:R-:W-:Y:S01]  /*ed1a0*/  PRMT R23, R4, 0x4210, R10 ;  /* 0x0000421004177816 */ /* 0x000fe2000000000a */
[----:B------:R-:W-:-:S04]  /*ed1b0*/  NOP ;  /* 0x0000000000007918 */ /* 0x000fc80000000000 */
[----:B------:R-:W-:Y:S01]  /*ed1c0*/  STSM.16.M88.4 [R3], R20 ;  /* 0x0000001403007844 */ /* 0x000fe20000000200 */
[----:B------:R-:W-:-:S03]  /*ed1d0*/  NOP ;  /* 0x0000000000007918 */ /* 0x000fc60000000000 */
[----:B------:R-:W0:Y:S04]  /*ed1e0*/  LDS.128 R20, [R3] ;  /* 0x0000000003147984 */ /* 0x000e280000000c00 */
[----:B-1----:R-:W-:Y:S04]  /*ed1f0*/  STL.64 [R1+0x260], R32 ;  /* 0x0002602001007387 */ /* 0x002fe80000100a00 */
[----:B------:R-:W-:Y:S04]  /*ed200*/  STL.64 [R1+0x268], R34 ;  /* 0x0002682201007387 */ /* 0x000fe80000100a00 */
[----:B------:R-:W4:Y:S04]  /*ed210*/  LDL.LU R17, [R1+0x44] ;  /* 0x0000440001117983 */ /* 0x000f280000300800 */
[----:B------:R-:W4:Y:S04]  /*ed220*/  LDL.LU R18, [R1+0x48] ;  /* 0x0000480001127983 */ /* 0x000f280000300800 */
[----:B------:R-:W4:Y:S01]  /*ed230*/  LDL.LU R5, [R1+0x1d4] ;  /* 0x0001d40001057983 */ /* 0x000f220000300800 */
[----:B------:R-:W-:Y:S01]  /*ed240*/  PRMT R51, R42, 0x5210, R8 ;  /* 0x000052102a337816 */ /* 0x000fe20000000008 */
[----:B------:R-:W-:-:S02]  /*ed250*/  NOP ;  /* 0x0000000000007918 */ /* 0x000fc40000000000 */
[----:B--2---:R1:W-:Y:S04]  /*ed260*/  STL.64 [R1+0x250], R28 ;  /* 0x0002501c01007387 */ /* 0x0043e80000100a00 */
[----:B------:R2:W-:Y:S04]  /*ed270*/  STL.64 [R1+0x258], R30 ;  /* 0x0002581e01007387 */ /* 0x0005e80000100a00 */
[----:B------:R2:W-:Y:S04]  /*ed280*/  STSM.16.M88.4 [R3], R48 ;  /* 0x0000003003007844 */ /* 0x0005e80000000200 */
[----:B-1----:R-:W4:Y:S04]  /*ed290*/  LDL.LU R28, [R1+0x50] ;  /* 0x00005000011c7983 */ /* 0x002f280000300800 */
[----:B0-----:R-:W-:Y:S04]  /*ed2a0*/  STL.64 [R1+0x240], R20 ;  /* 0x0002401401007387 */ /* 0x001fe80000100a00 */
[----:B------:R-:W-:Y:S04]  /*ed2b0*/  STL.64 [R1+0x248], R22 ;  /* 0x0002481601007387 */ /* 0x000fe80000100a00 */
[----:B------:R-:W4:Y:S04]  /*ed2c0*/  LDL.LU R29, [R1+0x54] ;  /* 0x00005400011d7983 */ /* 0x000f280000300800 */
[----:B--2---:R-:W2:Y:S04]  /*ed2d0*/  LDL.LU R30, [R1+0x58] ;  /* 0x00005800011e7983 */ /* 0x004ea80000300800 */
[----:B------:R-:W2:Y:S01]  /*ed2e0*/  LDL.LU R45, [R1+0x1ec] ;  /* 0x0001ec00012d7983 */ /* 0x000ea20000300800 */
[----:B------:R-:W-:-:S03]  /*ed2f0*/  NOP ;  /* 0x0000000000007918 */ /* 0x000fc60000000000 */
[----:B------:R-:W0:Y:S04]  /*ed300*/  LDS.128 R20, [R3] ;  /* 0x0000000003147984 */ /* 0x000e280000000c00 */
[----:B------:R-:W2:Y:S04]  /*ed310*/  LDL.LU R42, [R1+0x54d4] ;  /* 0x0054d400012a7983 */ /* 0x000ea80000300800 */
[----:B------:R-:W2:Y:S04]  /*ed320*/  LDL.LU R48, [R1] ;  /* 0x0000000001307983 */ /* 0x000ea80000300800 */
[----:B0-----:R0:W-:Y:S04]  /*ed330*/  STL.64 [R1+0x230], R20 ;  /* 0x0002301401007387 */ /* 0x0011e80000100a00 */
[----:B------:R1:W-:Y:S04]  /*ed340*/  STL.64 [R1+0x238], R22 ;  /* 0x0002381601007387 */ /* 0x0003e80000100a00 */
[----:B------:R-:W2:Y:S04]  /*ed350*/  LDL.LU R49, [R1+0x4] ;  /* 0x0000040001317983 */ /* 0x000ea80000300800 */
[----:B------:R-:W2:Y:S04]  /*ed360*/  LDL.LU R50, [R1+0x8] ;  /* 0x0000080001327983 */ /* 0x000ea80000300800 */
[----:B------:R-:W2:Y:S01]  /*ed370*/  LDL.LU R51, [R1+0xc] ;  /* 0x00000c0001337983 */ /* 0x000ea20000300800 */
[----:B------:R-:W-:-:S03]  /*ed380*/  NOP ;  /* 0x0000000000007918 */ /* 0x000fc60000000000 */
[----:B0-----:R-:W2:Y:S04]  /*ed390*/  LDL.LU R20, [R1+0x140] ;  /* 0x0001400001147983 */ /* 0x001ea80000300800 */
[----:B------:R-:W2:Y:S04]  /*ed3a0*/  LDL.LU R21, [R1+0x144] ;  /* 0x0001440001157983 */ /* 0x000ea80000300800 */
[----:B-1----:R-:W2:Y:S04]  /*ed3b0*/  LDL.LU R22, [R1+0x148] ;  /* 0x0001480001167983 */ /* 0x002ea80000300800 */
[----:B------:R-:W2:Y:S01]  /*ed3c0*/  LDL.LU R40, [R1+0x53c4] ;  /* 0x0053c40001287983 */ /* 0x000ea20000300800 */
[----:B---3--:R-:W-:-:S03]  /*ed3d0*/  PRMT R15, R43, 0x5210, R9 ;  /* 0x000052102b0f7816 */ /* 0x008fc60000000009 */
[----:B------:R-:W3:Y:S04]  /*ed3e0*/  LDL.LU R43, [R1+0x1ccc] ;  /* 0x001ccc00012b7983 */ /* 0x000ee80000300800 */
[----:B------:R0:W-:Y:S01]  /*ed3f0*/  STSM.16.M88.4 [R3], R12 ;  /* 0x0000000c03007844 */ /* 0x0001e20000000200 */
[----:B------:R-:W-:-:S03]  /*ed400*/  NOP ;  /* 0x0000000000007918 */ /* 0x000fc60000000000 */
[----:B------:R-:W1:Y:S04]  /*ed410*/  LDS.128 R32, [R3] ;  /* 0x0000000003207984 */ /* 0x000e680000000c00 */
[----:B0-----:R-:W3:Y:S04]  /*ed420*/  LDL.LU R12, [R1+0x150] ;  /* 0x00015000010c7983 */ /* 0x001ee80000300800 */
[----:B-1----:R-:W-:Y:S04]  /*ed430*/  STL.64 [R1+0x220], R32 ;  /* 0x0002202001007387 */ /* 0x002fe80000100a00 */
[----:B------:R-:W-:Y:S04]  /*ed440*/  STL.64 [R1+0x228], R34 ;  /* 0x0002282201007387 */ /* 0x000fe80000100a00 */
[----:B------:R-:W3:Y:S04]  /*ed450*/  LDL.LU R13, [R1+0x154] ;  /* 0x00015400010d7983 */ /* 0x000ee80000300800 */
[----:B------:R-:W3:Y:S04]  /*ed460*/  LDL.LU R14, [R1+0x158] ;  /* 0x00015800010e7983 */ /* 0x000ee80000300800 */
[----:B------:R-:W3:Y:S04]  /*ed470*/  LDL.LU R41, [R1+0x1f8c] ;  /* 0x001f8c0001297983 */ /* 0x000ee80000300800 */
[----:B------:R-:W3:Y:S01]  /*ed480*/  LDL.LU R4, [R1+0x1fb8] ;  /* 0x001fb80001047983 */ /* 0x000ee20000300800 */
[----:B----4-:R-:W-:Y:S01]  /*ed490*/  PRMT R19, R5, 0x5210, R11 ;  /* 0x0000521005137816 */ /* 0x010fe2000000000b */
[----:B------:R-:W-:-:S04]  /*ed4a0*/  NOP ;  /* 0x0000000000007918 */ /* 0x000fc80000000000 */
[----:B------:R0:W-:Y:S04]  /*ed4b0*/  STSM.16.M88.4 [R3], R16 ;  /* 0x0000001003007844 */ /* 0x0001e80000000200 */
[----:B0-----:R-:W4:Y:S04]  /*ed4c0*/  LDL.LU R16, [R1+0x160] ;  /* 0x0001600001107983 */ /* 0x001f280000300800 */
[----:B------:R-:W4:Y:S04]  /*ed4d0*/  LDL.LU R17, [R1+0x164] ;  /* 0x0001640001117983 */ /* 0x000f280000300800 */
[----:B------:R-:W4:Y:S04]  /*ed4e0*/  LDL.LU R18, [R1+0x168] ;  /* 0x0001680001127983 */ /* 0x000f280000300800 */
[----:B------:R-:W4:Y:S01]  /*ed4f0*/  LDL.LU R5, [R1+0x201c] ;  /* 0x00201c0001057983 */ /* 0x000f220000300800 */
[----:B--2---:R-:W-:Y:S01]  /*ed500*/  PRMT R31, R45, 0x5210, R10 ;  /* 0x000052102d1f7816 */ /* 0x004fe2000000000a */
[----:B------:R-:W-:-:S02]  /*ed510*/  NOP ;  /* 0x0000000000007918 */ /* 0x000fc40000000000 */
[----:B------:R-:W0:Y:S01]  /*ed520*/  LDS.128 R8, [R3] ;  /* 0x0000000003087984 */ /* 0x000e220000000c00 */
[----:B------:R-:W-:-:S03]  /*ed530*/  NOP ;  /* 0x0000000000007918 */ /* 0x000fc60000000000 */
[----:B------:R-:W-:Y:S01]  /*ed540*/  STSM.16.M88.4 [R3], R28 ;  /* 0x0000001c03007844 */ /* 0x000fe20000000200 */
[----:B------:R-:W-:-:S03]  /*ed550*/  NOP ;  /* 0x0000000000007918 */ /* 0x000fc60000000000 */
[----:B------:R-:W1:Y:S01]  /*ed560*/  LDS.128 R28, [R3] ;  /* 0x00000000031c7984 */ /* 0x000e620000000c00 */
[----:B------:R-:W-:-:S03]  /*ed570*/  NOP ;  /* 0x0000000000007918 */ /* 0x000fc60000000000 */
[----:B0-----:R0:W-:Y:S04]  /*ed580*/  STL.64 [R1+0x210], R8 ;  /* 0x0002100801007387 */ /* 0x0011e80000100a00 */
[----:B------:R-:W-:Y:S04]  /*ed590*/  STL.64 [R1+0x218], R10 ;  /* 0x0002180a01007387 */ /* 0x000fe80000100a00 */
[----:B------:R2:W-:Y:S04]  /*ed5a0*/  STSM.16.M88.4 [R3], R48 ;  /* 0x0000003003007844 */ /* 0x0005e80000000200 */
[----:B-1----:R-:W-:Y:S04]  /*ed5b0*/  STL.64 [R1+0x200], R28 ;  /* 0x0002001c01007387 */ /* 0x002fe80000100a00 */
[----:B------:R-:W-:Y:S01]  /*ed5c0*/  STL.64 [R1+0x208], R30 ;  /* 0x0002081e01007387 */ /* 0x000fe20000100a00 */
[----:B0-----:R-:W-:Y:S01]  /*ed5d0*/  LOP3.LUT R8, R42, 0xffff, RZ, 0xc0, !PT ;  /* 0x0000ffff2a087812 */ /* 0x001fe200078ec0ff */
[----:B------:R-:W-:-:S02]  /*ed5e0*/  NOP ;  /* 0x0000000000007918 */ /* 0x000fc40000000000 */
[----:B--2---:R-:W2:Y:S04]  /*ed5f0*/  LDL.LU R48, [R1+0x60] ;  /* 0x0000600001307983 */ /* 0x004ea80000300800 */
[----:B------:R-:W2:Y:S04]  /*ed600*/  LDL.LU R49, [R1+0x64] ;  /* 0x0000640001317983 */ /* 0x000ea80000300800 */
[----:B------:R-:W2:Y:S04]  /*ed610*/  LDL.LU R50, [R1+0x68] ;  /* 0x0000680001327983 */ /* 0x000ea80000300800 */
[----:B------:R-:W2:Y:S04]  /*ed620*/  LDL.LU R42, [R1+0x9c] ;  /* 0x00009c00012a7983 */ /* 0x000ea80000300800 */
[----:B------:R-:W0:Y:S01]  /*ed630*/  LDS.128 R28, [R3] ;  /* 0x00000000031c7984 */ /* 0x000e220000000c00 */
[----:B------:R-:W-:-:S03]  /*ed640*/  LOP3.LUT R10, R40, 0xffff, RZ, 0xc0, !PT ;  /* 0x0000ffff280a7812 */ /* 0x000fc600078ec0ff */
[----:B0-----:R-:W-:Y:S04]  /*ed650*/  STL.64 [R1+0x1f0], R28 ;  /* 0x0001f01c01007387 */ /* 0x001fe80000100a00 */
[----:B------:R-:W-:Y:S01]  /*ed660*/  STL.64 [R1+0x1f8], R30 ;  /* 0x0001f81e01007387 */ /* 0x000fe20000100a00 */
[----:B------:R-:W-:Y:S01]  /*ed670*/  NOP ;  /* 0x0000000000007918 */ /* 0x000fe20000000000 */
[----:B---3--:R-:W-:-:S05]  /*ed680*/  PRMT R23, R43, 0x4210, R8 ;  /* 0x000042102b177816 */ /* 0x008fca0000000008 */
[----:B------:R0:W-:Y:S01]  /*ed690*/  STSM.16.M88.4 [R3], R20 ;  /* 0x0000001403007844 */ /* 0x0001e20000000200 */
[----:B------:R-:W-:-:S03]  /*ed6a0*/  NOP ;  /* 0x0000000000007918 */ /* 0x000fc60000000000 */
[----:B------:R-:W1:Y:S04]  /*ed6b0*/  LDS.128 R28, [R3] ;  /* 0x00000000031c7984 */ /* 0x000e680000000c00 */
[----:B0-----:R-:W3:Y:S04]  /*ed6c0*/  LDL.LU R20, [R1+0x70] ;  /* 0x0000700001147983 */ /* 0x001ee80000300800 */
[----:B------:R-:W3:Y:S04]  /*ed6d0*/  LDL.LU R21, [R1+0x74] ;  /* 0x0000740001157983 */ /* 0x000ee80000300800 */
[----:B------:R-:W3:Y:S04]  /*ed6e0*/  LDL.LU R22, [R1+0x78] ;  /* 0x0000780001167983 */ /* 0x000ee80000300800 */
[----:B------:R-:W3:Y:S01]  /*ed6f0*/  LDL.LU R43, [R1+0x6bc] ;  /* 0x0006bc00012b7983 */ /* 0x000ee20000300800 */
[----:B------:R-:W-:Y:S01]  /*ed700*/  PRMT R15, R4, 0x4210, R10 ;  /* 0x00004210040f7816 */ /* 0x000fe2000000000a */
[----:B------:R-:W-:-:S04]  /*ed710*/  NOP ;  /* 0x0000000000007918 */ /* 0x000fc80000000000 */
[----:B------:R0:W-:Y:S04]  /*ed720*/  STSM.16.M88.4 [R3], R12 ;  /* 0x0000000c03007844 */ /* 0x0001e80000000200 */
[----:B-1----:R-:W-:Y:S04]  /*ed730*/  STL.64 [R1+0x1e0], R28 ;  /* 0x0001e01c01007387 */ /* 0x002fe80000100a00 */
[----:B------:R-:W-:Y:S01]  /*ed740*/  STL.64 [R1+0x1e8], R30 ;  /* 0x0001e81e01007387 */ /* 0x000fe20000100a00 */
[----:B------:R-:W-:-:S03]  /*ed750*/  NOP ;  /* 0x0000000000007918 */ /* 0x000fc60000000000 */
[----:B------:R-:W1:Y:S04]  /*ed760*/  LDS.128 R28, [R3] ;  /* 0x00000000031c7984 */ /* 0x000e680000000c00 */
[----:B0-----:R-:W3:Y:S01]  /*ed770*/  LDL.LU R12, [R1+0x90] ;  /* 0x00009000010c7983 */ /* 0x001ee20000300800 */
[----:B------:R-:W-:-:S03]  /*ed780*/  LOP3.LUT R9, R41, 0xffff, RZ, 0xc0, !PT ;  /* 0x0000ffff29097812 */ /* 0x000fc600078ec0ff */
        /* <DEDUP_REMOVED lines=8> */
[----:B------:R-:W-:Y:S01]  /*ed810*/  STSM.16.M88.4 [R3], R16 ;  /* 0x0000001003007844 */ /* 0x000fe20000000200 */
[----:B------:R-:W-:-:S03]  /*ed820*/  NOP ;  /* 0x0000000000007918 */ /* 0x000fc60000000000 */
[----:B------:R-:W0:Y:S01]  /*ed830*/  LDS.128 R16, [R3] ;  /* 0x0000000003107984 */ /* 0x000e220000000c00 */
[----:B------:R-:W-:-:S03]  /*ed840*/  NOP ;  /* 0x0000000000007918 */ /* 0x000fc60000000000 */
[----:B------:R-:W-:Y:S01]  /*ed850*/  STSM.16.M88.4 [R3], R24 ;  /* 0x0000001803007844 */ /* 0x000fe20000000200 */
[----:B------:R-:W-:-:S03]  /*ed860*/  NOP ;  /* 0x0000000000007918 */ /* 0x000fc60000000000 */
[----:B0-----:R-:W-:Y:S04]  /*ed870*/  STL.64 [R1+0x1c0], R16 ;  /* 0x0001c01001007387 */ /* 0x001fe80000100a00 */
[----:B------:R-:W-:Y:S04]  /*ed880*/  STL.64 [R1+0x1c8], R18 ;  /* 0x0001c81201007387 */ /* 0x000fe80000100a00 */
[----:B------:R-:W0:Y:S01]  /*ed890*/  LDS.128 R16, [R3] ;  /* 0x0000000003107984 */ /* 0x000e220000000c00 */
[----:B--2---:R-:W-:Y:S01]  /*ed8a0*/  PRMT R51, R42, 0x5210, R8 ;  /* 0x000052102a337816 */ /* 0x004fe20000000008 */
[----:B------:R-:W-:-:S02]  /*ed8b0*/  NOP ;  /* 0x0000000000007918 */ /* 0x000fc40000000000 */
[----:B------:R-:W2:Y:S04]  /*ed8c0*/  LDL.LU R42, [R1+0x54dc] ;  /* 0x0054dc00012a7983 */ /* 0x000ea80000300800 */
[----:B0-----:R0:W-:Y:S04]  /*ed8d0*/  STL.64 [R1+0x1b0], R16 ;  /* 0x0001b01001007387 */ /* 0x0011e80000100a00 */
[----:B------:R1:W-:Y:S04]  /*ed8e0*/  STL.64 [R1+0x1b8], R18 ;  /* 0x0001b81201007387 */ /* 0x0003e80000100a00 */
[----:B0-----:R-:W4:Y:S04]  /*ed8f0*/  LDL.LU R16, [R1+0x170] ;  /* 0x0001700001107983 */ /* 0x001f280000300800 */
[----:B------:R-:W4:Y:S04]  /*ed900*/  LDL.LU R17, [R1+0x174] ;  /* 0x0001740001117983 */ /* 0x000f280000300800 */
[----:B-1----:R-:W4:Y:S04]  /*ed910*/  LDL.LU R18, [R1+0x178] ;  /* 0x0001780001127983 */ /* 0x002f280000300800 */
[----:B------:R-:W4:Y:S04]  /*ed920*/  LDL.LU R45, [R1+0x1fc8] ;  /* 0x001fc800012d7983 */ /* 0x000f280000300800 */
[----:B------:R0:W-:Y:S01]  /*ed930*/  STSM.16.M88.4 [R3], R48 ;  /* 0x0000003003007844 */ /* 0x0001e20000000200 */
[----:B------:R-:W-:-:S03]  /*ed940*/  NOP ;  /* 0x0000000000007918 */ /* 0x000fc60000000000 */
[----:B------:R-:W1:Y:S04]  /*ed950*/  LDS.128 R24, [R3] ;  /* 0x0000000003187984 */ /* 0x000e680000000c00 */
        /* <DEDUP_REMOVED lines=9> */
[----:B---3--:R-:W-:Y:S01]  /*ed9f0*/  PRMT R23, R43, 0x5210, R10 ;  /* 0x000052102b177816 */ /* 0x008fe2000000000a */
[----:B------:R-:W-:-:S04]  /*eda00*/  NOP ;  /* 0x0000000000007918 */ /* 0x000fc80000000000 */
[----:B------:R-:W-:Y:S01]  /*eda10*/  STSM.16.M88.4 [R3], R20 ;  /* 0x0000001403007844 */ /* 0x000fe20000000200 */
[----:B------:R-:W-:-:S03]  /*eda20*/  NOP ;  /* 0x0000000000007918 */ /* 0x000fc60000000000 */
[----:B------:R-:W0:Y:S04]  /*eda30*/  LDS.128 R20, [R3] ;  /* 0x0000000003147984 */ /* 0x000e280000000c00 */
[----:B------:R-:W3:Y:S04]  /*eda40*/  LDL.LU R43, [R1+0x1fd8] ;  /* 0x001fd800012b7983 */ /* 0x000ee80000300800 */
[----:B-1----:R-:W-:Y:S04]  /*eda50*/  STL.64 [R1+0x1a0], R24 ;  /* 0x0001a01801007387 */ /* 0x002fe80000100a00 */
[----:B------:R-:W-:Y:S01]  /*eda60*/  STL.64 [R1+0x1a8], R26 ;  /* 0x0001a81a01007387 */ /* 0x000fe20000100a00 */
[----:B------:R-:W-:-:S03]  /*eda70*/  NOP ;  /* 0x0000000000007918 */ /* 0x000fc60000000000 */
[----:B0-----:R0:W-:Y:S04]  /*eda80*/  STL.64 [R1+0x190], R20 ;  /* 0x0001901401007387 */ /* 0x0011e80000100a00 */
[----:B------:R1:W-:Y:S04]  /*eda90*/  STL.64 [R1+0x198], R22 ;  /* 0x0001981601007387 */ /* 0x0003e80000100a00 */
[----:B0-----:R-:W3:Y:S04]  /*edaa0*/  LDL.LU R20, [R1+0x780] ;  /* 0x0007800001147983 */ /* 0x001ee80000300800 */
[----:B------:R-:W3:Y:S04]  /*edab0*/  LDL.LU R21, [R1+0x784] ;  /* 0x0007840001157983 */ /* 0x000ee80000300800 */
[----:B-1----:R-:W3:Y:S01]  /*edac0*/  LDL.LU R22, [R1+0x788] ;  /* 0x0007880001167983 */ /* 0x002ee20000300800 */
[----:B------:R-:W-:-:S03]  /*edad0*/  LOP3.LUT R8, R4, 0xffff, RZ, 0xc0, !PT ;  /* 0x0000ffff04087812 */ /* 0x000fc600078ec0ff */
[----:B------:R-:W3:Y:S01]  /*edae0*/  LDL.LU R4, [R1+0x1fcc] ;  /* 0x001fcc0001047983 */ /* 0x000ee20000300800 */
[----:B------:R-:W-:-:S05]  /*edaf0*/  PRMT R15, R44, 0x5210, R9 ;  /* 0x000052102c0f7816 */ /* 0x000fca0000000009 */
[----:B------:R0:W-:Y:S01]  /*edb00*/  STSM.16.M88.4 [R3], R12 ;  /* 0x0000000c03007844 */ /* 0x0001e20000000200 */
[----:B------:R-:W-:-:S03]  /*edb10*/  NOP ;  /* 0x0000000000007918 */ /* 0x000fc60000000000 */
[----:B------:R-:W1:Y:S04]  /*edb20*/  LDS.128 R24, [R3] ;  /* 0x0000000003187984 */ /* 0x000e680000000c00 */
[----:B0-----:R-:W3:Y:S04]  /*edb30*/  LDL.LU R12, [R1+0xc0] ;  /* 0x0000c000010c7983 */ /* 0x001ee80000300800 */
[----:B------:R-:W3:Y:S04]  /*edb40*/  LDL.LU R13, [R1+0xc4] ;  /* 0x0000c400010d7983 */ /* 0x000ee80000300800 */
[----:B------:R-:W3:Y:S01]  /*edb50*/  LDL.LU R14, [R1+0xc8] ;  /* 0x0000c800010e7983 */ /* 0x000ee20000300800 */
[----:B--2---:R-:W-:-:S03]  /*edb60*/  LOP3.LUT R9, R42, 0xffff, RZ, 0xc0, !PT ;  /* 0x0000ffff2a097812 */ /* 0x004fc600078ec0ff */
[----:B------:R-:W2:Y:S01]  /*edb70*/  LDL.LU R42, [R1+0x7fc] ;  /* 0x0007fc00012a7983 */ /* 0x000ea20000300800 */
[----:B----4-:R-:W-:Y:S01]  /*edb80*/  PRMT R19, R45, 0x4210, R8 ;  /* 0x000042102d137816 */ /* 0x010fe20000000008 */
[----:B------:R-:W-:-:S04]  /*edb90*/  NOP ;  /* 0x0000000000007918 */ /* 0x000fc80000000000 */
[----:B------:R-:W-:Y:S01]  /*edba0*/  STSM.16.M88.4 [R3], R16 ;  /* 0x0000001003007844 */ /* 0x000fe20000000200 */
[----:B------:R-:W-:-:S03]  /*edbb0*/  NOP ;  /* 0x0000000000007918 */ /* 0x000fc60000000000 */
[----:B------:R-:W0:Y:S04]  /*edbc0*/  LDS.128 R16, [R3] ;  /* 0x0000000003107984 */ /* 0x000e280000000c00 */
[----:B-1----:R-:W-:Y:S04]  /*edbd0*/  STL.64 [R1+0x180], R24 ;  /* 0x0001801801007387 */ /* 0x002fe80000100a00 */
[----:B------:R-:W-:Y:S01]  /*edbe0*/  STL.64 [R1+0x188], R26 ;  /* 0x0001881a01007387 */ /* 0x000fe20000100a00 */
[----:B------:R-:W-:Y:S01]  /*edbf0*/  NOP ;  /* 0x0000000000007918 */ /* 0x000fe20000000000 */
[----:B------:R-:W-:-:S05]  /*edc00*/  PRMT R51, R41, 0x4210, R9 ;  /* 0x0000421029337816 */ /* 0x000fca0000000009 */
[----:B------:R1:W-:Y:S04]  /*edc10*/  STSM.16.M88.4 [R3], R48 ;  /* 0x0000003003007844 */ /* 0x0003e80000000200 */
[----:B0-----:R-:W-:Y:S04]  /*edc20*/  STL.64 [R1+0x170], R16 ;  /* 0x0001701001007387 */ /* 0x001fe80000100a00 */
[----:B------:R-:W-:Y:S01]  /*edc30*/  STL.64 [R1+0x178], R18 ;  /* 0x0001781201007387 */ /* 0x000fe20000100a00 */
[----:B------:R-:W-:-:S03]  /*edc40*/  NOP ;  /* 0x0000000000007918 */ /* 0x000fc60000000000 */
[----:B------:R-:W0:Y:S04]  /*edc50*/  LDS.128 R16, [R3] ;  /* 0x0000000003107984 */ /* 0x000e280000000c00 */
[----:B-1----:R-:W4:Y:S01]  /*edc60*/  LDL.LU R48, [R1+0xd0] ;  /* 0x0000d00001307983 */ /* 0x002f220000300800 */
[----:B------:R-:W-:-:S03]  /*edc70*/  LOP3.LUT R11, R5, 0xffff, RZ, 0xc0, !PT ;  /* 0x0000ffff050b7812 */ /* 0x000fc600078ec0ff */
[----:B0-----:R0:W-:Y:S04]  /*edc80*/  STL.64 [R1+0x160], R16 ;  /* 0x0001601001007387 */ /* 0x0011e80000100a00 */
[----:B------:R1:W-:Y:S04]  /*edc90*/  STL.64 [R1+0x168], R18 ;  /* 0x0001681201007387 */ /* 0x0003e80000100a00 */
[----:B------:R-:W4:Y:S04]  /*edca0*/  LDL.LU R49, [R1+0xd4] ;  /* 0x0000d40001317983 */ /* 0x000f280000300800 */
[----:B------:R-:W4:Y:S04]  /*edcb0*/  LDL.LU R50, [R1+0xd8] ;  /* 0x0000d80001327983 */ /* 0x000f280000300800 */
[----:B------:R-:W4:Y:S01]  /*edcc0*/  LDL.LU R5, [R1+0x6dc] ;  /* 0x0006dc0001057983 */ /* 0x000f220000300800 */
[----:B------:R-:W-:-:S04]  /*edcd0*/  LOP3.LUT R10, R40, 0xffff, RZ, 0xc0, !PT ;  /* 0x0000ffff280a7812 */ /* 0x000fc800078ec0ff */
[----:B---3--:R-:W-:Y:S01]  /*edce0*/  PRMT R31, R43, 0x4210, R10 ;  /* 0x000042102b1f7816 */ /* 0x008fe2000000000a */
[----:B------:R-:W-:-:S04]  /*edcf0*/  NOP ;  /* 0x0000000000007918 */ /* 0x000fc80000000000 */
[----:B------:R-:W-:Y:S01]  /*edd00*/  STSM.16.M88.4 [R3], R28 ;  /* 0x0000001c03007844 */ /* 0x000fe20000000200 */
[----:B------:R-:W-:-:S03]  /*edd10*/  NOP ;  /* 0x0000000000007918 */ /* 0x000fc60000000000 */
[----:B------:R-:W3:Y:S04]  /*edd20*/  LDS.128 R24, [R3] ;  /* 0x0000000003187984 */ /* 0x000ee80000000c00 */
[----:B0-----:R-:W4:Y:S04]  /*edd30*/  LDL.LU R16, [R1+0xe0] ;  /* 0x0000e00001107983 */ /* 0x001f280000300800 */
[----:B------:R-:W4:Y:S04]  /*edd40*/  LDL.LU R17, [R1+0xe4] ;  /* 0x0000e40001117983 */ /* 0x000f280000300800 */
[----:B-1----:R-:W4:Y:S04]  /*edd50*/  LDL.LU R18, [R1+0xe8] ;  /* 0x0000e80001127983 */ /* 0x002f280000300800 */
[----:B------:R-:W4:Y:S01]  /*edd60*/  LDL.LU R43, [R1+0x6fc] ;  /* 0x0006fc00012b7983 */ /* 0x000f220000300800 */
[----:B------:R-:W-:Y:S01]  /*edd70*/  PRMT R23, R4, 0x4210, R11 ;  /* 0x0000421004177816 */ /* 0x000fe2000000000b */
[----:B------:R-:W-:-:S04]  /*edd80*/  NOP ;  /* 0x0000000000007918 */ /* 0x000fc80000000000 */
[----:B------:R0:W-:Y:S04]  /*edd90*/  STSM.16.M88.4 [R3], R20 ;  /* 0x0000001403007844 */ /* 0x0001e80000000200 */
[----:B---3--:R-:W-:Y:S04]  /*edda0*/  STL.64 [R1+0x150], R24 ;  /* 0x0001501801007387 */ /* 0x008fe80000100a00 */
[----:B------:R-:W-:Y:S01]  /*eddb0*/  STL.64 [R1+0x158], R26 ;  /* 0x0001581a01007387 */ /* 0x000fe20000100a00 */
        /* <DEDUP_REMOVED lines=8> */
[----:B------:R-:W3:Y:S04]  /*ede40*/  LDL.LU R28, [R1+0x7d0] ;  /* 0x0007d000011c7983 */ /* 0x000ee80000300800 */
[----:B------:R-:W3:Y:S01]  /*ede50*/  LDL.LU R29, [R1+0x7d4] ;  /* 0x0007d400011d7983 */ /* 0x000ee20000300800 */
[----:B------:R-:W-:-:S03]  /*ede60*/  NOP ;  /* 0x0000000000007918 */ /* 0x000fc60000000000 */
[----:B------:R-:W3:Y:S04]  /*ede70*/  LDL.LU R30, [R1+0x7d8] ;  /* 0x0007d800011e7983 */ /* 0x000ee80000300800 */
[----:B------:R-:W3:Y:S01]  /*ede80*/  LDL.LU R40, [R1+0x54f0] ;  /* 0x0054f00001287983 */ /* 0x000ee20000300800 */
[----:B--2---:R-:W-:-:S05]  /*ede90*/  PRMT R15, R42, 0x5210, R8 ;  /* 0x000052102a0f7816 */ /* 0x004fca0000000008 */
[----:B------:R0:W-:Y:S01]  /*edea0*/  STSM.16.M88.4 [R3], R12 ;  /* 0x0000000c03007844 */ /* 0x0001e20000000200 */
[----:B------:R-:W-:-:S03]  /*edeb0*/  NOP ;  /* 0x0000000000007918 */ /* 0x000fc60000000000 */
[----:B------:R-:W1:Y:S04]  /*edec0*/  LDS.128 R24, [R3] ;  /* 0x0000000003187984 */ /* 0x000e680000000c00 */
[----:B0-----:R-:W2:Y:S04]  /*eded0*/  LDL.LU R12, [R1+0x690] ;  /* 0x00069000010c7983 */ /* 0x001ea80000300800 */
[----:B------:R-:W2:Y:S04]  /*edee0*/  LDL.LU R13, [R1+0x694] ;  /* 0x00069400010d7983 */ /* 0x000ea80000300800 */
[----:B------:R-:W2:Y:S04]  /*edef0*/  LDL.LU R14, [R1+0x698] ;  /* 0x00069800010e7983 */ /* 0x000ea80000300800 */
[----:B------:R-:W2:Y:S04]  /*edf00*/  LDL.LU R15, [R1+0x69c] ;  /* 0x00069c00010f7983 */ /* 0x000ea80000300800 */
[----:B------:R-:W2:Y:S04]  /*edf10*/  LDL.LU R41, [R1+0x5404] ;  /* 0x0054040001297983 */ /* 0x000ea80000300800 */
[----:B------:R-:W2:Y:S01]  /*edf20*/  LDL.LU R42, [R1+0x1cd8] ;  /* 0x001cd800012a7983 */ /* 0x000ea20000300800 */
[----:B------:R-:W-:-:S03]  /*edf30*/  NOP ;  /* 0x0000000000007918 */ /* 0x000fc60000000000 */
[----:B-1----:R-:W-:Y:S04]  /*edf40*/  STL.64 [R1+0x130], R24 ;  /* 0x0001301801007387 */ /* 0x002fe80000100a00 */
[----:B------:R-:W-:Y:S01]  /*edf50*/  STL.64 [R1+0x138], R26 ;  /* 0x0001381a01007387 */ /* 0x000fe20000100a00 */
[----:B----4-:R-:W-:-:S05]  /*edf60*/  PRMT R51, R5, 0x5210, R9 ;  /* 0x0000521005337816 */ /* 0x010fca0000000009 */
[----:B------:R0:W-:Y:S01]  /*edf70*/  STSM.16.M88.4 [R3], R48 ;  /* 0x0000003003007844 */ /* 0x0001e20000000200 */
[----:B------:R-:W-:-:S03]  /*edf80*/  NOP ;  /* 0x0000000000007918 */ /* 0x000fc60000000000 */
[----:B------:R-:W1:Y:S04]  /*edf90*/  LDS.128 R24, [R3] ;  /* 0x0000000003187984 */ /* 0x000e680000000c00 */
[----:B0-----:R-:W4:Y:S04]  /*edfa0*/  LDL.LU R48, [R1+0x7f0] ;  /* 0x0007f00001307983 */ /* 0x001f280000300800 */
[----:B-1----:R-:W-:Y:S04]  /*edfb0*/  STL.64 [R1+0x120], R24 ;  /* 0x0001201801007387 */ /* 0x002fe80000100a00 */
[----:B------:R-:W-:Y:S04]  /*edfc0*/  STL.64 [R1+0x128], R26 ;  /* 0x0001281a01007387 */ /* 0x000fe80000100a00 */
[----:B------:R-:W4:Y:S04]  /*edfd0*/  LDL.LU R49, [R1+0x7f4] ;  /* 0x0007f40001317983 */ /* 0x000f280000300800 */
[----:B------:R-:W4:Y:S04]  /*edfe0*/  LDL.LU R50, [R1+0x7f8] ;  /* 0x0007f80001327983 */ /* 0x000f280000300800 */
[----:B------:R-:W4:Y:S04]  /*edff0*/  LDL.LU R4, [R1+0x1f9c] ;  /* 0x001f9c0001047983 */ /* 0x000f280000300800 */
[----:B------:R-:W4:Y:S01]  /*ee000*/  LDL.LU R5, [R1+0x1fec] ;  /* 0x001fec0001057983 */ /* 0x000f220000300800 */
[----:B------:R-:W-:Y:S01]  /*ee010*/  PRMT R19, R43, 0x5210, R10 ;  /* 0x000052102b137816 */ /* 0x000fe2000000000a */
[----:B------:R-:W-:-:S04]  /*ee020*/  NOP ;  /* 0x0000000000007918 */ /* 0x000fc80000000000 */
[----:B------:R0:W-:Y:S04]  /*ee030*/  STSM.16.M88.4 [R3], R16 ;  /* 0x0000001003007844 */ /* 0x0001e80000000200 */
[----:B0-----:R-:W4:Y:S04]  /*ee040*/  LDL.LU R16, [R1+0x800] ;  /* 0x0008000001107983 */ /* 0x001f280000300800 */
[----:B------:R-:W4:Y:S04]  /*ee050*/  LDL.LU R17, [R1+0x804] ;  /* 0x0008040001117983 */ /* 0x000f280000300800 */
[----:B------:R-:W4:Y:S04]  /*ee060*/  LDL.LU R18, [R1+0x808] ;  /* 0x0008080001127983 */ /* 0x000f280000300800 */
[----:B------:R-:W4:Y:S01]  /*ee070*/  LDL.LU R43, [R1+0x2384] ;  /* 0x00238400012b7983 */ /* 0x000f220000300800 */
[----:B---3--:R-:W-:Y:S01]  /*ee080*/  PRMT R23, R45, 0x5210, R11 ;  /* 0x000052102d177816 */ /* 0x008fe2000000000b */
[----:B------:R-:W-:-:S02]  /*ee090*/  NOP ;  /* 0x0000000000007918 */ /* 0x000fc40000000000 */
[----:B------:R-:W0:Y:S01]  /*ee0a0*/  LDS.128 R8, [R3] ;  /* 0x0000000003087984 */ /* 0x000e220000000c00 */
[----:B------:R-:W-:-:S03]  /*ee0b0*/  NOP ;  /* 0x0000000000007918 */ /* 0x000fc60000000000 */
[----:B------:R-:W-:Y:S01]  /*ee0c0*/  STSM.16.M88.4 [R3], R20 ;  /* 0x0000001403007844 */ /* 0x000fe20000000200 */
[----:B------:R-:W-:-:S03]  /*ee0d0*/  NOP ;  /* 0x0000000000007918 */ /* 0x000fc60000000000 */
[----:B------:R-:W1:Y:S01]  /*ee0e0*/  LDS.128 R20, [R3] ;  /* 0x0000000003147984 */ /* 0x000e620000000c00 */
[----:B------:R-:W-:-:S03]  /*ee0f0*/  NOP ;  /* 0x0000000000007918 */ /* 0x000fc60000000000 */
[----:B0-----:R-:W-:Y:S04]  /*ee100*/  STL.64 [R1+0x110], R8 ;  /* 0x0001100801007387 */ /* 0x001fe80000100a00 */
[----:B------:R-:W-:Y:S04]  /*ee110*/  STL.64 [R1+0x118], R10 ;  /* 0x0001180a01007387 */ /* 0x000fe80000100a00 */
[----:B-1----:R-:W-:Y:S04]  /*ee120*/  STL.64 [R1+0x100], R20 ;  /* 0x0001001401007387 */ /* 0x002fe80000100a00 */
[----:B------:R-:W-:Y:S04]  /*ee130*/  STL.64 [R1+0x108], R22 ;  /* 0x0001081601007387 */ /* 0x000fe80000100a00 */
[----:B--2---:R0:W-:Y:S01]  /*ee140*/  STSM.16.M88.4 [R3], R12 ;  /* 0x0000000c03007844 */ /* 0x0041e20000000200 */
[----:B------:R-:W-:-:S03]  /*ee150*/  NOP ;  /* 0x0000000000007918 */ /* 0x000fc60000000000 */
[----:B------:R-:W1:Y:S04]  /*ee160*/  LDS.128 R20, [R3] ;  /* 0x0000000003147984 */ /* 0x000e680000000c00 */
[----:B0-----:R-:W2:Y:S04]  /*ee170*/  LDL.LU R12, [R1+0x6b0] ;  /* 0x0006b000010c7983 */ /* 0x001ea80000300800 */
[----:B-1----:R0:W-:Y:S04]  /*ee180*/  STL.64 [R1+0xf0], R20 ;  /* 0x0000f01401007387 */ /* 0x0021e80000100a00 */
[----:B------:R1:W-:Y:S04]  /*ee190*/  STL.64 [R1+0xf8], R22 ;  /* 0x0000f81601007387 */ /* 0x0003e80000100a00 */
[----:B------:R-:W2:Y:S04]  /*ee1a0*/  LDL.LU R13, [R1+0x6b4] ;  /* 0x0006b400010d7983 */ /* 0x000ea80000300800 */
[----:B------:R-:W2:Y:S04]  /*ee1b0*/  LDL.LU R14, [R1+0x6b8] ;  /* 0x0006b800010e7983 */ /* 0x000ea80000300800 */
[----:B0-----:R-:W3:Y:S04]  /*ee1c0*/  LDL.LU R20, [R1+0x20] ;  /* 0x0000200001147983 */ /* 0x001ee80000300800 */
[----:B------:R-:W3:Y:S04]  /*ee1d0*/  LDL.LU R21, [R1+0x24] ;  /* 0x0000240001157983 */ /* 0x000ee80000300800 */
[----:B-1----:R-:W3:Y:S04]  /*ee1e0*/  LDL.LU R22, [R1+0x28] ;  /* 0x0000280001167983 */ /* 0x002ee80000300800 */
[----:B------:R-:W3:Y:S01]  /*ee1f0*/  LDL.LU R23, [R1+0x2c] ;  /* 0x00002c0001177983 */ /* 0x000ee20000300800 */
[----:B------:R-:W-:Y:S01]  /*ee200*/  LOP3.LUT R8, R40, 0xffff, RZ, 0xc0, !PT ;  /* 0x0000ffff28087812 */ /* 0x000fe200078ec0ff */
[----:B------:R-:W-:-:S03]  /*ee210*/  NOP ;  /* 0x0000000000007918 */ /* 0x000fc60000000000 */
[----:B------:R-:W-:Y:S02]  /*ee220*/  PRMT R31, R42, 0x4210, R8 ;  /* 0x000042102a1f7816 */ /* 0x000fe40000000008 */
[----:B------:R-:W2:Y:S04]  /*ee230*/  LDL.LU R42, [R1+0x71c] ;  /* 0x00071c00012a7983 */ /* 0x000ea80000300800 */
[----:B------:R-:W-:Y:S01]  /*ee240*/  STSM.16.M88.4 [R3], R28 ;  /* 0x0000001c03007844 */ /* 0x000fe20000000200 */
[----:B------:R-:W-:-:S03]  /*ee250*/  NOP ;  /* 0x0000000000007918 */ /* 0x000fc60000000000 */
[----:B------:R-:W0:Y:S01]  /*ee260*/  LDS.128 R24, [R3] ;  /* 0x0000000003187984 */ /* 0x000e220000000c00 */
[----:B------:R-:W-:-:S03]  /*ee270*/  LOP3.LUT R10, R41, 0xffff, RZ, 0xc0, !PT ;  /* 0x0000ffff290a7812 */ /* 0x000fc600078ec0ff */
[----:B0-----:R-:W-:Y:S04]  /*ee280*/  STL.64 [R1+0xe0], R24 ;  /* 0x0000e01801007387 */ /* 0x001fe80000100a00 */
[----:B------:R-:W-:Y:S01]  /*ee290*/  STL.64 [R1+0xe8], R26 ;  /* 0x0000e81a01007387 */ /* 0x000fe20000100a00 */
[----:B------:R-:W-:-:S03]  /*ee2a0*/  NOP ;  /* 0x0000000000007918 */ /* 0x000fc60000000000 */
[----:B------:R-:W2:Y:S01]  /*ee2b0*/  LDL.LU R28, [R1+0x6c0] ;  /* 0x0006c000011c7983 */ /* 0x000ea20000300800 */
[----:B----4-:R-:W-:-:S05]  /*ee2c0*/  PRMT R51, R5, 0x4210, R10 ;  /* 0x0000421005337816 */ /* 0x010fca000000000a */
[----:B------:R-:W-:Y:S01]  /*ee2d0*/  STSM.16.M88.4 [R3], R48 ;  /* 0x0000003003007844 */ /* 0x000fe20000000200 */
[----:B------:R-:W-:-:S03]  /*ee2e0*/  NOP ;  /* 0x0000000000007918 */ /* 0x000fc60000000000 */
[----:B------:R-:W0:Y:S04]  /*ee2f0*/  LDS.128 R24, [R3] ;  /* 0x0000000003187984 */ /* 0x000e280000000c00 */
[----:B0-----:R-:W-:Y:S04]  /*ee300*/  STL.64 [R1+0xd0], R24 ;  /* 0x0000d01801007387 */ /* 0x001fe80000100a00 */
[----:B------:R-:W-:Y:S04]  /*ee310*/  STL.64 [R1+0xd8], R26 ;  /* 0x0000d81a01007387 */ /* 0x000fe80000100a00 */
[----:B------:R-:W4:Y:S04]  /*ee320*/  LDL.LU R29, [R1+0x6c4] ;  /* 0x0006c400011d7983 */ /* 0x000f280000300800 */
[----:B------:R-:W4:Y:S04]  /*ee330*/  LDL.LU R30, [R1+0x6c8] ;  /* 0x0006c800011e7983 */ /* 0x000f280000300800 */
[----:B------:R-:W4:Y:S04]  /*ee340*/  LDL.LU R45, [R1+0x73c] ;  /* 0x00073c00012d7983 */ /* 0x000f280000300800 */
[----:B------:R-:W4:Y:S04]  /*ee350*/  LDL.LU R48, [R1+0x6d0] ;  /* 0x0006d00001307983 */ /* 0x000f280000300800 */
[----:B------:R-:W4:Y:S04]  /*ee360*/  LDL.LU R49, [R1+0x6d4] ;  /* 0x0006d40001317983 */ /* 0x000f280000300800 */
[----:B------:R-:W4:Y:S04]  /*ee370*/  LDL.LU R50, [R1+0x6d8] ;  /* 0x0006d80001327983 */ /* 0x000f280000300800 */
[----:B------:R-:W4:Y:S01]  /*ee380*/  LDL.LU R40, [R1+0x74c] ;  /* 0x00074c0001287983 */ /* 0x000f220000300800 */
[----:B------:R-:W-:-:S03]  /*ee390*/  LOP3.LUT R9, R4, 0xffff, RZ, 0xc0, !PT ;  /* 0x0000ffff04097812 */ /* 0x000fc600078ec0ff */
[----:B------:R-:W4:Y:S01]  /*ee3a0*/  LDL.LU R5, [R1+0x5558] ;  /* 0x0055580001057983 */ /* 0x000f220000300800 */
[----:B------:R-:W-:Y:S01]  /*ee3b0*/  NOP ;  /* 0x0000000000007918 */ /* 0x000fe20000000000 */
[----:B------:R-:W-:-:S05]  /*ee3c0*/  PRMT R19, R43, 0x4210, R9 ;  /* 0x000042102b137816 */ /* 0x000fca0000000009 */
[----:B------:R0:W-:Y:S01]  /*ee3d0*/  STSM.16.M88.4 [R3], R16 ;  /* 0x0000001003007844 */ /* 0x0001e20000000200 */
[----:B------:R-:W-:-:S03]  /*ee3e0*/  NOP ;  /* 0x0000000000007918 */ /* 0x000fc60000000000 */
[----:B------:R-:W1:Y:S01]  /*ee3f0*/  LDS.128 R24, [R3] ;  /* 0x0000000003187984 */ /* 0x000e620000000c00 */
[----:B------:R-:W-:-:S03]  /*ee400*/  NOP ;  /* 0x0000000000007918 */ /* 0x000fc60000000000 */
[----:B0-----:R-:W4:Y:S04]  /*ee410*/  LDL.LU R16, [R1+0x850] ;  /* 0x0008500001107983 */ /* 0x001f280000300800 */
[----:B------:R-:W4:Y:S04]  /*ee420*/  LDL.LU R17, [R1+0x854] ;  /* 0x0008540001117983 */ /* 0x000f280000300800 */
[----:B------:R-:W4:Y:S04]  /*ee430*/  LDL.LU R18, [R1+0x858] ;  /* 0x0008580001127983 */ /* 0x000f280000300800 */
[----:B------:R-:W4:Y:S04]  /*ee440*/  LDL.LU R43, [R1+0x1ff4] ;  /* 0x001ff400012b7983 */ /* 0x000f280000300800 */
[----:B-1----:R-:W-:Y:S04]  /*ee450*/  STL.64 [R1+0xc0], R24 ;  /* 0x0000c01801007387 */ /* 0x002fe80000100a00 */
[----:B------:R-:W-:Y:S04]  /*ee460*/  STL.64 [R1+0xc8], R26 ;  /* 0x0000c81a01007387 */ /* 0x000fe80000100a00 */
[----:B---3--:R-:W-:Y:S01]  /*ee470*/  STSM.16.M88.4 [R3], R20 ;  /* 0x0000001403007844 */ /* 0x008fe20000000200 */
[----:B------:R-:W-:-:S03]  /*ee480*/  NOP ;  /* 0x0000000000007918 */ /* 0x000fc60000000000 */
[----:B------:R-:W0:Y:S01]  /*ee490*/  LDS.128 R20, [R3] ;  /* 0x0000000003147984 */ /* 0x000e220000000c00 */
[----:B--2---:R-:W-:Y:S01]  /*ee4a0*/  PRMT R15, R42, 0x5210, R8 ;  /* 0x000052102a0f7816 */ /* 0x004fe20000000008 */
[----:B------:R-:W-:-:S04]  /*ee4b0*/  NOP ;  /* 0x0000000000007918 */ /* 0x000fc80000000000 */
[----:B------:R1:W-:Y:S01]  /*ee4c0*/  STSM.16.M88.4 [R3], R12 ;  /* 0x0000000c03007844 */ /* 0x0003e20000000200 */
[----:B------:R-:W-:-:S03]  /*ee4d0*/  NOP ;  /* 0x0000000000007918 */ /* 0x000fc60000000000 */
[----:B------:R-:W2:Y:S04]  /*ee4e0*/  LDS.128 R24, [R3] ;  /* 0x0000000003187984 */ /* 0x000ea80000000c00 */
[----:B0-----:R0:W-:Y:S04]  /*ee4f0*/  STL.64 [R1+0xb0], R20 ;  /* 0x0000b01401007387 */ /* 0x0011e80000100a00 */
[----:B------:R3:W-:Y:S04]  /*ee500*/  STL.64 [R1+0xb8], R22 ;  /* 0x0000b81601007387 */ /* 0x0007e80000100a00 */
[----:B-1----:R-:W4:Y:S04]  /*ee510*/  LDL.LU R12, [R1+0x860] ;  /* 0x00086000010c7983 */ /* 0x002f280000300800 */
[----:B------:R-:W4:Y:S04]  /*ee520*/  LDL.LU R13, [R1+0x864] ;  /* 0x00086400010d7983 */ /* 0x000f280000300800 */
[----:B------:R-:W4:Y:S04]  /*ee530*/  LDL.LU R14, [R1+0x868] ;  /* 0x00086800010e7983 */ /* 0x000f280000300800 */
[----:B------:R-:W4:Y:S04]  /*ee540*/  LDL.LU R41, [R1+0x5438] ;  /* 0x0054380001297983 */ /* 0x000f280000300800 */
[----:B0-----:R-:W4:Y:S04]  /*ee550*/  LDL.LU R20, [R1+0x6e0] ;  /* 0x0006e00001147983 */ /* 0x001f280000300800 */
[----:B------:R-:W4:Y:S04]  /*ee560*/  LDL.LU R21, [R1+0x6e4] ;  /* 0x0006e40001157983 */ /* 0x000f280000300800 */
[----:B---3--:R-:W3:Y:S04]  /*ee570*/  LDL.LU R22, [R1+0x6e8] ;  /* 0x0006e80001167983 */ /* 0x008ee80000300800 */
[----:B------:R-:W3:Y:S04]  /*ee580*/  LDL.LU R23, [R1+0x6ec] ;  /* 0x0006ec0001177983 */ /* 0x000ee80000300800 */
[----:B------:R-:W3:Y:S04]  /*ee590*/  LDL.LU R4, [R1+0x1fac] ;  /* 0x001fac0001047983 */ /* 0x000ee80000300800 */
[----:B------:R-:W3:Y:S01]  /*ee5a0*/  LDL.LU R42, [R1+0x1cdc] ;  /* 0x001cdc00012a7983 */ /* 0x000ee20000300800 */
[----:B------:R-:W-:-:S03]  /*ee5b0*/  NOP ;  /* 0x0000000000007918 */ /* 0x000fc60000000000 */
[----:B--2---:R-:W-:Y:S04]  /*ee5c0*/  STL.64 [R1+0xa0], R24 ;  /* 0x0000a01801007387 */ /* 0x004fe80000100a00 */
[----:B------:R-:W-:Y:S01]  /*ee5d0*/  STL.64 [R1+0xa8], R26 ;  /* 0x0000a81a01007387 */ /* 0x000fe20000100a00 */
[----:B----4-:R-:W-:-:S05]  /*ee5e0*/  PRMT R31, R45, 0x5210, R10 ;  /* 0x000052102d1f7816 */ /* 0x010fca000000000a */
[----:B------:R-:W-:Y:S01]  /*ee5f0*/  STSM.16.M88.4 [R3], R28 ;  /* 0x0000001c03007844 */ /* 0x000fe20000000200 */
[----:B------:R-:W-:-:S03]  /*ee600*/  NOP ;  /* 0x0000000000007918 */ /* 0x000fc60000000000 */
[----:B------:R-:W0:Y:S01]  /*ee610*/  LDS.128 R24, [R3] ;  /* 0x0000000003187984 */ /* 0x000e220000000c00 */
[----:B------:R-:W-:Y:S01]  /*ee620*/  PRMT R51, R40, 0x5210, R9 ;  /* 0x0000521028337816 */ /* 0x000fe20000000009 */
[----:B------:R-:W-:-:S04]  /*ee630*/  NOP ;  /* 0x0000000000007918 */ /* 0x000fc80000000000 */
[----:B------:R1:W-:Y:S04]  /*ee640*/  STSM.16.M88.4 [R3], R48 ;  /* 0x0000003003007844 */ /* 0x0003e80000000200 */
[----:B0-----:R-:W-:Y:S04]  /*ee650*/  STL.64 [R1+0x90], R24 ;  /* 0x0000901801007387 */ /* 0x001fe80000100a00 */
[----:B------:R-:W-:Y:S01]  /*ee660*/  STL.64 [R1+0x98], R26 ;  /* 0x0000981a01007387 */ /* 0x000fe20000100a00 */
[----:B------:R-:W-:-:S03]  /*ee670*/  NOP ;  /* 0x0000000000007918 */ /* 0x000fc60000000000 */
[----:B------:R-:W0:Y:S04]  /*ee680*/  LDS.128 R24, [R3] ;  /* 0x0000000003187984 */ /* 0x000e280000000c00 */
[----:B-1----:R-:W2:Y:S04]  /*ee690*/  LDL.LU R48, [R1+0x870] ;  /* 0x0008700001307983 */ /* 0x002ea80000300800 */
[----:B------:R-:W2:Y:S01]  /*ee6a0*/  LDL.LU R49, [R1+0x874] ;  /* 0x0008740001317983 */ /* 0x000ea20000300800 */
[----:B------:R-:W-:-:S03]  /*ee6b0*/  LOP3.LUT R8, R5, 0xffff, RZ, 0xc0, !PT ;  /* 0x0000ffff05087812 */ /* 0x000fc600078ec0ff */
[----:B------:R-:W2:Y:S04]  /*ee6c0*/  LDL.LU R50, [R1+0x878] ;  /* 0x0008780001327983 */ /* 0x000ea80000300800 */
[----:B------:R-:W4:Y:S04]  /*ee6d0*/  LDL.LU R5, [R1+0x1ff8] ;  /* 0x001ff80001057983 */ /* 0x000f280000300800 */
[----:B------:R-:W2:Y:S01]  /*ee6e0*/  LDL.LU R32, [R1+0x6f0] ;  /* 0x0006f00001207983 */ /* 0x000ea20000300800 */
[----:B------:R-:W-:Y:S01]  /*ee6f0*/  PRMT R19, R43, 0x4210, R8 ;  /* 0x000042102b137816 */ /* 0x000fe20000000008 */
[----:B------:R-:W-:-:S02]  /*ee700*/  NOP ;  /* 0x0000000000007918 */ /* 0x000fc40000000000 */
[----:B0-----:R-:W-:Y:S04]  /*ee710*/  STL.64 [R1+0x80], R24 ;  /* 0x0000801801007387 */ /* 0x001fe80000100a00 */
[----:B------:R-:W-:Y:S04]  /*ee720*/  STL.64 [R1+0x88], R26 ;  /* 0x0000881a01007387 */ /* 0x000fe80000100a00 */
[----:B------:R-:W2:Y:S04]  /*ee730*/  LDL.LU R33, [R1+0x6f4] ;  /* 0x0006f40001217983 */ /* 0x000ea80000300800 */
[----:B------:R-:W2:Y:S04]  /*ee740*/  LDL.LU R34, [R1+0x6f8] ;  /* 0x0006f80001227983 */ /* 0x000ea80000300800 */
[----:B------:R-:W2:Y:S04]  /*ee750*/  LDL.LU R43, [R1+0x8ac] ;  /* 0x0008ac00012b7983 */ /* 0x000ea80000300800 */
[----:B------:R-:W-:Y:S01]  /*ee760*/  STSM.16.M88.4 [R3], R16 ;  /* 0x0000001003007844 */ /* 0x000fe20000000200 */
[----:B------:R-:W-:-:S03]  /*ee770*/  NOP ;  /* 0x0000000000007918 */ /* 0x000fc60000000000 */
[----:B------:R-:W0:Y:S01]  /*ee780*/  LDS.128 R16, [R3] ;  /* 0x0000000003107984 */ /* 0x000e220000000c00 */
[----:B------:R-:W-:-:S03]  /*ee790*/  NOP ;  /* 0x0000000000007918 */ /* 0x000fc60000000000 */
[----:B0-----:R0:W-:Y:S04]  /*ee7a0*/  STL.64 [R1+0x70], R16 ;  /* 0x0000701001007387 */ /* 0x0011e80000100a00 */
[----:B------:R-:W-:Y:S04]  /*ee7b0*/  STL.64 [R1+0x78], R18 ;  /* 0x0000781201007387 */ /* 0x000fe80000100a00 */
[----:B0-----:R-:W4:Y:S04]  /*ee7c0*/  LDL.LU R16, [R1+0x700] ;  /* 0x0007000001107983 */ /* 0x001f280000300800 */
[----:B---3--:R-:W-:Y:S01]  /*ee7d0*/  STSM.16.M88.4 [R3], R20 ;  /* 0x0000001403007844 */ /* 0x008fe20000000200 */
[----:B------:R-:W-:-:S03]  /*ee7e0*/  NOP ;  /* 0x0000000000007918 */ /* 0x000fc60000000000 */
[----:B------:R-:W0:Y:S04]  /*ee7f0*/  LDS.128 R20, [R3] ;  /* 0x0000000003147984 */ /* 0x000e280000000c00 */
[----:B0-----:R0:W-:Y:S04]  /*ee800*/  STL.64 [R1+0x60], R20 ;  /* 0x0000601401007387 */ /* 0x0011e80000100a00 */
[----:B------:R1:W-:Y:S04]  /*ee810*/  STL.64 [R1+0x68], R22 ;  /* 0x0000681601007387 */ /* 0x0003e80000100a00 */
[----:B------:R-:W3:Y:S04]  /*ee820*/  LDL.LU R17, [R1+0x704] ;  /* 0x0007040001117983 */ /* 0x000ee80000300800 */
[----:B------:R-:W3:Y:S04]  /*ee830*/  LDL.LU R18, [R1+0x708] ;  /* 0x0007080001127983 */ /* 0x000ee80000300800 */
[----:B------:R-:W3:Y:S04]  /*ee840*/  LDL.LU R28, [R1+0x670] ;  /* 0x00067000011c7983 */ /* 0x000ee80000300800 */
[----:B------:R-:W3:Y:S04]  /*ee850*/  LDL.LU R29, [R1+0x674] ;  /* 0x00067400011d7983 */ /* 0x000ee80000300800 */
[----:B------:R-:W3:Y:S04]  /*ee860*/  LDL.LU R30, [R1+0x678] ;  /* 0x00067800011e7983 */ /* 0x000ee80000300800 */
[----:B------:R-:W3:Y:S01]  /*ee870*/  LDL.LU R31, [R1+0x67c] ;  /* 0x00067c00011f7983 */ /* 0x000ee20000300800 */
[----:B------:R-:W-:-:S02]  /*ee880*/  LOP3.LUT R9, R41, 0xffff, RZ, 0xc0, !PT ;  /* 0x0000ffff29097812 */ /* 0x000fc400078ec0ff */
[----:B------:R-:W-:Y:S01]  /*ee890*/  LOP3.LUT R10, R4, 0xffff, RZ, 0xc0, !PT ;  /* 0x0000ffff040a7812 */ /* 0x000fe200078ec0ff */
[----:B------:R-:W-:Y:S01]  /*ee8a0*/  NOP ;  /* 0x0000000000007918 */ /* 0x000fe20000000000 */
[----:B------:R-:W3:Y:S04]  /*ee8b0*/  LDL.LU R4, [R1+0x76c] ;  /* 0x00076c0001047983 */ /* 0x000ee80000300800 */
[----:B0-----:R-:W3:Y:S04]  /*ee8c0*/  LDL.LU R20, [R1+0x710] ;  /* 0x0007100001147983 */ /* 0x001ee80000300800 */
[----:B------:R-:W3:Y:S01]  /*ee8d0*/  LDL.LU R21, [R1+0x714] ;  /* 0x0007140001157983 */ /* 0x000ee20000300800 */
[----:B------:R-:W-:-:S03]  /*ee8e0*/  PRMT R15, R42, 0x4210, R9 ;  /* 0x000042102a0f7816 */ /* 0x000fc60000000009 */
[----:B-1----:R-:W3:Y:S04]  /*ee8f0*/  LDL.LU R22, [R1+0x718] ;  /* 0x0007180001167983 */ /* 0x002ee80000300800 */
[----:B------:R-:W3:Y:S04]  /*ee900*/  LDL.LU R42, [R1+0x79c] ;  /* 0x00079c00012a7983 */ /* 0x000ee80000300800 */
[----:B------:R-:W-:Y:S01]  /*ee910*/  STSM.16.M88.4 [R3], R12 ;  /* 0x0000000c03007844 */ /* 0x000fe20000000200 */
[----:B------:R-:W-:-:S03]  /*ee920*/  NOP ;  /* 0x0000000000007918 */ /* 0x000fc60000000000 */
[----:B------:R-:W0:Y:S04]  /*ee930*/  LDS.128 R12, [R3] ;  /* 0x00000000030c7984 */ /* 0x000e280000000c00 */
[----:B0-----:R0:W-:Y:S04]  /*ee940*/  STL.64 [R1+0x50], R12 ;  /* 0x0000500c01007387 */ /* 0x0011e80000100a00 */
[----:B------:R-:W-:Y:S01]  /*ee950*/  STL.64 [R1+0x58], R14 ;  /* 0x0000580e01007387 */ /* 0x000fe20000100a00 */
[----:B--2---:R-:W-:Y:S02]  /*ee960*/  PRMT R35, R43, 0x5210, R8 ;  /* 0x000052102b237816 */ /* 0x004fe40000000008 */
[----:B----4-:R-:W-:Y:S01]  /*ee970*/  PRMT R51, R5, 0x4210, R10 ;  /* 0x0000421005337816 */ /* 0x010fe2000000000a */
[----:B------:R-:W2:Y:S01]  /*ee980*/  LDL.LU R43, [R1+0x5500] ;  /* 0x00550000012b7983 */ /* 0x000ea20000300800 */
[----:B------:R-:W-:-:S03]  /*ee990*/  NOP ;  /* 0x0000000000007918 */ /* 0x000fc60000000000 */
[----:B------:R-:W-:Y:S01]  /*ee9a0*/  STSM.16.M88.4 [R3], R48 ;  /* 0x0000003003007844 */ /* 0x000fe20000000200 */
[----:B------:R-:W-:-:S03]  /*ee9b0*/  NOP ;  /* 0x0000000000007918 */ /* 0x000fc60000000000 */
[----:B------:R-:W1:Y:S04]  /*ee9c0*/  LDS.128 R24, [R3] ;  /* 0x0000000003187984 */ /* 0x000e680000000c00 */
[----:B0-----:R-:W4:Y:S01]  /*ee9d0*/  LDL.LU R12, [R1+0x8a0] ;  /* 0x0008a000010c7983 */ /* 0x001f220000300800 */
[----:B------:R-:W-:-:S03]  /*ee9e0*/  NOP ;  /* 0x0000000000007918 */ /* 0x000fc60000000000 */
[----:B------:R-:W-:Y:S01]  /*ee9f0*/  STSM.16.M88.4 [R3], R32 ;  /* 0x0000002003007844 */ /* 0x000fe20000000200 */
[----:B------:R-:W-:-:S03]  /*eea00*/  NOP ;  /* 0x0000000000007918 */ /* 0x000fc60000000000 */
[----:B-1----:R-:W-:Y:S04]  /*eea10*/  STL.64 [R1+0x40], R24 ;  /* 0x0000401801007387 */ /* 0x002fe80000100a00 */
[----:B------:R-:W-:Y:S04]  /*eea20*/  STL.64 [R1+0x48], R26 ;  /* 0x0000481a01007387 */ /* 0x000fe80000100a00 */
[----:B------:R-:W4:Y:S04]  /*eea30*/  LDL.LU R13, [R1+0x8a4] ;  /* 0x0008a400010d7983 */ /* 0x000f280000300800 */
[----:B------:R-:W4:Y:S04]  /*eea40*/  LDL.LU R14, [R1+0x8a8] ;  /* 0x0008a800010e7983 */ /* 0x000f280000300800 */
[----:B------:R-:W4:Y:S04]  /*eea50*/  LDL.LU R48, [R1+0x720] ;  /* 0x0007200001307983 */ /* 0x000f280000300800 */
[----:B------:R-:W4:Y:S04]  /*eea60*/  LDL.LU R49, [R1+0x724] ;  /* 0x0007240001317983 */ /* 0x000f280000300800 */
[----:B------:R-:W4:Y:S04]  /*eea70*/  LDL.LU R50, [R1+0x728] ;  /* 0x0007280001327983 */ /* 0x000f280000300800 */
[----:B------:R-:W4:Y:S04]  /*eea80*/  LDL.LU R51, [R1+0x72c] ;  /* 0x00072c0001337983 */ /* 0x000f280000300800 */
[----:B------:R-:W0:Y:S04]  /*eea90*/  LDS.128 R24, [R3] ;  /* 0x0000000003187984 */ /* 0x000e280000000c00 */
[----:B------:R-:W4:Y:S04]  /*eeaa0*/  LDL.LU R41, [R1+0x5444] ;  /* 0x0054440001297983 */ /* 0x000f280000300800 */
[----:B------:R-:W4:Y:S01]  /*eeab0*/  LDL.LU R5, [R1+0x1ce8] ;  /* 0x001ce80001057983 */ /* 0x000f220000300800 */
[----:B------:R-:W-:-:S03]  /*eeac0*/  NOP ;  /* 0x0000000000007918 */ /* 0x000fc60000000000 */
[----:B0-----:R-:W-:Y:S04]  /*eead0*/  STL.64 [R1+0x30], R24 ;  /* 0x0000301801007387 */ /* 0x001fe80000100a00 */
[----:B------:R-:W-:Y:S04]  /*eeae0*/  STL.64 [R1+0x38], R26 ;  /* 0x0000381a01007387 */ /* 0x000fe80000100a00 */
[----:B---3--:R-:W-:Y:S01]  /*eeaf0*/  STSM.16.M88.4 [R3], R28 ;  /* 0x0000001c03007844 */ /* 0x008fe20000000200 */
[----:B------:R-:W-:-:S03]  /*eeb00*/  NOP ;  /* 0x0000000000007918 */ /* 0x000fc60000000000 */
[----:B------:R-:W0:Y:S01]  /*eeb10*/  LDS.128 R24, [R3] ;  /* 0x0000000003187984 */ /* 0x000e220000000c00 */
[----:B------:R-:W-:Y:S01]  /*eeb20*/  PRMT R19, R4, 0x5210, R9 ;  /* 0x0000521004137816 */ /* 0x000fe20000000009 */
[----:B------:R-:W-:Y:S01]  /*eeb30*/  NOP ;  /* 0x0000000000007918 */ /* 0x000fe20000000000 */
[----:B------:R-:W-:Y:S01]  /*eeb40*/  PRMT R23, R42, 0x5210, R10 ;  /* 0x000052102a177816 */ /* 0x000fe2000000000a */
[----:B0-----:R-:W-:Y:S04]  /*eeb50*/  STL.64 [R1+0x20], R24 ;  /* 0x0000201801007387 */ /* 0x001fe80000100a00 */
[----:B------:R-:W-:Y:S04]  /*eeb60*/  STL.64 [R1+0x28], R26 ;  /* 0x0000281a01007387 */ /* 0x000fe80000100a00 */
[----:B------:R-:W3:Y:S04]  /*eeb70*/  LDL.LU R28, [R1+0x8b0] ;  /* 0x0008b000011c7983 */ /* 0x000ee80000300800 */
[----:B------:R-:W3:Y:S04]  /*eeb80*/  LDL.LU R29, [R1+0x8b4] ;  /* 0x0008b400011d7983 */ /* 0x000ee80000300800 */
[----:B------:R-:W3:Y:S04]  /*eeb90*/  LDL.LU R30, [R1+0x8b8] ;  /* 0x0008b800011e7983 */ /* 0x000ee80000300800 */
[----:B------:R-:W3:Y:S04]  /*eeba0*/  LDL.LU R4, [R1+0x1fbc] ;  /* 0x001fbc0001047983 */ /* 0x000ee80000300800 */
[----:B------:R-:W3:Y:S04]  /*eebb0*/  LDL.LU R42, [R1+0x2008] ;  /* 0x00200800012a7983 */ /* 0x000ee80000300800 */
[----:B------:R-:W-:Y:S01]  /*eebc0*/  STSM.16.M88.4 [R3], R16 ;  /* 0x0000001003007844 */ /* 0x000fe20000000200 */
[----:B------:R-:W-:-:S03]  /*eebd0*/  NOP ;  /* 0x0000000000007918 */ /* 0x000fc60000000000 */
[----:B------:R-:W0:Y:S01]  /*eebe0*/  LDS.128 R8, [R3] ;  /* 0x0000000003087984 */ /* 0x000e220000000c00 */
[----:B------:R-:W-:-:S03]  /*eebf0*/  NOP ;  /* 0x0000000000007918 */ /* 0x000fc60000000000 */
[----:B------:R-:W-:Y:S01]  /*eec00*/  STSM.16.M88.4 [R3], R20 ;  /* 0x0000001403007844 */ /* 0x000fe20000000200 */
[----:B------:R-:W-:-:S03]  /*eec10*/  NOP ;  /* 0x0000000000007918 */ /* 0x000fc60000000000 */
[----:B------:R-:W1:Y:S01]  /*eec20*/  LDS.128 R20, [R3] ;  /* 0x0000000003147984 */ /* 0x000e620000000c00 */
[----:B------:R-:W-:-:S03]  /*eec30*/  NOP ;  /* 0x0000000000007918 */ /* 0x000fc60000000000 */
[----:B0-----:R2:W-:Y:S04]  /*eec40*/  STL.64 [R1+0x10], R8 ;  /* 0x0000100801007387 */ /* 0x0015e80000100a00 */
[----:B------:R0:W-:Y:S04]  /*eec50*/  STL.64 [R1+0x18], R10 ;  /* 0x0000180a01007387 */ /* 0x0001e80000100a00 */
[----:B------:R-:W3:Y:S04]  /*eec60*/  LDL.LU R16, [R1+0x8c0] ;  /* 0x0008c00001107983 */ /* 0x000ee80000300800 */
[----:B-1----:R-:W-:Y:S04]  /*eec70*/  STL.64 [R1], R20 ;  /* 0x0000001401007387 */ /* 0x002fe80000100a00 */
[----:B------:R-:W-:Y:S04]  /*eec80*/  STL.64 [R1+0x8], R22 ;  /* 0x0000081601007387 */ /* 0x000fe80000100a00 */
[----:B------:R-:W3:Y:S04]  /*eec90*/  LDL.LU R17, [R1+0x8c4] ;  /* 0x0008c40001117983 */ /* 0x000ee80000300800 */
[----:B------:R-:W3:Y:S01]  /*eeca0*/  LDL.LU R18, [R1+0x8c8] ;  /* 0x0008c80001127983 */ /* 0x000ee20000300800 */
[----:B--2---:R-:W-:-:S03]  /*eecb0*/  LOP3.LUT R8, R43, 0xffff, RZ, 0xc0, !PT ;  /* 0x0000ffff2b087812 */ /* 0x004fc600078ec0ff */
[----:B------:R-:W2:Y:S04]  /*eecc0*/  LDL.LU R43, [R1+0x4c48] ;  /* 0x004c4800012b7983 */ /* 0x000ea80000300800 */
[----:B----4-:R1:W-:Y:S01]  /*eecd0*/  STSM.16.M88.4 [R3], R48 ;  /* 0x0000003003007844 */ /* 0x0103e20000000200 */
[----:B------:R-:W-:Y:S01]  /*eece0*/  NOP ;  /* 0x0000000000007918 */ /* 0x000fe20000000000 */
[----:B------:R-:W-:Y:S02]  /*eecf0*/  PRMT R15, R5, 0x4210, R8 ;  /* 0x00004210050f7816 */ /* 0x000fe40000000008 */
[----:B------:R-:W4:Y:S01]  /*eed00*/  LDS.128 R36, [R3] ;  /* 0x0000000003247984 */ /* 0x000f220000000c00 */
[----:B0-----:R-:W-:Y:S01]  /*eed10*/  LOP3.LUT R10, R41, 0xffff, RZ, 0xc0, !PT ;  /* 0x0000ffff290a7812 */ /* 0x001fe200078ec0ff */
[----:B------:R-:W-:-:S02]  /*eed20*/  NOP ;  /* 0x0000000000007918 */ /* 0x000fc40000000000 */
        /* <DEDUP_REMOVED lines=8> */
[----:B------:R0:W-:Y:S01]  /*eedb0*/  STSM.16.M88.4 [R3], R12 ;  /* 0x0000000c03007844 */ /* 0x0001e20000000200 */
[----:B------:R-:W-:-:S03]  /*eedc0*/  NOP ;  /* 0x0000000000007918 */ /* 0x000fc60000000000 */
[----:B------:R-:W1:Y:S04]  /*eedd0*/  LDS.128 R32, [R3] ;  /* 0x0000000003207984 */ /* 0x000e680000000c00 */
[----:B----4-:R-:W-:Y:S04]  /*eede0*/  STL.64 [R1+0x55b8], R36 ;  /* 0x0055b82401007387 */ /* 0x010fe80000100a00 */
[----:B------:R-:W-:Y:S04]  /*eedf0*/  STL.64 [R1+0x5598], R38 ;  /* 0x0055982601007387 */ /* 0x000fe80000100a00 */
[----:B0-----:R-:W4:Y:S04]  /*eee00*/  LDL.LU R12, [R1+0x740] ;  /* 0x00074000010c7983 */ /* 0x001f280000300800 */
[----:B------:R-:W4:Y:S04]  /*eee10*/  LDL.LU R13, [R1+0x744] ;  /* 0x00074400010d7983 */ /* 0x000f280000300800 */
[----:B------:R-:W4:Y:S01]  /*eee20*/  LDL.LU R14, [R1+0x748] ;  /* 0x00074800010e7983 */ /* 0x000f220000300800 */
[----:B---3--:R-:W-:Y:S01]  /*eee30*/  PRMT R31, R42, 0x4210, R10 ;  /* 0x000042102a1f7816 */ /* 0x008fe2000000000a */
[----:B------:R-:W-:-:S02]  /*eee40*/  NOP ;  /* 0x0000000000007918 */ /* 0x000fc40000000000 */
[----:B------:R-:W3:Y:S04]  /*eee50*/  LDL.LU R42, [R1+0x7cc] ;  /* 0x0007cc00012a7983 */ /* 0x000ee80000300800 */
[----:B------:R-:W-:Y:S01]  /*eee60*/  STSM.16.M88.4 [R3], R28 ;  /* 0x0000001c03007844 */ /* 0x000fe20000000200 */
[----:B------:R-:W-:-:S03]  /*eee70*/  NOP ;  /* 0x0000000000007918 */ /* 0x000fc60000000000 */
[----:B------:R-:W0:Y:S04]  /*eee80*/  LDS.128 R28, [R3] ;  /* 0x00000000031c7984 */ /* 0x000e280000000c00 */
[----:B-1----:R-:W-:Y:S04]  /*eee90*/  STL.64 [R1+0x55c0], R32 ;  /* 0x0055c02001007387 */ /* 0x002fe80000100a00 */
[----:B------:R-:W-:Y:S01]  /*eeea0*/  STL.64 [R1+0x55a0], R34 ;  /* 0x0055a02201007387 */ /* 0x000fe20000100a00 */
[----:B------:R-:W-:-:S03]  /*eeeb0*/  LOP3.LUT R9, R4, 0xffff, RZ, 0xc0, !PT ;  /* 0x0000ffff04097812 */ /* 0x000fc600078ec0ff */
[----:B0-----:R0:W-:Y:S04]  /*eeec0*/  STL.64 [R1+0x55b0], R28 ;  /* 0x0055b01c01007387 */ /* 0x0011e80000100a00 */
[----:B------:R1:W-:Y:S04]  /*eeed0*/  STL.64 [R1+0x55a8], R30 ;  /* 0x0055a81e01007387 */ /* 0x0003e80000100a00 */
[----:B0-----:R-:W4:Y:S04]  /*eeee0*/  LDL.LU R28, [R1+0x760] ;  /* 0x00076000011c7983 */ /* 0x001f280000300800 */
[----:B------:R-:W4:Y:S04]  /*eeef0*/  LDL.LU R29, [R1+0x764] ;  /* 0x00076400011d7983 */ /* 0x000f280000300800 */
[----:B-1----:R-:W4:Y:S01]  /*eef00*/  LDL.LU R30, [R1+0x768] ;  /* 0x00076800011e7983 */ /* 0x002f220000300800 */
[----:B--2---:R-:W-:Y:S01]  /*eef10*/  PRMT R19, R43, 0x4210, R9 ;  /* 0x000042102b137816 */ /* 0x004fe20000000009 */
[----:B------:R-:W-:-:S02]  /*eef20*/  NOP ;  /* 0x0000000000007918 */ /* 0x000fc40000000000 */
[----:B------:R-:W2:Y:S04]  /*eef30*/  LDL.LU R43, [R1+0x81c] ;  /* 0x00081c00012b7983 */ /* 0x000ea80000300800 */
[----:B------:R-:W-:Y:S01]  /*eef40*/  STSM.16.M88.4 [R3], R16 ;  /* 0x0000001003007844 */ /* 0x000fe20000000200 */
[----:B------:R-:W-:-:S03]  /*eef50*/  NOP ;  /* 0x0000000000007918 */ /* 0x000fc60000000000 */
[----:B------:R-:W0:Y:S01]  /*eef60*/  LDS.128 R24, [R3] ;  /* 0x0000000003187984 */ /* 0x000e220000000c00 */
[----:B------:R-:W-:-:S03]  /*eef70*/  NOP ;  /* 0x0000000000007918 */ /* 0x000fc60000000000 */
[----:B------:R-:W-:Y:S01]  /*eef80*/  STSM.16.M88.4 [R3], R20 ;  /* 0x0000001403007844 */ /* 0x000fe20000000200 */
[----:B------:R-:W-:-:S03]  /*eef90*/  NOP ;  /* 0x0000000000007918 */ /* 0x000fc60000000000 */
[----:B------:R-:W1:Y:S01]  /*eefa0*/  LDS.128 R20, [R3] ;  /* 0x0000000003147984 */ /* 0x000e620000000c00 */
[----:B------:R-:W-:-:S03]  /*eefb0*/  PRMT R51, R5, 0x5210, R8 ;  /* 0x0000521005337816 */ /* 0x000fc60000000008 */
[----:B0-----:R-:W-:Y:S04]  /*eefc0*/  STL.64 [R1+0x55d0], R24 ;  /* 0x0055d01801007387 */ /* 0x001fe80000100a00 */
[----:B------:R-:W-:Y:S01]  /*eefd0*/  STL.64 [R1+0x55c8], R26 ;  /* 0x0055c81a01007387 */ /* 0x000fe20000100a00 */
[----:B------:R-:W-:-:S03]  /*eefe0*/  NOP ;  /* 0x0000000000007918 */ /* 0x000fc60000000000 */
[----:B------:R0:W-:Y:S01]  /*eeff0*/  STSM.16.M88.4 [R3], R48 ;  /* 0x0000003003007844 */ /* 0x0001e20000000200 */
[----:B------:R-:W-:-:S03]  /*ef000*/  NOP ;  /* 0x0000000000007918 */ /* 0x000fc60000000000 */
[----:B------:R-:W3:Y:S04]  /*ef010*/  LDS.128 R16, [R3] ;  /* 0x0000000003107984 */ /* 0x000ee80000000c00 */
[----:B-1----:R-:W-:Y:S04]  /*ef020*/  STL.64 [R1+0x55e0], R20 ;  /* 0x0055e01401007387 */ /* 0x002fe80000100a00 */
[----:B------:R-:W-:Y:S04]  /*ef030*/  STL.64 [R1+0x55d8], R22 ;  /* 0x0055d81601007387 */ /* 0x000fe80000100a00 */
        /* <DEDUP_REMOVED lines=9> */
[----:B------:R-:W-:Y:S01]  /*ef0d0*/  NOP ;  /* 0x0000000000007918 */ /* 0x000fe20000000000 */
[----:B---3--:R-:W-:-:S02]  /*ef0e0*/  PRMT R15, R42, 0x5210, R10 ;  /* 0x000052102a0f7816 */ /* 0x008fc4000000000a */
[----:B------:R-:W3:Y:S04]  /*ef0f0*/  LDL.LU R42, [R1+0x1cec] ;  /* 0x001cec00012a7983 */ /* 0x000ee80000300800 */
        /* <DEDUP_REMOVED lines=10> */
[----:B--2---:R-:W-:-:S03]  /*ef1a0*/  PRMT R31, R43, 0x5210, R9 ;  /* 0x000052102b1f7816 */ /* 0x004fc60000000009 */
[----:B------:R-:W2:Y:S04]  /*ef1b0*/  LDL.LU R43, [R1+0x4c50] ;  /* 0x004c5000012b7983 */ /* 0x000ea80000300800 */
[----:B----4-:R-:W-:Y:S01]  /*ef1c0*/  STSM.16.M88.4 [R3], R12 ;  /* 0x0000000c03007844 */ /* 0x010fe20000000200 */
[----:B------:R-:W-:-:S03]  /*ef1d0*/  NOP ;  /* 0x0000000000007918 */ /* 0x000fc60000000000 */
[----:B------:R-:W-:Y:S01]  /*ef1e0*/  LDS.128 R12, [R3] ;  /* 0x00000000030c7984 */ /* 0x000fe20000000c00 */
[----:B------:R-:W-:-:S03]  /*ef1f0*/  NOP ;  /* 0x0000000000007918 */ /* 0x000fc60000000000 */
[----:B------:R-:W-:Y:S01]  /*ef200*/  STSM.16.M88.4 [R3], R28 ;  /* 0x0000001c03007844 */ /* 0x000fe20000000200 */
[----:B------:R-:W-:-:S03]  /*ef210*/  NOP ;  /* 0x0000000000007918 */ /* 0x000fc60000000000 */
[----:B------:R-:W-:Y:S01]  /*ef220*/  LDS.128 R8, [R3] ;  /* 0x0000000003087984 */ /* 0x000fe20000000c00 */
[----:B------:R-:W-:-:S03]  /*ef230*/  NOP ;  /* 0x0000000000007918 */ /* 0x000fc60000000000 */
        /* <DEDUP_REMOVED lines=9> */
[----:B------:R-:W4:Y:S01]  /*ef2d0*/  LDL.LU R31, [R1+0x6ac] ;  /* 0x0006ac00011f7983 */ /* 0x000f220000300800 */
[----:B------:R-:W-:Y:S01]  /*ef2e0*/  LOP3.LUT R17, R4, 0xffff, RZ, 0xc0, !PT ;  /* 0x0000ffff04117812 */ /* 0x000fe200078ec0ff */
[----:B------:R-:W-:-:S02]  /*ef2f0*/  NOP ;  /* 0x0000000000007918 */ /* 0x000fc40000000000 */
[----:B------:R-:W4:Y:S04]  /*ef300*/  LDL.LU R4, [R1+0x82c] ;  /* 0x00082c0001047983 */ /* 0x000f280000300800 */
[----:B-1----:R-:W-:Y:S04]  /*ef310*/  STL.64 [R1+0x730], R20 ;  /* 0x0007301401007387 */ /* 0x002fe80000100a00 */
[----:B------:R-:W-:Y:S01]  /*ef320*/  STL.64 [R1+0x738], R22 ;  /* 0x0007381601007387 */ /* 0x000fe20000100a00 */
        /* <DEDUP_REMOVED lines=8> */
[----:B------:R-:W-:-:S04]  /*ef3b0*/  LOP3.LUT R5, R5, 0xffff, RZ, 0xc0, !PT ;  /* 0x0000ffff05057812 */ /* 0x000fc800078ec0ff */
        /* <DEDUP_REMOVED lines=8> */
[----:B------:R-:W-:-:S04]  /*ef440*/  LOP3.LUT R16, R40, 0xffff, RZ, 0xc0, !PT ;  /* 0x0000ffff28107812 */ /* 0x000fc800078ec0ff */
[----:B--2---:R-:W-:Y:S01]  /*ef450*/  PRMT R27, R43, 0x4210, R16 ;  /* 0x000042102b1b7816 */ /* 0x004fe20000000010 */
[----:B------:R-:W-:Y:S01]  /*ef460*/  NOP ;  /* 0x0000000000007918 */ /* 0x000fe20000000000 */
[----:B-1----:R-:W-:Y:S04]  /*ef470*/  STL.64 [R1+0x6c0], R20 ;  /* 0x0006c01401007387 */ /* 0x002fe80000100a00 */
[----:B------:R-:W-:Y:S04]  /*ef480*/  STL.64 [R1+0x6c8], R22 ;  /* 0x0006c81601007387 */ /* 0x000fe80000100a00 */
[----:B------:R-:W2:Y:S04]  /*ef490*/  LDL.LU R37, [R1+0x7c4] ;  /* 0x0007c40001257983 */ /* 0x000ea80000300800 */
[----:B------:R-:W2:Y:S04]  /*ef4a0*/  LDL.LU R38, [R1+0x7c8] ;  /* 0x0007c80001267983 */ /* 0x000ea80000300800 */
[----:B------:R-:W2:Y:S04]  /*ef4b0*/  LDL.LU R44, [R1+0x84c] ;  /* 0x00084c00012c7983 */ /* 0x000ea80000300800 */
[----:B------:R-:W2:Y:S04]  /*ef4c0*/  LDL.LU R43, [R1+0x5560] ;  /* 0x00556000012b7983 */ /* 0x000ea80000300800 */
[----:B------:R-:W-:Y:S01]  /*ef4d0*/  STSM.16.M88.4 [R3], R24 ;  /* 0x0000001803007844 */ /* 0x000fe20000000200 */
[----:B------:R-:W-:-:S03]  /*ef4e0*/  NOP ;  /* 0x0000000000007918 */ /* 0x000fc60000000000 */
[----:B------:R-:W0:Y:S01]  /*ef4f0*/  LDS.128 R20, [R3] ;  /* 0x0000000003147984 */ /* 0x000e220000000c00 */
[----:B------:R-:W-:-:S03]  /*ef500*/  NOP ;  /* 0x0000000000007918 */ /* 0x000fc60000000000 */
[----:B0-----:R-:W-:Y:S04]  /*ef510*/  STL.64 [R1+0x780], R20 ;  /* 0x0007801401007387 */ /* 0x001fe80000100a00 */
[----:B------:R-:W-:Y:S04]  /*ef520*/  STL.64 [R1+0x788], R22 ;  /* 0x0007881601007387 */ /* 0x000fe80000100a00 */
[----:B------:R-:W2:Y:S04]  /*ef530*/  LDL.LU R24, [R1+0x900] ;  /* 0x0009000001187983 */ /* 0x000ea80000300800 */
[----:B------:R-:W2:Y:S04]  /*ef540*/  LDL.LU R25, [R1+0x904] ;  /* 0x0009040001197983 */ /* 0x000ea80000300800 */
[----:B------:R-:W2:Y:S04]  /*ef550*/  LDL.LU R26, [R1+0x908] ;  /* 0x00090800011a7983 */ /* 0x000ea80000300800 */
[----:B------:R-:W2:Y:S04]  /*ef560*/  LDL.LU R45, [R1+0x5514] ;  /* 0x00551400012d7983 */ /* 0x000ea80000300800 */
[----:B----4-:R-:W-:Y:S01]  /*ef570*/  STSM.16.M88.4 [R3], R28 ;  /* 0x0000001c03007844 */ /* 0x010fe20000000200 */
[----:B------:R-:W-:-:S03]  /*ef580*/  NOP ;  /* 0x0000000000007918 */ /* 0x000fc60000000000 */
[----:B------:R-:W0:Y:S01]  /*ef590*/  LDS.128 R20, [R3] ;  /* 0x0000000003147984 */ /* 0x000e220000000c00 */
[----:B------:R-:W-:-:S03]  /*ef5a0*/  PRMT R51, R4, 0x5210, R17 ;  /* 0x0000521004337816 */ /* 0x000fc60000000011 */
[----:B------:R-:W4:Y:S01]  /*ef5b0*/  LDL.LU R4, [R1+0x2018] ;  /* 0x0020180001047983 */ /* 0x000f220000300800 */
[----:B------:R-:W-:-:S03]  /*ef5c0*/  NOP ;  /* 0x0000000000007918 */ /* 0x000fc60000000000 */
[----:B------:R1:W-:Y:S04]  /*ef5d0*/  STSM.16.M88.4 [R3], R48 ;  /* 0x0000003003007844 */ /* 0x0003e80000000200 */
[----:B0-----:R-:W-:Y:S04]  /*ef5e0*/  STL.64 [R1+0x770], R20 ;  /* 0x0007701401007387 */ /* 0x001fe80000100a00 */
[----:B------:R-:W-:Y:S04]  /*ef5f0*/  STL.64 [R1+0x778], R22 ;  /* 0x0007781601007387 */ /* 0x000fe80000100a00 */
[----:B-1----:R-:W4:Y:S04]  /*ef600*/  LDL.LU R48, [R1+0x910] ;  /* 0x0009100001307983 */ /* 0x002f280000300800 */
[----:B------:R-:W4:Y:S04]  /*ef610*/  LDL.LU R49, [R1+0x914] ;  /* 0x0009140001317983 */ /* 0x000f280000300800 */
[----:B------:R-:W4:Y:S01]  /*ef620*/  LDL.LU R50, [R1+0x918] ;  /* 0x0009180001327983 */ /* 0x000f220000300800 */
[----:B------:R-:W-:-:S03]  /*ef630*/  NOP ;  /* 0x0000000000007918 */ /* 0x000fc60000000000 */
[----:B------:R-:W0:Y:S01]  /*ef640*/  LDS.128 R20, [R3] ;  /* 0x0000000003147984 */ /* 0x000e220000000c00 */
[----:B---3--:R-:W-:Y:S01]  /*ef650*/  PRMT R35, R42, 0x5210, R5 ;  /* 0x000052102a237816 */ /* 0x008fe20000000005 */
[----:B------:R-:W-:Y:S02]  /*ef660*/  NOP ;  /* 0x0000000000007918 */ /* 0x000fe40000000000 */
[----:B------:R-:W3:Y:S04]  /*ef670*/  LDL.LU R5, [R1+0x546c] ;  /* 0x00546c0001057983 */ /* 0x000ee80000300800 */
[----:B------:R-:W3:Y:S04]  /*ef680*/  LDL.LU R40, [R1+0x1cf8] ;  /* 0x001cf80001287983 */ /* 0x000ee80000300800 */
[----:B------:R-:W3:Y:S04]  /*ef690*/  LDL.LU R28, [R1+0x920] ;  /* 0x00092000011c7983 */ /* 0x000ee80000300800 */
[----:B------:R-:W3:Y:S04]  /*ef6a0*/  LDL.LU R29, [R1+0x924] ;  /* 0x00092400011d7983 */ /* 0x000ee80000300800 */
[----:B------:R-:W3:Y:S04]  /*ef6b0*/  LDL.LU R30, [R1+0x928] ;  /* 0x00092800011e7983 */ /* 0x000ee80000300800 */
[----:B------:R-:W3:Y:S04]  /*ef6c0*/  LDL.LU R41, [R1+0x1ff0] ;  /* 0x001ff00001297983 */ /* 0x000ee80000300800 */
[----:B------:R-:W3:Y:S04]  /*ef6d0*/  LDL.LU R42, [R1+0x1e38] ;  /* 0x001e3800012a7983 */ /* 0x000ee80000300800 */
[----:B------:R-:W-:Y:S04]  /*ef6e0*/  STSM.16.M88.4 [R3], R32 ;  /* 0x0000002003007844 */ /* 0x000fe80000000200 */
[----:B0-----:R-:W-:Y:S04]  /*ef6f0*/  STL.64 [R1+0x6b0], R20 ;  /* 0x0006b01401007387 */ /* 0x001fe80000100a00 */
[----:B------:R-:W-:Y:S01]  /*ef700*/  STL.64 [R1+0x6b8], R22 ;  /* 0x0006b81601007387 */ /* 0x000fe20000100a00 */
[----:B------:R-:W-:-:S03]  /*ef710*/  NOP ;  /* 0x0000000000007918 */ /* 0x000fc60000000000 */
[----:B------:R-:W0:Y:S04]  /*ef720*/  LDS.128 R20, [R3] ;  /* 0x0000000003147984 */ /* 0x000e280000000c00 */
[----:B0-----:R-:W-:Y:S04]  /*ef730*/  STL.64 [R1+0x710], R20 ;  /* 0x0007101401007387 */ /* 0x001fe80000100a00 */
[----:B------:R-:W-:Y:S01]  /*ef740*/  STL.64 [R1+0x718], R22 ;  /* 0x0007181601007387 */ /* 0x000fe20000100a00 */
[----:B------:R-:W-:Y:S01]  /*ef750*/  NOP ;  /* 0x0000000000007918 */ /* 0x000fe20000000000 */
[----:B--2---:R-:W-:-:S02]  /*ef760*/  PRMT R39, R44, 0x5210, R16 ;  /* 0x000052102c277816 */ /* 0x004fc40000000010 */
[----:B------:R-:W-:-:S03]  /*ef770*/  LOP3.LUT R18, R43, 0xffff, RZ, 0xc0, !PT ;  /* 0x0000ffff2b127812 */ /* 0x000fc600078ec0ff */
        /* <DEDUP_REMOVED lines=8> */
[----:B-1----:R-:W-:Y:S04]  /*ef800*/  STL.64 [R1+0x700], R20 ;  /* 0x0007001401007387 */ /* 0x002fe80000100a00 */
[----:B------:R-:W-:Y:S01]  /*ef810*/  STL.64 [R1+0x708], R22 ;  /* 0x0007081601007387 */ /* 0x000fe20000100a00 */
[----:B------:R-:W-:Y:S01]  /*ef820*/  NOP ;  /* 0x0000000000007918 */ /* 0x000fe20000000000 */
[----:B------:R-:W-:-:S02]  /*ef830*/  LOP3.LUT R17, R45, 0xffff, RZ, 0xc0, !PT ;  /* 0x0000ffff2d117812 */ /* 0x000fc400078ec0ff */
[----:B------:R-:W2:Y:S04]  /*ef840*/  LDL.LU R33, [R1+0x814] ;  /* 0x0008140001217983 */ /* 0x000ea80000300800 */
[----:B------:R-:W2:Y:S01]  /*ef850*/  LDL.LU R34, [R1+0x818] ;  /* 0x0008180001227983 */ /* 0x000ea20000300800 */
[----:B----4-:R-:W-:-:S03]  /*ef860*/  PRMT R27, R4, 0x4210, R18 ;  /* 0x00004210041b7816 */ /* 0x010fc60000000012 */
[----:B------:R-:W4:Y:S04]  /*ef870*/  LDL.LU R4, [R1+0x94c] ;  /* 0x00094c0001047983 */ /* 0x000f280000300800 */
[----:B------:R-:W-:Y:S01]  /*ef880*/  STSM.16.M88.4 [R3], R24 ;  /* 0x0000001803007844 */ /* 0x000fe20000000200 */
[----:B------:R-:W-:-:S03]  /*ef890*/  NOP ;  /* 0x0000000000007918 */ /* 0x000fc60000000000 */
[----:B------:R-:W0:Y:S04]  /*ef8a0*/  LDS.128 R20, [R3] ;  /* 0x0000000003147984 */ /* 0x000e280000000c00 */
[----:B0-----:R-:W-:Y:S04]  /*ef8b0*/  STL.64 [R1+0x7d0], R20 ;  /* 0x0007d01401007387 */ /* 0x001fe80000100a00 */
[----:B------:R-:W-:Y:S01]  /*ef8c0*/  STL.64 [R1+0x7d8], R22 ;  /* 0x0007d81601007387 */ /* 0x000fe20000100a00 */
[----:B------:R-:W-:-:S03]  /*ef8d0*/  NOP ;  /* 0x0000000000007918 */ /* 0x000fc60000000000 */
[----:B------:R-:W4:Y:S01]  /*ef8e0*/  LDL.LU R24, [R1+0x820] ;  /* 0x0008200001187983 */ /* 0x000f220000300800 */
[----:B---3--:R-:W-:-:S05]  /*ef8f0*/  PRMT R51, R40, 0x4210, R17 ;  /* 0x0000421028337816 */ /* 0x008fca0000000011 */
[----:B------:R-:W-:Y:S01]  /*ef900*/  STSM.16.M88.4 [R3], R48 ;  /* 0x0000003003007844 */ /* 0x000fe20000000200 */
[----:B------:R-:W-:-:S03]  /*ef910*/  NOP ;  /* 0x0000000000007918 */ /* 0x000fc60000000000 */
[----:B------:R-:W0:Y:S01]  /*ef920*/  LDS.128 R20, [R3] ;  /* 0x0000000003147984 */ /* 0x000e220000000c00 */
[----:B------:R-:W-:-:S04]  /*ef930*/  LOP3.LUT R5, R5, 0xffff, RZ, 0xc0, !PT ;  /* 0x0000ffff05057812 */ /* 0x000fc800078ec0ff */
[----:B------:R-:W-:Y:S01]  /*ef940*/  PRMT R31, R42, 0x4210, R5 ;  /* 0x000042102a1f7816 */ /* 0x000fe20000000005 */
[----:B------:R-:W-:-:S04]  /*ef950*/  NOP ;  /* 0x0000000000007918 */ /* 0x000fc80000000000 */
[----:B------:R1:W-:Y:S04]  /*ef960*/  STSM.16.M88.4 [R3], R28 ;  /* 0x0000001c03007844 */ /* 0x0003e80000000200 */
[----:B0-----:R-:W-:Y:S04]  /*ef970*/  STL.64 [R1+0x7c0], R20 ;  /* 0x0007c01401007387 */ /* 0x001fe80000100a00 */
[----:B------:R-:W-:Y:S04]  /*ef980*/  STL.64 [R1+0x7c8], R22 ;  /* 0x0007c81601007387 */ /* 0x000fe80000100a00 */
[----:B------:R-:W3:Y:S04]  /*ef990*/  LDL.LU R25, [R1+0x824] ;  /* 0x0008240001197983 */ /* 0x000ee80000300800 */
[----:B------:R-:W3:Y:S04]  /*ef9a0*/  LDL.LU R26, [R1+0x828] ;  /* 0x00082800011a7983 */ /* 0x000ee80000300800 */
[----:B------:R-:W3:Y:S01]  /*ef9b0*/  LDL.LU R44, [R1+0x888] ;  /* 0x00088800012c7983 */ /* 0x000ee20000300800 */
[----:B------:R-:W-:-:S03]  /*ef9c0*/  NOP ;  /* 0x0000000000007918 */ /* 0x000fc60000000000 */
[----:B------:R-:W0:Y:S04]  /*ef9d0*/  LDS.128 R20, [R3] ;  /* 0x0000000003147984 */ /* 0x000e280000000c00 */
[----:B------:R-:W3:Y:S04]  /*ef9e0*/  LDL.LU R48, [R1+0x830] ;  /* 0x0008300001307983 */ /* 0x000ee80000300800 */
[----:B------:R-:W3:Y:S04]  /*ef9f0*/  LDL.LU R49, [R1+0x834] ;  /* 0x0008340001317983 */ /* 0x000ee80000300800 */
[----:B------:R-:W3:Y:S04]  /*efa00*/  LDL.LU R50, [R1+0x838] ;  /* 0x0008380001327983 */ /* 0x000ee80000300800 */
[----:B------:R-:W3:Y:S01]  /*efa10*/  LDL.LU R42, [R1+0x88c] ;  /* 0x00088c00012a7983 */ /* 0x000ee20000300800 */
[----:B------:R-:W-:-:S03]  /*efa20*/  LOP3.LUT R16, R41, 0xffff, RZ, 0xc0, !PT ;  /* 0x0000ffff29107812 */ /* 0x000fc600078ec0ff */
[----:B-1----:R-:W3:Y:S01]  /*efa30*/  LDL.LU R28, [R1+0x840] ;  /* 0x00084000011c7983 */ /* 0x002ee20000300800 */
[----:B--2---:R-:W-:Y:S01]  /*efa40*/  PRMT R39, R43, 0x4210, R16 ;  /* 0x000042102b277816 */ /* 0x004fe20000000010 */
[----:B------:R-:W-:Y:S02]  /*efa50*/  NOP ;  /* 0x0000000000007918 */ /* 0x000fe40000000000 */
[----:B0-----:R-:W-:Y:S04]  /*efa60*/  STL.64 [R1+0x760], R20 ;  /* 0x0007601401007387 */ /* 0x001fe80000100a00 */
[----:B------:R-:W-:Y:S04]  /*efa70*/  STL.64 [R1+0x768], R22 ;  /* 0x0007681601007387 */ /* 0x000fe80000100a00 */
[----:B------:R-:W2:Y:S04]  /*efa80*/  LDL.LU R29, [R1+0x844] ;  /* 0x00084400011d7983 */ /* 0x000ea80000300800 */
[----:B------:R-:W2:Y:S04]  /*efa90*/  LDL.LU R30, [R1+0x848] ;  /* 0x00084800011e7983 */ /* 0x000ea80000300800 */
[----:B------:R-:W2:Y:S04]  /*efaa0*/  LDL.LU R43, [R1+0x948] ;  /* 0x00094800012b7983 */ /* 0x000ea80000300800 */
[----:B------:R0:W-:Y:S01]  /*efab0*/  STSM.16.M88.4 [R3], R36 ;  /* 0x0000002403007844 */ /* 0x0001e20000000200 */
[----:B------:R-:W-:-:S03]  /*efac0*/  NOP ;  /* 0x0000000000007918 */ /* 0x000fc60000000000 */
[----:B------:R-:W1:Y:S04]  /*efad0*/  LDS.128 R20, [R3] ;  /* 0x0000000003147984 */ /* 0x000e680000000c00 */
[----:B0-----:R-:W2:Y:S04]  /*efae0*/  LDL.LU R36, [R1+0x940] ;  /* 0x0009400001247983 */ /* 0x001ea80000300800 */
[----:B-1----:R-:W-:Y:S04]  /*efaf0*/  STL.64 [R1+0x7b0], R20 ;  /* 0x0007b01401007387 */ /* 0x002fe80000100a00 */
[----:B------:R-:W-:Y:S01]  /*efb00*/  STL.64 [R1+0x7b8], R22 ;  /* 0x0007b81601007387 */ /* 0x000fe20000100a00 */
[----:B------:R-:W-:-:S03]  /*efb10*/  NOP ;  /* 0x0000000000007918 */ /* 0x000fc60000000000 */
[----:B------:R-:W2:Y:S04]  /*efb20*/  LDL.LU R37, [R1+0x944] ;  /* 0x0009440001257983 */ /* 0x000ea80000300800 */
[----:B------:R-:W2:Y:S04]  /*efb30*/  LDL.LU R45, [R1+0x5524] ;  /* 0x00552400012d7983 */ /* 0x000ea80000300800 */
[----:B------:R-:W2:Y:S01]  /*efb40*/  LDL.LU R40, [R1+0x5520] ;  /* 0x0055200001287983 */ /* 0x000ea20000300800 */
[----:B----4-:R-:W-:-:S05]  /*efb50*/  PRMT R35, R4, 0x5210, R18 ;  /* 0x0000521004237816 */ /* 0x010fca0000000012 */
        /* <DEDUP_REMOVED lines=8> */
[----:B------:R-:W4:Y:S01]  /*efbe0*/  LDL.LU R4, [R1+0x1cfc] ;  /* 0x001cfc0001047983 */ /* 0x000f220000300800 */
[----:B------:R-:W-:-:S03]  /*efbf0*/  NOP ;  /* 0x0000000000007918 */ /* 0x000fc60000000000 */
[----:B-1----:R-:W-:Y:S04]  /*efc00*/  STL.64 [R1+0x7a0], R20 ;  /* 0x0007a01401007387 */ /* 0x002fe80000100a00 */
[----:B------:R-:W-:Y:S01]  /*efc10*/  STL.64 [R1+0x7a8], R22 ;  /* 0x0007a81601007387 */ /* 0x000fe20000100a00 */
[----:B---3--:R-:W-:-:S05]  /*efc20*/  PRMT R27, R44, 0x5210, R17 ;  /* 0x000052102c1b7816 */ /* 0x008fca0000000011 */
[----:B------:R-:W-:Y:S01]  /*efc30*/  STSM.16.M88.4 [R3], R24 ;  /* 0x0000001803007844 */ /* 0x000fe20000000200 */
[----:B------:R-:W-:-:S03]  /*efc40*/  NOP ;  /* 0x0000000000007918 */ /* 0x000fc60000000000 */
[----:B------:R-:W0:Y:S01]  /*efc50*/  LDS.128 R20, [R3] ;  /* 0x0000000003147984 */ /* 0x000e220000000c00 */
[----:B------:R-:W-:-:S03]  /*efc60*/  PRMT R51, R42, 0x5210, R5 ;  /* 0x000052102a337816 */ /* 0x000fc60000000005 */
[----:B------:R-:W3:Y:S01]  /*efc70*/  LDL.LU R5, [R1+0x54a4] ;  /* 0x0054a40001057983 */ /* 0x000ee20000300800 */
[----:B------:R-:W-:-:S03]  /*efc80*/  NOP ;  /* 0x0000000000007918 */ /* 0x000fc60000000000 */
[----:B0-----:R-:W-:Y:S04]  /*efc90*/  STL.64 [R1+0x790], R20 ;  /* 0x0007901401007387 */ /* 0x001fe80000100a00 */
[----:B------:R-:W-:Y:S04]  /*efca0*/  STL.64 [R1+0x798], R22 ;  /* 0x0007981601007387 */ /* 0x000fe80000100a00 */
[----:B------:R-:W3:Y:S04]  /*efcb0*/  LDL.LU R53, [R1+0x54a0] ;  /* 0x0054a00001357983 */ /* 0x000ee80000300800 */
[----:B------:R-:W3:Y:S01]  /*efcc0*/  LDL.LU R42, [R1+0x5484] ;  /* 0x00548400012a7983 */ /* 0x000ee20000300800 */
[----:B--2---:R-:W-:-:S03]  /*efcd0*/  PRMT R31, R43, 0x5210, R16 ;  /* 0x000052102b1f7816 */ /* 0x004fc60000000010 */
[----:B------:R-:W2:Y:S04]  /*efce0*/  LDL.LU R43, [R1+0x5480] ;  /* 0x00548000012b7983 */ /* 0x000ea80000300800 */
[----:B------:R0:W-:Y:S01]  /*efcf0*/  STSM.16.M88.4 [R3], R48 ;  /* 0x0000003003007844 */ /* 0x0001e20000000200 */
[----:B------:R-:W-:-:S03]  /*efd00*/  NOP ;  /* 0x0000000000007918 */ /* 0x000fc60000000000 */
[----:B------:R-:W1:Y:S01]  /*efd10*/  LDS.128 R16, [R3] ;  /* 0x0000000003107984 */ /* 0x000e620000000c00 */
[----:B------:R-:W-:-:S03]  /*efd20*/  NOP ;  /* 0x0000000000007918 */ /* 0x000fc60000000000 */
[----:B0-----:R-:W2:Y:S04]  /*efd30*/  LDL.LU R50, [R1+0x5578] ;  /* 0x0055780001327983 */ /* 0x001ea80000300800 */
[----:B------:R-:W2:Y:S04]  /*efd40*/  LDL.LU R51, [R1+0x5574] ;  /* 0x0055740001337983 */ /* 0x000ea80000300800 */
[----:B------:R-:W2:Y:S04]  /*efd50*/  LDL.LU R48, [R1+0x5570] ;  /* 0x0055700001307983 */ /* 0x000ea80000300800 */
[----:B------:R-:W2:Y:S04]  /*efd60*/  LDL.LU R49, [R1+0x1e58] ;  /* 0x001e580001317983 */ /* 0x000ea80000300800 */
[----:B------:R-:W-:Y:S04]  /*efd70*/  STSM.16.M88.4 [R3], R28 ;  /* 0x0000001c03007844 */ /* 0x000fe80000000200 */
[----:B-1----:R-:W-:Y:S04]  /*efd80*/  STL.64 [R1+0x750], R16 ;  /* 0x0007501001007387 */ /* 0x002fe80000100a00 */
[----:B------:R-:W-:Y:S01]  /*efd90*/  STL.64 [R1+0x758], R18 ;  /* 0x0007581201007387 */ /* 0x000fe20000100a00 */
[----:B------:R-:W-:-:S03]  /*efda0*/  NOP ;  /* 0x0000000000007918 */ /* 0x000fc60000000000 */
[----:B------:R-:W0:Y:S01]  /*efdb0*/  LDS.128 R16, [R3] ;  /* 0x0000000003107984 */ /* 0x000e220000000c00 */
[----:B------:R-:W-:-:S03]  /*efdc0*/  NOP ;  /* 0x0000000000007918 */ /* 0x000fc60000000000 */
[----:B0-----:R-:W-:Y:S04]  /*efdd0*/  STL.64 [R1+0x740], R16 ;  /* 0x0007401001007387 */ /* 0x001fe80000100a00 */
[----:B------:R-:W-:Y:S01]  /*efde0*/  STL.64 [R1+0x748], R18 ;  /* 0x0007481201007387 */ /* 0x000fe20000100a00 */
[----:B------:R-:W-:-:S03]  /*efdf0*/  LOP3.LUT R29, R45, 0xffff, RZ, 0xc0, !PT ;  /* 0x0000ffff2d1d7812 */ /* 0x000fc600078ec0ff */
[----:B------:R-:W2:Y:S04]  /*efe00*/  LDL.LU R44, [R1+0x2014] ;  /* 0x00201400012c7983 */ /* 0x000ea80000300800 */
[----:B------:R-:W2:Y:S04]  /*efe10*/  LDL.LU R45, [R1+0x2010] ;  /* 0x00201000012d7983 */ /* 0x000ea80000300800 */
[----:B----4-:R-:W-:Y:S01]  /*efe20*/  STSM.16.M88.4 [R3], R32 ;  /* 0x0000002003007844 */ /* 0x010fe20000000200 */
[----:B------:R-:W-:-:S03]  /*efe30*/  NOP ;  /* 0x0000000000007918 */ /* 0x000fc60000000000 */
[----:B------:R-:W0:Y:S01]  /*efe40*/  LDS.128 R16, [R3] ;  /* 0x0000000003107984 */ /* 0x000e220000000c00 */
[----:B------:R-:W-:Y:S02]  /*efe50*/  LOP3.LUT R28, R40, 0xffff, RZ, 0xc0, !PT ;  /* 0x0000ffff281c7812 */ /* 0x000fe400078ec0ff */
[----:B------:R-:W-:Y:S02]  /*efe60*/  PRMT R38, R41, 0x4210, R29 ;  /* 0x0000421029267816 */ /* 0x000fe4000000001d */
[----:B------:R-:W-:Y:S01]  /*efe70*/  PRMT R39, R4, 0x4210, R28 ;  /* 0x0000421004277816 */ /* 0x000fe2000000001c */
[----:B------:R-:W-:Y:S01]  /*efe80*/  NOP ;  /* 0x0000000000007918 */ /* 0x000fe20000000000 */
[----:B0-----:R-:W-:Y:S04]  /*efe90*/  STL.64 [R1+0x6f0], R16 ;  /* 0x0006f01001007387 */ /* 0x001fe80000100a00 */
[----:B------:R-:W-:Y:S04]  /*efea0*/  STL.64 [R1+0x6f8], R18 ;  /* 0x0006f81201007387 */ /* 0x000fe80000100a00 */
[----:B------:R-:W4:Y:S01]  /*efeb0*/  LDL.LU R40, [R1+0x2004] ;  /* 0x0020040001287983 */ /* 0x000f220000300800 */
[----:B---3--:R-:W-:-:S03]  /*efec0*/  LOP3.LUT R27, R5, 0xffff, RZ, 0xc0, !PT ;  /* 0x0000ffff051b7812 */ /* 0x008fc600078ec0ff */
[----:B------:R-:W3:Y:S04]  /*efed0*/  LDL.LU R5, [R1+0x1ffc] ;  /* 0x001ffc0001057983 */ /* 0x000ee80000300800 */
[----:B------:R-:W3:Y:S04]  /*efee0*/  LDL.LU R41, [R1+0x5588] ;  /* 0x0055880001297983 */ /* 0x000ee80000300800 */
[----:B------:R-:W3:Y:S01]  /*efef0*/  LDL.LU R4, [R1+0x5584] ;  /* 0x0055840001047983 */ /* 0x000ee20000300800 */
[----:B------:R-:W-:-:S03]  /*eff00*/  LOP3.LUT R24, R42, 0xffff, RZ, 0xc0, !PT ;  /* 0x0000ffff2a187812 */ /* 0x000fc600078ec0ff */
[----:B------:R-:W3:Y:S01]  /*eff10*/  LDL.LU R42, [R1+0x5580] ;  /* 0x00558000012a7983 */ /* 0x000ee20000300800 */
[----:B--2---:R-:W-:-:S03]  /*eff20*/  LOP3.LUT R23, R43, 0xffff, RZ, 0xc0, !PT ;  /* 0x0000ffff2b177812 */ /* 0x004fc600078ec0ff */
[----:B------:R-:W2:Y:S04]  /*eff30*/  LDL.LU R43, [R1+0x557c] ;  /* 0x00557c00012b7983 */ /* 0x000ea80000300800 */
[----:B------:R0:W-:Y:S01]  /*eff40*/  STSM.16.M88.4 [R3], R36 ;  /* 0x0000002403007844 */ /* 0x0001e20000000200 */
[----:B------:R-:W-:-:S03]  /*eff50*/  LOP3.LUT R26, R53, 0xffff, RZ, 0xc0, !PT ;  /* 0x0000ffff351a7812 */ /* 0x000fc600078ec0ff */
[----:B0-----:R-:W2:Y:S04]  /*eff60*/  LDL.LU R36, [R1+0x880] ;  /* 0x0008800001247983 */ /* 0x001ea80000300800 */
[----:B------:R-:W2:Y:S04]  /*eff70*/  LDL.LU R37, [R1+0x884] ;  /* 0x0008840001257983 */ /* 0x000ea80000300800 */
[----:B------:R-:W2:Y:S04]  /*eff80*/  LDL.LU R32, [R1+0x7e0] ;  /* 0x0007e00001207983 */ /* 0x000ea80000300800 */
[----:B------:R-:W2:Y:S04]  /*eff90*/  LDL.LU R33, [R1+0x7e4] ;  /* 0x0007e40001217983 */ /* 0x000ea80000300800 */
[----:B------:R-:W2:Y:S04]  /*effa0*/  LDL.LU R34, [R1+0x7e8] ;  /* 0x0007e80001227983 */ /* 0x000ea80000300800 */
[----:B------:R-:W2:Y:S04]  /*effb0*/  LDL.LU R35, [R1+0x7ec] ;  /* 0x0007ec0001237983 */ /* 0x000ea80000300800 */
[----:B------:R-:W2:Y:S01]  /*effc0*/  LDL.LU R53, [R1+0x1c8c] ;  /* 0x001c8c0001357983 */ /* 0x000ea20000300800 */
[----:B------:R-:W-:-:S02]  /*effd0*/  PRMT R16, R50, 0x4210, R27 ;  /* 0x0000421032107816 */ /* 0x000fc4000000001b */
[----:B------:R-:W-:Y:S02]  /*effe0*/  PRMT R17, R51, 0x4210, R26 ;  /* 0x0000421033117816 */ /* 0x000fe4000000001a */
[----:B------:R-:W-:Y:S02]  /*efff0*/  PRMT R18, R48, 0x4210, R24 ;  /* 0x0000421030127816 */ /* 0x000fe40000000018 */
[----:B------:R-:W-:Y:S01]  /*f0000*/  PRMT R19, R49, 0x4210, R23 ;  /* 0x0000421031137816 */ /* 0x000fe20000000017 */
[----:B------:R-:W-:Y:S01]  /*f0010*/  NOP ;  /* 0x0000000000007918 */ /* 0x000fe20000000000 */
[----:B------:R-:W0:Y:S01]  /*f0020*/  LDS.128 R48, [R3] ;  /* 0x0000000003307984 */ /* 0x000e220000000c00 */
[----:B------:R-:W-:-:S03]  /*f0030*/  NOP ;  /* 0x0000000000007918 */ /* 0x000fc60000000000 */
[----:B0-----:R-:W-:Y:S04]  /*f0040*/  STL.64 [R1+0x6e0], R48 ;  /* 0x0006e03001007387 */ /* 0x001fe80000100a00 */
[----:B------:R0:W-:Y:S04]  /*f0050*/  STL.64 [R1+0x6e8], R50 ;  /* 0x0006e83201007387 */ /* 0x0001e80000100a00 */
[----:B0-----:R-:W2:Y:S04]  /*f0060*/  LDL.LU.64 R50, [R1+0x5708] ;  /* 0x0057080001327983 */ /* 0x001ea80000300a00 */
[----:B------:R-:W2:Y:S04]  /*f0070*/  LDL.LU R60, [R1+0x1c78] ;  /* 0x001c7800013c7983 */ /* 0x000ea80000300800 */
[----:B------:R-:W2:Y:S04]  /*f0080*/  LDL.LU R61, [R1+0x1ca8] ;  /* 0x001ca800013d7983 */ /* 0x000ea80000300800 */
[----:B------:R-:W2:Y:S04]  /*f0090*/  LDL.LU R56, [R1+0x1c9c] ;  /* 0x001c9c0001387983 */ /* 0x000ea80000300800 */
[----:B------:R-:W2:Y:S04]  /*f00a0*/  LDL.LU R57, [R1+0x1c98] ;  /* 0x001c980001397983 */ /* 0x000ea80000300800 */
[----:B------:R-:W2:Y:S04]  /*f00b0*/  LDL.LU R48, [R1+0x1c7c] ;  /* 0x001c7c0001307983 */ /* 0x000ea80000300800 */
[----:B------:R-:W-:Y:S01]  /*f00c0*/  STSM.16.M88.4 [R3], R16 ;  /* 0x0000001003007844 */ /* 0x000fe20000000200 */
[----:B------:R-:W-:Y:S01]  /*f00d0*/  NOP ;  /* 0x0000000000007918 */ /* 0x000fe20000000000 */
[----:B------:R-:W-:-:S02]  /*f00e0*/  LOP3.LUT R20, R44, 0xffff, RZ, 0xc0, !PT ;  /* 0x0000ffff2c147812 */ /* 0x000fc400078ec0ff */
[----:B------:R-:W-:Y:S01]  /*f00f0*/  LOP3.LUT R21, R45, 0xffff, RZ, 0xc0, !PT ;  /* 0x0000ffff2d157812 */ /* 0x000fe200078ec0ff */
[----:B------:R-:W0:Y:S04]  /*f0100*/  LDS.128 R16, [R3] ;  /* 0x0000000003107984 */ /* 0x000e280000000c00 */
[----:B------:R-:W2:Y:S04]  /*f0110*/  LDL.LU R49, [R1+0x1cbc] ;  /* 0x001cbc0001317983 */ /* 0x000ea80000300800 */
[----:B------:R-:W2:Y:S04]  /*f0120*/  LDL.LU R44, [R1+0x1cac] ;  /* 0x001cac00012c7983 */ /* 0x000ea80000300800 */
[----:B------:R-:W2:Y:S01]  /*f0130*/  LDL.LU R45, [R1+0x1cb8] ;  /* 0x001cb800012d7983 */ /* 0x000ea20000300800 */
[----:B----4-:R-:W-:-:S03]  /*f0140*/  LOP3.LUT R22, R40, 0xffff, RZ, 0xc0, !PT ;  /* 0x0000ffff28167812 */ /* 0x010fc600078ec0ff */
[----:B0-----:R-:W-:Y:S04]  /*f0150*/  STL.64 [R1+0x6d0], R16 ;  /* 0x0006d01001007387 */ /* 0x001fe80000100a00 */
[----:B------:R0:W-:Y:S04]  /*f0160*/  STL.64 [R1+0x6d8], R18 ;  /* 0x0006d81201007387 */ /* 0x0001e80000100a00 */
[----:B0-----:R-:W4:Y:S04]  /*f0170*/  LDL.LU.64 R18, [R1+0x5700] ;  /* 0x0057000001127983 */ /* 0x001f280000300a00 */
[----:B------:R-:W4:Y:S01]  /*f0180*/  LDL.LU.64 R16, [R1+0x56f8] ;  /* 0x0056f80001107983 */ /* 0x000f220000300a00 */
[----:B---3--:R-:W-:-:S02]  /*f0190*/  LOP3.LUT R5, R5, 0xffff, RZ, 0xc0, !PT ;  /* 0x0000ffff05057812 */ /* 0x008fc400078ec0ff */
[----:B------:R-:W-:Y:S02]  /*f01a0*/  PRMT R40, R41, 0x4210, R20 ;  /* 0x0000421029287816 */ /* 0x000fe40000000014 */
[----:B------:R-:W-:Y:S02]  /*f01b0*/  PRMT R41, R4, 0x4210, R21 ;  /* 0x0000421004297816 */ /* 0x000fe40000000015 */
[----:B------:R-:W3:Y:S04]  /*f01c0*/  LDL.LU R4, [R1+0x660] ;  /* 0x0006600001047983 */ /* 0x000ee80000300800 */
[----:B------:R-:W4:Y:S01]  /*f01d0*/  LDL.LU R25, [R1+0x3ac] ;  /* 0x0003ac0001197983 */ /* 0x000f220000300800 */
[----:B------:R-:W-:Y:S02]  /*f01e0*/  PRMT R42, R42, 0x4210, R22 ;  /* 0x000042102a2a7816 */ /* 0x000fe40000000016 */
[----:B--2---:R-:W-:Y:S01]  /*f01f0*/  PRMT R43, R43, 0x4210, R5 ;  /* 0x000042102b2b7816 */ /* 0x004fe20000000005 */
[----:B------:R-:W-:-:S04]  /*f0200*/  NOP ;  /* 0x0000000000007918 */ /* 0x000fc80000000000 */
[----:B------:R-:W-:Y:S01]  /*f0210*/  STSM.16.M88.4 [R3], R40 ;  /* 0x0000002803007844 */ /* 0x000fe20000000200 */
[----:B------:R-:W-:-:S03]  /*f0220*/  NOP ;  /* 0x0000000000007918 */ /* 0x000fc60000000000 */
[----:B------:R-:W0:Y:S01]  /*f0230*/  LDS.128 R40, [R3] ;  /* 0x0000000003287984 */ /* 0x000e220000000c00 */
[----:B------:R-:W-:-:S03]  /*f0240*/  NOP ;  /* 0x0000000000007918 */ /* 0x000fc60000000000 */
[----:B0-----:R0:W-:Y:S04]  /*f0250*/  STL.64 [R1+0x690], R40 ;  /* 0x0006902801007387 */ /* 0x0011e80000100a00 */
[----:B------:R1:W-:Y:S04]  /*f0260*/  STL.64 [R1+0x698], R42 ;  /* 0x0006982a01007387 */ /* 0x0003e80000100a00 */
[----:B0-----:R-:W2:Y:S04]  /*f0270*/  LDL.LU.64 R40, [R1+0x56f0] ;  /* 0x0056f00001287983 */ /* 0x001ea80000300a00 */
[----:B-1----:R-:W2:Y:S01]  /*f0280*/  LDL.LU.64 R42, [R1+0x2038] ;  /* 0x00203800012a7983 */ /* 0x002ea20000300a00 */
[----:B------:R-:W-:-:S03]  /*f0290*/  PRMT R38, R53, 0x5210, R29 ;  /* 0x0000521035267816 */ /* 0x000fc6000000001d */
[----:B------:R-:W4:Y:S04]  /*f02a0*/  LDL.LU.64 R52, [R1+0x20b0] ;  /* 0x0020b00001347983 */ /* 0x000f280000300a00 */
[----:B------:R-:W-:Y:S01]  /*f02b0*/  STSM.16.M88.4 [R3], R32 ;  /* 0x0000002003007844 */ /* 0x000fe20000000200 */
[----:B------:R-:W-:Y:S01]  /*f02c0*/  NOP ;  /* 0x0000000000007918 */ /* 0x000fe20000000000 */
[----:B------:R-:W-:Y:S02]  /*f02d0*/  PRMT R39, R60, 0x5210, R28 ;  /* 0x000052103c277816 */ /* 0x000fe4000000001c */
        /* <DEDUP_REMOVED lines=8> */
[----:B------:R-:W-:-:S02]  /*f0360*/  PRMT R29, R56, 0x5210, R26 ;  /* 0x00005210381d7816 */ /* 0x000fc4000000001a */
[----:B-1----:R-:W-:Y:S02]  /*f0370*/  PRMT R30, R57, 0x5210, R24 ;  /* 0x00005210391e7816 */ /* 0x002fe40000000018 */
[----:B------:R-:W-:Y:S01]  /*f0380*/  PRMT R31, R48, 0x5210, R23 ;  /* 0x00005210301f7816 */ /* 0x000fe20000000017 */
[----:B------:R-:W-:-:S04]  /*f0390*/  NOP ;  /* 0x0000000000007918 */ /* 0x000fc80000000000 */
[----:B------:R-:W-:Y:S01]  /*f03a0*/  STSM.16.M88.4 [R3], R28 ;  /* 0x0000001c03007844 */ /* 0x000fe20000000200 */
[----:B------:R-:W-:-:S03]  /*f03b0*/  NOP ;  /* 0x0000000000007918 */ /* 0x000fc60000000000 */
[----:B------:R-:W0:Y:S04]  /*f03c0*/  LDS.128 R28, [R3] ;  /* 0x00000000031c7984 */ /* 0x000e280000000c00 */
[----:B------:R-:W-:Y:S04]  /*f03d0*/  STL.64 [R1+0x670], R32 ;  /* 0x0006702001007387 */ /* 0x000fe80000100a00 */
[----:B------:R-:W-:Y:S01]  /*f03e0*/  STL.64 [R1+0x678], R34 ;  /* 0x0006782201007387 */ /* 0x000fe20000100a00 */
[----:B------:R-:W-:Y:S02]  /*f03f0*/  PRMT R20, R49, 0x5210, R20 ;  /* 0x0000521031147816 */ /* 0x000fe40000000014 */
[----:B------:R-:W-:Y:S01]  /*f0400*/  PRMT R23, R2, 0x5210, R5 ;  /* 0x0000521002177816 */ /* 0x000fe20000000005 */
[----:B------:R-:W4:Y:S04]  /*f0410*/  LDL.LU.64 R48, [R1+0x20a8] ;  /* 0x0020a80001307983 */ /* 0x000f280000300a00 */
[----:B------:R-:W4:Y:S01]  /*f0420*/  LDL.LU R2, [R1+0x56e8] ;  /* 0x0056e80001027983 */ /* 0x000f220000300800 */
[----:B------:R-:W-:-:S02]  /*f0430*/  PRMT R21, R44, 0x5210, R21 ;  /* 0x000052102c157816 */ /* 0x000fc40000000015 */
[----:B------:R-:W-:Y:S01]  /*f0440*/  PRMT R22, R45, 0x5210, R22 ;  /* 0x000052102d167816 */ /* 0x000fe20000000016 */
[----:B------:R-:W-:Y:S01]  /*f0450*/  NOP ;  /* 0x0000000000007918 */ /* 0x000fe20000000000 */
[----:B------:R-:W4:Y:S04]  /*f0460*/  LDL.LU.64 R44, [R1+0x20a0] ;  /* 0x0020a000012c7983 */ /* 0x000f280000300a00 */
[----:B------:R-:W-:Y:S04]  /*f0470*/  STSM.16.M88.4 [R3], R20 ;  /* 0x0000001403007844 */ /* 0x000fe80000000200 */
[----:B0-----:R-:W-:Y:S04]  /*f0480*/  STL.64 [R1+0x6a0], R28 ;  /* 0x0006a01c01007387 */ /* 0x001fe80000100a00 */
[----:B------:R-:W-:Y:S04]  /*f0490*/  STL.64 [R1+0x6a8], R30 ;  /* 0x0006a81e01007387 */ /* 0x000fe80000100a00 */
[----:B------:R-:W4:Y:S01]  /*f04a0*/  LDL.LU R38, [R1+0x650] ;  /* 0x0006500001267983 */ /* 0x000f220000300800 */
[----:B---3--:R-:W-:Y:S01]  /*f04b0*/  PRMT R5, R4, 0x7770, RZ ;  /* 0x0000777004057816 */ /* 0x008fe200000000ff */
[----:B------:R-:W-:-:S04]  /*f04c0*/  NOP ;  /* 0x0000000000007918 */ /* 0x000fc80000000000 */
[----:B--2---:R0:W-:Y:S04]  /*f04d0*/  @P0 STG.E.U8 desc[UR4][R42.64], R5 ;  /* 0x000000052a000986 */ /* 0x0041e8000c101104 */
[----:B0-----:R-:W2:Y:S04]  /*f04e0*/  LDL.LU.64 R42, [R1+0x2098] ;  /* 0x00209800012a7983 */ /* 0x001ea80000300a00 */
[----:B------:R-:W3:Y:S04]  /*f04f0*/  LDL.LU.64 R22, [R1+0x2090] ;  /* 0x0020900001167983 */ /* 0x000ee80000300a00 */
[----:B------:R-:W3:Y:S04]  /*f0500*/  LDL.LU.64 R26, [R1+0x2088] ;  /* 0x00208800011a7983 */ /* 0x000ee80000300a00 */
[----:B------:R-:W3:Y:S04]  /*f0510*/  LDL.LU.64 R30, [R1+0x2080] ;  /* 0x00208000011e7983 */ /* 0x000ee80000300a00 */
[----:B------:R-:W3:Y:S04]  /*f0520*/  LDL.LU.64 R28, [R1+0x2078] ;  /* 0x00207800011c7983 */ /* 0x000ee80000300a00 */
[----:B------:R-:W3:Y:S04]  /*f0530*/  LDL.LU.64 R34, [R1+0x2070] ;  /* 0x0020700001227983 */ /* 0x000ee80000300a00 */
[----:B------:R-:W3:Y:S01]  /*f0540*/  LDL.LU R39, [R1+0x640] ;  /* 0x0006400001277983 */ /* 0x000ee20000300800 */
[----:B------:R-:W-:-:S05]  /*f0550*/  PRMT R5, R4, 0x7771, RZ ;  /* 0x0000777104057816 */ /* 0x000fca00000000ff */
[----:B----4-:R0:W-:Y:S04]  /*f0560*/  @P6 STG.E.U8 desc[UR4][R52.64], R5 ;  /* 0x0000000534006986 */ /* 0x0101e8000c101104 */
[----:B0-----:R-:W4:Y:S04]  /*f0570*/  LDL.LU R5, [R1+0x630] ;  /* 0x0006300001057983 */ /* 0x001f280000300800 */
[----:B------:R-:W4:Y:S04]  /*f0580*/  LDL.LU.64 R32, [R1+0x2068] ;  /* 0x0020680001207983 */ /* 0x000f280000300a00 */
[----:B------:R-:W4:Y:S04]  /*f0590*/  LDL.LU.64 R36, [R1+0x2060] ;  /* 0x0020600001247983 */ /* 0x000f280000300a00 */
[----:B------:R-:W4:Y:S01]  /*f05a0*/  LDL.LU.64 R60, [R1+0x2058] ;  /* 0x00205800013c7983 */ /* 0x000f220000300a00 */
[----:B------:R-:W-:-:S03]  /*f05b0*/  PRMT R20, R4, 0x7772, RZ ;  /* 0x0000777204147816 */ /* 0x000fc600000000ff */
[----:B------:R-:W4:Y:S01]  /*f05c0*/  LDL.LU.64 R56, [R1+0x2050] ;  /* 0x0020500001387983 */ /* 0x000f220000300a00 */
[C---:B------:R-:W-:Y:S02]  /*f05d0*/  LOP3.LUT P0, RZ, R25.reuse, 0x10000, RZ, 0xc0, !PT ;  /* 0x0001000019ff7812 */ /* 0x040fe4000780c0ff */
[----:B------:R-:W-:Y:S02]  /*f05e0*/  PRMT R4, R4, 0x7773, RZ ;  /* 0x0000777304047816 */ /* 0x000fe400000000ff */
[----:B------:R-:W-:Y:S01]  /*f05f0*/  LOP3.LUT R25, R25, 0xffffbfff, RZ, 0xc0, !PT ;  /* 0xffffbfff19197812 */ /* 0x000fe200078ec0ff */
[----:B------:R-:W4:Y:S01]  /*f0600*/  LDL.LU.64 R52, [R1+0x2048] ;  /* 0x0020480001347983 */ /* 0x000f220000300a00 */
[----:B------:R-:W-:-:S03]  /*f0610*/  LOP3.LUT P6, RZ, R2, 0x200, RZ, 0xc0, !PT ;  /* 0x0000020002ff7812 */ /* 0x000fc600078cc0ff */
[----:B------:R0:W-:Y:S04]  /*f0620*/  @P5 STG.E.U8 desc[UR4][R48.64], R20 ;  /* 0x0000001430005986 */ /* 0x0001e8000c101104 */
[----:B------:R1:W-:Y:S06]  /*f0630*/  @P4 STG.E.U8 desc[UR4][R44.64], R4 ;  /* 0x000000042c004986 */ /* 0x0003ec000c101104 */
[----:B------:R-:W-:Y:S01]  /*f0640*/  @P6 LOP3.LUT R25, R25, 0x4000, RZ, 0xfc, !PT ;  /* 0x0000400019196812 */ /* 0x000fe200078efcff */
[----:B0-----:R-:W4:Y:S01]  /*f0650*/  LDL.LU.64 R48, [R1+0x2040] ;  /* 0x0020400001307983 */ /* 0x001f220000300a00 */
[----:B------:R-:W-:-:S03]  /*f0660*/  LOP3.LUT P6, RZ, R2, 0x4, RZ, 0xc0, !PT ;  /* 0x0000000402ff7812 */ /* 0x000fc600078cc0ff */
[----:B-1----:R-:W4:Y:S04]  /*f0670*/  LDL.LU.64 R44, [R1+0x20b8] ;  /* 0x0020b800012c7983 */ /* 0x002f280000300a00 */
[----:B------:R-:W4:Y:S01]  /*f0680*/  LDL.LU R4, [R1+0x620] ;  /* 0x0006200001047983 */ /* 0x000f220000300800 */
[----:B------:R-:W-:Y:S02]  /*f0690*/  LOP3.LUT R25, R25, 0xffff7fff, RZ, 0xc0, !PT ;  /* 0xffff7fff19197812 */ /* 0x000fe400078ec0ff */
[----:B------:R-:W-:-:S03]  /*f06a0*/  PRMT R20, R38, 0x7770, RZ ;  /* 0x0000777026147816 */ /* 0x000fc600000000ff */
[----:B------:R-:W-:Y:S02]  /*f06b0*/  @P6 LOP3.LUT R25, R25, 0x8000, RZ, 0xfc, !PT ;  /* 0x0000800019196812 */ /* 0x000fe400078efcff */
[----:B------:R-:W-:Y:S01]  /*f06c0*/  LOP3.LUT P6, RZ, R2, 0x2, RZ, 0xc0, !PT ;  /* 0x0000000202ff7812 */ /* 0x000fe200078cc0ff */
[----:B--2---:R0:W-:Y:S02]  /*f06d0*/  @P3 STG.E.U8 desc[UR4][R42.64], R20 ;  /* 0x000000142a003986 */ /* 0x0041e4000c101104 */
[C---:B0-----:R-:W-:Y:S02]  /*f06e0*/  PRMT R20, R38.reuse, 0x7771, RZ ;  /* 0x0000777126147816 */ /* 0x041fe400000000ff */
[----:B------:R-:W2:Y:S04]  /*f06f0*/  LDL.LU.64 R42, [R1+0x56e0] ;  /* 0x0056e000012a7983 */ /* 0x000ea80000300a00 */
[----:B---3--:R0:W-:Y:S02]  /*f0700*/  @P2 STG.E.U8 desc[UR4][R22.64], R20 ;  /* 0x0000001416002986 */ /* 0x0081e4000c101104 */
[----:B0-----:R-:W-:-:S05]  /*f0710*/  PRMT R20, R38, 0x7772, RZ ;  /* 0x0000777226147816 */ /* 0x001fca00000000ff */
[----:B------:R0:W-:Y:S02]  /*f0720*/  @P1 STG.E.U8 desc[UR4][R26.64], R20 ;  /* 0x000000141a001986 */ /* 0x0001e4000c101104 */
[----:B0-----:R-:W-:-:S05]  /*f0730*/  PRMT R20, R38, 0x7773, RZ ;  /* 0x0000777326147816 */ /* 0x001fca00000000ff */
[----:B------:R0:W-:Y:S02]  /*f0740*/  @P0 STG.E.U8 desc[UR4][R30.64], R20 ;  /* 0x000000141e000986 */ /* 0x0001e4000c101104 */
[----:B0-----:R-:W-:-:S05]  /*f0750*/  PRMT R20, R39, 0x7770, RZ ;  /* 0x0000777027147816 */ /* 0x001fca00000000ff */
[----:B------:R0:W-:Y:S01]  /*f0760*/  @P6 STG.E.U8 desc[UR4][R28.64], R20 ;  /* 0x000000141c006986 */ /* 0x0001e2000c101104 */
[----:B------:R-:W-:Y:S02]  /*f0770*/  LOP3.LUT P6, RZ, R25, 0x8000, RZ, 0xc0, !PT ;  /* 0x0000800019ff7812 */ /* 0x000fe400078cc0ff */
[C---:B------:R-:W-:Y:S02]  /*f0780*/  LOP3.LUT P0, RZ, R2.reuse, 0x8, RZ, 0xc0, !PT ;  /* 0x0000000802ff7812 */ /* 0x040fe4000780c0ff */
[----:B------:R-:W-:Y:S02]  /*f0790*/  LOP3.LUT P1, RZ, R2, 0x10, RZ, 0xc0, !PT ;  /* 0x0000001002ff7812 */ /* 0x000fe4000782c0ff */
[----:B0-----:R-:W-:-:S07]  /*f07a0*/  PRMT R20, R39, 0x7771, RZ ;  /* 0x0000777127147816 */ /* 0x001fce00000000ff */
[----:B------:R0:W-:Y:S02]  /*f07b0*/  @P6 STG.E.U8 desc[UR4][R34.64], R20 ;  /* 0x0000001422006986 */ /* 0x0001e4000c101104 */
[----:B0-----:R-:W-:-:S05]  /*f07c0*/  PRMT R20, R39, 0x7772, RZ ;  /* 0x0000777227147816 */ /* 0x001fca00000000ff */
[----:B----4-:R0:W-:Y:S02]  /*f07d0*/  @P0 STG.E.U8 desc[UR4][R32.64], R20 ;  /* 0x0000001420000986 */ /* 0x0101e4000c101104 */
[----:B0-----:R-:W-:-:S05]  /*f07e0*/  PRMT R20, R39, 0x7773, RZ ;  /* 0x0000777327147816 */ /* 0x001fca00000000ff */
[----:B------:R0:W-:Y:S04]  /*f07f0*/  @P1 STG.E.U8 desc[UR4][R36.64], R20 ;  /* 0x0000001424001986 */ /* 0x0001e8000c101104 */
[----:B0-----:R-:W3:Y:S01]  /*f0800*/  LDL.LU.64 R36, [R1+0x2130] ;  /* 0x0021300001247983 */ /* 0x001ee20000300a00 */
[C---:B------:R-:W-:Y:S02]  /*f0810*/  LOP3.LUT P2, RZ, R2.reuse, 0x20, RZ, 0xc0, !PT ;  /* 0x0000002002ff7812 */ /* 0x040fe4000784c0ff */
[C---:B------:R-:W-:Y:S02]  /*f0820*/  LOP3.LUT P3, RZ, R2.reuse, 0x40, RZ, 0xc0, !PT ;  /* 0x0000004002ff7812 */ /* 0x040fe4000786c0ff */
[----:B------:R-:W-:Y:S02]  /*f0830*/  PRMT R20, R5, 0x7770, RZ ;  /* 0x0000777005147816 */ /* 0x000fe400000000ff */
[----:B------:R-:W-:-:S02]  /*f0840*/  LOP3.LUT P4, RZ, R2, 0x80, RZ, 0xc0, !PT ;  /* 0x0000008002ff7812 */ /* 0x000fc4000788c0ff */
[----:B------:R-:W-:Y:S02]  /*f0850*/  LOP3.LUT P5, RZ, R2, 0x100, RZ, 0xc0, !PT ;  /* 0x0000010002ff7812 */ /* 0x000fe400078ac0ff */
[----:B------:R-:W-:-:S03]  /*f0860*/  LOP3.LUT P6, RZ, R25, 0x4000, RZ, 0xc0, !PT ;  /* 0x0000400019ff7812 */ /* 0x000fc600078cc0ff */
[----:B------:R0:W-:Y:S02]  /*f0870*/  @P2 STG.E.U8 desc[UR4][R60.64], R20 ;  /* 0x000000143c002986 */ /* 0x0001e4000c101104 */
[C---:B0-----:R-:W-:Y:S02]  /*f0880*/  PRMT R20, R5.reuse, 0x7771, RZ ;  /* 0x0000777105147816 */ /* 0x041fe400000000ff */
[----:B------:R-:W4:Y:S04]  /*f0890*/  LDL.LU.64 R60, [R1+0x2128] ;  /* 0x00212800013c7983 */ /* 0x000f280000300a00 */
[----:B------:R0:W-:Y:S02]  /*f08a0*/  @P3 STG.E.U8 desc[UR4][R56.64], R20 ;  /* 0x0000001438003986 */ /* 0x0001e4000c101104 */
[----:B0-----:R-:W-:-:S02]  /*f08b0*/  PRMT R20, R5, 0x7772, RZ ;  /* 0x0000777205147816 */ /* 0x001fc400000000ff */
[----:B------:R-:W-:Y:S01]  /*f08c0*/  PRMT R5, R5, 0x7773, RZ ;  /* 0x0000777305057816 */ /* 0x000fe200000000ff */
[----:B------:R-:W2:Y:S04]  /*f08d0*/  LDL.LU.64 R56, [R1+0x2120] ;  /* 0x0021200001387983 */ /* 0x000ea80000300a00 */
[----:B------:R0:W-:Y:S04]  /*f08e0*/  @P4 STG.E.U8 desc[UR4][R52.64], R20 ;  /* 0x0000001434004986 */ /* 0x0001e8000c101104 */
[----:B------:R1:W-:Y:S04]  /*f08f0*/  @P5 STG.E.U8 desc[UR4][R48.64], R5 ;  /* 0x0000000530005986 */ /* 0x0003e8000c101104 */
[----:B0-----:R-:W2:Y:S01]  /*f0900*/  LDL.LU.64 R52, [R1+0x2110] ;  /* 0x0021100001347983 */ /* 0x001ea20000300a00 */
[----:B-1----:R-:W-:-:S03]  /*f0910*/  PRMT R5, R4, 0x7770, RZ ;  /* 0x0000777004057816 */ /* 0x002fc600000000ff */
[----:B------:R-:W2:Y:S04]  /*f0920*/  LDL.LU.64 R48, [R1+0x2108] ;  /* 0x0021080001307983 */ /* 0x000ea80000300a00 */
[----:B------:R0:W-:Y:S04]  /*f0930*/  @P6 STG.E.U8 desc[UR4][R44.64], R5 ;  /* 0x000000052c006986 */ /* 0x0001e8000c101104 */
[----:B0-----:R-:W2:Y:S04]  /*f0940*/  LDL.LU.64 R44, [R1+0x2100] ;  /* 0x00210000012c7983 */ /* 0x001ea80000300a00 */
[----:B------:R-:W2:Y:S01]  /*f0950*/  LDL.LU R5, [R1+0x610] ;  /* 0x0006100001057983 */ /* 0x000ea20000300800 */
[----:B------:R-:W-:-:S02]  /*f0960*/  LOP3.LUT P4, RZ, R2, 0x400, RZ, 0xc0, !PT ;  /* 0x0000040002ff7812 */ /* 0x000fc4000788c0ff */
[----:B------:R-:W-:Y:S02]  /*f0970*/  PRMT R20, R4, 0x7771, RZ ;  /* 0x0000777104147816 */ /* 0x000fe400000000ff */
[----:B------:R-:W-:Y:S02]  /*f0980*/  LOP3.LUT P0, RZ, R2, 0x400000, RZ, 0xc0, !PT ;  /* 0x0040000002ff7812 */ /* 0x000fe4000780c0ff */
[----:B------:R-:W-:-:S11]  /*f0990*/  LOP3.LUT R25, R25, 0xffffffdf, RZ, 0xc0, !PT ;  /* 0xffffffdf19197812 */ /* 0x000fd600078ec0ff */
[----:B------:R-:W-:Y:S02]  /*f09a0*/  @P0 LOP3.LUT R25, R25, 0x20, RZ, 0xfc, !PT ;  /* 0x0000002019190812 */ /* 0x000fe400078efcff */
[----:B------:R-:W-:Y:S02]  /*f09b0*/  LOP3.LUT P0, RZ, R2, 0x200000, RZ, 0xc0, !PT ;  /* 0x0020000002ff7812 */ /* 0x000fe4000780c0ff */
[----:B------:R-:W-:-:S11]  /*f09c0*/  LOP3.LUT R25, R25, 0xffffffbf, RZ, 0xc0, !PT ;  /* 0xffffffbf19197812 */ /* 0x000fd600078ec0ff */
[----:B------:R-:W-:Y:S02]  /*f09d0*/  @P0 LOP3.LUT R25, R25, 0x40, RZ, 0xfc, !PT ;  /* 0x0000004019190812 */ /* 0x000fe400078efcff */
[----:B------:R-:W-:Y:S02]  /*f09e0*/  LOP3.LUT P0, RZ, R2, 0x100000, RZ, 0xc0, !PT ;  /* 0x0010000002ff7812 */ /* 0x000fe4000780c0ff */
[----:B------:R-:W-:-:S11]  /*f09f0*/  LOP3.LUT R25, R25, 0xffffff7f, RZ, 0xc0, !PT ;  /* 0xffffff7f19197812 */ /* 0x000fd600078ec0ff */
[----:B------:R-:W-:Y:S02]  /*f0a00*/  @P0 LOP3.LUT R25, R25, 0x80, RZ, 0xfc, !PT ;  /* 0x0000008019190812 */ /* 0x000fe400078efcff */
[----:B------:R-:W-:Y:S02]  /*f0a10*/  LOP3.LUT P0, RZ, R2, 0x80000, RZ, 0xc0, !PT ;  /* 0x0008000002ff7812 */ /* 0x000fe4000780c0ff */
[----:B------:R-:W-:Y:S01]  /*f0a20*/  LOP3.LUT R25, R25, 0xfffffeff, RZ, 0xc0, !PT ;  /* 0xfffffeff19197812 */ /* 0x000fe200078ec0ff */
[----:B---3--:R0:W-:Y:S04]  /*f0a30*/  @P4 STG.E.U8 desc[UR4][R36.64], R20 ;  /* 0x0000001424004986 */ /* 0x0081e8000c101104 */
[----:B0-----:R-:W3:Y:S04]  /*f0a40*/  LDL.LU.64 R20, [R1+0x20f8] ;  /* 0x0020f80001147983 */ /* 0x001ee80000300a00 */
[----:B------:R-:W3:Y:S04]  /*f0a50*/  LDL.LU.64 R26, [R1+0x20f0] ;  /* 0x0020f000011a7983 */ /* 0x000ee80000300a00 */
[----:B------:R-:W3:Y:S04]  /*f0a60*/  LDL.LU.64 R30, [R1+0x20e8] ;  /* 0x0020e800011e7983 */ /* 0x000ee80000300a00 */
[----:B------:R-:W3:Y:S01]  /*f0a70*/  LDL.LU.64 R28, [R1+0x20e0] ;  /* 0x0020e000011c7983 */ /* 0x000ee20000300a00 */
[----:B------:R-:W-:-:S02]  /*f0a80*/  @P0 LOP3.LUT R25, R25, 0x100, RZ, 0xfc, !PT ;  /* 0x0000010019190812 */ /* 0x000fc400078efcff */
[C---:B------:R-:W-:Y:S02]  /*f0a90*/  LOP3.LUT P0, RZ, R2.reuse, 0x40000, RZ, 0xc0, !PT ;  /* 0x0004000002ff7812 */ /* 0x040fe4000780c0ff */
[C---:B------:R-:W-:Y:S02]  /*f0aa0*/  LOP3.LUT P5, RZ, R2.reuse, 0x800, RZ, 0xc0, !PT ;  /* 0x0000080002ff7812 */ /* 0x040fe400078ac0ff */
[----:B------:R-:W-:Y:S02]  /*f0ab0*/  LOP3.LUT P6, RZ, R2, 0x1000, RZ, 0xc0, !PT ;  /* 0x0000100002ff7812 */ /* 0x000fe400078cc0ff */
[----:B------:R-:W-:Y:S02]  /*f0ac0*/  LOP3.LUT R25, R25, 0xfffffdff, RZ, 0xc0, !PT ;  /* 0xfffffdff19197812 */ /* 0x000fe400078ec0ff */
[----:B------:R-:W-:Y:S01]  /*f0ad0*/  PRMT R22, R4, 0x7772, RZ ;  /* 0x0000777204167816 */ /* 0x000fe200000000ff */
[----:B------:R-:W3:Y:S04]  /*f0ae0*/  LDL.LU.64 R34, [R1+0x20d8] ;  /* 0x0020d80001227983 */ /* 0x000ee80000300a00 */
[----:B------:R-:W-:-:S02]  /*f0af0*/  @P0 LOP3.LUT R25, R25, 0x200, RZ, 0xfc, !PT ;  /* 0x0000020019190812 */ /* 0x000fc400078efcff */
[----:B------:R-:W-:Y:S02]  /*f0b00*/  LOP3.LUT P0, RZ, R2, 0x20000, RZ, 0xc0, !PT ;  /* 0x0002000002ff7812 */ /* 0x000fe4000780c0ff */
[----:B------:R-:W-:Y:S01]  /*f0b10*/  PRMT R4, R4, 0x7773, RZ ;  /* 0x0000777304047816 */ /* 0x000fe200000000ff */
[----:B----4-:R0:W-:Y:S01]  /*f0b20*/  @P5 STG.E.U8 desc[UR4][R60.64], R22 ;  /* 0x000000163c005986 */ /* 0x0101e2000c101104 */
[----:B------:R-:W-:-:S03]  /*f0b30*/  LOP3.LUT R25, R25, 0xfffffbff, RZ, 0xc0, !PT ;  /* 0xfffffbff19197812 */ /* 0x000fc600078ec0ff */
[----:B------:R-:W4:Y:S04]  /*f0b40*/  LDL.LU.64 R32, [R1+0x20d0] ;  /* 0x0020d00001207983 */ /* 0x000f280000300a00 */
[----:B------:R-:W4:Y:S04]  /*f0b50*/  LDL.LU.64 R38, [R1+0x20c8] ;  /* 0x0020c80001267983 */ /* 0x000f280000300a00 */
[----:B------:R-:W4:Y:S01]  /*f0b60*/  LDL.LU.64 R36, [R1+0x20c0] ;  /* 0x0020c00001247983 */ /* 0x000f220000300a00 */
[----:B------:R-:W-:Y:S02]  /*f0b70*/  @P0 LOP3.LUT R25, R25, 0x400, RZ, 0xfc, !PT ;  /* 0x0000040019190812 */ /* 0x000fe400078efcff */
[----:B------:R-:W-:Y:S01]  /*f0b80*/  LOP3.LUT P0, RZ, R2, 0x10000, RZ, 0xc0, !PT ;  /* 0x0001000002ff7812 */ /* 0x000fe2000780c0ff */
[----:B--2---:R1:W-:Y:S04]  /*f0b90*/  @P6 STG.E.U8 desc[UR4][R56.64], R4 ;  /* 0x0000000438006986 */ /* 0x0043e8000c101104 */
[----:B0-----:R-:W2:Y:S01]  /*f0ba0*/  LDL.LU.64 R60, [R1+0x2140] ;  /* 0x00214000013c7983 */ /* 0x001ea20000300a00 */
[----:B------:R-:W-:-:S07]  /*f0bb0*/  LOP3.LUT R25, R25, 0xfffff7ff, RZ, 0xc0, !PT ;  /* 0xfffff7ff19197812 */ /* 0x000fce00078ec0ff */
[----:B------:R-:W-:Y:S02]  /*f0bc0*/  @P0 LOP3.LUT R25, R25, 0x800, RZ, 0xfc, !PT ;  /* 0x0000080019190812 */ /* 0x000fe400078efcff */
[----:B------:R-:W-:Y:S01]  /*f0bd0*/  LOP3.LUT P0, RZ, R2, 0x8000, RZ, 0xc0, !PT ;  /* 0x0000800002ff7812 */ /* 0x000fe2000780c0ff */
[----:B-1----:R-:W2:Y:S01]  /*f0be0*/  LDL.LU.64 R56, [R1+0x2138] ;  /* 0x0021380001387983 */ /* 0x002ea20000300a00 */
[----:B------:R-:W-:-:S11]  /*f0bf0*/  LOP3.LUT R25, R25, 0xffffefff, RZ, 0xc0, !PT ;  /* 0xffffefff19197812 */ /* 0x000fd600078ec0ff */
[----:B------:R-:W-:Y:S02]  /*f0c00*/  @P0 LOP3.LUT R25, R25, 0x1000, RZ, 0xfc, !PT ;  /* 0x0000100019190812 */ /* 0x000fe400078efcff */
[----:B------:R-:W-:Y:S02]  /*f0c10*/  LOP3.LUT P0, RZ, R2, 0x4000, RZ, 0xc0, !PT ;  /* 0x0000400002ff7812 */ /* 0x000fe4000780c0ff */
[----:B------:R-:W-:Y:S02]  /*f0c20*/  LOP3.LUT R25, R25, 0xffffdfff, RZ, 0xc0, !PT ;  /* 0xffffdfff19197812 */ /* 0x000fe400078ec0ff */
[----:B------:R-:W-:-:S09]  /*f0c30*/  PRMT R4, R5, 0x7770, RZ ;  /* 0x0000777005047816 */ /* 0x000fd200000000ff */
[----:B------:R-:W-:Y:S02]  /*f0c40*/  @P0 LOP3.LUT R25, R25, 0x2000, RZ, 0xfc, !PT ;  /* 0x0000200019190812 */ /* 0x000fe400078efcff */
[----:B------:R-:W-:-:S13]  /*f0c50*/  LOP3.LUT P0, RZ, R2, 0x2000, RZ, 0xc0, !PT ;  /* 0x0000200002ff7812 */ /* 0x000fda000780c0ff */
[----:B------:R0:W-:Y:S01]  /*f0c60*/  @P0 STG.E.U8 desc[UR4][R52.64], R4 ;  /* 0x0000000434000986 */ /* 0x0001e2000c101104 */
[----:B------:R-:W-:Y:S02]  /*f0c70*/  LOP3.LUT P0, RZ, R25, 0x2000, RZ, 0xc0, !PT ;  /* 0x0000200019ff7812 */ /* 0x000fe4000780c0ff */
[----:B0-----:R-:W-:Y:S01]  /*f0c80*/  PRMT R4, R5, 0x7771, RZ ;  /* 0x0000777105047816 */ /* 0x001fe200000000ff */
[----:B------:R-:W2:Y:S10]  /*f0c90*/  LDL.LU.64 R52, [R1+0x2158] ;  /* 0x0021580001347983 */ /* 0x000eb40000300a00 */
[----:B------:R0:W-:Y:S01]  /*f0ca0*/  @P0 STG.E.U8 desc[UR4][R48.64], R4 ;  /* 0x0000000430000986 */ /* 0x0001e2000c101104 */
[----:B------:R-:W-:-:S02]  /*f0cb0*/  LOP3.LUT P0, RZ, R25, 0x1000, RZ, 0xc0, !PT ;  /* 0x0000100019ff7812 */ /* 0x000fc4000780c0ff */
[----:B0-----:R-:W-:Y:S01]  /*f0cc0*/  PRMT R4, R5, 0x7772, RZ ;  /* 0x0000777205047816 */ /* 0x001fe200000000ff */
[----:B------:R-:W2:Y:S10]  /*f0cd0*/  LDL.LU.64 R48, [R1+0x2150] ;  /* 0x0021500001307983 */ /* 0x000eb40000300a00 */
[----:B------:R0:W-:Y:S01]  /*f0ce0*/  @P0 STG.E.U8 desc[UR4][R44.64], R4 ;  /* 0x000000042c000986 */ /* 0x0001e2000c101104 */
[----:B------:R-:W-:-:S02]  /*f0cf0*/  LOP3.LUT P0, RZ, R25, 0x800, RZ, 0xc0, !PT ;  /* 0x0000080019ff7812 */ /* 0x000fc4000780c0ff */
[----:B0-----:R-:W-:Y:S01]  /*f0d00*/  PRMT R4, R5, 0x7773, RZ ;  /* 0x0000777305047816 */ /* 0x001fe200000000ff */
[----:B------:R-:W2:Y:S10]  /*f0d10*/  LDL.LU.64 R44, [R1+0x2148] ;  /* 0x00214800012c7983 */ /* 0x000eb40000300a00 */
[----:B---3--:R0:W-:Y:S01]  /*f0d20*/  @P0 STG.E.U8 desc[UR4][R20.64], R4 ;  /* 0x0000000414000986 */ /* 0x0081e2000c101104 */
[----:B------:R-:W-:-:S02]  /*f0d30*/  LOP3.LUT P0, RZ, R25, 0x400, RZ, 0xc0, !PT ;  /* 0x0000040019ff7812 */ /* 0x000fc4000780c0ff */
[----:B0-----:R-:W-:-:S11]  /*f0d40*/  PRMT R4, R0, 0x7770, RZ ;  /* 0x0000777000047816 */ /* 0x001fd600000000ff */
[----:B------:R0:W-:Y:S01]  /*f0d50*/  @P0 STG.E.U8 desc[UR4][R26.64], R4 ;  /* 0x000000041a000986 */ /* 0x0001e2000c101104 */
[----:B------:R-:W-:Y:S02]  /*f0d60*/  LOP3.LUT P0, RZ, R25, 0x200, RZ, 0xc0, !PT ;  /* 0x0000020019ff7812 */ /* 0x000fe4000780c0ff */
[----:B0-----:R-:W-:-:S11]  /*f0d70*/  PRMT R4, R0, 0x7771, RZ ;  /* 0x0000777100047816 */ /* 0x001fd600000000ff */
[----:B------:R0:W-:Y:S01]  /*f0d80*/  @P0 STG.E.U8 desc[UR4][R30.64], R4 ;  /* 0x000000041e000986 */ /* 0x0001e2000c101104 */
[----:B------:R-:W-:Y:S02]  /*f0d90*/  LOP3.LUT P0, RZ, R25, 0x100, RZ, 0xc0, !PT ;  /* 0x0000010019ff7812 */ /* 0x000fe4000780c0ff */
[----:B0-----:R-:W-:-:S11]  /*f0da0*/  PRMT R4, R0, 0x7772, RZ ;  /* 0x0000777200047816 */ /* 0x001fd600000000ff */
[----:B------:R0:W-:Y:S02]  /*f0db0*/  @P0 STG.E.U8 desc[UR4][R28.64], R4 ;  /* 0x000000041c000986 */ /* 0x0001e4000c101104 */
[----:B0-----:R-:W-:Y:S02]  /*f0dc0*/  PRMT R4, R0, 0x7773, RZ ;  /* 0x0000777300047816 */ /* 0x001fe400000000ff */
[----:B------:R-:W3:Y:S01]  /*f0dd0*/  LDL.LU R0, [R1+0x56dc] ;  /* 0x0056dc0001007983 */ /* 0x000ee20000300800 */
[----:B------:R-:W-:-:S13]  /*f0de0*/  LOP3.LUT P0, RZ, R25, 0x80, RZ, 0xc0, !PT ;  /* 0x0000008019ff7812 */ /* 0x000fda000780c0ff */
[----:B------:R0:W-:Y:S01]  /*f0df0*/  @P0 STG.E.U8 desc[UR4][R34.64], R4 ;  /* 0x0000000422000986 */ /* 0x0001e2000c101104 */
[----:B------:R-:W-:Y:S02]  /*f0e00*/  LOP3.LUT P0, RZ, R25, 0x40, RZ, 0xc0, !PT ;  /* 0x0000004019ff7812 */ /* 0x000fe4000780c0ff */
[----:B0-----:R-:W-:-:S11]  /*f0e10*/  PRMT R4, R43, 0x7770, RZ ;  /* 0x000077702b047816 */ /* 0x001fd600000000ff */
[----:B----4-:R0:W-:Y:S01]  /*f0e20*/  @P0 STG.E.U8 desc[UR4][R32.64], R4 ;  /* 0x0000000420000986 */ /* 0x0101e2000c101104 */
[----:B------:R-:W-:Y:S02]  /*f0e30*/  LOP3.LUT P0, RZ, R25, 0x20, RZ, 0xc0, !PT ;  /* 0x0000002019ff7812 */ /* 0x000fe4000780c0ff */
[C---:B------:R-:W-:Y:S02]  /*f0e40*/  LOP3.LUT P1, RZ, R2.reuse, 0x800000, RZ, 0xc0, !PT ;  /* 0x0080000002ff7812 */ /* 0x040fe4000782c0ff */
[----:B------:R-:W-:Y:S02]  /*f0e50*/  LOP3.LUT P2, RZ, R2, 0x1000000, RZ, 0xc0, !PT ;  /* 0x0100000002ff7812 */ /* 0x000fe4000784c0ff */
[----:B0-----:R-:W-:-:S07]  /*f0e60*/  PRMT R4, R43, 0x7771, RZ ;  /* 0x000077712b047816 */ /* 0x001fce00000000ff */
[----:B------:R0:W-:Y:S01]  /*f0e70*/  @P0 STG.E.U8 desc[UR4][R38.64], R4 ;  /* 0x0000000426000986 */ /* 0x0001e2000c101104 */
[C---:B------:R-:W-:Y:S02]  /*f0e80*/  LOP3.LUT P3, RZ, R2.reuse, 0x2000000, RZ, 0xc0, !PT ;  /* 0x0200000002ff7812 */ /* 0x040fe4000786c0ff */
[----:B------:R-:W-:Y:S02]  /*f0e90*/  LOP3.LUT P4, RZ, R2, 0x4000000, RZ, 0xc0, !PT ;  /* 0x0400000002ff7812 */ /* 0x000fe4000788c0ff */
[----:B0-----:R-:W-:-:S05]  /*f0ea0*/  PRMT R4, R43, 0x7772, RZ ;  /* 0x000077722b047816 */ /* 0x001fca00000000ff */
[----:B------:R0:W-:Y:S01]  /*f0eb0*/  @P1 STG.E.U8 desc[UR4][R36.64], R4 ;  /* 0x0000000424001986 */ /* 0x0001e2000c101104 */
[C---:B------:R-:W-:Y:S02]  /*f0ec0*/  LOP3.LUT P5, RZ, R2.reuse, 0x8000000, RZ, 0xc0, !PT ;  /* 0x0800000002ff7812 */ /* 0x040fe400078ac0ff */
[----:B0-----:R-:W-:Y:S02]  /*f0ed0*/  PRMT R4, R43, 0x7773, RZ ;  /* 0x000077732b047816 */ /* 0x001fe400000000ff */
[----:B------:R-:W4:Y:S04]  /*f0ee0*/  LDL.LU R43, [R1+0x56d8] ;  /* 0x0056d800012b7983 */ /* 0x000f280000300800 */
[----:B--2---:R3:W-:Y:S01]  /*f0ef0*/  @P2 STG.E.U8 desc[UR4][R60.64], R4 ;  /* 0x000000043c002986 */ /* 0x0047e2000c101104 */
[----:B------:R-:W-:-:S02]  /*f0f00*/  LOP3.LUT P6, RZ, R2, 0x10000000, RZ, 0xc0, !PT ;  /* 0x1000000002ff7812 */ /* 0x000fc400078cc0ff */
[----:B---3--:R-:W-:-:S05]  /*f0f10*/  PRMT R4, R0, 0x7770, RZ ;  /* 0x0000777000047816 */ /* 0x008fca00000000ff */
[----:B------:R0:W-:Y:S02]  /*f0f20*/  @P3 STG.E.U8 desc[UR4][R56.64], R4 ;  /* 0x0000000438003986 */ /* 0x0001e4000c101104 */
[----:B0-----:R-:W-:-:S05]  /*f0f30*/  PRMT R4, R0, 0x7771, RZ ;  /* 0x0000777100047816 */ /* 0x001fca00000000ff */
[----:B------:R0:W-:Y:S02]  /*f0f40*/  @P4 STG.E.U8 desc[UR4][R52.64], R4 ;  /* 0x0000000434004986 */ /* 0x0001e4000c101104 */
[----:B0-----:R-:W-:-:S05]  /*f0f50*/  PRMT R4, R0, 0x7772, RZ ;  /* 0x0000777200047816 */ /* 0x001fca00000000ff */
[----:B------:R0:W-:Y:S02]  /*f0f60*/  @P5 STG.E.U8 desc[UR4][R48.64], R4 ;  /* 0x0000000430005986 */ /* 0x0001e4000c101104 */
[----:B0-----:R-:W-:Y:S02]  /*f0f70*/  PRMT R4, R0, 0x7773, RZ ;  /* 0x0000777300047816 */ /* 0x001fe400000000ff */
[----:B------:R-:W2:Y:S04]  /*f0f80*/  LDL.LU R0, [R1+0x56d4] ;  /* 0x0056d40001007983 */ /* 0x000ea80000300800 */
[----:B------:R-:W3:Y:S04]  /*f0f90*/  LDL.LU.64 R36, [R1+0x21c0] ;  /* 0x0021c00001247983 */ /* 0x000ee80000300a00 */
[----:B------:R-:W3:Y:S04]  /*f0fa0*/  LDL.LU.64 R60, [R1+0x21b8] ;  /* 0x0021b800013c7983 */ /* 0x000ee80000300a00 */
[----:B------:R-:W3:Y:S04]  /*f0fb0*/  LDL.LU.64 R56, [R1+0x21b0] ;  /* 0x0021b00001387983 */ /* 0x000ee80000300a00 */
[----:B------:R-:W3:Y:S04]  /*f0fc0*/  LDL.LU R5, [R1+0x654] ;  /* 0x0006540001057983 */ /* 0x000ee80000300800 */
[----:B------:R-:W3:Y:S04]  /*f0fd0*/  LDL.LU.64 R52, [R1+0x21a8] ;  /* 0x0021a80001347983 */ /* 0x000ee80000300a00 */
[----:B------:R0:W-:Y:S04]  /*f0fe0*/  @P6 STG.E.U8 desc[UR4][R44.64], R4 ;  /* 0x000000042c006986 */ /* 0x0001e8000c101104 */
[----:B------:R-:W3:Y:S04]  /*f0ff0*/  LDL.LU.64 R48, [R1+0x21a0] ;  /* 0x0021a00001307983 */ /* 0x000ee80000300a00 */
[----:B0-----:R-:W3:Y:S04]  /*f1000*/  LDL.LU.64 R44, [R1+0x2198] ;  /* 0x00219800012c7983 */ /* 0x001ee80000300a00 */
[----:B------:R-:W3:Y:S01]  /*f1010*/  LDL.LU R24, [R1+0x644] ;  /* 0x0006440001187983 */ /* 0x000ee20000300800 */
[----:B------:R-:W-:-:S02]  /*f1020*/  LOP3.LUT P4, RZ, R2, 0x20000000, RZ, 0xc0, !PT ;  /* 0x2000000002ff7812 */ /* 0x000fc4000788c0ff */
[C---:B------:R-:W-:Y:S02]  /*f1030*/  LOP3.LUT P5, RZ, R2.reuse, 0x40000000, RZ, 0xc0, !PT ;  /* 0x4000000002ff7812 */ /* 0x040fe400078ac0ff */
[C---:B------:R-:W-:Y:S02]  /*f1040*/  LOP3.LUT P6, RZ, R2.reuse, 0x80000000, RZ, 0xc0, !PT ;  /* 0x8000000002ff7812 */ /* 0x040fe400078cc0ff */
[----:B------:R-:W-:Y:S01]  /*f1050*/  LOP3.LUT R2, R2, 0xefffffff, RZ, 0xc0, !PT ;  /* 0xefffffff02027812 */ /* 0x000fe200078ec0ff */
[----:B------:R-:W3:Y:S01]  /*f1060*/  LDL.LU.64 R22, [R1+0x2190] ;  /* 0x0021900001167983 */ /* 0x000ee20000300a00 */
[----:B------:R-:W-:-:S03]  /*f1070*/  LOP3.LUT R25, R25, 0xfffffffe, RZ, 0xc0, !PT ;  /* 0xfffffffe19197812 */ /* 0x000fc600078ec0ff */
[----:B------:R-:W4:Y:S04]  /*f1080*/  LDL.LU.64 R26, [R1+0x2188] ;  /* 0x00218800011a7983 */ /* 0x000f280000300a00 */
[----:B------:R-:W4:Y:S01]  /*f1090*/  LDL.LU.64 R30, [R1+0x2180] ;  /* 0x00218000011e7983 */ /* 0x000f220000300a00 */
[----:B--2---:R-:W-:-:S13]  /*f10a0*/  LOP3.LUT P0, RZ, R0, 0x200, RZ, 0xc0, !PT ;  /* 0x0000020000ff7812 */ /* 0x004fda000780c0ff */
        /* <DEDUP_REMOVED lines=8> */
[----:B------:R-:W-:Y:S02]  /*f1130*/  LOP3.LUT R2, R2, 0x7fffffff, RZ, 0xc0, !PT ;  /* 0x7fffffff02027812 */ /* 0x000fe400078ec0ff */
[----:B---3--:R-:W-:-:S09]  /*f1140*/  PRMT R4, R5, 0x7770, RZ ;  /* 0x0000777005047816 */ /* 0x008fd200000000ff */
[----:B------:R-:W-:Y:S02]  /*f1150*/  @P0 LOP3.LUT R2, R2, 0x80000000, RZ, 0xfc, !PT ;  /* 0x8000000002020812 */ /* 0x000fe400078efcff */
[----:B------:R-:W-:Y:S01]  /*f1160*/  LOP3.LUT P0, RZ, R0, 0x20, RZ, 0xc0, !PT ;  /* 0x0000002000ff7812 */ /* 0x000fe2000780c0ff */
[----:B------:R0:W-:Y:S02]  /*f1170*/  @P4 STG.E.U8 desc[UR4][R36.64], R4 ;  /* 0x0000000424004986 */ /* 0x0001e4000c101104 */
[----:B0-----:R-:W-:-:S10]  /*f1180*/  PRMT R4, R5, 0x7771, RZ ;  /* 0x0000777105047816 */ /* 0x001fd400000000ff */
[----:B------:R-:W-:Y:S02]  /*f1190*/  @P0 LOP3.LUT R25, R25, 0x1, RZ, 0xfc, !PT ;  /* 0x0000000119190812 */ /* 0x000fe400078efcff */
[----:B------:R-:W-:Y:S01]  /*f11a0*/  LOP3.LUT P0, RZ, R0, 0x10, RZ, 0xc0, !PT ;  /* 0x0000001000ff7812 */ /* 0x000fe2000780c0ff */
[----:B------:R0:W-:Y:S01]  /*f11b0*/  @P5 STG.E.U8 desc[UR4][R60.64], R4 ;  /* 0x000000043c005986 */ /* 0x0001e2000c101104 */
[----:B------:R-:W-:-:S03]  /*f11c0*/  LOP3.LUT R25, R25, 0xfffffffd, RZ, 0xc0, !PT ;  /* 0xfffffffd19197812 */ /* 0x000fc600078ec0ff */
[----:B0-----:R-:W2:Y:S08]  /*f11d0*/  LDL.LU R4, [R1+0x634] ;  /* 0x0006340001047983 */ /* 0x001eb00000300800 */
[----:B------:R-:W-:Y:S02]  /*f11e0*/  @P0 LOP3.LUT R25, R25, 0x2, RZ, 0xfc, !PT ;  /* 0x0000000219190812 */ /* 0x000fe400078efcff */
[----:B------:R-:W-:Y:S01]  /*f11f0*/  LOP3.LUT P0, RZ, R0, 0x8, RZ, 0xc0, !PT ;  /* 0x0000000800ff7812 */ /* 0x000fe2000780c0ff */
[----:B------:R-:W3:Y:S04]  /*f1200*/  LDL.LU.64 R28, [R1+0x2170] ;  /* 0x00217000011c7983 */ /* 0x000ee80000300a00 */
[----:B------:R-:W3:Y:S01]  /*f1210*/  LDL.LU.64 R34, [R1+0x2168] ;  /* 0x0021680001227983 */ /* 0x000ee20000300a00 */
[----:B------:R-:W-:-:S03]  /*f1220*/  LOP3.LUT R25, R25, 0xfffffffb, RZ, 0xc0, !PT ;  /* 0xfffffffb19197812 */ /* 0x000fc600078ec0ff */
[----:B------:R-:W3:Y:S01]  /*f1230*/  LDL.LU.64 R32, [R1+0x2160] ;  /* 0x0021600001207983 */ /* 0x000ee20000300a00 */
[----:B------:R-:W-:-:S03]  /*f1240*/  PRMT R20, R5, 0x7772, RZ ;  /* 0x0000777205147816 */ /* 0x000fc600000000ff */
[----:B------:R-:W-:Y:S02]  /*f1250*/  @P0 LOP3.LUT R25, R25, 0x4, RZ, 0xfc, !PT ;  /* 0x0000000419190812 */ /* 0x000fe400078efcff */
[----:B------:R-:W-:Y:S01]  /*f1260*/  LOP3.LUT P0, RZ, R0, 0x4, RZ, 0xc0, !PT ;  /* 0x0000000400ff7812 */ /* 0x000fe2000780c0ff */
[----:B------:R-:W3:Y:S01]  /*f1270*/  LDL.LU.64 R38, [R1+0x21c8] ;  /* 0x0021c80001267983 */ /* 0x000ee20000300a00 */
[----:B------:R-:W-:Y:S02]  /*f1280*/  PRMT R5, R5, 0x7773, RZ ;  /* 0x0000777305057816 */ /* 0x000fe400000000ff */
[----:B------:R-:W-:Y:S01]  /*f1290*/  LOP3.LUT R25, R25, 0xfffffff7, RZ, 0xc0, !PT ;  /* 0xfffffff719197812 */ /* 0x000fe200078ec0ff */
[----:B------:R0:W-:Y:S04]  /*f12a0*/  @P6 STG.E.U8 desc[UR4][R56.64], R20 ;  /* 0x0000001438006986 */ /* 0x0001e8000c101104 */
[----:B------:R-:W3:Y:S04]  /*f12b0*/  LDL.LU.64 R36, [R1+0x2238] ;  /* 0x0022380001247983 */ /* 0x000ee80000300a00 */
[----:B------:R-:W3:Y:S01]  /*f12c0*/  LDL.LU.64 R60, [R1+0x2230] ;  /* 0x00223000013c7983 */ /* 0x000ee20000300a00 */
[----:B------:R-:W-:-:S02]  /*f12d0*/  @P0 LOP3.LUT R25, R25, 0x8, RZ, 0xfc, !PT ;  /* 0x0000000819190812 */ /* 0x000fc400078efcff */
[----:B------:R-:W-:Y:S01]  /*f12e0*/  LOP3.LUT P0, RZ, R0, 0x2, RZ, 0xc0, !PT ;  /* 0x0000000200ff7812 */ /* 0x000fe2000780c0ff */
[----:B0-----:R-:W3:Y:S01]  /*f12f0*/  LDL.LU.64 R56, [R1+0x2228] ;  /* 0x0022280001387983 */ /* 0x001ee20000300a00 */
[----:B------:R-:W-:-:S11]  /*f1300*/  LOP3.LUT R25, R25, 0xffffffef, RZ, 0xc0, !PT ;  /* 0xffffffef19197812 */ /* 0x000fd600078ec0ff */
[----:B------:R-:W-:Y:S02]  /*f1310*/  @P0 LOP3.LUT R25, R25, 0x10, RZ, 0xfc, !PT ;  /* 0x0000001019190812 */ /* 0x000fe400078efcff */
[----:B------:R-:W-:-:S13]  /*f1320*/  LOP3.LUT P0, RZ, R0, 0x1, RZ, 0xc0, !PT ;  /* 0x0000000100ff7812 */ /* 0x000fda000780c0ff */
[----:B------:R0:W-:Y:S01]  /*f1330*/  @P0 STG.E.U8 desc[UR4][R52.64], R5 ;  /* 0x0000000534000986 */ /* 0x0001e2000c101104 */
[----:B------:R-:W-:Y:S02]  /*f1340*/  LOP3.LUT P0, RZ, R25, 0x10, RZ, 0xc0, !PT ;  /* 0x0000001019ff7812 */ /* 0x000fe4000780c0ff */
[----:B0-----:R-:W-:-:S11]  /*f1350*/  PRMT R5, R24, 0x7770, RZ ;  /* 0x0000777018057816 */ /* 0x001fd600000000ff */
[----:B------:R0:W-:Y:S01]  /*f1360*/  @P0 STG.E.U8 desc[UR4][R48.64], R5 ;  /* 0x0000000530000986 */ /* 0x0001e2000c101104 */
[----:B------:R-:W-:-:S03]  /*f1370*/  LOP3.LUT P0, RZ, R25, 0x8, RZ, 0xc0, !PT ;  /* 0x0000000819ff7812 */ /* 0x000fc6000780c0ff */
[----:B0-----:R-:W3:Y:S04]  /*f1380*/  LDL.LU R5, [R1+0x614] ;  /* 0x0006140001057983 */ /* 0x001ee80000300800 */
[----:B------:R-:W3:Y:S01]  /*f1390*/  LDL.LU.64 R52, [R1+0x2220] ;  /* 0x0022200001347983 */ /* 0x000ee20000300a00 */
[----:B------:R-:W-:-:S03]  /*f13a0*/  PRMT R20, R24, 0x7771, RZ ;  /* 0x0000777118147816 */ /* 0x000fc600000000ff */
[----:B------:R-:W3:Y:S04]  /*f13b0*/  LDL.LU.64 R48, [R1+0x2218] ;  /* 0x0022180001307983 */ /* 0x000ee80000300a00 */
[----:B------:R0:W-:Y:S04]  /*f13c0*/  @P0 STG.E.U8 desc[UR4][R44.64], R20 ;  /* 0x000000142c000986 */ /* 0x0001e8000c101104 */
[----:B0-----:R-:W3:Y:S01]  /*f13d0*/  LDL.LU.64 R44, [R1+0x2210] ;  /* 0x00221000012c7983 */ /* 0x001ee20000300a00 */
[----:B------:R-:W-:Y:S02]  /*f13e0*/  LOP3.LUT P0, RZ, R25, 0x4, RZ, 0xc0, !PT ;  /* 0x0000000419ff7812 */ /* 0x000fe4000780c0ff */
[----:B------:R-:W-:-:S11]  /*f13f0*/  PRMT R20, R24, 0x7772, RZ ;  /* 0x0000777218147816 */ /* 0x000fd600000000ff */
[----:B------:R0:W-:Y:S01]  /*f1400*/  @P0 STG.E.U8 desc[UR4][R22.64], R20 ;  /* 0x0000001416000986 */ /* 0x0001e2000c101104 */
[----:B------:R-:W-:Y:S02]  /*f1410*/  LOP3.LUT P0, RZ, R25, 0x2, RZ, 0xc0, !PT ;  /* 0x0000000219ff7812 */ /* 0x000fe4000780c0ff */
[----:B0-----:R-:W-:-:S11]  /*f1420*/  PRMT R20, R24, 0x7773, RZ ;  /* 0x0000777318147816 */ /* 0x001fd600000000ff */
[----:B----4-:R2:W-:Y:S01]  /*f1430*/  @P0 STG.E.U8 desc[UR4][R26.64], R20 ;  /* 0x000000141a000986 */ /* 0x0105e2000c101104 */
[----:B------:R-:W-:Y:S02]  /*f1440*/  LOP3.LUT P0, RZ, R25, 0x1, RZ, 0xc0, !PT ;  /* 0x0000000119ff7812 */ /* 0x000fe4000780c0ff */
[C---:B------:R-:W-:Y:S02]  /*f1450*/  LOP3.LUT P1, RZ, R0.reuse, 0x400, RZ, 0xc0, !PT ;  /* 0x0000040000ff7812 */ /* 0x040fe4000782c0ff */
[C---:B------:R-:W-:Y:S02]  /*f1460*/  LOP3.LUT P2, RZ, R0.reuse, 0x800, RZ, 0xc0, !PT ;  /* 0x0000080000ff7812 */ /* 0x040fe4000784c0ff */
[C---:B------:R-:W-:Y:S02]  /*f1470*/  LOP3.LUT P3, RZ, R0.reuse, 0x1000, RZ, 0xc0, !PT ;  /* 0x0000100000ff7812 */ /* 0x040fe4000786c0ff */
[C---:B------:R-:W-:Y:S02]  /*f1480*/  LOP3.LUT P4, RZ, R0.reuse, 0x2000, RZ, 0xc0, !PT ;  /* 0x0000200000ff7812 */ /* 0x040fe4000788c0ff */
[----:B------:R-:W-:-:S02]  /*f1490*/  LOP3.LUT P5, RZ, R0, 0x4000, RZ, 0xc0, !PT ;  /* 0x0000400000ff7812 */ /* 0x000fc400078ac0ff */
[----:B------:R-:W-:Y:S02]  /*f14a0*/  LOP3.LUT P6, RZ, R0, 0x8000, RZ, 0xc0, !PT ;  /* 0x0000800000ff7812 */ /* 0x000fe400078cc0ff */
[----:B--2---:R-:W-:-:S05]  /*f14b0*/  PRMT R20, R4, 0x7770, RZ ;  /* 0x0000777004147816 */ /* 0x004fca00000000ff */
[----:B------:R0:W-:Y:S01]  /*f14c0*/  @P0 STG.E.U8 desc[UR4][R30.64], R20 ;  /* 0x000000141e000986 */ /* 0x0001e2000c101104 */
[----:B------:R-:W-:Y:S02]  /*f14d0*/  LOP3.LUT P0, RZ, R2, 0x80000000, RZ, 0xc0, !PT ;  /* 0x8000000002ff7812 */ /* 0x000fe4000780c0ff */
[----:B0-----:R-:W-:-:S11]  /*f14e0*/  PRMT R20, R4, 0x7771, RZ ;  /* 0x0000777104147816 */ /* 0x001fd600000000ff */
[----:B---3--:R0:W-:Y:S01]  /*f14f0*/  @P0 STG.E.U8 desc[UR4][R28.64], R20 ;  /* 0x000000141c000986 */ /* 0x0081e2000c101104 */
[----:B------:R-:W-:Y:S02]  /*f1500*/  LOP3.LUT P0, RZ, R2, 0x40000000, RZ, 0xc0, !PT ;  /* 0x4000000002ff7812 */ /* 0x000fe4000780c0ff */
[----:B0-----:R-:W-:-:S11]  /*f1510*/  PRMT R20, R4, 0x7772, RZ ;  /* 0x0000777204147816 */ /* 0x001fd600000000ff */
[----:B------:R-:W-:Y:S01]  /*f1520*/  @P0 STG.E.U8 desc[UR4][R34.64], R20 ;  /* 0x0000001422000986 */ /* 0x000fe2000c101104 */
[----:B------:R-:W-:Y:S02]  /*f1530*/  LOP3.LUT P0, RZ, R2, 0x20000000, RZ, 0xc0, !PT ;  /* 0x2000000002ff7812 */ /* 0x000fe4000780c0ff */
[----:B------:R-:W-:-:S11]  /*f1540*/  PRMT R4, R4, 0x7773, RZ ;  /* 0x0000777304047816 */ /* 0x000fd600000000ff */
[----:B------:R0:W-:Y:S01]  /*f1550*/  @P0 STG.E.U8 desc[UR4][R32.64], R4 ;  /* 0x0000000420000986 */ /* 0x0001e2000c101104 */
[----:B------:R-:W-:Y:S02]  /*f1560*/  LOP3.LUT P0, RZ, R2, 0x10000000, RZ, 0xc0, !PT ;  /* 0x1000000002ff7812 */ /* 0x000fe4000780c0ff */
[----:B0-----:R-:W-:-:S11]  /*f1570*/  PRMT R4, R43, 0x7770, RZ ;  /* 0x000077702b047816 */ /* 0x001fd600000000ff */
[----:B------:R0:W-:Y:S02]  /*f1580*/  @P0 STG.E.U8 desc[UR4][R38.64], R4 ;  /* 0x0000000426000986 */ /* 0x0001e4000c101104 */
[----:B0-----:R-:W-:-:S05]  /*f1590*/  PRMT R4, R43, 0x7771, RZ ;  /* 0x000077712b047816 */ /* 0x001fca00000000ff */
[----:B------:R0:W-:Y:S02]  /*f15a0*/  @P1 STG.E.U8 desc[UR4][R36.64], R4 ;  /* 0x0000000424001986 */ /* 0x0001e4000c101104 */
[----:B0-----:R-:W-:-:S05]  /*f15b0*/  PRMT R4, R43, 0x7772, RZ ;  /* 0x000077722b047816 */ /* 0x001fca00000000ff */
[----:B------:R0:W-:Y:S02]  /*f15c0*/  @P2 STG.E.U8 desc[UR4][R60.64], R4 ;  /* 0x000000043c002986 */ /* 0x0001e4000c101104 */
[----:B0-----:R-:W-:Y:S02]  /*f15d0*/  PRMT R4, R43, 0x7773, RZ ;  /* 0x000077732b047816 */ /* 0x001fe400000000ff */
[----:B------:R-:W2:Y:S04]  /*f15e0*/  LDL.LU R43, [R1+0x56d0] ;  /* 0x0056d000012b7983 */ /* 0x000ea80000300800 */
[----:B------:R0:W-:Y:S02]  /*f15f0*/  @P3 STG.E.U8 desc[UR4][R56.64], R4 ;  /* 0x0000000438003986 */ /* 0x0001e4000c101104 */
[----:B0-----:R-:W-:-:S05]  /*f1600*/  PRMT R4, R5, 0x7770, RZ ;  /* 0x0000777005047816 */ /* 0x001fca00000000ff */
[----:B------:R0:W-:Y:S02]  /*f1610*/  @P4 STG.E.U8 desc[UR4][R52.64], R4 ;  /* 0x0000000434004986 */ /* 0x0001e4000c101104 */
[----:B0-----:R-:W-:-:S05]  /*f1620*/  PRMT R4, R5, 0x7771, RZ ;  /* 0x0000777105047816 */ /* 0x001fca00000000ff */
[----:B------:R0:W-:Y:S02]  /*f1630*/  @P5 STG.E.U8 desc[UR4][R48.64], R4 ;  /* 0x0000000430005986 */ /* 0x0001e4000c101104 */
[----:B0-----:R-:W-:-:S05]  /*f1640*/  PRMT R4, R5, 0x7772, RZ ;  /* 0x0000777205047816 */ /* 0x001fca00000000ff */
[----:B------:R0:W-:Y:S04]  /*f1650*/  @P6 STG.E.U8 desc[UR4][R44.64], R4 ;  /* 0x000000042c006986 */ /* 0x0001e8000c101104 */
[----:B0-----:R-:W3:Y:S04]  /*f1660*/  LDL.LU.64 R44, [R1+0x2208] ;  /* 0x00220800012c7983 */ /* 0x001ee80000300a00 */
[----:B------:R-:W4:Y:S04]  /*f1670*/  LDL.LU.64 R36, [R1+0x2200] ;  /* 0x0022000001247983 */ /* 0x000f280000300a00 */
[----:B------:R-:W2:Y:S04]  /*f1680*/  LDL.LU.64 R60, [R1+0x21f8] ;  /* 0x0021f800013c7983 */ /* 0x000ea80000300a00 */
[----:B------:R-:W2:Y:S04]  /*f1690*/  LDL.LU.64 R56, [R1+0x21f0] ;  /* 0x0021f00001387983 */ /* 0x000ea80000300a00 */
[----:B------:R-:W2:Y:S04]  /*f16a0*/  LDL.LU R48, [R1+0x604] ;  /* 0x0006040001307983 */ /* 0x000ea80000300800 */
[----:B------:R-:W4:Y:S01]  /*f16b0*/  LDL.LU.64 R52, [R1+0x21e8] ;  /* 0x0021e80001347983 */ /* 0x000f220000300a00 */
[----:B------:R-:W-:-:S02]  /*f16c0*/  LOP3.LUT P4, RZ, R0, 0x10000, RZ, 0xc0, !PT ;  /* 0x0001000000ff7812 */ /* 0x000fc4000788c0ff */
[----:B------:R-:W-:Y:S02]  /*f16d0*/  PRMT R4, R5, 0x7773, RZ ;  /* 0x0000777305047816 */ /* 0x000fe400000000ff */
[C---:B------:R-:W-:Y:S02]  /*f16e0*/  LOP3.LUT P5, RZ, R0.reuse, 0x20000, RZ, 0xc0, !PT ;  /* 0x0002000000ff7812 */ /* 0x040fe400078ac0ff */
        /* <DEDUP_REMOVED lines=23> */
[----:B------:R-:W-:-:S09]  /*f1860*/  LOP3.LUT P6, RZ, R0, 0x40000, RZ, 0xc0, !PT ;  /* 0x0004000000ff7812 */ /* 0x000fd200078cc0ff */
[----:B------:R-:W-:Y:S02]  /*f1870*/  @P0 LOP3.LUT R2, R2, 0x4000000, RZ, 0xfc, !PT ;  /* 0x0400000002020812 */ /* 0x000fe400078efcff */
[----:B------:R-:W-:Y:S02]  /*f1880*/  LOP3.LUT P0, RZ, R0, 0x100000, RZ, 0xc0, !PT ;  /* 0x0010000000ff7812 */ /* 0x000fe4000780c0ff */
[----:B------:R-:W-:-:S11]  /*f1890*/  LOP3.LUT R2, R2, 0xf7ffffff, RZ, 0xc0, !PT ;  /* 0xf7ffffff02027812 */ /* 0x000fd600078ec0ff */
[----:B------:R-:W-:Y:S02]  /*f18a0*/  @P0 LOP3.LUT R2, R2, 0x8000000, RZ, 0xfc, !PT ;  /* 0x0800000002020812 */ /* 0x000fe400078efcff */
[----:B------:R-:W-:Y:S01]  /*f18b0*/  LOP3.LUT P0, RZ, R0, 0x80000, RZ, 0xc0, !PT ;  /* 0x0008000000ff7812 */ /* 0x000fe2000780c0ff */
[----:B---3--:R0:W-:Y:S04]  /*f18c0*/  @P4 STG.E.U8 desc[UR4][R44.64], R4 ;  /* 0x000000042c004986 */ /* 0x0081e8000c101104 */
[----:B0-----:R-:W3:Y:S01]  /*f18d0*/  LDL.LU.64 R44, [R1+0x21e0] ;  /* 0x0021e000012c7983 */ /* 0x001ee20000300a00 */
[----:B--2---:R-:W-:-:S05]  /*f18e0*/  PRMT R4, R48, 0x7770, RZ ;  /* 0x0000777030047816 */ /* 0x004fca00000000ff */
[----:B----4-:R0:W-:Y:S04]  /*f18f0*/  @P5 STG.E.U8 desc[UR4][R36.64], R4 ;  /* 0x0000000424005986 */ /* 0x0101e8000c101104 */
[----:B0-----:R-:W2:Y:S04]  /*f1900*/  LDL.LU.64 R4, [R1+0x21d8] ;  /* 0x0021d80001047983 */ /* 0x001ea80000300a00 */
[----:B------:R-:W4:Y:S04]  /*f1910*/  LDL.LU.64 R22, [R1+0x21d0] ;  /* 0x0021d00001167983 */ /* 0x000f280000300a00 */
[----:B------:R-:W4:Y:S04]  /*f1920*/  LDL.LU R35, [R1+0x668] ;  /* 0x0006680001237983 */ /* 0x000f280000300800 */
[----:B------:R-:W4:Y:S04]  /*f1930*/  LDL.LU.64 R26, [R1+0x2248] ;  /* 0x00224800011a7983 */ /* 0x000f280000300a00 */
[----:B------:R-:W4:Y:S04]  /*f1940*/  LDL.LU.64 R24, [R1+0x2240] ;  /* 0x0022400001187983 */ /* 0x000f280000300a00 */
[----:B------:R-:W4:Y:S04]  /*f1950*/  LDL.LU.64 R30, [R1+0x22c0] ;  /* 0x0022c000011e7983 */ /* 0x000f280000300a00 */
[----:B------:R-:W4:Y:S04]  /*f1960*/  LDL.LU.64 R28, [R1+0x22b8] ;  /* 0x0022b800011c7983 */ /* 0x000f280000300a00 */
[----:B------:R-:W4:Y:S04]  /*f1970*/  LDL.LU R49, [R1+0x658] ;  /* 0x0006580001317983 */ /* 0x000f280000300800 */
[----:B------:R-:W4:Y:S04]  /*f1980*/  LDL.LU.64 R32, [R1+0x22b0] ;  /* 0x0022b00001207983 */ /* 0x000f280000300a00 */
[----:B------:R-:W4:Y:S01]  /*f1990*/  LDL.LU.64 R38, [R1+0x22a8] ;  /* 0x0022a80001267983 */ /* 0x000f220000300a00 */
[----:B------:R-:W-:-:S03]  /*f19a0*/  PRMT R20, R48, 0x7771, RZ ;  /* 0x0000777130147816 */ /* 0x000fc600000000ff */
[----:B------:R-:W4:Y:S04]  /*f19b0*/  LDL.LU.64 R36, [R1+0x22a0] ;  /* 0x0022a00001247983 */ /* 0x000f280000300a00 */
[----:B------:R0:W-:Y:S02]  /*f19c0*/  @P6 STG.E.U8 desc[UR4][R60.64], R20 ;  /* 0x000000143c006986 */ /* 0x0001e4000c101104 */
[----:B0-----:R-:W-:Y:S02]  /*f19d0*/  PRMT R20, R48, 0x7772, RZ ;  /* 0x0000777230147816 */ /* 0x001fe400000000ff */
[----:B------:R-:W4:Y:S04]  /*f19e0*/  LDL.LU.64 R60, [R1+0x2298] ;  /* 0x00229800013c7983 */ /* 0x000f280000300a00 */
[----:B------:R0:W-:Y:S01]  /*f19f0*/  @P0 STG.E.U8 desc[UR4][R56.64], R20 ;  /* 0x0000001438000986 */ /* 0x0001e2000c101104 */
[----:B------:R-:W-:-:S02]  /*f1a00*/  LOP3.LUT P0, RZ, R2, 0x8000000, RZ, 0xc0, !PT ;  /* 0x0800000002ff7812 */ /* 0x000fc4000780c0ff */
[----:B0-----:R-:W-:Y:S02]  /*f1a10*/  PRMT R20, R48, 0x7773, RZ ;  /* 0x0000777330147816 */ /* 0x001fe400000000ff */
[----:B------:R-:W4:Y:S04]  /*f1a20*/  LDL.LU R48, [R1+0x648] ;  /* 0x0006480001307983 */ /* 0x000f280000300800 */
[----:B------:R-:W4:Y:S05]  /*f1a30*/  LDL.LU.64 R56, [R1+0x2290] ;  /* 0x0022900001387983 */ /* 0x000f2a0000300a00 */
[----:B------:R0:W-:Y:S04]  /*f1a40*/  @P0 STG.E.U8 desc[UR4][R52.64], R20 ;  /* 0x0000001434000986 */ /* 0x0001e8000c101104 */
[----:B0-----:R-:W4:Y:S01]  /*f1a50*/  LDL.LU.64 R52, [R1+0x2288] ;  /* 0x0022880001347983 */ /* 0x001f220000300a00 */
[----:B------:R-:W-:-:S02]  /*f1a60*/  LOP3.LUT P0, RZ, R2, 0x4000000, RZ, 0xc0, !PT ;  /* 0x0400000002ff7812 */ /* 0x000fc4000780c0ff */
[----:B------:R-:W-:Y:S02]  /*f1a70*/  PRMT R20, R42, 0x7770, RZ ;  /* 0x000077702a147816 */ /* 0x000fe400000000ff */
[C---:B------:R-:W-:Y:S02]  /*f1a80*/  LOP3.LUT P1, RZ, R0.reuse, 0x40000000, RZ, 0xc0, !PT ;  /* 0x4000000000ff7812 */ /* 0x040fe4000782c0ff */
[----:B------:R-:W-:Y:S02]  /*f1a90*/  LOP3.LUT P2, RZ, R0, 0x80000000, RZ, 0xc0, !PT ;  /* 0x8000000000ff7812 */ /* 0x000fe4000784c0ff */
[C---:B------:R-:W-:Y:S02]  /*f1aa0*/  LOP3.LUT P3, RZ, R43.reuse, 0x1, RZ, 0xc0, !PT ;  /* 0x000000012bff7812 */ /* 0x040fe4000786c0ff */
[C---:B------:R-:W-:Y:S02]  /*f1ab0*/  LOP3.LUT P4, RZ, R43.reuse, 0x2, RZ, 0xc0, !PT ;  /* 0x000000022bff7812 */ /* 0x040fe4000788c0ff */
[----:B------:R-:W-:Y:S01]  /*f1ac0*/  LOP3.LUT P5, RZ, R43, 0x4, RZ, 0xc0, !PT ;  /* 0x000000042bff7812 */ /* 0x000fe200078ac0ff */
[----:B---3--:R0:W-:Y:S01]  /*f1ad0*/  @P0 STG.E.U8 desc[UR4][R44.64], R20 ;  /* 0x000000142c000986 */ /* 0x0081e2000c101104 */
[----:B------:R-:W-:-:S02]  /*f1ae0*/  LOP3.LUT P0, RZ, R2, 0x2000000, RZ, 0xc0, !PT ;  /* 0x0200000002ff7812 */ /* 0x000fc4000780c0ff */
[----:B0-----:R-:W-:Y:S01]  /*f1af0*/  PRMT R20, R42, 0x7771, RZ ;  /* 0x000077712a147816 */ /* 0x001fe200000000ff */
[----:B------:R-:W3:Y:S10]  /*f1b00*/  LDL.LU.64 R44, [R1+0x2280] ;  /* 0x00228000012c7983 */ /* 0x000ef40000300a00 */
[----:B--2---:R0:W-:Y:S01]  /*f1b10*/  @P0 STG.E.U8 desc[UR4][R4.64], R20 ;  /* 0x0000001404000986 */ /* 0x0041e2000c101104 */
[----:B------:R-:W-:-:S02]  /*f1b20*/  LOP3.LUT P0, RZ, R2, 0x1000000, RZ, 0xc0, !PT ;  /* 0x0100000002ff7812 */ /* 0x000fc4000780c0ff */
[----:B0-----:R-:W-:Y:S01]  /*f1b30*/  PRMT R20, R42, 0x7772, RZ ;  /* 0x000077722a147816 */ /* 0x001fe200000000ff */
[----:B------:R-:W2:Y:S10]  /*f1b40*/  LDL.LU.64 R4, [R1+0x56c8] ;  /* 0x0056c80001047983 */ /* 0x000eb40000300a00 */
[----:B----4-:R0:W-:Y:S01]  /*f1b50*/  @P0 STG.E.U8 desc[UR4][R22.64], R20 ;  /* 0x0000001416000986 */ /* 0x0101e2000c101104 */
[----:B------:R-:W-:-:S02]  /*f1b60*/  LOP3.LUT P0, RZ, R2, 0x800000, RZ, 0xc0, !PT ;  /* 0x0080000002ff7812 */ /* 0x000fc4000780c0ff */
[----:B0-----:R-:W-:Y:S02]  /*f1b70*/  PRMT R20, R42, 0x7773, RZ ;  /* 0x000077732a147816 */ /* 0x001fe400000000ff */
[----:B------:R-:W4:Y:S09]  /*f1b80*/  LDL.LU R42, [R1+0x56c0] ;  /* 0x0056c000012a7983 */ /* 0x000f320000300800 */
[----:B------:R0:W-:Y:S01]  /*f1b90*/  @P0 STG.E.U8 desc[UR4][R26.64], R20 ;  /* 0x000000141a000986 */ /* 0x0001e2000c101104 */
        /* <DEDUP_REMOVED lines=12> */
[----:B0-----:R-:W-:-:S05]  /*f1c60*/  PRMT R20, R49, 0x7770, RZ ;  /* 0x0000777031147816 */ /* 0x001fca00000000ff */
[----:B------:R0:W-:Y:S04]  /*f1c70*/  @P1 STG.E.U8 desc[UR4][R38.64], R20 ;  /* 0x0000001426001986 */ /* 0x0001e8000c101104 */
[----:B0-----:R-:W2:Y:S01]  /*f1c80*/  LDL.LU.64 R38, [R1+0x2278] ;  /* 0x0022780001267983 */ /* 0x001ea20000300a00 */
[----:B------:R-:W-:-:S05]  /*f1c90*/  PRMT R20, R49, 0x7771, RZ ;  /* 0x0000777131147816 */ /* 0x000fca00000000ff */
[----:B------:R0:W-:Y:S02]  /*f1ca0*/  @P2 STG.E.U8 desc[UR4][R36.64], R20 ;  /* 0x0000001424002986 */ /* 0x0001e4000c101104 */
[C---:B0-----:R-:W-:Y:S02]  /*f1cb0*/  PRMT R20, R49.reuse, 0x7772, RZ ;  /* 0x0000777231147816 */ /* 0x041fe400000000ff */
[----:B------:R-:W4:Y:S04]  /*f1cc0*/  LDL.LU.64 R36, [R1+0x2270] ;  /* 0x0022700001247983 */ /* 0x000f280000300a00 */
[----:B------:R0:W-:Y:S02]  /*f1cd0*/  @P3 STG.E.U8 desc[UR4][R60.64], R20 ;  /* 0x000000143c003986 */ /* 0x0001e4000c101104 */
[----:B0-----:R-:W-:-:S02]  /*f1ce0*/  PRMT R20, R49, 0x7773, RZ ;  /* 0x0000777331147816 */ /* 0x001fc400000000ff */
[----:B------:R-:W4:Y:S04]  /*f1cf0*/  LDL.LU.64 R60, [R1+0x2268] ;  /* 0x00226800013c7983 */ /* 0x000f280000300a00 */
[----:B------:R0:W-:Y:S02]  /*f1d00*/  @P4 STG.E.U8 desc[UR4][R56.64], R20 ;  /* 0x0000001438004986 */ /* 0x0001e4000c101104 */
[----:B0-----:R-:W-:Y:S02]  /*f1d10*/  PRMT R20, R48, 0x7770, RZ ;  /* 0x0000777030147816 */ /* 0x001fe400000000ff */
[----:B------:R-:W4:Y:S04]  /*f1d20*/  LDL.LU.64 R56, [R1+0x2260] ;  /* 0x0022600001387983 */ /* 0x000f280000300a00 */
[----:B------:R0:W-:Y:S04]  /*f1d30*/  @P5 STG.E.U8 desc[UR4][R52.64], R20 ;  /* 0x0000001434005986 */ /* 0x0001e8000c101104 */
[----:B0-----:R-:W4:Y:S04]  /*f1d40*/  LDL.LU.64 R52, [R1+0x2258] ;  /* 0x0022580001347983 */ /* 0x001f280000300a00 */
[----:B------:R-:W4:Y:S01]  /*f1d50*/  LDL.LU R49, [R1+0x638] ;  /* 0x0006380001317983 */ /* 0x000f220000300800 */
[----:B------:R-:W-:-:S02]  /*f1d60*/  LOP3.LUT P6, RZ, R43, 0x8, RZ, 0xc0, !PT ;  /* 0x000000082bff7812 */ /* 0x000fc400078cc0ff */
[----:B------:R-:W-:Y:S02]  /*f1d70*/  PRMT R20, R48, 0x7771, RZ ;  /* 0x0000777130147816 */ /* 0x000fe400000000ff */
[----:B------:R-:W-:Y:S02]  /*f1d80*/  LOP3.LUT P0, RZ, R43, 0x10000, RZ, 0xc0, !PT ;  /* 0x000100002bff7812 */ /* 0x000fe4000780c0ff */
[----:B------:R-:W-:-:S11]  /*f1d90*/  LOP3.LUT R2, R2, 0xfffffbff, RZ, 0xc0, !PT ;  /* 0xfffffbff02027812 */ /* 0x000fd600078ec0ff */
[----:B------:R-:W-:Y:S02]  /*f1da0*/  @P0 LOP3.LUT R2, R2, 0x400, RZ, 0xfc, !PT ;  /* 0x0000040002020812 */ /* 0x000fe400078efcff */
[C---:B------:R-:W-:Y:S02]  /*f1db0*/  LOP3.LUT P0, RZ, R43.reuse, 0x8000, RZ, 0xc0, !PT ;  /* 0x000080002bff7812 */ /* 0x040fe4000780c0ff */
[----:B------:R-:W-:Y:S02]  /*f1dc0*/  LOP3.LUT R2, R2, 0xfffff7ff, RZ, 0xc0, !PT ;  /* 0xfffff7ff02027812 */ /* 0x000fe400078ec0ff */
[----:B------:R-:W-:-:S09]  /*f1dd0*/  LOP3.LUT P4, RZ, R43, 0x10, RZ, 0xc0, !PT ;  /* 0x000000102bff7812 */ /* 0x000fd2000788c0ff */
[----:B------:R-:W-:Y:S02]  /*f1de0*/  @P0 LOP3.LUT R2, R2, 0x800, RZ, 0xfc, !PT ;  /* 0x0000080002020812 */ /* 0x000fe400078efcff */
[----:B------:R-:W-:Y:S02]  /*f1df0*/  LOP3.LUT P0, RZ, R43, 0x4000, RZ, 0xc0, !PT ;  /* 0x000040002bff7812 */ /* 0x000fe4000780c0ff */
[----:B------:R-:W-:Y:S01]  /*f1e00*/  LOP3.LUT R2, R2, 0xffffefff, RZ, 0xc0, !PT ;  /* 0xffffefff02027812 */ /* 0x000fe200078ec0ff */
[----:B---3--:R0:W-:Y:S04]  /*f1e10*/  @P6 STG.E.U8 desc[UR4][R44.64], R20 ;  /* 0x000000142c006986 */ /* 0x0081e8000c101104 */
[----:B0-----:R-:W3:Y:S01]  /*f1e20*/  LDL.LU.64 R44, [R1+0x2250] ;  /* 0x00225000012c7983 */ /* 0x001ee20000300a00 */
[----:B------:R-:W-:-:S05]  /*f1e30*/  PRMT R20, R48, 0x7772, RZ ;  /* 0x0000777230147816 */ /* 0x000fca00000000ff */
        /* <DEDUP_REMOVED lines=13> */
[----:B------:R-:W-:Y:S01]  /*f1f10*/  LOP3.LUT P0, RZ, R43, 0x200, RZ, 0xc0, !PT ;  /* 0x000002002bff7812 */ /* 0x000fe2000780c0ff */
[----:B--2---:R0:W-:Y:S04]  /*f1f20*/  @P4 STG.E.U8 desc[UR4][R38.64], R20 ;  /* 0x0000001426004986 */ /* 0x0041e8000c101104 */
[----:B0-----:R-:W2:Y:S04]  /*f1f30*/  LDL.LU R38, [R1+0x628] ;  /* 0x0006280001267983 */ /* 0x001ea80000300800 */
[----:B------:R-:W2:Y:S04]  /*f1f40*/  LDL.LU.64 R22, [R1+0x22c8] ;  /* 0x0022c80001167983 */ /* 0x000ea80000300a00 */
[----:B------:R-:W2:Y:S04]  /*f1f50*/  LDL.LU.64 R26, [R1+0x2338] ;  /* 0x00233800011a7983 */ /* 0x000ea80000300a00 */
[----:B------:R-:W2:Y:S04]  /*f1f60*/  LDL.LU.64 R24, [R1+0x2330] ;  /* 0x0023300001187983 */ /* 0x000ea80000300a00 */
[----:B------:R-:W2:Y:S04]  /*f1f70*/  LDL.LU R39, [R1+0x618] ;  /* 0x0006180001277983 */ /* 0x000ea80000300800 */
[----:B------:R-:W2:Y:S04]  /*f1f80*/  LDL.LU.64 R30, [R1+0x2328] ;  /* 0x00232800011e7983 */ /* 0x000ea80000300a00 */
[----:B------:R-:W2:Y:S01]  /*f1f90*/  LDL.LU.64 R28, [R1+0x2320] ;  /* 0x00232000011c7983 */ /* 0x000ea20000300a00 */
[----:B------:R-:W-:-:S02]  /*f1fa0*/  LOP3.LUT R2, R2, 0xfffdffff, RZ, 0xc0, !PT ;  /* 0xfffdffff02027812 */ /* 0x000fc400078ec0ff */
[C---:B------:R-:W-:Y:S01]  /*f1fb0*/  LOP3.LUT P5, RZ, R43.reuse, 0x20, RZ, 0xc0, !PT ;  /* 0x000000202bff7812 */ /* 0x040fe200078ac0ff */
[----:B------:R-:W2:Y:S01]  /*f1fc0*/  LDL.LU.64 R34, [R1+0x2318] ;  /* 0x0023180001227983 */ /* 0x000ea20000300a00 */
[C---:B------:R-:W-:Y:S02]  /*f1fd0*/  LOP3.LUT P6, RZ, R43.reuse, 0x40, RZ, 0xc0, !PT ;  /* 0x000000402bff7812 */ /* 0x040fe400078cc0ff */
[----:B------:R-:W-:Y:S02]  /*f1fe0*/  @P0 LOP3.LUT R2, R2, 0x20000, RZ, 0xfc, !PT ;  /* 0x0002000002020812 */ /* 0x000fe400078efcff */
[----:B------:R-:W-:Y:S02]  /*f1ff0*/  LOP3.LUT P0, RZ, R43, 0x100, RZ, 0xc0, !PT ;  /* 0x000001002bff7812 */ /* 0x000fe4000780c0ff */
[----:B------:R-:W-:Y:S01]  /*f2000*/  PRMT R20, R48, 0x7773, RZ ;  /* 0x0000777330147816 */ /* 0x000fe200000000ff */
[----:B------:R-:W2:Y:S01]  /*f2010*/  LDL.LU.64 R32, [R1+0x2310] ;  /* 0x0023100001207983 */ /* 0x000ea20000300a00 */
[----:B------:R-:W-:-:S03]  /*f2020*/  LOP3.LUT R2, R2, 0xfffbffff, RZ, 0xc0, !PT ;  /* 0xfffbffff02027812 */ /* 0x000fc600078ec0ff */
[----:B----4-:R0:W-:Y:S06]  /*f2030*/  @P5 STG.E.U8 desc[UR4][R36.64], R20 ;  /* 0x0000001424005986 */ /* 0x0101ec000c101104 */
[----:B------:R-:W-:Y:S02]  /*f2040*/  @P0 LOP3.LUT R2, R2, 0x40000, RZ, 0xfc, !PT ;  /* 0x0004000002020812 */ /* 0x000fe400078efcff */
[----:B------:R-:W-:Y:S01]  /*f2050*/  LOP3.LUT P0, RZ, R43, 0x80, RZ, 0xc0, !PT ;  /* 0x000000802bff7812 */ /* 0x000fe2000780c0ff */
[----:B0-----:R-:W4:Y:S01]  /*f2060*/  LDL.LU.64 R36, [R1+0x2308] ;  /* 0x0023080001247983 */ /* 0x001f220000300a00 */
[----:B------:R-:W-:-:S05]  /*f2070*/  PRMT R20, R49, 0x7770, RZ ;  /* 0x0000777031147816 */ /* 0x000fca00000000ff */
[----:B------:R0:W-:Y:S02]  /*f2080*/  @P6 STG.E.U8 desc[UR4][R60.64], R20 ;  /* 0x000000143c006986 */ /* 0x0001e4000c101104 */
[C---:B0-----:R-:W-:Y:S02]  /*f2090*/  PRMT R20, R49.reuse, 0x7771, RZ ;  /* 0x0000777131147816 */ /* 0x041fe400000000ff */
[----:B------:R-:W4:Y:S04]  /*f20a0*/  LDL.LU.64 R60, [R1+0x2300] ;  /* 0x00230000013c7983 */ /* 0x000f280000300a00 */
[----:B------:R0:W-:Y:S01]  /*f20b0*/  @P0 STG.E.U8 desc[UR4][R56.64], R20 ;  /* 0x0000001438000986 */ /* 0x0001e2000c101104 */
[C---:B------:R-:W-:Y:S02]  /*f20c0*/  LOP3.LUT P0, RZ, R2.reuse, 0x40000, RZ, 0xc0, !PT ;  /* 0x0004000002ff7812 */ /* 0x040fe4000780c0ff */
[----:B0-----:R-:W-:Y:S01]  /*f20d0*/  PRMT R20, R49, 0x7772, RZ ;  /* 0x0000777231147816 */ /* 0x001fe200000000ff */
[----:B------:R-:W4:Y:S10]  /*f20e0*/  LDL.LU.64 R56, [R1+0x22f8] ;  /* 0x0022f80001387983 */ /* 0x000f340000300a00 */
[----:B------:R0:W-:Y:S04]  /*f20f0*/  @P0 STG.E.U8 desc[UR4][R52.64], R20 ;  /* 0x0000001434000986 */ /* 0x0001e8000c101104 */
[----:B0-----:R-:W4:Y:S01]  /*f2100*/  LDL.LU.64 R52, [R1+0x22f0] ;  /* 0x0022f00001347983 */ /* 0x001f220000300a00 */
[----:B------:R-:W-:-:S02]  /*f2110*/  LOP3.LUT P0, RZ, R2, 0x20000, RZ, 0xc0, !PT ;  /* 0x0002000002ff7812 */ /* 0x000fc4000780c0ff */
[----:B------:R-:W-:Y:S02]  /*f2120*/  PRMT R20, R49, 0x7773, RZ ;  /* 0x0000777331147816 */ /* 0x000fe400000000ff */
[----:B------:R-:W4:Y:S09]  /*f2130*/  LDL.LU.64 R48, [R1+0x22e8] ;  /* 0x0022e80001307983 */ /* 0x000f320000300a00 */
[----:B---3--:R0:W-:Y:S04]  /*f2140*/  @P0 STG.E.U8 desc[UR4][R44.64], R20 ;  /* 0x000000142c000986 */ /* 0x0081e8000c101104 */
[----:B0-----:R-:W3:Y:S01]  /*f2150*/  LDL.LU.64 R44, [R1+0x22e0] ;  /* 0x0022e000012c7983 */ /* 0x001ee20000300a00 */
[----:B------:R-:W-:-:S02]  /*f2160*/  LOP3.LUT P0, RZ, R2, 0x10000, RZ, 0xc0, !PT ;  /* 0x0001000002ff7812 */ /* 0x000fc4000780c0ff */
[C---:B------:R-:W-:Y:S02]  /*f2170*/  LOP3.LUT P1, RZ, R43.reuse, 0x20000, RZ, 0xc0, !PT ;  /* 0x000200002bff7812 */ /* 0x040fe4000782c0ff */
[C---:B------:R-:W-:Y:S02]  /*f2180*/  LOP3.LUT P2, RZ, R43.reuse, 0x40000, RZ, 0xc0, !PT ;  /* 0x000400002bff7812 */ /* 0x040fe4000784c0ff */
[C---:B------:R-:W-:Y:S02]  /*f2190*/  LOP3.LUT P3, RZ, R43.reuse, 0x80000, RZ, 0xc0, !PT ;  /* 0x000800002bff7812 */ /* 0x040fe4000786c0ff */
[----:B------:R-:W-:Y:S02]  /*f21a0*/  LOP3.LUT P4, RZ, R43, 0x100000, RZ, 0xc0, !PT ;  /* 0x001000002bff7812 */ /* 0x000fe4000788c0ff */
[----:B--2---:R-:W-:-:S05]  /*f21b0*/  PRMT R20, R38, 0x7770, RZ ;  /* 0x0000777026147816 */ /* 0x004fca00000000ff */
        /* <DEDUP_REMOVED lines=20> */
[----:B----4-:R0:W-:Y:S02]  /*f2300*/  @P1 STG.E.U8 desc[UR4][R36.64], R20 ;  /* 0x0000001424001986 */ /* 0x0101e4000c101104 */
[----:B0-----:R-:W-:-:S05]  /*f2310*/  PRMT R20, R42, 0x7770, RZ ;  /* 0x000077702a147816 */ /* 0x001fca00000000ff */
[----:B------:R0:W-:Y:S02]  /*f2320*/  @P2 STG.E.U8 desc[UR4][R60.64], R20 ;  /* 0x000000143c002986 */ /* 0x0001e4000c101104 */
[----:B0-----:R-:W-:-:S05]  /*f2330*/  PRMT R20, R42, 0x7771, RZ ;  /* 0x000077712a147816 */ /* 0x001fca00000000ff */
[----:B------:R0:W-:Y:S02]  /*f2340*/  @P3 STG.E.U8 desc[UR4][R56.64], R20 ;  /* 0x0000001438003986 */ /* 0x0001e4000c101104 */
[----:B0-----:R-:W-:-:S05]  /*f2350*/  PRMT R20, R42, 0x7772, RZ ;  /* 0x000077722a147816 */ /* 0x001fca00000000ff */
[----:B------:R0:W-:Y:S02]  /*f2360*/  @P4 STG.E.U8 desc[UR4][R52.64], R20 ;  /* 0x0000001434004986 */ /* 0x0001e4000c101104 */
[----:B0-----:R-:W-:Y:S02]  /*f2370*/  PRMT R20, R42, 0x7773, RZ ;  /* 0x000077732a147816 */ /* 0x001fe400000000ff */
[----:B------:R-:W2:Y:S04]  /*f2380*/  LDL.LU R42, [R1+0x56bc] ;  /* 0x0056bc00012a7983 */ /* 0x000ea80000300800 */
[----:B------:R-:W4:Y:S04]  /*f2390*/  LDL.LU.64 R36, [R1+0x22d8] ;  /* 0x0022d80001247983 */ /* 0x000f280000300a00 */
[----:B------:R-:W4:Y:S01]  /*f23a0*/  LDL.LU.64 R38, [R1+0x22d0] ;  /* 0x0022d00001267983 */ /* 0x000f220000300a00 */
[----:B------:R-:W-:-:S02]  /*f23b0*/  LOP3.LUT P5, RZ, R43, 0x200000, RZ, 0xc0, !PT ;  /* 0x002000002bff7812 */ /* 0x000fc400078ac0ff */
[----:B------:R-:W-:Y:S01]  /*f23c0*/  LOP3.LUT P6, RZ, R43, 0x400000, RZ, 0xc0, !PT ;  /* 0x004000002bff7812 */ /* 0x000fe200078cc0ff */
[----:B------:R-:W4:Y:S04]  /*f23d0*/  LDL.LU.64 R60, [R1+0x2348] ;  /* 0x00234800013c7983 */ /* 0x000f280000300a00 */
[----:B------:R-:W4:Y:S04]  /*f23e0*/  LDL.LU.64 R56, [R1+0x2340] ;  /* 0x0023400001387983 */ /* 0x000f280000300a00 */
[----:B------:R-:W4:Y:S04]  /*f23f0*/  LDL.LU.64 R52, [R1+0x2428] ;  /* 0x0024280001347983 */ /* 0x000f280000300a00 */
[----:B------:R0:W-:Y:S02]  /*f2400*/  @P5 STG.E.U8 desc[UR4][R48.64], R20 ;  /* 0x0000001430005986 */ /* 0x0001e4000c101104 */
[----:B0-----:R-:W-:-:S02]  /*f2410*/  PRMT R20, R4, 0x7770, RZ ;  /* 0x0000777004147816 */ /* 0x001fc400000000ff */
[----:B------:R-:W4:Y:S04]  /*f2420*/  LDL.LU.64 R48, [R1+0x2420] ;  /* 0x0024200001307983 */ /* 0x000f280000300a00 */
[----:B---3--:R0:W-:Y:S04]  /*f2430*/  @P6 STG.E.U8 desc[UR4][R44.64], R20 ;  /* 0x000000142c006986 */ /* 0x0081e8000c101104 */
[----:B0-----:R-:W3:Y:S01]  /*f2440*/  LDL.LU R45, [R1+0x66c] ;  /* 0x00066c00012d7983 */ /* 0x001ee20000300800 */
[----:B------:R-:W-:Y:S02]  /*f2450*/  LOP3.LUT R2, R2, 0xfffffffd, RZ, 0xc0, !PT ;  /* 0xfffffffd02027812 */ /* 0x000fe400078ec0ff */
[----:B------:R-:W-:Y:S01]  /*f2460*/  LOP3.LUT P4, RZ, R43, 0x800000, RZ, 0xc0, !PT ;  /* 0x008000002bff7812 */ /* 0x000fe2000788c0ff */
[----:B------:R-:W3:Y:S01]  /*f2470*/  LDL.LU.64 R22, [R1+0x2418] ;  /* 0x0024180001167983 */ /* 0x000ee20000300a00 */
[----:B------:R-:W-:-:S02]  /*f2480*/  PRMT R20, R4, 0x7771, RZ ;  /* 0x0000777104147816 */ /* 0x000fc400000000ff */
[C---:B------:R-:W-:Y:S02]  /*f2490*/  LOP3.LUT P5, RZ, R43.reuse, 0x1000000, RZ, 0xc0, !PT ;  /* 0x010000002bff7812 */ /* 0x040fe400078ac0ff */
[----:B------:R-:W-:Y:S02]  /*f24a0*/  LOP3.LUT P6, RZ, R43, 0x2000000, RZ, 0xc0, !PT ;  /* 0x020000002bff7812 */ /* 0x000fe400078cc0ff */
        /* <DEDUP_REMOVED lines=10> */
[----:B----4-:R0:W-:Y:S10]  /*f2550*/  @P4 STG.E.U8 desc[UR4][R36.64], R20 ;  /* 0x0000001424004986 */ /* 0x0101f4000c101104 */
[----:B------:R-:W-:-:S02]  /*f2560*/  @P0 LOP3.LUT R2, R2, 0x10, RZ, 0xfc, !PT ;  /* 0x0000001002020812 */ /* 0x000fc400078efcff */
[----:B------:R-:W-:Y:S01]  /*f2570*/  LOP3.LUT P0, RZ, R43, 0x80000000, RZ, 0xc0, !PT ;  /* 0x800000002bff7812 */ /* 0x000fe2000780c0ff */
[----:B0-----:R-:W2:Y:S01]  /*f2580*/  LDL.LU R36, [R1+0x65c] ;  /* 0x00065c0001247983 */ /* 0x001ea20000300800 */
[----:B------:R-:W-:-:S03]  /*f2590*/  LOP3.LUT R2, R2, 0xffffffdf, RZ, 0xc0, !PT ;  /* 0xffffffdf02027812 */ /* 0x000fc600078ec0ff */
[----:B------:R-:W4:Y:S01]  /*f25a0*/  LDL.LU.64 R26, [R1+0x2410] ;  /* 0x00241000011a7983 */ /* 0x000f220000300a00 */
[----:B------:R-:W-:-:S07]  /*f25b0*/  PRMT R20, R4, 0x7772, RZ ;  /* 0x0000777204147816 */ /* 0x000fce00000000ff */
[----:B------:R-:W-:Y:S02]  /*f25c0*/  @P0 LOP3.LUT R2, R2, 0x20, RZ, 0xfc, !PT ;  /* 0x0000002002020812 */ /* 0x000fe400078efcff */
[----:B------:R-:W-:Y:S01]  /*f25d0*/  LOP3.LUT P0, RZ, R43, 0x40000000, RZ, 0xc0, !PT ;  /* 0x400000002bff7812 */ /* 0x000fe2000780c0ff */
[----:B------:R0:W-:Y:S01]  /*f25e0*/  @P5 STG.E.U8 desc[UR4][R38.64], R20 ;  /* 0x0000001426005986 */ /* 0x0001e2000c101104 */
[----:B------:R-:W-:Y:S02]  /*f25f0*/  LOP3.LUT R2, R2, 0xffffffbf, RZ, 0xc0, !PT ;  /* 0xffffffbf02027812 */ /* 0x000fe400078ec0ff */
[----:B0-----:R-:W-:Y:S02]  /*f2600*/  PRMT R20, R4, 0x7773, RZ ;  /* 0x0000777304147816 */ /* 0x001fe400000000ff */
[----:B------:R-:W4:Y:S04]  /*f2610*/  LDL.LU R4, [R1+0x56b8] ;  /* 0x0056b80001047983 */ /* 0x000f280000300800 */
[----:B------:R-:W4:Y:S03]  /*f2620*/  LDL.LU.64 R24, [R1+0x2408] ;  /* 0x0024080001187983 */ /* 0x000f260000300a00 */
[----:B------:R-:W-:-:S02]  /*f2630*/  @P0 LOP3.LUT R2, R2, 0x40, RZ, 0xfc, !PT ;  /* 0x0000004002020812 */ /* 0x000fc400078efcff */
[----:B------:R-:W-:Y:S01]  /*f2640*/  LOP3.LUT P0, RZ, R43, 0x20000000, RZ, 0xc0, !PT ;  /* 0x200000002bff7812 */ /* 0x000fe2000780c0ff */
[----:B------:R-:W4:Y:S04]  /*f2650*/  LDL.LU.64 R30, [R1+0x2400] ;  /* 0x00240000011e7983 */ /* 0x000f280000300a00 */
[----:B------:R-:W4:Y:S01]  /*f2660*/  LDL.LU.64 R28, [R1+0x23f8] ;  /* 0x0023f800011c7983 */ /* 0x000f220000300a00 */
[----:B------:R-:W-:-:S03]  /*f2670*/  LOP3.LUT R2, R2, 0xffffff7f, RZ, 0xc0, !PT ;  /* 0xffffff7f02027812 */ /* 0x000fc600078ec0ff */
[----:B------:R-:W4:Y:S04]  /*f2680*/  LDL.LU R37, [R1+0x64c] ;  /* 0x00064c0001257983 */ /* 0x000f280000300800 */
[----:B------:R-:W4:Y:S04]  /*f2690*/  LDL.LU.64 R34, [R1+0x23f0] ;  /* 0x0023f00001227983 */ /* 0x000f280000300a00 */
[----:B------:R3:W-:Y:S04]  /*f26a0*/  @P6 STG.E.U8 desc[UR4][R60.64], R20 ;  /* 0x000000143c006986 */ /* 0x0007e8000c101104 */
[----:B------:R-:W4:Y:S04]  /*f26b0*/  LDL.LU.64 R32, [R1+0x23d0] ;  /* 0x0023d00001207983 */ /* 0x000f280000300a00 */
[----:B------:R-:W4:Y:S01]  /*f26c0*/  LDL.LU.64 R38, [R1+0x2378] ;  /* 0x0023780001267983 */ /* 0x000f220000300a00 */
[----:B------:R-:W-:-:S02]  /*f26d0*/  @P0 LOP3.LUT R2, R2, 0x80, RZ, 0xfc, !PT ;  /* 0x0000008002020812 */ /* 0x000fc400078efcff */
[----:B------:R-:W-:Y:S02]  /*f26e0*/  LOP3.LUT P0, RZ, R43, 0x10000000, RZ, 0xc0, !PT ;  /* 0x100000002bff7812 */ /* 0x000fe4000780c0ff */
[----:B------:R-:W-:Y:S02]  /*f26f0*/  LOP3.LUT R2, R2, 0xfffffeff, RZ, 0xc0, !PT ;  /* 0xfffffeff02027812 */ /* 0x000fe400078ec0ff */
[----:B---3--:R-:W-:Y:S01]  /*f2700*/  PRMT R20, R45, 0x7770, RZ ;  /* 0x000077702d147816 */ /* 0x008fe200000000ff */
[----:B------:R-:W3:Y:S08]  /*f2710*/  LDL.LU.64 R60, [R1+0x2370] ;  /* 0x00237000013c7983 */ /* 0x000ef00000300a00 */
[----:B------:R-:W-:-:S02]  /*f2720*/  @P0 LOP3.LUT R2, R2, 0x100, RZ, 0xfc, !PT ;  /* 0x0000010002020812 */ /* 0x000fc400078efcff */
[----:B------:R-:W-:Y:S02]  /*f2730*/  LOP3.LUT P0, RZ, R43, 0x8000000, RZ, 0xc0, !PT ;  /* 0x080000002bff7812 */ /* 0x000fe4000780c0ff */
[----:B------:R-:W-:-:S11]  /*f2740*/  LOP3.LUT R2, R2, 0xfffffdff, RZ, 0xc0, !PT ;  /* 0xfffffdff02027812 */ /* 0x000fd600078ec0ff */
[----:B------:R-:W-:Y:S02]  /*f2750*/  @P0 LOP3.LUT R2, R2, 0x200, RZ, 0xfc, !PT ;  /* 0x0000020002020812 */ /* 0x000fe400078efcff */
[----:B------:R-:W-:-:S13]  /*f2760*/  LOP3.LUT P0, RZ, R43, 0x4000000, RZ, 0xc0, !PT ;  /* 0x040000002bff7812 */ /* 0x000fda000780c0ff */
[----:B------:R0:W-:Y:S01]  /*f2770*/  @P0 STG.E.U8 desc[UR4][R56.64], R20 ;  /* 0x0000001438000986 */ /* 0x0001e2000c101104 */
[C---:B------:R-:W-:Y:S02]  /*f2780*/  LOP3.LUT P0, RZ, R2.reuse, 0x200, RZ, 0xc0, !PT ;  /* 0x0000020002ff7812 */ /* 0x040fe4000780c0ff */
[----:B0-----:R-:W-:Y:S01]  /*f2790*/  PRMT R20, R45, 0x7771, RZ ;  /* 0x000077712d147816 */ /* 0x001fe200000000ff */
[----:B------:R-:W3:Y:S10]  /*f27a0*/  LDL.LU.64 R56, [R1+0x2368] ;  /* 0x0023680001387983 */ /* 0x000ef40000300a00 */
[----:B------:R0:W-:Y:S01]  /*f27b0*/  @P0 STG.E.U8 desc[UR4][R52.64], R20 ;  /* 0x0000001434000986 */ /* 0x0001e2000c101104 */
[----:B------:R-:W-:-:S02]  /*f27c0*/  LOP3.LUT P0, RZ, R2, 0x100, RZ, 0xc0, !PT ;  /* 0x0000010002ff7812 */ /* 0x000fc4000780c0ff */
[C---:B0-----:R-:W-:Y:S01]  /*f27d0*/  PRMT R20, R45.reuse, 0x7772, RZ ;  /* 0x000077722d147816 */ /* 0x041fe200000000ff */
[----:B------:R-:W3:Y:S10]  /*f27e0*/  LDL.LU.64 R52, [R1+0x2360] ;  /* 0x0023600001347983 */ /* 0x000ef40000300a00 */
[----:B------:R0:W-:Y:S04]  /*f27f0*/  @P0 STG.E.U8 desc[UR4][R48.64], R20 ;  /* 0x0000001430000986 */ /* 0x0001e8000c101104 */
[----:B0-----:R-:W3:Y:S01]  /*f2800*/  LDL.LU.64 R48, [R1+0x2358] ;  /* 0x0023580001307983 */ /* 0x001ee20000300a00 */
[----:B------:R-:W-:-:S03]  /*f2810*/  PRMT R20, R45, 0x7773, RZ ;  /* 0x000077732d147816 */ /* 0x000fc600000000ff */
[----:B------:R-:W3:Y:S01]  /*f2820*/  LDL.LU.64 R44, [R1+0x2350] ;  /* 0x00235000012c7983 */ /* 0x000ee20000300a00 */
[----:B------:R-:W-:-:S13]  /*f2830*/  LOP3.LUT P0, RZ, R2, 0x80, RZ, 0xc0, !PT ;  /* 0x0000008002ff7812 */ /* 0x000fda000780c0ff */
[----:B------:R2:W-:Y:S01]  /*f2840*/  @P0 STG.E.U8 desc[UR4][R22.64], R20 ;  /* 0x0000001416000986 */ /* 0x0005e2000c101104 */
        /* <DEDUP_REMOVED lines=8> */
[----:B----4-:R0:W-:Y:S01]  /*f28d0*/  @P0 STG.E.U8 desc[UR4][R26.64], R20 ;  /* 0x000000141a000986 */ /* 0x0101e2000c101104 */
        /* <DEDUP_REMOVED lines=16> */
[----:B------:R0:W-:Y:S02]  /*f29e0*/  @P1 STG.E.U8 desc[UR4][R38.64], R20 ;  /* 0x0000001426001986 */ /* 0x0001e4000c101104 */
[----:B0-----:R-:W-:-:S05]  /*f29f0*/  PRMT R20, R37, 0x7773, RZ ;  /* 0x0000777325147816 */ /* 0x001fca00000000ff */
[----:B---3--:R0:W-:Y:S02]  /*f2a00*/  @P2 STG.E.U8 desc[UR4][R60.64], R20 ;  /* 0x000000143c002986 */ /* 0x0081e4000c101104 */
        /* <DEDUP_REMOVED lines=9> */
[----:B------:R-:W4:Y:S04]  /*f2aa0*/  LDL.LU.64 R36, [R1+0x24a0] ;  /* 0x0024a00001247983 */ /* 0x000f280000300a00 */
[----:B------:R0:W-:Y:S04]  /*f2ab0*/  @P6 STG.E.U8 desc[UR4][R44.64], R20 ;  /* 0x000000142c006986 */ /* 0x0001e8000c101104 */
[----:B------:R-:W3:Y:S04]  /*f2ac0*/  LDL.LU.64 R60, [R1+0x2498] ;  /* 0x00249800013c7983 */ /* 0x000ee80000300a00 */
[----:B0-----:R-:W3:Y:S04]  /*f2ad0*/  LDL.LU R44, [R1+0x62c] ;  /* 0x00062c00012c7983 */ /* 0x001ee80000300800 */
[----:B------:R-:W4:Y:S04]  /*f2ae0*/  LDL.LU.64 R56, [R1+0x2490] ;  /* 0x0024900001387983 */ /* 0x000f280000300a00 */
[----:B------:R-:W4:Y:S04]  /*f2af0*/  LDL.LU.64 R52, [R1+0x2488] ;  /* 0x0024880001347983 */ /* 0x000f280000300a00 */
[----:B------:R-:W4:Y:S04]  /*f2b00*/  LDL.LU.64 R48, [R1+0x2480] ;  /* 0x0024800001307983 */ /* 0x000f280000300a00 */
[----:B------:R-:W4:Y:S04]  /*f2b10*/  LDL.LU R21, [R1+0x61c] ;  /* 0x00061c0001157983 */ /* 0x000f280000300800 */
[----:B------:R-:W4:Y:S04]  /*f2b20*/  LDL.LU.64 R22, [R1+0x2478] ;  /* 0x0024780001167983 */ /* 0x000f280000300a00 */
[----:B------:R-:W4:Y:S04]  /*f2b30*/  LDL.LU.64 R26, [R1+0x2470] ;  /* 0x00247000011a7983 */ /* 0x000f280000300a00 */
[----:B------:R-:W4:Y:S04]  /*f2b40*/  LDL.LU.64 R24, [R1+0x2468] ;  /* 0x0024680001187983 */ /* 0x000f280000300a00 */
[----:B------:R-:W4:Y:S04]  /*f2b50*/  LDL.LU R45, [R1+0x60c] ;  /* 0x00060c00012d7983 */ /* 0x000f280000300800 */
[----:B------:R-:W4:Y:S04]  /*f2b60*/  LDL.LU.64 R30, [R1+0x2460] ;  /* 0x00246000011e7983 */ /* 0x000f280000300a00 */
[----:B------:R-:W4:Y:S01]  /*f2b70*/  LDL.LU.64 R28, [R1+0x2458] ;  /* 0x00245800011c7983 */ /* 0x000f220000300a00 */
[----:B------:R-:W-:-:S03]  /*f2b80*/  LOP3.LUT P0, RZ, R42, 0x400000, RZ, 0xc0, !PT ;  /* 0x004000002aff7812 */ /* 0x000fc6000780c0ff */
[----:B------:R-:W4:Y:S01]  /*f2b90*/  LDL.LU.64 R34, [R1+0x2450] ;  /* 0x0024500001227983 */ /* 0x000f220000300a00 */
[C---:B------:R-:W-:Y:S02]  /*f2ba0*/  LOP3.LUT P4, RZ, R42.reuse, 0x400, RZ, 0xc0, !PT ;  /* 0x000004002aff7812 */ /* 0x040fe4000788c0ff */
[C---:B------:R-:W-:Y:S01]  /*f2bb0*/  LOP3.LUT P5, RZ, R42.reuse, 0x800, RZ, 0xc0, !PT ;  /* 0x000008002aff7812 */ /* 0x040fe200078ac0ff */
[----:B------:R-:W4:Y:S01]  /*f2bc0*/  LDL.LU.64 R32, [R1+0x2448] ;  /* 0x0024480001207983 */ /* 0x000f220000300a00 */
[----:B------:R-:W-:Y:S02]  /*f2bd0*/  LOP3.LUT P6, RZ, R42, 0x1000, RZ, 0xc0, !PT ;  /* 0x000010002aff7812 */ /* 0x000fe400078cc0ff */
[----:B------:R-:W-:Y:S02]  /*f2be0*/  LOP3.LUT R2, R2, 0xfffffffe, RZ, 0xc0, !PT ;  /* 0xfffffffe02027812 */ /* 0x000fe400078ec0ff */
[----:B--2---:R-:W-:-:S04]  /*f2bf0*/  LOP3.LUT R4, R4, 0xfeffffff, RZ, 0xc0, !PT ;  /* 0xfeffffff04047812 */ /* 0x004fc800078ec0ff */
[----:B------:R-:W-:Y:S02]  /*f2c00*/  @P0 LOP3.LUT R4, R4, 0x1000000, RZ, 0xfc, !PT ;  /* 0x0100000004040812 */ /* 0x000fe400078efcff */
[----:B------:R-:W-:Y:S02]  /*f2c10*/  LOP3.LUT P0, RZ, R42, 0x200000, RZ, 0xc0, !PT ;  /* 0x002000002aff7812 */ /* 0x000fe4000780c0ff */
[----:B------:R-:W-:Y:S02]  /*f2c20*/  LOP3.LUT R4, R4, 0xfdffffff, RZ, 0xc0, !PT ;  /* 0xfdffffff04047812 */ /* 0x000fe400078ec0ff */
[----:B---3--:R-:W-:-:S09]  /*f2c30*/  PRMT R20, R44, 0x7770, RZ ;  /* 0x000077702c147816 */ /* 0x008fd200000000ff */
[----:B------:R-:W-:Y:S02]  /*f2c40*/  @P0 LOP3.LUT R4, R4, 0x2000000, RZ, 0xfc, !PT ;  /* 0x0200000004040812 */ /* 0x000fe400078efcff */
[----:B------:R-:W-:Y:S01]  /*f2c50*/  LOP3.LUT P0, RZ, R42, 0x100000, RZ, 0xc0, !PT ;  /* 0x001000002aff7812 */ /* 0x000fe2000780c0ff */
[----:B------:R0:W-:Y:S01]  /*f2c60*/  @P4 STG.E.U8 desc[UR4][R38.64], R20 ;  /* 0x0000001426004986 */ /* 0x0001e2000c101104 */
[----:B------:R-:W-:Y:S02]  /*f2c70*/  LOP3.LUT R4, R4, 0xfbffffff, RZ, 0xc0, !PT ;  /* 0xfbffffff04047812 */ /* 0x000fe400078ec0ff */
[----:B0-----:R-:W-:Y:S01]  /*f2c80*/  PRMT R20, R44, 0x7771, RZ ;  /* 0x000077712c147816 */ /* 0x001fe200000000ff */
[----:B------:R-:W2:Y:S08]  /*f2c90*/  LDL.LU.64 R38, [R1+0x2440] ;  /* 0x0024400001267983 */ /* 0x000eb00000300a00 */
[----:B------:R-:W-:Y:S01]  /*f2ca0*/  @P0 LOP3.LUT R4, R4, 0x4000000, RZ, 0xfc, !PT ;  /* 0x0400000004040812 */ /* 0x000fe200078efcff */
[----:B----4-:R0:W-:Y:S01]  /*f2cb0*/  @P5 STG.E.U8 desc[UR4][R36.64], R20 ;  /* 0x0000001424005986 */ /* 0x0101e2000c101104 */
[----:B------:R-:W-:-:S03]  /*f2cc0*/  LOP3.LUT P0, RZ, R42, 0x80000, RZ, 0xc0, !PT ;  /* 0x000800002aff7812 */ /* 0x000fc6000780c0ff */
[----:B0-----:R-:W3:Y:S01]  /*f2cd0*/  LDL.LU.64 R36, [R1+0x2438] ;  /* 0x0024380001247983 */ /* 0x001ee20000300a00 */
[----:B------:R-:W-:-:S09]  /*f2ce0*/  LOP3.LUT R4, R4, 0xf7ffffff, RZ, 0xc0, !PT ;  /* 0xf7ffffff04047812 */ /* 0x000fd200078ec0ff */
        /* <DEDUP_REMOVED lines=14> */
[----:B------:R-:W-:-:S11]  /*f2dd0*/  PRMT R20, R44, 0x7772, RZ ;  /* 0x000077722c147816 */ /* 0x000fd600000000ff */
[----:B------:R-:W-:Y:S02]  /*f2de0*/  @P0 LOP3.LUT R2, R2, 0x1, RZ, 0xfc, !PT ;  /* 0x0000000102020812 */ /* 0x000fe400078efcff */
[----:B------:R-:W-:Y:S01]  /*f2df0*/  LOP3.LUT P0, RZ, R42, 0x2000, RZ, 0xc0, !PT ;  /* 0x000020002aff7812 */ /* 0x000fe2000780c0ff */
[----:B------:R0:W-:Y:S02]  /*f2e00*/  @P6 STG.E.U8 desc[UR4][R60.64], R20 ;  /* 0x000000143c006986 */ /* 0x0001e4000c101104 */
[----:B0-----:R-:W-:Y:S02]  /*f2e10*/  PRMT R20, R44, 0x7773, RZ ;  /* 0x000077732c147816 */ /* 0x001fe400000000ff */
[----:B------:R-:W4:Y:S04]  /*f2e20*/  LDL.LU.64 R60, [R1+0x24b0] ;  /* 0x0024b000013c7983 */ /* 0x000f280000300a00 */
[----:B------:R-:W4:Y:S04]  /*f2e30*/  LDL.LU R44, [R1+0x5e0] ;  /* 0x0005e000012c7983 */ /* 0x000f280000300800 */
[----:B------:R0:W-:Y:S04]  /*f2e40*/  @P0 STG.E.U8 desc[UR4][R56.64], R20 ;  /* 0x0000001438000986 */ /* 0x0001e8000c101104 */
[----:B0-----:R-:W4:Y:S01]  /*f2e50*/  LDL.LU.64 R56, [R1+0x24a8] ;  /* 0x0024a80001387983 */ /* 0x001f220000300a00 */
[----:B------:R-:W-:-:S02]  /*f2e60*/  LOP3.LUT P0, RZ, R2, 0x1, RZ, 0xc0, !PT ;  /* 0x0000000102ff7812 */ /* 0x000fc4000780c0ff */
[----:B------:R-:W-:-:S11]  /*f2e70*/  PRMT R2, R21, 0x7770, RZ ;  /* 0x0000777015027816 */ /* 0x000fd600000000ff */
[----:B------:R0:W-:Y:S04]  /*f2e80*/  @P0 STG.E.U8 desc[UR4][R52.64], R2 ;  /* 0x0000000234000986 */ /* 0x0001e8000c101104 */
[----:B0-----:R-:W4:Y:S01]  /*f2e90*/  LDL.LU.64 R52, [R1+0x2528] ;  /* 0x0025280001347983 */ /* 0x001f220000300a00 */
[----:B------:R-:W-:Y:S02]  /*f2ea0*/  LOP3.LUT P0, RZ, R4, 0x80000000, RZ, 0xc0, !PT ;  /* 0x8000000004ff7812 */ /* 0x000fe4000780c0ff */
[----:B------:R-:W-:-:S11]  /*f2eb0*/  PRMT R2, R21, 0x7771, RZ ;  /* 0x0000777115027816 */ /* 0x000fd600000000ff */
[----:B------:R0:W-:Y:S01]  /*f2ec0*/  @P0 STG.E.U8 desc[UR4][R48.64], R2 ;  /* 0x0000000230000986 */ /* 0x0001e2000c101104 */
[----:B------:R-:W-:-:S03]  /*f2ed0*/  LOP3.LUT P0, RZ, R4, 0x40000000, RZ, 0xc0, !PT ;  /* 0x4000000004ff7812 */ /* 0x000fc6000780c0ff */
[----:B0-----:R-:W4:Y:S01]  /*f2ee0*/  LDL.LU.64 R48, [R1+0x2520] ;  /* 0x0025200001307983 */ /* 0x001f220000300a00 */
[----:B------:R-:W-:-:S09]  /*f2ef0*/  PRMT R2, R21, 0x7772, RZ ;  /* 0x0000777215027816 */ /* 0x000fd200000000ff */
        /* <DEDUP_REMOVED lines=17> */
[C---:B------:R-:W-:Y:S02]  /*f3010*/  LOP3.LUT P1, RZ, R42.reuse, 0x800000, RZ, 0xc0, !PT ;  /* 0x008000002aff7812 */ /* 0x040fe4000782c0ff */
[----:B------:R-:W-:Y:S02]  /*f3020*/  LOP3.LUT P2, RZ, R42, 0x1000000, RZ, 0xc0, !PT ;  /* 0x010000002aff7812 */ /* 0x000fe4000784c0ff */
[----:B0-----:R-:W-:-:S07]  /*f3030*/  PRMT R2, R5, 0x7770, RZ ;  /* 0x0000777005027816 */ /* 0x001fce00000000ff */
[----:B------:R0:W-:Y:S02]  /*f3040*/  @P0 STG.E.U8 desc[UR4][R32.64], R2 ;  /* 0x0000000220000986 */ /* 0x0001e4000c101104 */
[----:B0-----:R-:W-:-:S05]  /*f3050*/  PRMT R2, R5, 0x7771, RZ ;  /* 0x0000777105027816 */ /* 0x001fca00000000ff */
[----:B--2---:R0:W-:Y:S02]  /*f3060*/  @P1 STG.E.U8 desc[UR4][R38.64], R2 ;  /* 0x0000000226001986 */ /* 0x0041e4000c101104 */
[----:B0-----:R-:W-:-:S05]  /*f3070*/  PRMT R2, R5, 0x7772, RZ ;  /* 0x0000777205027816 */ /* 0x001fca00000000ff */
[----:B---3--:R0:W-:Y:S02]  /*f3080*/  @P2 STG.E.U8 desc[UR4][R36.64], R2 ;  /* 0x0000000224002986 */ /* 0x0081e4000c101104 */
[----:B0-----:R-:W-:Y:S02]  /*f3090*/  PRMT R2, R5, 0x7773, RZ ;  /* 0x0000777305027816 */ /* 0x001fe400000000ff */
[----:B------:R-:W2:Y:S01]  /*f30a0*/  LDL.LU R5, [R1+0x56b0] ;  /* 0x0056b00001057983 */ /* 0x000ea20000300800 */
[C---:B------:R-:W-:Y:S02]  /*f30b0*/  LOP3.LUT P3, RZ, R42.reuse, 0x2000000, RZ, 0xc0, !PT ;  /* 0x020000002aff7812 */ /* 0x040fe4000786c0ff */
[C---:B------:R-:W-:Y:S01]  /*f30c0*/  LOP3.LUT P4, RZ, R42.reuse, 0x4000000, RZ, 0xc0, !PT ;  /* 0x040000002aff7812 */ /* 0x040fe2000788c0ff */
[----:B------:R-:W3:Y:S04]  /*f30d0*/  LDL.LU.64 R38, [R1+0x2518] ;  /* 0x0025180001267983 */ /* 0x000ee80000300a00 */
[----:B------:R-:W3:Y:S01]  /*f30e0*/  LDL.LU.64 R36, [R1+0x2510] ;  /* 0x0025100001247983 */ /* 0x000ee20000300a00 */
[----:B------:R-:W-:-:S05]  /*f30f0*/  LOP3.LUT P5, RZ, R42, 0x8000000, RZ, 0xc0, !PT ;  /* 0x080000002aff7812 */ /* 0x000fca00078ac0ff */
[----:B----4-:R0:W-:Y:S02]  /*f3100*/  @P3 STG.E.U8 desc[UR4][R60.64], R2 ;  /* 0x000000023c003986 */ /* 0x0101e4000c101104 */
[C---:B0-----:R-:W-:Y:S02]  /*f3110*/  PRMT R2, R44.reuse, 0x7770, RZ ;  /* 0x000077702c027816 */ /* 0x041fe400000000ff */
[----:B------:R-:W4:Y:S04]  /*f3120*/  LDL.LU.64 R60, [R1+0x2508] ;  /* 0x00250800013c7983 */ /* 0x000f280000300a00 */
[----:B------:R0:W-:Y:S04]  /*f3130*/  @P4 STG.E.U8 desc[UR4][R56.64], R2 ;  /* 0x0000000238004986 */ /* 0x0001e8000c101104 */
[----:B0-----:R-:W4:Y:S04]  /*f3140*/  LDL.LU.64 R56, [R1+0x2500] ;  /* 0x0025000001387983 */ /* 0x001f280000300a00 */
[----:B------:R-:W4:Y:S01]  /*f3150*/  LDL.LU R45, [R1+0x5d0] ;  /* 0x0005d000012d7983 */ /* 0x000f220000300800 */
[----:B------:R-:W-:-:S05]  /*f3160*/  PRMT R2, R44, 0x7771, RZ ;  /* 0x000077712c027816 */ /* 0x000fca00000000ff */
[----:B------:R0:W-:Y:S04]  /*f3170*/  @P5 STG.E.U8 desc[UR4][R52.64], R2 ;  /* 0x0000000234005986 */ /* 0x0001e8000c101104 */
[----:B0-----:R-:W4:Y:S01]  /*f3180*/  LDL.LU.64 R52, [R1+0x24f8] ;  /* 0x0024f80001347983 */ /* 0x001f220000300a00 */
[----:B------:R-:W-:Y:S02]  /*f3190*/  LOP3.LUT P6, RZ, R42, 0x10000000, RZ, 0xc0, !PT ;  /* 0x100000002aff7812 */ /* 0x000fe400078cc0ff */
[----:B------:R-:W-:Y:S01]  /*f31a0*/  PRMT R2, R44, 0x7772, RZ ;  /* 0x000077722c027816 */ /* 0x000fe200000000ff */
[----:B------:R-:W4:Y:S10]  /*f31b0*/  LDL.LU R27, [R1+0x5c0] ;  /* 0x0005c000011b7983 */ /* 0x000f340000300800 */
[----:B------:R0:W-:Y:S04]  /*f31c0*/  @P6 STG.E.U8 desc[UR4][R48.64], R2 ;  /* 0x0000000230006986 */ /* 0x0001e8000c101104 */
[----:B0-----:R-:W4:Y:S01]  /*f31d0*/  LDL.LU.64 R48, [R1+0x24f0] ;  /* 0x0024f00001307983 */ /* 0x001f220000300a00 */
[----:B------:R-:W-:-:S03]  /*f31e0*/  LOP3.LUT R4, R4, 0xffff7fff, RZ, 0xc0, !PT ;  /* 0xffff7fff04047812 */ /* 0x000fc600078ec0ff */
[----:B------:R-:W4:Y:S04]  /*f31f0*/  LDL.LU.64 R22, [R1+0x24e8] ;  /* 0x0024e80001167983 */ /* 0x000f280000300a00 */
[----:B------:R-:W4:Y:S04]  /*f3200*/  LDL.LU.64 R20, [R1+0x24e0] ;  /* 0x0024e00001147983 */ /* 0x000f280000300a00 */
[----:B------:R-:W4:Y:S01]  /*f3210*/  LDL.LU.64 R24, [R1+0x24d8] ;  /* 0x0024d80001187983 */ /* 0x000f220000300a00 */
[----:B------:R-:W-:-:S03]  /*f3220*/  PRMT R2, R44, 0x7773, RZ ;  /* 0x000077732c027816 */ /* 0x000fc600000000ff */
[----:B------:R-:W4:Y:S04]  /*f3230*/  LDL.LU R44, [R1+0x5b0] ;  /* 0x0005b000012c7983 */ /* 0x000f280000300800 */
[----:B------:R-:W4:Y:S04]  /*f3240*/  LDL.LU.64 R30, [R1+0x24d0] ;  /* 0x0024d000011e7983 */ /* 0x000f280000300a00 */
[----:B------:R-:W4:Y:S04]  /*f3250*/  LDL.LU.64 R28, [R1+0x24c8] ;  /* 0x0024c800011c7983 */ /* 0x000f280000300a00 */
[----:B------:R-:W4:Y:S01]  /*f3260*/  LDL.LU.64 R34, [R1+0x24c0] ;  /* 0x0024c00001227983 */ /* 0x000f220000300a00 */
[----:B------:R-:W-:-:S02]  /*f3270*/  LOP3.LUT P4, RZ, R42, 0x20000000, RZ, 0xc0, !PT ;  /* 0x200000002aff7812 */ /* 0x000fc4000788c0ff */
[C---:B------:R-:W-:Y:S01]  /*f3280*/  LOP3.LUT P5, RZ, R42.reuse, 0x40000000, RZ, 0xc0, !PT ;  /* 0x400000002aff7812 */ /* 0x040fe200078ac0ff */
[----:B------:R-:W4:Y:S01]  /*f3290*/  LDL.LU.64 R32, [R1+0x24b8] ;  /* 0x0024b80001207983 */ /* 0x000f220000300a00 */
        /* <DEDUP_REMOVED lines=20> */
[----:B---3--:R0:W-:Y:S10]  /*f33e0*/  @P4 STG.E.U8 desc[UR4][R38.64], R2 ;  /* 0x0000000226004986 */ /* 0x0081f4000c101104 */
[----:B------:R-:W-:-:S02]  /*f33f0*/  @P0 LOP3.LUT R4, R4, 0x200000, RZ, 0xfc, !PT ;  /* 0x0020000004040812 */ /* 0x000fc400078efcff */
[----:B------:R-:W-:Y:S01]  /*f3400*/  LOP3.LUT P0, RZ, R5, 0x4, RZ, 0xc0, !PT ;  /* 0x0000000405ff7812 */ /* 0x000fe2000780c0ff */
[----:B0-----:R-:W2:Y:S01]  /*f3410*/  LDL.LU.64 R38, [R1+0x2530] ;  /* 0x0025300001267983 */ /* 0x001ea20000300a00 */
[----:B----4-:R-:W-:Y:S02]  /*f3420*/  PRMT R2, R45, 0x7770, RZ ;  /* 0x000077702d027816 */ /* 0x010fe400000000ff */
[----:B------:R-:W-:-:S03]  /*f3430*/  LOP3.LUT R4, R4, 0xffbfffff, RZ, 0xc0, !PT ;  /* 0xffbfffff04047812 */ /* 0x000fc600078ec0ff */
[----:B------:R0:W-:Y:S06]  /*f3440*/  @P5 STG.E.U8 desc[UR4][R36.64], R2 ;  /* 0x0000000224005986 */ /* 0x0001ec000c101104 */
[----:B------:R-:W-:Y:S02]  /*f3450*/  @P0 LOP3.LUT R4, R4, 0x400000, RZ, 0xfc, !PT ;  /* 0x0040000004040812 */ /* 0x000fe400078efcff */
[----:B------:R-:W-:Y:S02]  /*f3460*/  LOP3.LUT P0, RZ, R5, 0x2, RZ, 0xc0, !PT ;  /* 0x0000000205ff7812 */ /* 0x000fe4000780c0ff */
[----:B0-----:R-:W-:Y:S01]  /*f3470*/  PRMT R2, R45, 0x7771, RZ ;  /* 0x000077712d027816 */ /* 0x001fe200000000ff */
[----:B------:R-:W3:Y:S04]  /*f3480*/  LDL.LU.64 R36, [R1+0x25a0] ;  /* 0x0025a00001247983 */ /* 0x000ee80000300a00 */
[----:B------:R0:W-:Y:S01]  /*f3490*/  @P6 STG.E.U8 desc[UR4][R60.64], R2 ;  /* 0x000000023c006986 */ /* 0x0001e2000c101104 */
[----:B------:R-:W-:-:S03]  /*f34a0*/  LOP3.LUT R4, R4, 0xff7fffff, RZ, 0xc0, !PT ;  /* 0xff7fffff04047812 */ /* 0x000fc600078ec0ff */
[----:B0-----:R-:W4:Y:S02]  /*f34b0*/  LDL.LU.64 R60, [R1+0x2598] ;  /* 0x00259800013c7983 */ /* 0x001f240000300a00 */
[----:B------:R-:W-:Y:S02]  /*f34c0*/  @P0 LOP3.LUT R4, R4, 0x800000, RZ, 0xfc, !PT ;  /* 0x0080000004040812 */ /* 0x000fe400078efcff */
[----:B------:R-:W-:Y:S02]  /*f34d0*/  LOP3.LUT P0, RZ, R5, 0x1, RZ, 0xc0, !PT ;  /* 0x0000000105ff7812 */ /* 0x000fe4000780c0ff */
[----:B------:R-:W-:-:S11]  /*f34e0*/  PRMT R2, R45, 0x7772, RZ ;  /* 0x000077722d027816 */ /* 0x000fd600000000ff */
[----:B------:R0:W-:Y:S01]  /*f34f0*/  @P0 STG.E.U8 desc[UR4][R56.64], R2 ;  /* 0x0000000238000986 */ /* 0x0001e2000c101104 */
[C---:B------:R-:W-:Y:S02]  /*f3500*/  LOP3.LUT P0, RZ, R4.reuse, 0x800000, RZ, 0xc0, !PT ;  /* 0x0080000004ff7812 */ /* 0x040fe4000780c0ff */
[----:B0-----:R-:W-:Y:S02]  /*f3510*/  PRMT R2, R45, 0x7773, RZ ;  /* 0x000077732d027816 */ /* 0x001fe400000000ff */
[----:B------:R-:W4:Y:S04]  /*f3520*/  LDL.LU R45, [R1+0x590] ;  /* 0x00059000012d7983 */ /* 0x000f280000300800 */
[----:B------:R-:W4:Y:S05]  /*f3530*/  LDL.LU.64 R56, [R1+0x2590] ;  /* 0x0025900001387983 */ /* 0x000f2a0000300a00 */
        /* <DEDUP_REMOVED lines=28> */
[----:B------:R0:W-:Y:S01]  /*f3700*/  @P0 STG.E.U8 desc[UR4][R32.64], R2 ;  /* 0x0000000220000986 */ /* 0x0001e2000c101104 */
[----:B------:R-:W-:Y:S02]  /*f3710*/  LOP3.LUT P3, RZ, R5, 0x1000, RZ, 0xc0, !PT ;  /* 0x0000100005ff7812 */ /* 0x000fe4000786c0ff */
[----:B0-----:R-:W-:Y:S02]  /*f3720*/  PRMT R2, R41, 0x7770, RZ ;  /* 0x0000777029027816 */ /* 0x001fe400000000ff */
[C---:B------:R-:W-:Y:S02]  /*f3730*/  LOP3.LUT P4, RZ, R5.reuse, 0x2000, RZ, 0xc0, !PT ;  /* 0x0000200005ff7812 */ /* 0x040fe4000788c0ff */
[----:B------:R-:W-:Y:S01]  /*f3740*/  LOP3.LUT P5, RZ, R5, 0x4000, RZ, 0xc0, !PT ;  /* 0x0000400005ff7812 */ /* 0x000fe200078ac0ff */
[----:B--2---:R0:W-:Y:S02]  /*f3750*/  @P1 STG.E.U8 desc[UR4][R38.64], R2 ;  /* 0x0000000226001986 */ /* 0x0041e4000c101104 */
[----:B0-----:R-:W-:-:S05]  /*f3760*/  PRMT R2, R41, 0x7771, RZ ;  /* 0x0000777129027816 */ /* 0x001fca00000000ff */
[----:B---3--:R0:W-:Y:S02]  /*f3770*/  @P2 STG.E.U8 desc[UR4][R36.64], R2 ;  /* 0x0000000224002986 */ /* 0x0081e4000c101104 */
[----:B0-----:R-:W-:-:S05]  /*f3780*/  PRMT R2, R41, 0x7772, RZ ;  /* 0x0000777229027816 */ /* 0x001fca00000000ff */
[----:B----4-:R0:W-:Y:S02]  /*f3790*/  @P3 STG.E.U8 desc[UR4][R60.64], R2 ;  /* 0x000000023c003986 */ /* 0x0101e4000c101104 */
[----:B0-----:R-:W-:Y:S02]  /*f37a0*/  PRMT R2, R41, 0x7773, RZ ;  /* 0x0000777329027816 */ /* 0x001fe400000000ff */
[----:B------:R-:W2:Y:S04]  /*f37b0*/  LDL.LU R41, [R1+0x56ac] ;  /* 0x0056ac0001297983 */ /* 0x000ea80000300800 */
[----:B------:R-:W3:Y:S04]  /*f37c0*/  LDL.LU.64 R38, [R1+0x2578] ;  /* 0x0025780001267983 */ /* 0x000ee80000300a00 */
[----:B------:R-:W4:Y:S04]  /*f37d0*/  LDL.LU.64 R36, [R1+0x2570] ;  /* 0x0025700001247983 */ /* 0x000f280000300a00 */
[----:B------:R-:W2:Y:S04]  /*f37e0*/  LDL.LU.64 R60, [R1+0x2568] ;  /* 0x00256800013c7983 */ /* 0x000ea80000300a00 */
[----:B------:R0:W-:Y:S02]  /*f37f0*/  @P4 STG.E.U8 desc[UR4][R56.64], R2 ;  /* 0x0000000238004986 */ /* 0x0001e4000c101104 */
[----:B0-----:R-:W-:-:S02]  /*f3800*/  PRMT R2, R45, 0x7770, RZ ;  /* 0x000077702d027816 */ /* 0x001fc400000000ff */
[----:B------:R-:W2:Y:S04]  /*f3810*/  LDL.LU.64 R56, [R1+0x2560] ;  /* 0x0025600001387983 */ /* 0x000ea80000300a00 */
[----:B------:R0:W-:Y:S04]  /*f3820*/  @P5 STG.E.U8 desc[UR4][R52.64], R2 ;  /* 0x0000000234005986 */ /* 0x0001e8000c101104 */
[----:B0-----:R-:W2:Y:S04]  /*f3830*/  LDL.LU.64 R52, [R1+0x2558] ;  /* 0x0025580001347983 */ /* 0x001ea80000300a00 */
[----:B------:R-:W2:Y:S01]  /*f3840*/  LDL.LU R44, [R1+0x580] ;  /* 0x00058000012c7983 */ /* 0x000ea20000300800 */
[----:B------:R-:W-:-:S02]  /*f3850*/  LOP3.LUT P6, RZ, R5, 0x8000, RZ, 0xc0, !PT ;  /* 0x0000800005ff7812 */ /* 0x000fc400078cc0ff */
[----:B------:R-:W-:-:S11]  /*f3860*/  PRMT R2, R45, 0x7771, RZ ;  /* 0x000077712d027816 */ /* 0x000fd600000000ff */
[----:B------:R0:W-:Y:S04]  /*f3870*/  @P6 STG.E.U8 desc[UR4][R48.64], R2 ;  /* 0x0000000230006986 */ /* 0x0001e8000c101104 */
[----:B0-----:R-:W2:Y:S01]  /*f3880*/  LDL.LU.64 R48, [R1+0x2550] ;  /* 0x0025500001307983 */ /* 0x001ea20000300a00 */
[----:B------:R-:W-:-:S03]  /*f3890*/  LOP3.LUT P0, RZ, R5, 0x10000000, RZ, 0xc0, !PT ;  /* 0x1000000005ff7812 */ /* 0x000fc6000780c0ff */
[----:B------:R-:W2:Y:S01]  /*f38a0*/  LDL.LU.64 R22, [R1+0x2548] ;  /* 0x0025480001167983 */ /* 0x000ea20000300a00 */
[----:B------:R-:W-:-:S03]  /*f38b0*/  LOP3.LUT R4, R4, 0xffffffbf, RZ, 0xc0, !PT ;  /* 0xffffffbf04047812 */ /* 0x000fc600078ec0ff */
[----:B------:R-:W2:Y:S04]  /*f38c0*/  LDL.LU.64 R20, [R1+0x2540] ;  /* 0x0025400001147983 */ /* 0x000ea80000300a00 */
[----:B------:R-:W2:Y:S04]  /*f38d0*/  LDL.LU.64 R26, [R1+0x2538] ;  /* 0x00253800011a7983 */ /* 0x000ea80000300a00 */
[----:B------:R-:W2:Y:S04]  /*f38e0*/  LDL.LU.64 R24, [R1+0x25a8] ;  /* 0x0025a80001187983 */ /* 0x000ea80000300a00 */
[----:B------:R-:W2:Y:S04]  /*f38f0*/  LDL.LU R33, [R1+0x5e4] ;  /* 0x0005e40001217983 */ /* 0x000ea80000300800 */
[----:B------:R-:W2:Y:S01]  /*f3900*/  LDL.LU.64 R30, [R1+0x25b0] ;  /* 0x0025b000011e7983 */ /* 0x000ea20000300a00 */
[----:B------:R-:W-:-:S03]  /*f3910*/  LOP3.LUT P4, RZ, R5, 0x10000, RZ, 0xc0, !PT ;  /* 0x0001000005ff7812 */ /* 0x000fc6000788c0ff */
[----:B------:R-:W2:Y:S01]  /*f3920*/  LDL.LU.64 R28, [R1+0x25f0] ;  /* 0x0025f000011c7983 */ /* 0x000ea20000300a00 */
        /* <DEDUP_REMOVED lines=15> */
[----:B------:R-:W-:Y:S02]  /*f3a20*/  PRMT R2, R45, 0x7772, RZ ;  /* 0x000077722d027816 */ /* 0x000fe400000000ff */
[----:B------:R-:W-:-:S07]  /*f3a30*/  LOP3.LUT P5, RZ, R5, 0x20000, RZ, 0xc0, !PT ;  /* 0x0002000005ff7812 */ /* 0x000fce00078ac0ff */
[----:B------:R-:W-:Y:S02]  /*f3a40*/  @P0 LOP3.LUT R4, R4, 0x800, RZ, 0xfc, !PT ;  /* 0x0000080004040812 */ /* 0x000fe400078efcff */
        /* <DEDUP_REMOVED lines=8> */
[----:B------:R-:W-:-:S11]  /*f3ad0*/  LOP3.LUT R4, R4, 0xffffbfff, RZ, 0xc0, !PT ;  /* 0xffffbfff04047812 */ /* 0x000fd600078ec0ff */
[----:B------:R-:W-:Y:S02]  /*f3ae0*/  @P0 LOP3.LUT R4, R4, 0x4000, RZ, 0xfc, !PT ;  /* 0x0000400004040812 */ /* 0x000fe400078efcff */
[----:B------:R-:W-:Y:S01]  /*f3af0*/  LOP3.LUT P0, RZ, R5, 0x80000, RZ, 0xc0, !PT ;  /* 0x0008000005ff7812 */ /* 0x000fe2000780c0ff */
[----:B---3--:R0:W-:Y:S02]  /*f3b00*/  @P4 STG.E.U8 desc[UR4][R38.64], R2 ;  /* 0x0000000226004986 */ /* 0x0081e4000c101104 */
[----:B0-----:R-:W-:Y:S02]  /*f3b10*/  PRMT R2, R45, 0x7773, RZ ;  /* 0x000077732d027816 */ /* 0x001fe400000000ff */
[----:B------:R-:W3:Y:S04]  /*f3b20*/  LDL.LU R45, [R1+0x5d4] ;  /* 0x0005d400012d7983 */ /* 0x000ee80000300800 */
[----:B------:R-:W3:Y:S04]  /*f3b30*/  LDL.LU.64 R34, [R1+0x25e8] ;  /* 0x0025e80001227983 */ /* 0x000ee80000300a00 */
[----:B------:R-:W3:Y:S04]  /*f3b40*/  LDL.LU.64 R38, [R1+0x25e0] ;  /* 0x0025e00001267983 */ /* 0x000ee80000300a00 */
[----:B----4-:R0:W-:Y:S04]  /*f3b50*/  @P5 STG.E.U8 desc[UR4][R36.64], R2 ;  /* 0x0000000224005986 */ /* 0x0101e8000c101104 */
[----:B0-----:R-:W4:Y:S01]  /*f3b60*/  LDL.LU.64 R36, [R1+0x25d8] ;  /* 0x0025d80001247983 */ /* 0x001f220000300a00 */
[----:B--2---:R-:W-:-:S05]  /*f3b70*/  PRMT R2, R44, 0x7770, RZ ;  /* 0x000077702c027816 */ /* 0x004fca00000000ff */
[----:B------:R0:W-:Y:S02]  /*f3b80*/  @P6 STG.E.U8 desc[UR4][R60.64], R2 ;  /* 0x000000023c006986 */ /* 0x0001e4000c101104 */
[----:B0-----:R-:W-:Y:S02]  /*f3b90*/  PRMT R2, R44, 0x7771, RZ ;  /* 0x000077712c027816 */ /* 0x001fe400000000ff */
[----:B------:R-:W2:Y:S04]  /*f3ba0*/  LDL.LU.64 R60, [R1+0x25d0] ;  /* 0x0025d000013c7983 */ /* 0x000ea80000300a00 */
        /* <DEDUP_REMOVED lines=8> */
[----:B------:R0:W-:Y:S04]  /*f3c30*/  @P0 STG.E.U8 desc[UR4][R48.64], R2 ;  /* 0x0000000230000986 */ /* 0x0001e8000c101104 */
[----:B0-----:R-:W2:Y:S04]  /*f3c40*/  LDL.LU.64 R48, [R1+0x25b8] ;  /* 0x0025b80001307983 */ /* 0x001ea80000300a00 */
[----:B------:R-:W2:Y:S01]  /*f3c50*/  LDL.LU R44, [R1+0x5c4] ;  /* 0x0005c400012c7983 */ /* 0x000ea20000300800 */
[----:B------:R-:W-:-:S02]  /*f3c60*/  LOP3.LUT P0, RZ, R4, 0x1000, RZ, 0xc0, !PT ;  /* 0x0000100004ff7812 */ /* 0x000fc4000780c0ff */
        /* <DEDUP_REMOVED lines=9> */
[----:B0-----:R-:W-:Y:S02]  /*f3d00*/  PRMT R2, R6, 0x7773, RZ ;  /* 0x0000777306027816 */ /* 0x001fe400000000ff */
[C---:B------:R-:W-:Y:S02]  /*f3d10*/  LOP3.LUT P1, RZ, R5.reuse, 0x20000000, RZ, 0xc0, !PT ;  /* 0x2000000005ff7812 */ /* 0x040fe4000782c0ff */
[----:B------:R-:W-:Y:S01]  /*f3d20*/  LOP3.LUT P2, RZ, R5, 0x40000000, RZ, 0xc0, !PT ;  /* 0x4000000005ff7812 */ /* 0x000fe2000784c0ff */
[----:B------:R-:W2:Y:S06]  /*f3d30*/  LDL.LU R6, [R1+0x56a8] ;  /* 0x0056a80001067983 */ /* 0x000eac0000300800 */
        /* <DEDUP_REMOVED lines=8> */
[----:B0-----:R-:W-:Y:S02]  /*f3dc0*/  PRMT R2, R33, 0x7772, RZ ;  /* 0x0000777221027816 */ /* 0x001fe400000000ff */
[----:B------:R-:W-:Y:S02]  /*f3dd0*/  LOP3.LUT P3, RZ, R5, 0x80000000, RZ, 0xc0, !PT ;  /* 0x8000000005ff7812 */ /* 0x000fe4000786c0ff */
[C---:B------:R-:W-:Y:S02]  /*f3de0*/  LOP3.LUT P4, RZ, R41.reuse, 0x1, RZ, 0xc0, !PT ;  /* 0x0000000129ff7812 */ /* 0x040fe4000788c0ff */
[C---:B------:R-:W-:Y:S02]  /*f3df0*/  LOP3.LUT P5, RZ, R41.reuse, 0x2, RZ, 0xc0, !PT ;  /* 0x0000000229ff7812 */ /* 0x040fe400078ac0ff */
[----:B------:R-:W-:-:S03]  /*f3e00*/  LOP3.LUT P6, RZ, R41, 0x4, RZ, 0xc0, !PT ;  /* 0x0000000429ff7812 */ /* 0x000fc600078cc0ff */
[----:B---3--:R0:W-:Y:S02]  /*f3e10*/  @P0 STG.E.U8 desc[UR4][R34.64], R2 ;  /* 0x0000000222000986 */ /* 0x0081e4000c101104 */
[----:B0-----:R-:W-:-:S05]  /*f3e20*/  PRMT R2, R33, 0x7773, RZ ;  /* 0x0000777321027816 */ /* 0x001fca00000000ff */
[----:B------:R0:W-:Y:S02]  /*f3e30*/  @P1 STG.E.U8 desc[UR4][R38.64], R2 ;  /* 0x0000000226001986 */ /* 0x0001e4000c101104 */
[----:B0-----:R-:W-:-:S05]  /*f3e40*/  PRMT R2, R45, 0x7770, RZ ;  /* 0x000077702d027816 */ /* 0x001fca00000000ff */
[----:B----4-:R0:W-:Y:S04]  /*f3e50*/  @P2 STG.E.U8 desc[UR4][R36.64], R2 ;  /* 0x0000000224002986 */ /* 0x0101e8000c101104 */
[----:B0-----:R-:W3:Y:S01]  /*f3e60*/  LDL.LU.64 R36, [R1+0x2628] ;  /* 0x0026280001247983 */ /* 0x001ee20000300a00 */
[----:B------:R-:W-:-:S03]  /*f3e70*/  PRMT R2, R45, 0x7771, RZ ;  /* 0x000077712d027816 */ /* 0x000fc600000000ff */
[----:B------:R-:W4:Y:S04]  /*f3e80*/  LDL.LU.64 R38, [R1+0x2620] ;  /* 0x0026200001267983 */ /* 0x000f280000300a00 */
[----:B--2---:R0:W-:Y:S02]  /*f3e90*/  @P3 STG.E.U8 desc[UR4][R60.64], R2 ;  /* 0x000000023c003986 */ /* 0x0041e4000c101104 */
[C---:B0-----:R-:W-:Y:S02]  /*f3ea0*/  PRMT R2, R45.reuse, 0x7772, RZ ;  /* 0x000077722d027816 */ /* 0x041fe400000000ff */
[----:B------:R-:W2:Y:S04]  /*f3eb0*/  LDL.LU.64 R60, [R1+0x2618] ;  /* 0x00261800013c7983 */ /* 0x000ea80000300a00 */
[----:B------:R0:W-:Y:S02]  /*f3ec0*/  @P4 STG.E.U8 desc[UR4][R56.64], R2 ;  /* 0x0000000238004986 */ /* 0x0001e4000c101104 */
[----:B0-----:R-:W-:-:S02]  /*f3ed0*/  PRMT R2, R45, 0x7773, RZ ;  /* 0x000077732d027816 */ /* 0x001fc400000000ff */
[----:B------:R-:W2:Y:S04]  /*f3ee0*/  LDL.LU.64 R56, [R1+0x2610] ;  /* 0x0026100001387983 */ /* 0x000ea80000300a00 */
[----:B------:R0:W-:Y:S02]  /*f3ef0*/  @P5 STG.E.U8 desc[UR4][R52.64], R2 ;  /* 0x0000000234005986 */ /* 0x0001e4000c101104 */
[----:B0-----:R-:W-:Y:S02]  /*f3f00*/  PRMT R2, R44, 0x7770, RZ ;  /* 0x000077702c027816 */ /* 0x001fe400000000ff */
[----:B------:R-:W2:Y:S04]  /*f3f10*/  LDL.LU.64 R52, [R1+0x2608] ;  /* 0x0026080001347983 */ /* 0x000ea80000300a00 */
[----:B------:R0:W-:Y:S04]  /*f3f20*/  @P6 STG.E.U8 desc[UR4][R48.64], R2 ;  /* 0x0000000230006986 */ /* 0x0001e8000c101104 */
[----:B0-----:R-:W2:Y:S04]  /*f3f30*/  LDL.LU.64 R48, [R1+0x2600] ;  /* 0x0026000001307983 */ /* 0x001ea80000300a00 */
[----:B------:R-:W2:Y:S01]  /*f3f40*/  LDL.LU R45, [R1+0x5b4] ;  /* 0x0005b400012d7983 */ /* 0x000ea20000300800 */
[----:B------:R-:W-:-:S02]  /*f3f50*/  LOP3.LUT P0, RZ, R41, 0x8000, RZ, 0xc0, !PT ;  /* 0x0000800029ff7812 */ /* 0x000fc4000780c0ff */
[----:B------:R-:W-:Y:S02]  /*f3f60*/  LOP3.LUT R5, R5, 0xdfffffff, RZ, 0xc0, !PT ;  /* 0xdfffffff05057812 */ /* 0x000fe400078ec0ff */
[----:B------:R-:W-:Y:S02]  /*f3f70*/  LOP3.LUT P4, RZ, R41, 0x8, RZ, 0xc0, !PT ;  /* 0x0000000829ff7812 */ /* 0x000fe4000788c0ff */
[----:B------:R-:W-:Y:S01]  /*f3f80*/  LOP3.LUT R4, R4, 0xfffffffe, RZ, 0xc0, !PT ;  /* 0xfffffffe04047812 */ /* 0x000fe200078ec0ff */
[----:B------:R-:W2:Y:S06]  /*f3f90*/  LDL.LU.64 R20, [R1+0x25f8] ;  /* 0x0025f80001147983 */ /* 0x000eac0000300a00 */
[----:B------:R-:W-:-:S02]  /*f3fa0*/  @P0 LOP3.LUT R5, R5, 0x20000000, RZ, 0xfc, !PT ;  /* 0x2000000005050812 */ /* 0x000fc400078efcff */
        /* <DEDUP_REMOVED lines=22> */
[C---:B------:R-:W-:Y:S02]  /*f4110*/  LOP3.LUT P0, RZ, R41.reuse, 0x80, RZ, 0xc0, !PT ;  /* 0x0000008029ff7812 */ /* 0x040fe4000780c0ff */
[----:B------:R-:W-:Y:S02]  /*f4120*/  LOP3.LUT P6, RZ, R41, 0x20, RZ, 0xc0, !PT ;  /* 0x0000002029ff7812 */ /* 0x000fe400078cc0ff */
[----:B------:R-:W-:-:S09]  /*f4130*/  LOP3.LUT R4, R4, 0xffffffdf, RZ, 0xc0, !PT ;  /* 0xffffffdf04047812 */ /* 0x000fd200078ec0ff */
[----:B------:R-:W-:Y:S02]  /*f4140*/  @P0 LOP3.LUT R4, R4, 0x20, RZ, 0xfc, !PT ;  /* 0x0000002004040812 */ /* 0x000fe400078efcff */
[----:B------:R-:W-:Y:S01]  /*f4150*/  LOP3.LUT P0, RZ, R41, 0x40, RZ, 0xc0, !PT ;  /* 0x0000004029ff7812 */ /* 0x000fe2000780c0ff */
[----:B---3--:R0:W-:Y:S04]  /*f4160*/  @P4 STG.E.U8 desc[UR4][R36.64], R2 ;  /* 0x0000000224004986 */ /* 0x0081e8000c101104 */
[----:B0-----:R-:W3:Y:S04]  /*f4170*/  LDL.LU R36, [R1+0x5a4] ;  /* 0x0005a40001247983 */ /* 0x001ee80000300800 */
[----:B------:R-:W3:Y:S04]  /*f4180*/  LDL.LU.64 R26, [R1+0x2630] ;  /* 0x00263000011a7983 */ /* 0x000ee80000300a00 */
[----:B------:R-:W3:Y:S04]  /*f4190*/  LDL.LU.64 R24, [R1+0x26a8] ;  /* 0x0026a80001187983 */ /* 0x000ee80000300a00 */
[----:B------:R-:W3:Y:S04]  /*f41a0*/  LDL.LU.64 R30, [R1+0x26a0] ;  /* 0x0026a000011e7983 */ /* 0x000ee80000300a00 */
[----:B------:R-:W3:Y:S04]  /*f41b0*/  LDL.LU.64 R28, [R1+0x2698] ;  /* 0x00269800011c7983 */ /* 0x000ee80000300a00 */
[----:B------:R-:W3:Y:S01]  /*f41c0*/  LDL.LU R37, [R1+0x594] ;  /* 0x0005940001257983 */ /* 0x000ee20000300800 */
[----:B------:R-:W-:-:S03]  /*f41d0*/  PRMT R2, R44, 0x7772, RZ ;  /* 0x000077722c027816 */ /* 0x000fc600000000ff */
[----:B------:R-:W3:Y:S04]  /*f41e0*/  LDL.LU.64 R34, [R1+0x2690] ;  /* 0x0026900001227983 */ /* 0x000ee80000300a00 */
[----:B------:R-:W3:Y:S04]  /*f41f0*/  LDL.LU.64 R32, [R1+0x2688] ;  /* 0x0026880001207983 */ /* 0x000ee80000300a00 */
[----:B----4-:R0:W-:Y:S02]  /*f4200*/  @P5 STG.E.U8 desc[UR4][R38.64], R2 ;  /* 0x0000000226005986 */ /* 0x0101e4000c101104 */
[----:B0-----:R-:W-:-:S02]  /*f4210*/  PRMT R2, R44, 0x7773, RZ ;  /* 0x000077732c027816 */ /* 0x001fc400000000ff */
[----:B------:R-:W4:Y:S04]  /*f4220*/  LDL.LU.64 R38, [R1+0x2680] ;  /* 0x0026800001267983 */ /* 0x000f280000300a00 */
[----:B--2---:R0:W-:Y:S04]  /*f4230*/  @P6 STG.E.U8 desc[UR4][R60.64], R2 ;  /* 0x000000023c006986 */ /* 0x0041e8000c101104 */
[----:B0-----:R-:W2:Y:S01]  /*f4240*/  LDL.LU.64 R60, [R1+0x2678] ;  /* 0x00267800013c7983 */ /* 0x001ea20000300a00 */
[----:B------:R-:W-:-:S05]  /*f4250*/  PRMT R2, R45, 0x7770, RZ ;  /* 0x000077702d027816 */ /* 0x000fca00000000ff */
[----:B------:R0:W-:Y:S01]  /*f4260*/  @P0 STG.E.U8 desc[UR4][R56.64], R2 ;  /* 0x0000000238000986 */ /* 0x0001e2000c101104 */
[C---:B------:R-:W-:Y:S02]  /*f4270*/  LOP3.LUT P0, RZ, R4.reuse, 0x20, RZ, 0xc0, !PT ;  /* 0x0000002004ff7812 */ /* 0x040fe4000780c0ff */
[----:B0-----:R-:W-:Y:S01]  /*f4280*/  PRMT R2, R45, 0x7771, RZ ;  /* 0x000077712d027816 */ /* 0x001fe200000000ff */
[----:B------:R-:W2:Y:S10]  /*f4290*/  LDL.LU.64 R56, [R1+0x2670] ;  /* 0x0026700001387983 */ /* 0x000eb40000300a00 */
[----:B------:R0:W-:Y:S01]  /*f42a0*/  @P0 STG.E.U8 desc[UR4][R52.64], R2 ;  /* 0x0000000234000986 */ /* 0x0001e2000c101104 */
[----:B------:R-:W-:-:S02]  /*f42b0*/  LOP3.LUT P0, RZ, R4, 0x10, RZ, 0xc0, !PT ;  /* 0x0000001004ff7812 */ /* 0x000fc4000780c0ff */
[C---:B0-----:R-:W-:Y:S01]  /*f42c0*/  PRMT R2, R45.reuse, 0x7772, RZ ;  /* 0x000077722d027816 */ /* 0x041fe200000000ff */
[----:B------:R-:W2:Y:S10]  /*f42d0*/  LDL.LU.64 R52, [R1+0x2668] ;  /* 0x0026680001347983 */ /* 0x000eb40000300a00 */
[----:B------:R0:W-:Y:S04]  /*f42e0*/  @P0 STG.E.U8 desc[UR4][R48.64], R2 ;  /* 0x0000000230000986 */ /* 0x0001e8000c101104 */
[----:B0-----:R-:W2:Y:S01]  /*f42f0*/  LDL.LU.64 R48, [R1+0x2660] ;  /* 0x0026600001307983 */ /* 0x001ea20000300a00 */
[----:B------:R-:W-:-:S03]  /*f4300*/  PRMT R2, R45, 0x7773, RZ ;  /* 0x000077732d027816 */ /* 0x000fc600000000ff */
[----:B------:R-:W2:Y:S01]  /*f4310*/  LDL.LU.64 R44, [R1+0x2658] ;  /* 0x00265800012c7983 */ /* 0x000ea20000300a00 */
        /* <DEDUP_REMOVED lines=9> */
[----:B---3--:R-:W-:-:S05]  /*f43b0*/  PRMT R2, R36, 0x7770, RZ ;  /* 0x0000777024027816 */ /* 0x008fca00000000ff */
        /* <DEDUP_REMOVED lines=19> */
[----:B--2---:R0:W-:Y:S02]  /*f44f0*/  @P2 STG.E.U8 desc[UR4][R60.64], R2 ;  /* 0x000000023c002986 */ /* 0x0041e4000c101104 */
        /* <DEDUP_REMOVED lines=8> */
[----:B------:R0:W-:Y:S04]  /*f4580*/  @P6 STG.E.U8 desc[UR4][R44.64], R2 ;  /* 0x000000022c006986 */ /* 0x0001e8000c101104 */
[----:B0-----:R-:W3:Y:S04]  /*f4590*/  LDL.LU.64 R44, [R1+0x2650] ;  /* 0x00265000012c7983 */ /* 0x001ee80000300a00 */
[----:B------:R-:W4:Y:S04]  /*f45a0*/  LDL.LU.64 R60, [R1+0x2648] ;  /* 0x00264800013c7983 */ /* 0x000f280000300a00 */
[----:B------:R-:W2:Y:S04]  /*f45b0*/  LDL.LU.64 R56, [R1+0x2640] ;  /* 0x0026400001387983 */ /* 0x000ea80000300a00 */
[----:B------:R-:W2:Y:S04]  /*f45c0*/  LDL.LU.64 R52, [R1+0x2638] ;  /* 0x0026380001347983 */ /* 0x000ea80000300a00 */
[----:B------:R-:W4:Y:S04]  /*f45d0*/  LDL.LU.64 R48, [R1+0x26b0] ;  /* 0x0026b00001307983 */ /* 0x000f280000300a00 */
[----:B------:R-:W4:Y:S01]  /*f45e0*/  LDL.LU R32, [R1+0x5e8] ;  /* 0x0005e80001207983 */ /* 0x000f220000300800 */
[----:B------:R-:W-:-:S02]  /*f45f0*/  LOP3.LUT P4, RZ, R41, 0x400000, RZ, 0xc0, !PT ;  /* 0x0040000029ff7812 */ /* 0x000fc4000788c0ff */
[----:B------:R-:W-:Y:S02]  /*f4600*/  PRMT R2, R7, 0x7770, RZ ;  /* 0x0000777007027816 */ /* 0x000fe400000000ff */
[----:B------:R-:W-:Y:S02]  /*f4610*/  LOP3.LUT R5, R5, 0xffefffff, RZ, 0xc0, !PT ;  /* 0xffefffff05057812 */ /* 0x000fe400078ec0ff */
[C---:B------:R-:W-:Y:S02]  /*f4620*/  LOP3.LUT P5, RZ, R41.reuse, 0x800000, RZ, 0xc0, !PT ;  /* 0x0080000029ff7812 */ /* 0x040fe400078ac0ff */
[----:B------:R-:W-:-:S05]  /*f4630*/  LOP3.LUT P6, RZ, R41, 0x1000000, RZ, 0xc0, !PT ;  /* 0x0100000029ff7812 */ /* 0x000fca00078cc0ff */
[----:B---3--:R0:W-:Y:S04]  /*f4640*/  @P4 STG.E.U8 desc[UR4][R44.64], R2 ;  /* 0x000000022c004986 */ /* 0x0081e8000c101104 */
[----:B0-----:R-:W3:Y:S01]  /*f4650*/  LDL.LU.64 R44, [R1+0x2728] ;  /* 0x00272800012c7983 */ /* 0x001ee20000300a00 */
[----:B--2---:R-:W-:-:S03]  /*f4660*/  LOP3.LUT P0, RZ, R6, 0x4, RZ, 0xc0, !PT ;  /* 0x0000000406ff7812 */ /* 0x004fc6000780c0ff */
[----:B------:R-:W2:Y:S04]  /*f4670*/  LDL.LU.64 R22, [R1+0x2720] ;  /* 0x0027200001167983 */ /* 0x000ea80000300a00 */
        /* <DEDUP_REMOVED lines=10> */
[----:B------:R-:W-:-:S09]  /*f4720*/  PRMT R2, R7, 0x7771, RZ ;  /* 0x0000777107027816 */ /* 0x000fd200000000ff */
[----:B------:R-:W-:Y:S02]  /*f4730*/  @P0 LOP3.LUT R5, R5, 0x800000, RZ, 0xfc, !PT ;  /* 0x0080000005050812 */ /* 0x000fe400078efcff */
[----:B------:R-:W-:Y:S01]  /*f4740*/  LOP3.LUT P0, RZ, R41, 0x40000000, RZ, 0xc0, !PT ;  /* 0x4000000029ff7812 */ /* 0x000fe2000780c0ff */
[----:B----4-:R0:W-:Y:S01]  /*f4750*/  @P5 STG.E.U8 desc[UR4][R60.64], R2 ;  /* 0x000000023c005986 */ /* 0x0101e2000c101104 */
[----:B------:R-:W-:-:S03]  /*f4760*/  LOP3.LUT R5, R5, 0xfeffffff, RZ, 0xc0, !PT ;  /* 0xfeffffff05057812 */ /* 0x000fc600078ec0ff */
[----:B0-----:R-:W4:Y:S04]  /*f4770*/  LDL.LU R60, [R1+0x5d8] ;  /* 0x0005d800013c7983 */ /* 0x001f280000300800 */
[----:B------:R-:W4:Y:S04]  /*f4780*/  LDL.LU.64 R26, [R1+0x2710] ;  /* 0x00271000011a7983 */ /* 0x000f280000300a00 */
[----:B------:R-:W-:Y:S02]  /*f4790*/  @P0 LOP3.LUT R5, R5, 0x1000000, RZ, 0xfc, !PT ;  /* 0x0100000005050812 */ /* 0x000fe400078efcff */
[----:B------:R-:W-:Y:S01]  /*f47a0*/  LOP3.LUT P0, RZ, R41, 0x20000000, RZ, 0xc0, !PT ;  /* 0x2000000029ff7812 */ /* 0x000fe2000780c0ff */
[----:B------:R-:W4:Y:S01]  /*f47b0*/  LDL.LU.64 R24, [R1+0x2708] ;  /* 0x0027080001187983 */ /* 0x000f220000300a00 */
[----:B------:R-:W-:-:S02]  /*f47c0*/  LOP3.LUT R5, R5, 0xfdffffff, RZ, 0xc0, !PT ;  /* 0xfdffffff05057812 */ /* 0x000fc400078ec0ff */
[----:B------:R-:W-:-:S09]  /*f47d0*/  PRMT R2, R7, 0x7772, RZ ;  /* 0x0000777207027816 */ /* 0x000fd200000000ff */
        /* <DEDUP_REMOVED lines=10> */
[----:B------:R-:W4:Y:S01]  /*f4880*/  LDL.LU R61, [R1+0x5c8] ;  /* 0x0005c800013d7983 */ /* 0x000f220000300800 */
[----:B------:R-:W-:-:S03]  /*f4890*/  LOP3.LUT R5, R5, 0xf7ffffff, RZ, 0xc0, !PT ;  /* 0xf7ffffff05057812 */ /* 0x000fc600078ec0ff */
[----:B------:R-:W4:Y:S04]  /*f48a0*/  LDL.LU.64 R34, [R1+0x26f0] ;  /* 0x0026f00001227983 */ /* 0x000f280000300a00 */
[----:B------:R-:W4:Y:S04]  /*f48b0*/  LDL.LU.64 R38, [R1+0x26e8] ;  /* 0x0026e80001267983 */ /* 0x000f280000300a00 */
[----:B------:R-:W4:Y:S04]  /*f48c0*/  LDL.LU.64 R36, [R1+0x26e0] ;  /* 0x0026e00001247983 */ /* 0x000f280000300a00 */
[----:B------:R-:W4:Y:S04]  /*f48d0*/  LDL.LU.64 R56, [R1+0x26d8] ;  /* 0x0026d80001387983 */ /* 0x000f280000300a00 */
[----:B------:R-:W4:Y:S01]  /*f48e0*/  LDL.LU R33, [R1+0x5b8] ;  /* 0x0005b80001217983 */ /* 0x000f220000300800 */
        /* <DEDUP_REMOVED lines=8> */
[----:B------:R-:W4:Y:S10]  /*f4970*/  LDL.LU.64 R52, [R1+0x26d0] ;  /* 0x0026d00001347983 */ /* 0x000f340000300a00 */
[----:B------:R0:W-:Y:S04]  /*f4980*/  @P0 STG.E.U8 desc[UR4][R48.64], R2 ;  /* 0x0000000230000986 */ /* 0x0001e8000c101104 */
[----:B0-----:R-:W4:Y:S01]  /*f4990*/  LDL.LU.64 R48, [R1+0x26c8] ;  /* 0x0026c80001307983 */ /* 0x001f220000300a00 */
[----:B------:R-:W-:-:S02]  /*f49a0*/  LOP3.LUT P0, RZ, R5, 0x8000000, RZ, 0xc0, !PT ;  /* 0x0800000005ff7812 */ /* 0x000fc4000780c0ff */
[----:B------:R-:W-:-:S11]  /*f49b0*/  PRMT R2, R32, 0x7771, RZ ;  /* 0x0000777120027816 */ /* 0x000fd600000000ff */
[----:B---3--:R0:W-:Y:S04]  /*f49c0*/  @P0 STG.E.U8 desc[UR4][R44.64], R2 ;  /* 0x000000022c000986 */ /* 0x0081e8000c101104 */
[----:B0-----:R-:W3:Y:S01]  /*f49d0*/  LDL.LU.64 R44, [R1+0x26c0] ;  /* 0x0026c000012c7983 */ /* 0x001ee20000300a00 */
[----:B------:R-:W-:Y:S02]  /*f49e0*/  LOP3.LUT P0, RZ, R5, 0x4000000, RZ, 0xc0, !PT ;  /* 0x0400000005ff7812 */ /* 0x000fe4000780c0ff */
[----:B------:R-:W-:-:S11]  /*f49f0*/  PRMT R2, R32, 0x7772, RZ ;  /* 0x0000777220027816 */ /* 0x000fd600000000ff */
[----:B--2---:R0:W-:Y:S01]  /*f4a00*/  @P0 STG.E.U8 desc[UR4][R22.64], R2 ;  /* 0x0000000216000986 */ /* 0x0041e2000c101104 */
[----:B------:R-:W-:Y:S02]  /*f4a10*/  LOP3.LUT P0, RZ, R5, 0x2000000, RZ, 0xc0, !PT ;  /* 0x0200000005ff7812 */ /* 0x000fe4000780c0ff */
[----:B0-----:R-:W-:-:S11]  /*f4a20*/  PRMT R2, R32, 0x7773, RZ ;  /* 0x0000777320027816 */ /* 0x001fd600000000ff */
[----:B------:R4:W-:Y:S01]  /*f4a30*/  @P0 STG.E.U8 desc[UR4][R20.64], R2 ;  /* 0x0000000214000986 */ /* 0x0009e2000c101104 */
[----:B------:R-:W-:Y:S02]  /*f4a40*/  LOP3.LUT P0, RZ, R5, 0x1000000, RZ, 0xc0, !PT ;  /* 0x0100000005ff7812 */ /* 0x000fe4000780c0ff */
[----:B----4-:R-:W-:-:S11]  /*f4a50*/  PRMT R2, R60, 0x7770, RZ ;  /* 0x000077703c027816 */ /* 0x010fd600000000ff */
        /* <DEDUP_REMOVED lines=19> */
[----:B------:R-:W-:Y:S02]  /*f4b90*/  LOP3.LUT P5, RZ, R6, 0x80, RZ, 0xc0, !PT ;  /* 0x0000008006ff7812 */ /* 0x000fe400078ac0ff */
[C---:B0-----:R-:W-:Y:S01]  /*f4ba0*/  PRMT R2, R61.reuse, 0x7772, RZ ;  /* 0x000077723d027816 */ /* 0x041fe200000000ff */
[----:B------:R-:W2:Y:S04]  /*f4bb0*/  LDL.LU.64 R38, [R1+0x26b8] ;  /* 0x0026b80001267983 */ /* 0x000ea80000300a00 */
[----:B------:R0:W-:Y:S02]  /*f4bc0*/  @P2 STG.E.U8 desc[UR4][R36.64], R2 ;  /* 0x0000000224002986 */ /* 0x0001e4000c101104 */
[----:B0-----:R-:W-:-:S02]  /*f4bd0*/  PRMT R2, R61, 0x7773, RZ ;  /* 0x000077733d027816 */ /* 0x001fc400000000ff */
[----:B------:R-:W4:Y:S04]  /*f4be0*/  LDL.LU.64 R36, [R1+0x2730] ;  /* 0x0027300001247983 */ /* 0x000f280000300a00 */
[----:B------:R-:W4:Y:S04]  /*f4bf0*/  LDL.LU.64 R60, [R1+0x27a8] ;  /* 0x0027a800013c7983 */ /* 0x000f280000300a00 */
[----:B------:R0:W-:Y:S02]  /*f4c00*/  @P3 STG.E.U8 desc[UR4][R56.64], R2 ;  /* 0x0000000238003986 */ /* 0x0001e4000c101104 */
[----:B0-----:R-:W-:-:S02]  /*f4c10*/  PRMT R2, R33, 0x7770, RZ ;  /* 0x0000777021027816 */ /* 0x001fc400000000ff */
[----:B------:R-:W4:Y:S04]  /*f4c20*/  LDL.LU.64 R56, [R1+0x27a0] ;  /* 0x0027a00001387983 */ /* 0x000f280000300a00 */
[----:B------:R0:W-:Y:S02]  /*f4c30*/  @P4 STG.E.U8 desc[UR4][R52.64], R2 ;  /* 0x0000000234004986 */ /* 0x0001e4000c101104 */
[----:B0-----:R-:W-:-:S05]  /*f4c40*/  PRMT R2, R33, 0x7771, RZ ;  /* 0x0000777121027816 */ /* 0x001fca00000000ff */
[----:B------:R0:W-:Y:S04]  /*f4c50*/  @P5 STG.E.U8 desc[UR4][R48.64], R2 ;  /* 0x0000000230005986 */ /* 0x0001e8000c101104 */
[----:B0-----:R-:W4:Y:S01]  /*f4c60*/  LDL.LU R49, [R1+0x5a8] ;  /* 0x0005a80001317983 */ /* 0x001f220000300800 */
[----:B------:R-:W-:-:S03]  /*f4c70*/  LOP3.LUT P6, RZ, R6, 0x100, RZ, 0xc0, !PT ;  /* 0x0000010006ff7812 */ /* 0x000fc600078cc0ff */
[----:B------:R-:W4:Y:S01]  /*f4c80*/  LDL.LU.64 R52, [R1+0x2798] ;  /* 0x0027980001347983 */ /* 0x000f220000300a00 */
[----:B------:R-:W-:-:S09]  /*f4c90*/  PRMT R2, R33, 0x7772, RZ ;  /* 0x0000777221027816 */ /* 0x000fd200000000ff */
[----:B---3--:R0:W-:Y:S04]  /*f4ca0*/  @P6 STG.E.U8 desc[UR4][R44.64], R2 ;  /* 0x000000022c006986 */ /* 0x0081e8000c101104 */
[----:B0-----:R-:W3:Y:S04]  /*f4cb0*/  LDL.LU.64 R44, [R1+0x2790] ;  /* 0x00279000012c7983 */ /* 0x001ee80000300a00 */
[----:B------:R-:W3:Y:S01]  /*f4cc0*/  LDL.LU R48, [R1+0x598] ;  /* 0x0005980001307983 */ /* 0x000ee20000300800 */
[----:B------:R-:W-:Y:S02]  /*f4cd0*/  LOP3.LUT P0, RZ, R6, 0x200000, RZ, 0xc0, !PT ;  /* 0x0020000006ff7812 */ /* 0x000fe4000780c0ff */
[----:B------:R-:W-:Y:S01]  /*f4ce0*/  LOP3.LUT R5, R5, 0xfffff7ff, RZ, 0xc0, !PT ;  /* 0xfffff7ff05057812 */ /* 0x000fe200078ec0ff */
[----:B------:R-:W3:Y:S04]  /*f4cf0*/  LDL.LU.64 R20, [R1+0x2788] ;  /* 0x0027880001147983 */ /* 0x000ee80000300a00 */
[----:B------:R-:W3:Y:S04]  /*f4d00*/  LDL.LU.64 R26, [R1+0x2780] ;  /* 0x00278000011a7983 */ /* 0x000ee80000300a00 */
[----:B------:R-:W3:Y:S04]  /*f4d10*/  LDL.LU.64 R24, [R1+0x2778] ;  /* 0x0027780001187983 */ /* 0x000ee80000300a00 */
[----:B------:R-:W3:Y:S04]  /*f4d20*/  LDL.LU.64 R30, [R1+0x2770] ;  /* 0x00277000011e7983 */ /* 0x000ee80000300a00 */
[----:B------:R-:W3:Y:S04]  /*f4d30*/  LDL.LU.64 R28, [R1+0x2768] ;  /* 0x00276800011c7983 */ /* 0x000ee80000300a00 */
[----:B------:R-:W3:Y:S01]  /*f4d40*/  LDL.LU.64 R34, [R1+0x2760] ;  /* 0x0027600001227983 */ /* 0x000ee20000300a00 */
        /* <DEDUP_REMOVED lines=21> */
[C---:B------:R-:W-:Y:S02]  /*f4ea0*/  LOP3.LUT P5, RZ, R6.reuse, 0x400, RZ, 0xc0, !PT ;  /* 0x0000040006ff7812 */ /* 0x040fe400078ac0ff */
[----:B------:R-:W-:Y:S02]  /*f4eb0*/  LOP3.LUT R5, R5, 0xfffbffff, RZ, 0xc0, !PT ;  /* 0xfffbffff05057812 */ /* 0x000fe400078ec0ff */
[----:B------:R-:W-:Y:S02]  /*f4ec0*/  PRMT R2, R33, 0x7773, RZ ;  /* 0x0000777321027816 */ /* 0x000fe400000000ff */
[----:B------:R-:W3:Y:S01]  /*f4ed0*/  LDL.LU.64 R32, [R1+0x2758] ;  /* 0x0027580001207983 */ /* 0x000ee20000300a00 */
[----:B------:R-:W-:-:S04]  /*f4ee0*/  LOP3.LUT P6, RZ, R6, 0x800, RZ, 0xc0, !PT ;  /* 0x0000080006ff7812 */ /* 0x000fc800078cc0ff */
[----:B------:R-:W-:Y:S02]  /*f4ef0*/  @P0 LOP3.LUT R5, R5, 0x40000, RZ, 0xfc, !PT ;  /* 0x0004000005050812 */ /* 0x000fe400078efcff */
[----:B------:R-:W-:Y:S02]  /*f4f00*/  LOP3.LUT P0, RZ, R6, 0x2000, RZ, 0xc0, !PT ;  /* 0x0000200006ff7812 */ /* 0x000fe4000780c0ff */
[----:B------:R-:W-:-:S11]  /*f4f10*/  LOP3.LUT R5, R5, 0xfff7ffff, RZ, 0xc0, !PT ;  /* 0xfff7ffff05057812 */ /* 0x000fd600078ec0ff */
[----:B------:R-:W-:Y:S02]  /*f4f20*/  @P0 LOP3.LUT R5, R5, 0x80000, RZ, 0xfc, !PT ;  /* 0x0008000005050812 */ /* 0x000fe400078efcff */
[----:B------:R-:W-:Y:S01]  /*f4f30*/  LOP3.LUT P0, RZ, R6, 0x1000, RZ, 0xc0, !PT ;  /* 0x0000100006ff7812 */ /* 0x000fe2000780c0ff */
[----:B--2---:R0:W-:Y:S04]  /*f4f40*/  @P4 STG.E.U8 desc[UR4][R38.64], R2 ;  /* 0x0000000226004986 */ /* 0x0041e8000c101104 */
[----:B0-----:R-:W2:Y:S01]  /*f4f50*/  LDL.LU.64 R38, [R1+0x2750] ;  /* 0x0027500001267983 */ /* 0x001ea20000300a00 */
[----:B----4-:R-:W-:-:S05]  /*f4f60*/  PRMT R2, R49, 0x7770, RZ ;  /* 0x0000777031027816 */ /* 0x010fca00000000ff */
[----:B------:R0:W-:Y:S02]  /*f4f70*/  @P5 STG.E.U8 desc[UR4][R36.64], R2 ;  /* 0x0000000224005986 */ /* 0x0001e4000c101104 */
[C---:B0-----:R-:W-:Y:S02]  /*f4f80*/  PRMT R2, R49.reuse, 0x7771, RZ ;  /* 0x0000777131027816 */ /* 0x041fe400000000ff */
[----:B------:R-:W4:Y:S04]  /*f4f90*/  LDL.LU.64 R36, [R1+0x2748] ;  /* 0x0027480001247983 */ /* 0x000f280000300a00 */
[----:B------:R0:W-:Y:S04]  /*f4fa0*/  @P6 STG.E.U8 desc[UR4][R60.64], R2 ;  /* 0x000000023c006986 */ /* 0x0001e8000c101104 */
[----:B0-----:R-:W4:Y:S01]  /*f4fb0*/  LDL.LU.64 R60, [R1+0x2740] ;  /* 0x00274000013c7983 */ /* 0x001f220000300a00 */
[----:B------:R-:W-:-:S05]  /*f4fc0*/  PRMT R2, R49, 0x7772, RZ ;  /* 0x0000777231027816 */ /* 0x000fca00000000ff */
[----:B------:R0:W-:Y:S01]  /*f4fd0*/  @P0 STG.E.U8 desc[UR4][R56.64], R2 ;  /* 0x0000000238000986 */ /* 0x0001e2000c101104 */
[----:B------:R-:W-:Y:S02]  /*f4fe0*/  LOP3.LUT P0, RZ, R5, 0x80000, RZ, 0xc0, !PT ;  /* 0x0008000005ff7812 */ /* 0x000fe4000780c0ff */
[----:B0-----:R-:W-:Y:S02]  /*f4ff0*/  PRMT R2, R49, 0x7773, RZ ;  /* 0x0000777331027816 */ /* 0x001fe400000000ff */
[----:B------:R-:W4:Y:S09]  /*f5000*/  LDL.LU R49, [R1+0x5ec] ;  /* 0x0005ec0001317983 */ /* 0x000f320000300800 */
[----:B------:R0:W-:Y:S01]  /*f5010*/  @P0 STG.E.U8 desc[UR4][R52.64], R2 ;  /* 0x0000000234000986 */ /* 0x0001e2000c101104 */
[----:B------:R-:W-:-:S03]  /*f5020*/  LOP3.LUT P0, RZ, R5, 0x40000, RZ, 0xc0, !PT ;  /* 0x0004000005ff7812 */ /* 0x000fc6000780c0ff */
[----:B------:R-:W4:Y:S04]  /*f5030*/  LDL.LU.64 R56, [R1+0x2738] ;  /* 0x0027380001387983 */ /* 0x000f280000300a00 */
[----:B0-----:R-:W4:Y:S01]  /*f5040*/  LDL.LU.64 R52, [R1+0x27b0] ;  /* 0x0027b00001347983 */ /* 0x001f220000300a00 */
[----:B---3--:R-:W-:-:S05]  /*f5050*/  PRMT R2, R48, 0x7770, RZ ;  /* 0x0000777030027816 */ /* 0x008fca00000000ff */
[----:B------:R0:W-:Y:S04]  /*f5060*/  @P0 STG.E.U8 desc[UR4][R44.64], R2 ;  /* 0x000000022c000986 */ /* 0x0001e8000c101104 */
[----:B0-----:R-:W3:Y:S01]  /*f5070*/  LDL.LU.64 R44, [R1+0x2818] ;  /* 0x00281800012c7983 */ /* 0x001ee20000300a00 */
        /* <DEDUP_REMOVED lines=20> */
[C---:B------:R-:W-:Y:S02]  /*f51c0*/  LOP3.LUT P2, RZ, R6.reuse, 0x800000, RZ, 0xc0, !PT ;  /* 0x0080000006ff7812 */ /* 0x040fe4000784c0ff */
[----:B0-----:R-:W-:Y:S02]  /*f51d0*/  PRMT R2, R7, 0x7773, RZ ;  /* 0x0000777307027816 */ /* 0x001fe400000000ff */
[----:B------:R-:W-:Y:S01]  /*f51e0*/  LOP3.LUT P3, RZ, R6, 0x1000000, RZ, 0xc0, !PT ;  /* 0x0100000006ff7812 */ /* 0x000fe2000786c0ff */
[----:B------:R-:W3:Y:S04]  /*f51f0*/  LDL.LU R7, [R1+0x569c] ;  /* 0x00569c0001077983 */ /* 0x000ee80000300800 */
[----:B------:R0:W-:Y:S02]  /*f5200*/  @P0 STG.E.U8 desc[UR4][R32.64], R2 ;  /* 0x0000000220000986 */ /* 0x0001e4000c101104 */
[----:B0-----:R-:W-:-:S05]  /*f5210*/  PRMT R2, R40, 0x7770, RZ ;  /* 0x0000777028027816 */ /* 0x001fca00000000ff */
[----:B--2---:R0:W-:Y:S02]  /*f5220*/  @P1 STG.E.U8 desc[UR4][R38.64], R2 ;  /* 0x0000000226001986 */ /* 0x0041e4000c101104 */
[----:B0-----:R-:W-:Y:S02]  /*f5230*/  PRMT R2, R40, 0x7771, RZ ;  /* 0x0000777128027816 */ /* 0x001fe400000000ff */
[C---:B------:R-:W-:Y:S02]  /*f5240*/  LOP3.LUT P4, RZ, R6.reuse, 0x2000000, RZ, 0xc0, !PT ;  /* 0x0200000006ff7812 */ /* 0x040fe4000788c0ff */
[C---:B------:R-:W-:Y:S02]  /*f5250*/  LOP3.LUT P5, RZ, R6.reuse, 0x4000000, RZ, 0xc0, !PT ;  /* 0x0400000006ff7812 */ /* 0x040fe400078ac0ff */
[----:B------:R-:W-:Y:S01]  /*f5260*/  LOP3.LUT P6, RZ, R6, 0x8000000, RZ, 0xc0, !PT ;  /* 0x0800000006ff7812 */ /* 0x000fe200078cc0ff */
[----:B----4-:R0:W-:Y:S02]  /*f5270*/  @P2 STG.E.U8 desc[UR4][R36.64], R2 ;  /* 0x0000000224002986 */ /* 0x0101e4000c101104 */
[----:B0-----:R-:W-:-:S05]  /*f5280*/  PRMT R2, R40, 0x7772, RZ ;  /* 0x0000777228027816 */ /* 0x001fca00000000ff */
[----:B------:R0:W-:Y:S02]  /*f5290*/  @P3 STG.E.U8 desc[UR4][R60.64], R2 ;  /* 0x000000023c003986 */ /* 0x0001e4000c101104 */
[----:B0-----:R-:W-:Y:S02]  /*f52a0*/  PRMT R2, R40, 0x7773, RZ ;  /* 0x0000777328027816 */ /* 0x001fe400000000ff */
[----:B------:R-:W2:Y:S04]  /*f52b0*/  LDL.LU R40, [R1+0x5698] ;  /* 0x0056980001287983 */ /* 0x000ea80000300800 */
[----:B------:R-:W4:Y:S04]  /*f52c0*/  LDL.LU.64 R38, [R1+0x2810] ;  /* 0x0028100001267983 */ /* 0x000f280000300a00 */
[----:B------:R0:W-:Y:S02]  /*f52d0*/  @P4 STG.E.U8 desc[UR4][R56.64], R2 ;  /* 0x0000000238004986 */ /* 0x0001e4000c101104 */
[----:B0-----:R-:W-:-:S05]  /*f52e0*/  PRMT R2, R49, 0x7770, RZ ;  /* 0x0000777031027816 */ /* 0x001fca00000000ff */
[----:B------:R0:W-:Y:S02]  /*f52f0*/  @P5 STG.E.U8 desc[UR4][R52.64], R2 ;  /* 0x0000000234005986 */ /* 0x0001e4000c101104 */
[----:B0-----:R-:W-:-:S05]  /*f5300*/  PRMT R2, R49, 0x7771, RZ ;  /* 0x0000777131027816 */ /* 0x001fca00000000ff */
[----:B---3--:R0:W-:Y:S04]  /*f5310*/  @P6 STG.E.U8 desc[UR4][R44.64], R2 ;  /* 0x000000022c006986 */ /* 0x0081e8000c101104 */
[----:B0-----:R-:W3:Y:S04]  /*f5320*/  LDL.LU.64 R44, [R1+0x2808] ;  /* 0x00280800012c7983 */ /* 0x001ee80000300a00 */
[----:B------:R-:W3:Y:S04]  /*f5330*/  LDL.LU.64 R36, [R1+0x2800] ;  /* 0x0028000001247983 */ /* 0x000ee80000300a00 */
[----:B------:R-:W3:Y:S04]  /*f5340*/  LDL.LU.64 R60, [R1+0x27f8] ;  /* 0x0027f800013c7983 */ /* 0x000ee80000300a00 */
[----:B------:R-:W3:Y:S04]  /*f5350*/  LDL.LU.64 R56, [R1+0x27f0] ;  /* 0x0027f00001387983 */ /* 0x000ee80000300a00 */
[----:B------:R-:W3:Y:S04]  /*f5360*/  LDL.LU R48, [R1+0x5dc] ;  /* 0x0005dc0001307983 */ /* 0x000ee80000300800 */
[----:B------:R-:W3:Y:S01]  /*f5370*/  LDL.LU.64 R52, [R1+0x27e8] ;  /* 0x0027e80001347983 */ /* 0x000ee20000300a00 */
[----:B------:R-:W-:-:S02]  /*f5380*/  LOP3.LUT R5, R5, 0xfffffffb, RZ, 0xc0, !PT ;  /* 0xfffffffb05057812 */ /* 0x000fc400078ec0ff */
[C---:B------:R-:W-:Y:S02]  /*f5390*/  LOP3.LUT P4, RZ, R6.reuse, 0x10000000, RZ, 0xc0, !PT ;  /* 0x1000000006ff7812 */ /* 0x040fe4000788c0ff */
[C---:B------:R-:W-:Y:S02]  /*f53a0*/  LOP3.LUT P5, RZ, R6.reuse, 0x20000000, RZ, 0xc0, !PT ;  /* 0x2000000006ff7812 */ /* 0x040fe400078ac0ff */
[----:B------:R-:W-:Y:S01]  /*f53b0*/  PRMT R2, R49, 0x7772, RZ ;  /* 0x0000777231027816 */ /* 0x000fe200000000ff */
[----:B------:R-:W3:Y:S01]  /*f53c0*/  LDL.LU R27, [R1+0x5cc] ;  /* 0x0005cc00011b7983 */ /* 0x000ee20000300800 */
[----:B------:R-:W-:Y:S02]  /*f53d0*/  LOP3.LUT P6, RZ, R6, 0x40000000, RZ, 0xc0, !PT ;  /* 0x4000000006ff7812 */ /* 0x000fe400078cc0ff */
[----:B--2---:R-:W-:-:S13]  /*f53e0*/  LOP3.LUT P0, RZ, R40, 0x100, RZ, 0xc0, !PT ;  /* 0x0000010028ff7812 */ /* 0x004fda000780c0ff */
[----:B------:R-:W-:Y:S02]  /*f53f0*/  @P0 LOP3.LUT R5, R5, 0x4, RZ, 0xfc, !PT ;  /* 0x0000000405050812 */ /* 0x000fe400078efcff */
[----:B------:R-:W-:Y:S02]  /*f5400*/  LOP3.LUT P0, RZ, R40, 0x80, RZ, 0xc0, !PT ;  /* 0x0000008028ff7812 */ /* 0x000fe4000780c0ff */
[----:B------:R-:W-:Y:S01]  /*f5410*/  LOP3.LUT R5, R5, 0xfffffff7, RZ, 0xc0, !PT ;  /* 0xfffffff705057812 */ /* 0x000fe200078ec0ff */
[----:B----4-:R0:W-:Y:S10]  /*f5420*/  @P4 STG.E.U8 desc[UR4][R38.64], R2 ;  /* 0x0000000226004986 */ /* 0x0101f4000c101104 */
[----:B------:R-:W-:-:S02]  /*f5430*/  @P0 LOP3.LUT R5, R5, 0x8, RZ, 0xfc, !PT ;  /* 0x0000000805050812 */ /* 0x000fc400078efcff */
[----:B------:R-:W-:Y:S02]  /*f5440*/  LOP3.LUT P0, RZ, R40, 0x40, RZ, 0xc0, !PT ;  /* 0x0000004028ff7812 */ /* 0x000fe4000780c0ff */
[----:B0-----:R-:W-:Y:S02]  /*f5450*/  PRMT R2, R49, 0x7773, RZ ;  /* 0x0000777331027816 */ /* 0x001fe400000000ff */
[----:B------:R-:W-:-:S09]  /*f5460*/  LOP3.LUT R5, R5, 0xffffffef, RZ, 0xc0, !PT ;  /* 0xffffffef05057812 */ /* 0x000fd200078ec0ff */
[----:B------:R-:W-:Y:S02]  /*f5470*/  @P0 LOP3.LUT R5, R5, 0x10, RZ, 0xfc, !PT ;  /* 0x0000001005050812 */ /* 0x000fe400078efcff */
[----:B------:R-:W-:Y:S02]  /*f5480*/  LOP3.LUT P0, RZ, R40, 0x20, RZ, 0xc0, !PT ;  /* 0x0000002028ff7812 */ /* 0x000fe4000780c0ff */
[----:B------:R-:W-:Y:S01]  /*f5490*/  LOP3.LUT R5, R5, 0xffffffdf, RZ, 0xc0, !PT ;  /* 0xffffffdf05057812 */ /* 0x000fe200078ec0ff */
[----:B---3--:R0:W-:Y:S04]  /*f54a0*/  @P5 STG.E.U8 desc[UR4][R44.64], R2 ;  /* 0x000000022c005986 */ /* 0x0081e8000c101104 */
[----:B0-----:R-:W2:Y:S04]  /*f54b0*/  LDL.LU.64 R44, [R1+0x27e0] ;  /* 0x0027e000012c7983 */ /* 0x001ea80000300a00 */
[----:B------:R-:W3:Y:S02]  /*f54c0*/  LDL.LU.64 R22, [R1+0x27d8] ;  /* 0x0027d80001167983 */ /* 0x000ee40000300a00 */
[----:B------:R-:W-:-:S02]  /*f54d0*/  @P0 LOP3.LUT R5, R5, 0x20, RZ, 0xfc, !PT ;  /* 0x0000002005050812 */ /* 0x000fc400078efcff */
[----:B------:R-:W-:Y:S01]  /*f54e0*/  LOP3.LUT P0, RZ, R40, 0x10, RZ, 0xc0, !PT ;  /* 0x0000001028ff7812 */ /* 0x000fe2000780c0ff */
[----:B------:R-:W4:Y:S04]  /*f54f0*/  LDL.LU.64 R20, [R1+0x27d0] ;  /* 0x0027d00001147983 */ /* 0x000f280000300a00 */
[----:B------:R-:W3:Y:S01]  /*f5500*/  LDL.LU.64 R24, [R1+0x27c8] ;  /* 0x0027c80001187983 */ /* 0x000ee20000300a00 */
[----:B------:R-:W-:-:S03]  /*f5510*/  LOP3.LUT R5, R5, 0xffffffbf, RZ, 0xc0, !PT ;  /* 0xffffffbf05057812 */ /* 0x000fc600078ec0ff */
[----:B------:R-:W3:Y:S04]  /*f5520*/  LDL.LU.64 R30, [R1+0x27c0] ;  /* 0x0027c000011e7983 */ /* 0x000ee80000300a00 */
[----:B------:R-:W4:Y:S04]  /*f5530*/  LDL.LU R49, [R1+0x5bc] ;  /* 0x0005bc0001317983 */ /* 0x000f280000300800 */
[----:B------:R-:W4:Y:S04]  /*f5540*/  LDL.LU.64 R28, [R1+0x27b8] ;  /* 0x0027b800011c7983 */ /* 0x000f280000300a00 */
[----:B------:R-:W4:Y:S01]  /*f5550*/  LDL.LU.64 R34, [R1+0x2830] ;  /* 0x0028300001227983 */ /* 0x000f220000300a00 */
[----:B------:R-:W-:-:S03]  /*f5560*/  PRMT R2, R48, 0x7770, RZ ;  /* 0x0000777030027816 */ /* 0x000fc600000000ff */
[----:B------:R-:W4:Y:S04]  /*f5570*/  LDL.LU.64 R32, [R1+0x2828] ;  /* 0x0028280001207983 */ /* 0x000f280000300a00 */
[----:B------:R-:W4:Y:S01]  /*f5580*/  LDL.LU.64 R38, [R1+0x2820] ;  /* 0x0028200001267983 */ /* 0x000f220000300a00 */
        /* <DEDUP_REMOVED lines=12> */
[----:B------:R0:W-:Y:S10]  /*f5650*/  @P6 STG.E.U8 desc[UR4][R36.64], R2 ;  /* 0x0000000224006986 */ /* 0x0001f4000c101104 */
[----:B------:R-:W-:-:S02]  /*f5660*/  @P0 LOP3.LUT R5, R5, 0x400, RZ, 0xfc, !PT ;  /* 0x0000040005050812 */ /* 0x000fc400078efcff */
[----:B------:R-:W-:Y:S02]  /*f5670*/  LOP3.LUT P0, RZ, R6, 0x80000000, RZ, 0xc0, !PT ;  /* 0x8000000006ff7812 */ /* 0x000fe4000780c0ff */
[----:B0-----:R-:W-:Y:S01]  /*f5680*/  PRMT R2, R48, 0x7771, RZ ;  /* 0x0000777130027816 */ /* 0x001fe200000000ff */
[----:B------:R-:W4:Y:S10]  /*f5690*/  LDL.LU.64 R36, [R1+0x2850] ;  /* 0x0028500001247983 */ /* 0x000f340000300a00 */
[----:B------:R0:W-:Y:S01]  /*f56a0*/  @P0 STG.E.U8 desc[UR4][R60.64], R2 ;  /* 0x000000023c000986 */ /* 0x0001e2000c101104 */
[----:B------:R-:W-:-:S02]  /*f56b0*/  LOP3.LUT P0, RZ, R5, 0x400, RZ, 0xc0, !PT ;  /* 0x0000040005ff7812 */ /* 0x000fc4000780c0ff */
[----:B0-----:R-:W-:Y:S01]  /*f56c0*/  PRMT R2, R48, 0x7772, RZ ;  /* 0x0000777230027816 */ /* 0x001fe200000000ff */
[----:B------:R-:W4:Y:S10]  /*f56d0*/  LDL.LU.64 R60, [R1+0x2848] ;  /* 0x00284800013c7983 */ /* 0x000f340000300a00 */
[----:B------:R0:W-:Y:S04]  /*f56e0*/  @P0 STG.E.U8 desc[UR4][R56.64], R2 ;  /* 0x0000000238000986 */ /* 0x0001e8000c101104 */
[----:B0-----:R-:W4:Y:S01]  /*f56f0*/  LDL.LU.64 R56, [R1+0x2840] ;  /* 0x0028400001387983 */ /* 0x001f220000300a00 */
[----:B------:R-:W-:-:S02]  /*f5700*/  LOP3.LUT P0, RZ, R5, 0x200, RZ, 0xc0, !PT ;  /* 0x0000020005ff7812 */ /* 0x000fc4000780c0ff */
[----:B------:R-:W-:-:S11]  /*f5710*/  PRMT R2, R48, 0x7773, RZ ;  /* 0x0000777330027816 */ /* 0x000fd600000000ff */
[----:B------:R0:W-:Y:S04]  /*f5720*/  @P0 STG.E.U8 desc[UR4][R52.64], R2 ;  /* 0x0000000234000986 */ /* 0x0001e8000c101104 */
[----:B0-----:R-:W4:Y:S04]  /*f5730*/  LDL.LU.64 R52, [R1+0x2838] ;  /* 0x0028380001347983 */ /* 0x001f280000300a00 */
[----:B------:R-:W4:Y:S01]  /*f5740*/  LDL.LU R48, [R1+0x59c] ;  /* 0x00059c0001307983 */ /* 0x000f220000300800 */
[----:B------:R-:W-:Y:S02]  /*f5750*/  LOP3.LUT P0, RZ, R5, 0x100, RZ, 0xc0, !PT ;  /* 0x0000010005ff7812 */ /* 0x000fe4000780c0ff */
[----:B------:R-:W-:-:S02]  /*f5760*/  PRMT R2, R27, 0x7770, RZ ;  /* 0x000077701b027816 */ /* 0x000fc400000000ff */
[C---:B------:R-:W-:Y:S02]  /*f5770*/  LOP3.LUT P1, RZ, R40.reuse, 0x200, RZ, 0xc0, !PT ;  /* 0x0000020028ff7812 */ /* 0x040fe4000782c0ff */
[C---:B------:R-:W-:Y:S02]  /*f5780*/  LOP3.LUT P2, RZ, R40.reuse, 0x400, RZ, 0xc0, !PT ;  /* 0x0000040028ff7812 */ /* 0x040fe4000784c0ff */
[C---:B------:R-:W-:Y:S02]  /*f5790*/  LOP3.LUT P3, RZ, R40.reuse, 0x800, RZ, 0xc0, !PT ;  /* 0x0000080028ff7812 */ /* 0x040fe4000786c0ff */
[C---:B------:R-:W-:Y:S02]  /*f57a0*/  LOP3.LUT P4, RZ, R40.reuse, 0x1000, RZ, 0xc0, !PT ;  /* 0x0000100028ff7812 */ /* 0x040fe4000788c0ff */
[----:B------:R-:W-:Y:S01]  /*f57b0*/  LOP3.LUT P5, RZ, R40, 0x2000, RZ, 0xc0, !PT ;  /* 0x0000200028ff7812 */ /* 0x000fe200078ac0ff */
[----:B--2---:R0:W-:Y:S01]  /*f57c0*/  @P0 STG.E.U8 desc[UR4][R44.64], R2 ;  /* 0x000000022c000986 */ /* 0x0041e2000c101104 */
[----:B------:R-:W-:-:S02]  /*f57d0*/  LOP3.LUT P0, RZ, R5, 0x80, RZ, 0xc0, !PT ;  /* 0x0000008005ff7812 */ /* 0x000fc4000780c0ff */
[----:B0-----:R-:W-:Y:S01]  /*f57e0*/  PRMT R2, R27, 0x7771, RZ ;  /* 0x000077711b027816 */ /* 0x001fe200000000ff */
[----:B------:R-:W2:Y:S10]  /*f57f0*/  LDL.LU.64 R44, [R1+0x5690] ;  /* 0x00569000012c7983 */ /* 0x000eb40000300a00 */
[----:B---3--:R0:W-:Y:S01]  /*f5800*/  @P0 STG.E.U8 desc[UR4][R22.64], R2 ;  /* 0x0000000216000986 */ /* 0x0081e2000c101104 */
[----:B------:R-:W-:-:S02]  /*f5810*/  LOP3.LUT P0, RZ, R5, 0x40, RZ, 0xc0, !PT ;  /* 0x0000004005ff7812 */ /* 0x000fc4000780c0ff */
[----:B0-----:R-:W-:-:S11]  /*f5820*/  PRMT R2, R27, 0x7772, RZ ;  /* 0x000077721b027816 */ /* 0x001fd600000000ff */
        /* <DEDUP_REMOVED lines=17> */
[----:B0-----:R-:W-:-:S05]  /*f5940*/  PRMT R2, R7, 0x7771, RZ ;  /* 0x0000777107027816 */ /* 0x001fca00000000ff */
[----:B------:R0:W-:Y:S02]  /*f5950*/  @P3 STG.E.U8 desc[UR4][R36.64], R2 ;  /* 0x0000000224003986 */ /* 0x0001e4000c101104 */
[----:B0-----:R-:W-:-:S05]  /*f5960*/  PRMT R2, R7, 0x7772, RZ ;  /* 0x0000777207027816 */ /* 0x001fca00000000ff */
[----:B------:R0:W-:Y:S02]  /*f5970*/  @P4 STG.E.U8 desc[UR4][R60.64], R2 ;  /* 0x000000023c004986 */ /* 0x0001e4000c101104 */
[----:B0-----:R-:W-:Y:S02]  /*f5980*/  PRMT R2, R7, 0x7773, RZ ;  /* 0x0000777307027816 */ /* 0x001fe400000000ff */
[----:B------:R-:W3:Y:S04]  /*f5990*/  LDL.LU R7, [R1+0x5688] ;  /* 0x0056880001077983 */ /* 0x000ee80000300800 */
[----:B------:R0:W-:Y:S04]  /*f59a0*/  @P5 STG.E.U8 desc[UR4][R56.64], R2 ;  /* 0x0000000238005986 */ /* 0x0001e8000c101104 */
[----:B0-----:R-:W4:Y:S01]  /*f59b0*/  LDL.LU.64 R56, [R1+0x2898] ;  /* 0x0028980001387983 */ /* 0x001f220000300a00 */
[----:B------:R-:W-:-:S02]  /*f59c0*/  LOP3.LUT P6, RZ, R40, 0x4000, RZ, 0xc0, !PT ;  /* 0x0000400028ff7812 */ /* 0x000fc400078cc0ff */
[----:B------:R-:W-:Y:S01]  /*f59d0*/  PRMT R2, R48, 0x7770, RZ ;  /* 0x0000777030027816 */ /* 0x000fe200000000ff */
[----:B------:R-:W2:Y:S10]  /*f59e0*/  LDL.LU.64 R38, [R1+0x2890] ;  /* 0x0028900001267983 */ /* 0x000eb40000300a00 */
[----:B------:R0:W-:Y:S04]  /*f59f0*/  @P6 STG.E.U8 desc[UR4][R52.64], R2 ;  /* 0x0000000234006986 */ /* 0x0001e8000c101104 */
[----:B0-----:R-:W2:Y:S04]  /*f5a00*/  LDL.LU.64 R52, [R1+0x2888] ;  /* 0x0028880001347983 */ /* 0x001ea80000300a00 */
[----:B------:R-:W3:Y:S04]  /*f5a10*/  LDL.LU.64 R36, [R1+0x2880] ;  /* 0x0028800001247983 */ /* 0x000ee80000300a00 */
[----:B------:R-:W3:Y:S04]  /*f5a20*/  LDL.LU.64 R60, [R1+0x2878] ;  /* 0x00287800013c7983 */ /* 0x000ee80000300a00 */
[----:B------:R-:W3:Y:S01]  /*f5a30*/  LDL.LU R49, [R1+0x58c] ;  /* 0x00058c0001317983 */ /* 0x000ee20000300800 */
[----:B------:R-:W-:-:S02]  /*f5a40*/  LOP3.LUT P0, RZ, R40, 0x8000000, RZ, 0xc0, !PT ;  /* 0x0800000028ff7812 */ /* 0x000fc4000780c0ff */
[----:B------:R-:W-:-:S11]  /*f5a50*/  LOP3.LUT R6, R6, 0xfdffffff, RZ, 0xc0, !PT ;  /* 0xfdffffff06067812 */ /* 0x000fd600078ec0ff */
[----:B------:R-:W-:Y:S02]  /*f5a60*/  @P0 LOP3.LUT R6, R6, 0x2000000, RZ, 0xfc, !PT ;  /* 0x0200000006060812 */ /* 0x000fe400078efcff */
[----:B------:R-:W-:Y:S02]  /*f5a70*/  LOP3.LUT P0, RZ, R40, 0x4000000, RZ, 0xc0, !PT ;  /* 0x0400000028ff7812 */ /* 0x000fe4000780c0ff */
[----:B------:R-:W-:Y:S02]  /*f5a80*/  LOP3.LUT R6, R6, 0xfbffffff, RZ, 0xc0, !PT ;  /* 0xfbffffff06067812 */ /* 0x000fe400078ec0ff */
[----:B------:R-:W-:-:S09]  /*f5a90*/  LOP3.LUT P4, RZ, R40, 0x8000, RZ, 0xc0, !PT ;  /* 0x0000800028ff7812 */ /* 0x000fd2000788c0ff */
[----:B------:R-:W-:Y:S02]  /*f5aa0*/  @P0 LOP3.LUT R6, R6, 0x4000000, RZ, 0xfc, !PT ;  /* 0x0400000006060812 */ /* 0x000fe400078efcff */
[----:B------:R-:W-:Y:S02]  /*f5ab0*/  LOP3.LUT P0, RZ, R40, 0x2000000, RZ, 0xc0, !PT ;  /* 0x0200000028ff7812 */ /* 0x000fe4000780c0ff */
[----:B------:R-:W-:Y:S02]  /*f5ac0*/  PRMT R2, R48, 0x7771, RZ ;  /* 0x0000777130027816 */ /* 0x000fe400000000ff */
        /* <DEDUP_REMOVED lines=16> */
[C---:B------:R-:W-:Y:S02]  /*f5bd0*/  LOP3.LUT P5, RZ, R40.reuse, 0x10000, RZ, 0xc0, !PT ;  /* 0x0001000028ff7812 */ /* 0x040fe400078ac0ff */
[----:B------:R-:W-:-:S07]  /*f5be0*/  LOP3.LUT P6, RZ, R40, 0x20000, RZ, 0xc0, !PT ;  /* 0x0002000028ff7812 */ /* 0x000fce00078cc0ff */
[----:B------:R-:W-:Y:S02]  /*f5bf0*/  @P0 LOP3.LUT R5, R5, 0x1, RZ, 0xfc, !PT ;  /* 0x0000000105050812 */ /* 0x000fe400078efcff */
[----:B------:R-:W-:Y:S02]  /*f5c00*/  LOP3.LUT P0, RZ, R40, 0x80000, RZ, 0xc0, !PT ;  /* 0x0008000028ff7812 */ /* 0x000fe4000780c0ff */
[----:B------:R-:W-:-:S11]  /*f5c10*/  LOP3.LUT R5, R5, 0xfffffffd, RZ, 0xc0, !PT ;  /* 0xfffffffd05057812 */ /* 0x000fd600078ec0ff */
[----:B------:R-:W-:Y:S02]  /*f5c20*/  @P0 LOP3.LUT R5, R5, 0x2, RZ, 0xfc, !PT ;  /* 0x0000000205050812 */ /* 0x000fe400078efcff */
[----:B------:R-:W-:Y:S01]  /*f5c30*/  LOP3.LUT P0, RZ, R40, 0x40000, RZ, 0xc0, !PT ;  /* 0x0004000028ff7812 */ /* 0x000fe2000780c0ff */
[----:B----4-:R0:W-:Y:S04]  /*f5c40*/  @P4 STG.E.U8 desc[UR4][R56.64], R2 ;  /* 0x0000000238004986 */ /* 0x0101e8000c101104 */
[----:B0-----:R-:W4:Y:S01]  /*f5c50*/  LDL.LU.64 R56, [R1+0x2870] ;  /* 0x0028700001387983 */ /* 0x001f220000300a00 */
[----:B------:R-:W-:-:S03]  /*f5c60*/  PRMT R2, R48, 0x7772, RZ ;  /* 0x0000777230027816 */ /* 0x000fc600000000ff */
[----:B------:R-:W4:Y:S04]  /*f5c70*/  LDL.LU R25, [R1+0x57c] ;  /* 0x00057c0001197983 */ /* 0x000f280000300800 */
[----:B------:R-:W4:Y:S04]  /*f5c80*/  LDL.LU.64 R22, [R1+0x2860] ;  /* 0x0028600001167983 */ /* 0x000f280000300a00 */
[----:B------:R-:W4:Y:S04]  /*f5c90*/  LDL.LU.64 R20, [R1+0x2858] ;  /* 0x0028580001147983 */ /* 0x000f280000300a00 */
[----:B--2---:R0:W-:Y:S04]  /*f5ca0*/  @P5 STG.E.U8 desc[UR4][R38.64], R2 ;  /* 0x0000000226005986 */ /* 0x0041e8000c101104 */
[----:B------:R-:W2:Y:S04]  /*f5cb0*/  LDL.LU.64 R26, [R1+0x28b0] ;  /* 0x0028b000011a7983 */ /* 0x000ea80000300a00 */
[----:B------:R-:W2:Y:S01]  /*f5cc0*/  LDL.LU.64 R30, [R1+0x28a8] ;  /* 0x0028a800011e7983 */ /* 0x000ea20000300a00 */
[----:B0-----:R-:W-:-:S05]  /*f5cd0*/  PRMT R2, R48, 0x7773, RZ ;  /* 0x0000777330027816 */ /* 0x001fca00000000ff */
[----:B------:R3:W-:Y:S02]  /*f5ce0*/  @P6 STG.E.U8 desc[UR4][R52.64], R2 ;  /* 0x0000000234006986 */ /* 0x0007e4000c101104 */
[----:B---3--:R-:W-:Y:S02]  /*f5cf0*/  PRMT R2, R49, 0x7770, RZ ;  /* 0x0000777031027816 */ /* 0x008fe400000000ff */
[----:B------:R-:W3:Y:S04]  /*f5d00*/  LDL.LU R52, [R1+0x560] ;  /* 0x0005600001347983 */ /* 0x000ee80000300800 */
[----:B------:R-:W2:Y:S04]  /*f5d10*/  LDL.LU.64 R28, [R1+0x28a0] ;  /* 0x0028a000011c7983 */ /* 0x000ea80000300a00 */
[----:B------:R-:W2:Y:S04]  /*f5d20*/  LDL.LU.64 R34, [R1+0x2918] ;  /* 0x0029180001227983 */ /* 0x000ea80000300a00 */
[----:B------:R-:W2:Y:S04]  /*f5d30*/  LDL.LU R53, [R1+0x550] ;  /* 0x0005500001357983 */ /* 0x000ea80000300800 */
[----:B------:R0:W-:Y:S01]  /*f5d40*/  @P0 STG.E.U8 desc[UR4][R36.64], R2 ;  /* 0x0000000224000986 */ /* 0x0001e2000c101104 */
[----:B------:R-:W-:-:S03]  /*f5d50*/  LOP3.LUT P0, RZ, R5, 0x2, RZ, 0xc0, !PT ;  /* 0x0000000205ff7812 */ /* 0x000fc6000780c0ff */
[----:B------:R-:W2:Y:S04]  /*f5d60*/  LDL.LU.64 R32, [R1+0x2910] ;  /* 0x0029100001207983 */ /* 0x000ea80000300a00 */
[----:B------:R-:W2:Y:S01]  /*f5d70*/  LDL.LU.64 R38, [R1+0x2908] ;  /* 0x0029080001267983 */ /* 0x000ea20000300a00 */
[----:B0-----:R-:W-:-:S03]  /*f5d80*/  PRMT R2, R49, 0x7771, RZ ;  /* 0x0000777131027816 */ /* 0x001fc600000000ff */
[----:B------:R-:W2:Y:S04]  /*f5d90*/  LDL.LU.64 R36, [R1+0x2900] ;  /* 0x0029000001247983 */ /* 0x000ea80000300a00 */
[----:B------:R0:W-:Y:S01]  /*f5da0*/  @P0 STG.E.U8 desc[UR4][R60.64], R2 ;  /* 0x000000023c000986 */ /* 0x0001e2000c101104 */
[----:B------:R-:W-:-:S03]  /*f5db0*/  LOP3.LUT P0, RZ, R5, 0x1, RZ, 0xc0, !PT ;  /* 0x0000000105ff7812 */ /* 0x000fc6000780c0ff */
[----:B------:R-:W2:Y:S04]  /*f5dc0*/  LDL.LU.64 R4, [R1+0x2868] ;  /* 0x0028680001047983 */ /* 0x000ea80000300a00 */
[----:B0-----:R-:W3:Y:S01]  /*f5dd0*/  LDL.LU.64 R60, [R1+0x28f8] ;  /* 0x0028f800013c7983 */ /* 0x001ee20000300a00 */
[----:B------:R-:W-:Y:S02]  /*f5de0*/  PRMT R2, R49, 0x7772, RZ ;  /* 0x0000777231027816 */ /* 0x000fe400000000ff */
[C---:B------:R-:W-:Y:S02]  /*f5df0*/  LOP3.LUT P1, RZ, R40.reuse, 0x10000000, RZ, 0xc0, !PT ;  /* 0x1000000028ff7812 */ /* 0x040fe4000782c0ff */
[C---:B------:R-:W-:Y:S02]  /*f5e00*/  LOP3.LUT P2, RZ, R40.reuse, 0x20000000, RZ, 0xc0, !PT ;  /* 0x2000000028ff7812 */ /* 0x040fe4000784c0ff */
[----:B------:R-:W-:-:S02]  /*f5e10*/  LOP3.LUT P3, RZ, R40, 0x40000000, RZ, 0xc0, !PT ;  /* 0x4000000028ff7812 */ /* 0x000fc4000786c0ff */
[----:B------:R-:W-:Y:S01]  /*f5e20*/  LOP3.LUT P4, RZ, R40, 0x80000000, RZ, 0xc0, !PT ;  /* 0x8000000028ff7812 */ /* 0x000fe2000788c0ff */
[----:B----4-:R0:W-:Y:S04]  /*f5e30*/  @P0 STG.E.U8 desc[UR4][R56.64], R2 ;  /* 0x0000000238000986 */ /* 0x0101e8000c101104 */
[----:B0-----:R-:W4:Y:S01]  /*f5e40*/  LDL.LU.64 R56, [R1+0x28f0] ;  /* 0x0028f00001387983 */ /* 0x001f220000300a00 */
[----:B------:R-:W-:-:S03]  /*f5e50*/  PRMT R2, R49, 0x7773, RZ ;  /* 0x0000777331027816 */ /* 0x000fc600000000ff */
[----:B------:R-:W4:Y:S01]  /*f5e60*/  LDL.LU.64 R48, [R1+0x28e8] ;  /* 0x0028e80001307983 */ /* 0x000f220000300a00 */
[----:B------:R-:W-:-:S13]  /*f5e70*/  LOP3.LUT P0, RZ, R6, 0x80000000, RZ, 0xc0, !PT ;  /* 0x8000000006ff7812 */ /* 0x000fda000780c0ff */
[----:B--2---:R0:W-:Y:S01]  /*f5e80*/  @P0 STG.E.U8 desc[UR4][R4.64], R2 ;  /* 0x0000000204000986 */ /* 0x0041e2000c101104 */
        /* <DEDUP_REMOVED lines=13> */
[----:B---3--:R-:W-:-:S11]  /*f5f60*/  PRMT R2, R52, 0x7770, RZ ;  /* 0x0000777034027816 */ /* 0x008fd600000000ff */
[----:B------:R0:W-:Y:S01]  /*f5f70*/  @P0 STG.E.U8 desc[UR4][R28.64], R2 ;  /* 0x000000021c000986 */ /* 0x0001e2000c101104 */
[----:B------:R-:W-:Y:S02]  /*f5f80*/  LOP3.LUT P0, RZ, R6, 0x2000000, RZ, 0xc0, !PT ;  /* 0x0200000006ff7812 */ /* 0x000fe4000780c0ff */
[----:B0-----:R-:W-:-:S11]  /*f5f90*/  PRMT R2, R52, 0x7771, RZ ;  /* 0x0000777134027816 */ /* 0x001fd600000000ff */
[----:B------:R0:W-:Y:S02]  /*f5fa0*/  @P0 STG.E.U8 desc[UR4][R34.64], R2 ;  /* 0x0000000222000986 */ /* 0x0001e4000c101104 */
[----:B0-----:R-:W-:-:S05]  /*f5fb0*/  PRMT R2, R52, 0x7772, RZ ;  /* 0x0000777234027816 */ /* 0x001fca00000000ff */
[----:B------:R0:W-:Y:S02]  /*f5fc0*/  @P1 STG.E.U8 desc[UR4][R32.64], R2 ;  /* 0x0000000220001986 */ /* 0x0001e4000c101104 */
[----:B0-----:R-:W-:Y:S02]  /*f5fd0*/  PRMT R2, R52, 0x7773, RZ ;  /* 0x0000777334027816 */ /* 0x001fe400000000ff */
[----:B------:R-:W2:Y:S04]  /*f5fe0*/  LDL.LU.64 R32, [R1+0x28e0] ;  /* 0x0028e00001207983 */ /* 0x000ea80000300a00 */
[----:B------:R0:W-:Y:S02]  /*f5ff0*/  @P2 STG.E.U8 desc[UR4][R38.64], R2 ;  /* 0x0000000226002986 */ /* 0x0001e4000c101104 */
[----:B0-----:R-:W-:-:S02]  /*f6000*/  PRMT R2, R53, 0x7770, RZ ;  /* 0x0000777035027816 */ /* 0x001fc400000000ff */
[----:B------:R-:W3:Y:S04]  /*f6010*/  LDL.LU.64 R38, [R1+0x28d8] ;  /* 0x0028d80001267983 */ /* 0x000ee80000300a00 */
[----:B------:R0:W-:Y:S02]  /*f6020*/  @P3 STG.E.U8 desc[UR4][R36.64], R2 ;  /* 0x0000000224003986 */ /* 0x0001e4000c101104 */
[----:B0-----:R-:W-:Y:S02]  /*f6030*/  PRMT R2, R53, 0x7771, RZ ;  /* 0x0000777135027816 */ /* 0x001fe400000000ff */
[----:B------:R-:W2:Y:S04]  /*f6040*/  LDL.LU.64 R36, [R1+0x28d0] ;  /* 0x0028d00001247983 */ /* 0x000ea80000300a00 */
[----:B------:R0:W-:Y:S04]  /*f6050*/  @P4 STG.E.U8 desc[UR4][R60.64], R2 ;  /* 0x000000023c004986 */ /* 0x0001e8000c101104 */
[----:B0-----:R-:W2:Y:S01]  /*f6060*/  LDL.LU R61, [R1+0x540] ;  /* 0x00054000013d7983 */ /* 0x001ea20000300800 */
[----:B------:R-:W-:-:S02]  /*f6070*/  LOP3.LUT P5, RZ, R7, 0x1, RZ, 0xc0, !PT ;  /* 0x0000000107ff7812 */ /* 0x000fc400078ac0ff */
[----:B------:R-:W-:Y:S02]  /*f6080*/  LOP3.LUT P6, RZ, R7, 0x2, RZ, 0xc0, !PT ;  /* 0x0000000207ff7812 */ /* 0x000fe400078cc0ff */
[----:B------:R-:W-:-:S09]  /*f6090*/  PRMT R2, R53, 0x7772, RZ ;  /* 0x0000777235027816 */ /* 0x000fd200000000ff */
[----:B----4-:R0:W-:Y:S04]  /*f60a0*/  @P5 STG.E.U8 desc[UR4][R56.64], R2 ;  /* 0x0000000238005986 */ /* 0x0101e8000c101104 */
[----:B0-----:R-:W4:Y:S01]  /*f60b0*/  LDL.LU.64 R56, [R1+0x28c8] ;  /* 0x0028c80001387983 */ /* 0x001f220000300a00 */
[----:B------:R-:W-:-:S03]  /*f60c0*/  PRMT R2, R53, 0x7773, RZ ;  /* 0x0000777335027816 */ /* 0x000fc600000000ff */
[----:B------:R-:W4:Y:S04]  /*f60d0*/  LDL.LU.64 R52, [R1+0x28c0] ;  /* 0x0028c00001347983 */ /* 0x000f280000300a00 */
[----:B------:R0:W-:Y:S04]  /*f60e0*/  @P6 STG.E.U8 desc[UR4][R48.64], R2 ;  /* 0x0000000230006986 */ /* 0x0001e8000c101104 */
[----:B0-----:R-:W4:Y:S04]  /*f60f0*/  LDL.LU.64 R48, [R1+0x28b8] ;  /* 0x0028b80001307983 */ /* 0x001f280000300a00 */
[----:B------:R-:W4:Y:S01]  /*f6100*/  LDL.LU R23, [R1+0x530] ;  /* 0x0005300001177983 */ /* 0x000f220000300800 */
[----:B------:R-:W-:-:S02]  /*f6110*/  LOP3.LUT P0, RZ, R7, 0x4000, RZ, 0xc0, !PT ;  /* 0x0000400007ff7812 */ /* 0x000fc4000780c0ff */
[----:B------:R-:W-:Y:S01]  /*f6120*/  LOP3.LUT R6, R6, 0xfffeffff, RZ, 0xc0, !PT ;  /* 0xfffeffff06067812 */ /* 0x000fe200078ec0ff */
[----:B------:R-:W4:Y:S01]  /*f6130*/  LDL.LU.64 R4, [R1+0x2930] ;  /* 0x0029300001047983 */ /* 0x000f220000300a00 */
[C---:B------:R-:W-:Y:S02]  /*f6140*/  LOP3.LUT P4, RZ, R7.reuse, 0x4, RZ, 0xc0, !PT ;  /* 0x0000000407ff7812 */ /* 0x040fe4000788c0ff */
[----:B------:R-:W-:Y:S01]  /*f6150*/  LOP3.LUT P5, RZ, R7, 0x8, RZ, 0xc0, !PT ;  /* 0x0000000807ff7812 */ /* 0x000fe200078ac0ff */
[----:B------:R-:W4:Y:S04]  /*f6160*/  LDL.LU.64 R20, [R1+0x2928] ;  /* 0x0029280001147983 */ /* 0x000f280000300a00 */
[----:B------:R-:W4:Y:S02]  /*f6170*/  LDL.LU.64 R26, [R1+0x2920] ;  /* 0x00292000011a7983 */ /* 0x000f240000300a00 */
        /* <DEDUP_REMOVED lines=26> */
[----:B------:R-:W-:Y:S02]  /*f6320*/  LOP3.LUT P0, RZ, R7, 0x20, RZ, 0xc0, !PT ;  /* 0x0000002007ff7812 */ /* 0x000fe4000780c0ff */
[----:B--2---:R-:W-:-:S05]  /*f6330*/  PRMT R2, R61, 0x7770, RZ ;  /* 0x000077703d027816 */ /* 0x004fca00000000ff */
[----:B------:R0:W-:Y:S02]  /*f6340*/  @P4 STG.E.U8 desc[UR4][R32.64], R2 ;  /* 0x0000000220004986 */ /* 0x0001e4000c101104 */
[----:B0-----:R-:W-:-:S05]  /*f6350*/  PRMT R2, R61, 0x7771, RZ ;  /* 0x000077713d027816 */ /* 0x001fca00000000ff */
[----:B---3--:R0:W-:Y:S04]  /*f6360*/  @P5 STG.E.U8 desc[UR4][R38.64], R2 ;  /* 0x0000000226005986 */ /* 0x0081e8000c101104 */
[----:B0-----:R-:W2:Y:S04]  /*f6370*/  LDL.LU R38, [R1+0x520] ;  /* 0x0005200001267983 */ /* 0x001ea80000300800 */
[----:B------:R-:W3:Y:S04]  /*f6380*/  LDL.LU.64 R24, [R1+0x2998] ;  /* 0x0029980001187983 */ /* 0x000ee80000300a00 */
[----:B------:R-:W3:Y:S04]  /*f6390*/  LDL.LU.64 R30, [R1+0x2990] ;  /* 0x00299000011e7983 */ /* 0x000ee80000300a00 */
[----:B------:R-:W3:Y:S01]  /*f63a0*/  LDL.LU.64 R28, [R1+0x2988] ;  /* 0x00298800011c7983 */ /* 0x000ee20000300a00 */
[----:B------:R-:W-:-:S03]  /*f63b0*/  PRMT R2, R61, 0x7772, RZ ;  /* 0x000077723d027816 */ /* 0x000fc600000000ff */
[----:B------:R-:W3:Y:S04]  /*f63c0*/  LDL.LU.64 R34, [R1+0x2980] ;  /* 0x0029800001227983 */ /* 0x000ee80000300a00 */
[----:B------:R-:W3:Y:S04]  /*f63d0*/  LDL.LU.64 R32, [R1+0x2978] ;  /* 0x0029780001207983 */ /* 0x000ee80000300a00 */
[----:B------:R0:W-:Y:S02]  /*f63e0*/  @P6 STG.E.U8 desc[UR4][R36.64], R2 ;  /* 0x0000000224006986 */ /* 0x0001e4000c101104 */
[----:B0-----:R-:W-:-:S02]  /*f63f0*/  PRMT R2, R61, 0x7773, RZ ;  /* 0x000077733d027816 */ /* 0x001fc400000000ff */
[----:B------:R-:W3:Y:S04]  /*f6400*/  LDL.LU.64 R36, [R1+0x2970] ;  /* 0x0029700001247983 */ /* 0x000ee80000300a00 */
[----:B------:R-:W3:Y:S04]  /*f6410*/  LDL.LU.64 R60, [R1+0x2968] ;  /* 0x00296800013c7983 */ /* 0x000ee80000300a00 */
[----:B------:R-:W3:Y:S04]  /*f6420*/  LDL.LU R39, [R1+0x500] ;  /* 0x0005000001277983 */ /* 0x000ee80000300800 */
[----:B----4-:R0:W-:Y:S01]  /*f6430*/  @P0 STG.E.U8 desc[UR4][R56.64], R2 ;  /* 0x0000000238000986 */ /* 0x0101e2000c101104 */
[----:B------:R-:W-:-:S03]  /*f6440*/  LOP3.LUT P0, RZ, R6, 0x1000000, RZ, 0xc0, !PT ;  /* 0x0100000006ff7812 */ /* 0x000fc6000780c0ff */
[----:B0-----:R-:W4:Y:S01]  /*f6450*/  LDL.LU.64 R56, [R1+0x2960] ;  /* 0x0029600001387983 */ /* 0x001f220000300a00 */
[----:B------:R-:W-:-:S09]  /*f6460*/  PRMT R2, R23, 0x7770, RZ ;  /* 0x0000777017027816 */ /* 0x000fd200000000ff */
        /* <DEDUP_REMOVED lines=8> */
[----:B------:R0:W-:Y:S01]  /*f64f0*/  @P0 STG.E.U8 desc[UR4][R4.64], R2 ;  /* 0x0000000204000986 */ /* 0x0001e2000c101104 */
[----:B------:R-:W-:Y:S02]  /*f6500*/  LOP3.LUT P0, RZ, R6, 0x200000, RZ, 0xc0, !PT ;  /* 0x0020000006ff7812 */ /* 0x000fe4000780c0ff */
[----:B0-----:R-:W-:-:S11]  /*f6510*/  PRMT R2, R23, 0x7773, RZ ;  /* 0x0000777317027816 */ /* 0x001fd600000000ff */
        /* <DEDUP_REMOVED lines=30> */
[----:B----4-:R0:W-:Y:S02]  /*f6700*/  @P4 STG.E.U8 desc[UR4][R56.64], R2 ;  /* 0x0000000238004986 */ /* 0x0101e4000c101104 */
        /* <DEDUP_REMOVED lines=8> */
[----:B------:R-:W4:Y:S01]  /*f6790*/  LDL.LU.64 R52, [R1+0x29a8] ;  /* 0x0029a80001347983 */ /* 0x000f220000300a00 */
[----:B------:R-:W-:-:S02]  /*f67a0*/  LOP3.LUT P4, RZ, R7, 0x200000, RZ, 0xc0, !PT ;  /* 0x0020000007ff7812 */ /* 0x000fc4000788c0ff */
[----:B------:R-:W-:Y:S01]  /*f67b0*/  PRMT R2, R39, 0x7773, RZ ;  /* 0x0000777327027816 */ /* 0x000fe200000000ff */
[----:B------:R-:W4:Y:S01]  /*f67c0*/  LDL.LU R32, [R1+0x564] ;  /* 0x0005640001207983 */ /* 0x000f220000300800 */
        /* <DEDUP_REMOVED lines=22> */
[----:B------:R-:W-:Y:S02]  /*f6930*/  PRMT R2, R46, 0x7770, RZ ;  /* 0x000077702e027816 */ /* 0x000fe400000000ff */
[----:B------:R-:W-:-:S03]  /*f6940*/  LOP3.LUT R6, R6, 0xffffefff, RZ, 0xc0, !PT ;  /* 0xffffefff06067812 */ /* 0x000fc600078ec0ff */
[----:B----4-:R0:W-:Y:S06]  /*f6950*/  @P5 STG.E.U8 desc[UR4][R60.64], R2 ;  /* 0x000000023c005986 */ /* 0x0101ec000c101104 */
[----:B------:R-:W-:Y:S02]  /*f6960*/  @P0 LOP3.LUT R6, R6, 0x1000, RZ, 0xfc, !PT ;  /* 0x0000100006060812 */ /* 0x000fe400078efcff */
[----:B------:R-:W-:Y:S01]  /*f6970*/  LOP3.LUT P0, RZ, R7, 0x8000000, RZ, 0xc0, !PT ;  /* 0x0800000007ff7812 */ /* 0x000fe2000780c0ff */
[----:B0-----:R-:W4:Y:S04]  /*f6980*/  LDL.LU R60, [R1+0x554] ;  /* 0x00055400013c7983 */ /* 0x001f280000300800 */
[----:B------:R-:W4:Y:S01]  /*f6990*/  LDL.LU.64 R20, [R1+0x2a08] ;  /* 0x002a080001147983 */ /* 0x000f220000300a00 */
[----:B------:R-:W-:-:S03]  /*f69a0*/  LOP3.LUT R6, R6, 0xffffdfff, RZ, 0xc0, !PT ;  /* 0xffffdfff06067812 */ /* 0x000fc600078ec0ff */
[----:B------:R-:W4:Y:S04]  /*f69b0*/  LDL.LU.64 R26, [R1+0x2a00] ;  /* 0x002a0000011a7983 */ /* 0x000f280000300a00 */
[----:B------:R-:W4:Y:S01]  /*f69c0*/  LDL.LU.64 R24, [R1+0x29f8] ;  /* 0x0029f80001187983 */ /* 0x000f220000300a00 */
[----:B------:R-:W-:-:S03]  /*f69d0*/  PRMT R2, R46, 0x7771, RZ ;  /* 0x000077712e027816 */ /* 0x000fc600000000ff */
[----:B------:R-:W4:Y:S04]  /*f69e0*/  LDL.LU.64 R30, [R1+0x29f0] ;  /* 0x0029f000011e7983 */ /* 0x000f280000300a00 */
[----:B------:R-:W4:Y:S01]  /*f69f0*/  LDL.LU R61, [R1+0x544] ;  /* 0x00054400013d7983 */ /* 0x000f220000300800 */
        /* <DEDUP_REMOVED lines=9> */
[----:B0-----:R-:W-:-:S11]  /*f6a90*/  PRMT R2, R46, 0x7772, RZ ;  /* 0x000077722e027816 */ /* 0x001fd600000000ff */
[----:B------:R0:W-:Y:S01]  /*f6aa0*/  @P0 STG.E.U8 desc[UR4][R56.64], R2 ;  /* 0x0000000238000986 */ /* 0x0001e2000c101104 */
[----:B------:R-:W-:Y:S02]  /*f6ab0*/  LOP3.LUT P0, RZ, R6, 0x8000, RZ, 0xc0, !PT ;  /* 0x0000800006ff7812 */ /* 0x000fe4000780c0ff */
[----:B0-----:R-:W-:Y:S02]  /*f6ac0*/  PRMT R2, R46, 0x7773, RZ ;  /* 0x000077732e027816 */ /* 0x001fe400000000ff */
[----:B------:R-:W4:Y:S04]  /*f6ad0*/  LDL.LU R46, [R1+0x5680] ;  /* 0x00568000012e7983 */ /* 0x000f280000300800 */
[----:B------:R-:W4:Y:S04]  /*f6ae0*/  LDL.LU.64 R28, [R1+0x29e8] ;  /* 0x0029e800011c7983 */ /* 0x000f280000300a00 */
[----:B------:R-:W4:Y:S04]  /*f6af0*/  LDL.LU.64 R34, [R1+0x29e0] ;  /* 0x0029e00001227983 */ /* 0x000f280000300a00 */
[----:B------:R-:W4:Y:S04]  /*f6b00*/  LDL.LU.64 R38, [R1+0x29d8] ;  /* 0x0029d80001267983 */ /* 0x000f280000300a00 */
[----:B------:R-:W4:Y:S04]  /*f6b10*/  LDL.LU.64 R36, [R1+0x29d0] ;  /* 0x0029d00001247983 */ /* 0x000f280000300a00 */
[----:B------:R0:W-:Y:S01]  /*f6b20*/  @P0 STG.E.U8 desc[UR4][R52.64], R2 ;  /* 0x0000000234000986 */ /* 0x0001e2000c101104 */
[----:B------:R-:W-:-:S03]  /*f6b30*/  LOP3.LUT P0, RZ, R6, 0x4000, RZ, 0xc0, !PT ;  /* 0x0000400006ff7812 */ /* 0x000fc6000780c0ff */
[----:B------:R-:W4:Y:S04]  /*f6b40*/  LDL.LU R33, [R1+0x534] ;  /* 0x0005340001217983 */ /* 0x000f280000300800 */
[----:B------:R-:W4:Y:S01]  /*f6b50*/  LDL.LU.64 R56, [R1+0x29c8] ;  /* 0x0029c80001387983 */ /* 0x000f220000300a00 */
[----:B0-----:R-:W-:-:S03]  /*f6b60*/  PRMT R2, R32, 0x7770, RZ ;  /* 0x0000777020027816 */ /* 0x001fc600000000ff */
[----:B------:R-:W4:Y:S04]  /*f6b70*/  LDL.LU.64 R52, [R1+0x29c0] ;  /* 0x0029c00001347983 */ /* 0x000f280000300a00 */
        /* <DEDUP_REMOVED lines=30> */
[C---:B0-----:R-:W-:Y:S02]  /*f6d60*/  PRMT R2, R61.reuse, 0x7771, RZ ;  /* 0x000077713d027816 */ /* 0x041fe400000000ff */
[----:B------:R-:W-:Y:S01]  /*f6d70*/  LOP3.LUT P6, RZ, R44, 0x80, RZ, 0xc0, !PT ;  /* 0x000000802cff7812 */ /* 0x000fe200078cc0ff */
[----:B------:R-:W2:Y:S04]  /*f6d80*/  LDL.LU.64 R34, [R1+0x2a30] ;  /* 0x002a300001227983 */ /* 0x000ea80000300a00 */
[----:B------:R0:W-:Y:S02]  /*f6d90*/  @P2 STG.E.U8 desc[UR4][R38.64], R2 ;  /* 0x0000000226002986 */ /* 0x0001e4000c101104 */
[----:B0-----:R-:W-:-:S02]  /*f6da0*/  PRMT R2, R61, 0x7772, RZ ;  /* 0x000077723d027816 */ /* 0x001fc400000000ff */
[----:B------:R-:W4:Y:S04]  /*f6db0*/  LDL.LU.64 R38, [R1+0x2a28] ;  /* 0x002a280001267983 */ /* 0x000f280000300a00 */
[----:B------:R0:W-:Y:S02]  /*f6dc0*/  @P3 STG.E.U8 desc[UR4][R36.64], R2 ;  /* 0x0000000224003986 */ /* 0x0001e4000c101104 */
[----:B0-----:R-:W-:Y:S02]  /*f6dd0*/  PRMT R2, R61, 0x7773, RZ ;  /* 0x000077733d027816 */ /* 0x001fe400000000ff */
[----:B------:R-:W4:Y:S04]  /*f6de0*/  LDL.LU.64 R36, [R1+0x2a20] ;  /* 0x002a200001247983 */ /* 0x000f280000300a00 */
[----:B------:R-:W4:Y:S04]  /*f6df0*/  LDL.LU.64 R60, [R1+0x2a98] ;  /* 0x002a9800013c7983 */ /* 0x000f280000300a00 */
[----:B------:R0:W-:Y:S02]  /*f6e00*/  @P4 STG.E.U8 desc[UR4][R56.64], R2 ;  /* 0x0000000238004986 */ /* 0x0001e4000c101104 */
[----:B0-----:R-:W-:-:S02]  /*f6e10*/  PRMT R2, R33, 0x7770, RZ ;  /* 0x0000777021027816 */ /* 0x001fc400000000ff */
[----:B------:R-:W4:Y:S04]  /*f6e20*/  LDL.LU.64 R56, [R1+0x2a90] ;  /* 0x002a900001387983 */ /* 0x000f280000300a00 */
[----:B------:R0:W-:Y:S02]  /*f6e30*/  @P5 STG.E.U8 desc[UR4][R52.64], R2 ;  /* 0x0000000234005986 */ /* 0x0001e4000c101104 */
[----:B0-----:R-:W-:-:S05]  /*f6e40*/  PRMT R2, R33, 0x7771, RZ ;  /* 0x0000777121027816 */ /* 0x001fca00000000ff */
[----:B---3--:R0:W-:Y:S04]  /*f6e50*/  @P6 STG.E.U8 desc[UR4][R48.64], R2 ;  /* 0x0000000230006986 */ /* 0x0081e8000c101104 */
[----:B0-----:R-:W3:Y:S04]  /*f6e60*/  LDL.LU R48, [R1+0x524] ;  /* 0x0005240001307983 */ /* 0x001ee80000300800 */
[----:B------:R-:W3:Y:S01]  /*f6e70*/  LDL.LU.64 R52, [R1+0x2a88] ;  /* 0x002a880001347983 */ /* 0x000ee20000300a00 */
[----:B------:R-:W-:Y:S02]  /*f6e80*/  LOP3.LUT P0, RZ, R44, 0x100000, RZ, 0xc0, !PT ;  /* 0x001000002cff7812 */ /* 0x000fe4000780c0ff */
[----:B------:R-:W-:Y:S01]  /*f6e90*/  LOP3.LUT R7, R7, 0xbfffffff, RZ, 0xc0, !PT ;  /* 0xbfffffff07077812 */ /* 0x000fe200078ec0ff */
[----:B------:R-:W3:Y:S04]  /*f6ea0*/  LDL.LU R49, [R1+0x514] ;  /* 0x0005140001317983 */ /* 0x000ee80000300800 */
[----:B------:R-:W3:Y:S01]  /*f6eb0*/  LDL.LU.64 R22, [R1+0x2a80] ;  /* 0x002a800001167983 */ /* 0x000ee20000300a00 */
[----:B------:R-:W-:-:S03]  /*f6ec0*/  LOP3.LUT R6, R6, 0xfffffffe, RZ, 0xc0, !PT ;  /* 0xfffffffe06067812 */ /* 0x000fc600078ec0ff */
[----:B------:R-:W3:Y:S04]  /*f6ed0*/  LDL.LU.64 R20, [R1+0x2a78] ;  /* 0x002a780001147983 */ /* 0x000ee80000300a00 */
[----:B------:R-:W3:Y:S04]  /*f6ee0*/  LDL.LU.64 R26, [R1+0x2a70] ;  /* 0x002a7000011a7983 */ /* 0x000ee80000300a00 */
[----:B------:R-:W3:Y:S04]  /*f6ef0*/  LDL.LU.64 R24, [R1+0x2a68] ;  /* 0x002a680001187983 */ /* 0x000ee80000300a00 */
[----:B------:R-:W3:Y:S01]  /*f6f00*/  LDL.LU.64 R30, [R1+0x2a60] ;  /* 0x002a6000011e7983 */ /* 0x000ee20000300a00 */
[----:B------:R-:W-:-:S03]  /*f6f10*/  LOP3.LUT P4, RZ, R44, 0x100, RZ, 0xc0, !PT ;  /* 0x000001002cff7812 */ /* 0x000fc6000788c0ff */
[----:B------:R-:W3:Y:S01]  /*f6f20*/  LDL.LU.64 R28, [R1+0x2a58] ;  /* 0x002a5800011c7983 */ /* 0x000ee20000300a00 */
[----:B------:R-:W-:Y:S02]  /*f6f30*/  @P0 LOP3.LUT R7, R7, 0x40000000, RZ, 0xfc, !PT ;  /* 0x4000000007070812 */ /* 0x000fe400078efcff */
[----:B------:R-:W-:Y:S02]  /*f6f40*/  LOP3.LUT P0, RZ, R44, 0x80000, RZ, 0xc0, !PT ;  /* 0x000800002cff7812 */ /* 0x000fe4000780c0ff */
[----:B------:R-:W-:-:S11]  /*f6f50*/  LOP3.LUT R7, R7, 0x7fffffff, RZ, 0xc0, !PT ;  /* 0x7fffffff07077812 */ /* 0x000fd600078ec0ff */
[----:B------:R-:W-:Y:S02]  /*f6f60*/  @P0 LOP3.LUT R7, R7, 0x80000000, RZ, 0xfc, !PT ;  /* 0x8000000007070812 */ /* 0x000fe400078efcff */
[----:B------:R-:W-:-:S13]  /*f6f70*/  LOP3.LUT P0, RZ, R44, 0x40000, RZ, 0xc0, !PT ;  /* 0x000400002cff7812 */ /* 0x000fda000780c0ff */
        /* <DEDUP_REMOVED lines=18> */
[C---:B------:R-:W-:Y:S02]  /*f70a0*/  LOP3.LUT P0, RZ, R44.reuse, 0x1000, RZ, 0xc0, !PT ;  /* 0x000010002cff7812 */ /* 0x040fe4000780c0ff */
[----:B------:R-:W-:Y:S02]  /*f70b0*/  LOP3.LUT P6, RZ, R44, 0x400, RZ, 0xc0, !PT ;  /* 0x000004002cff7812 */ /* 0x000fe400078cc0ff */
[----:B------:R-:W-:-:S09]  /*f70c0*/  LOP3.LUT R6, R6, 0xffffffbf, RZ, 0xc0, !PT ;  /* 0xffffffbf06067812 */ /* 0x000fd200078ec0ff */
[----:B------:R-:W-:Y:S02]  /*f70d0*/  @P0 LOP3.LUT R6, R6, 0x40, RZ, 0xfc, !PT ;  /* 0x0000004006060812 */ /* 0x000fe400078efcff */
[----:B------:R-:W-:Y:S01]  /*f70e0*/  LOP3.LUT P0, RZ, R44, 0x800, RZ, 0xc0, !PT ;  /* 0x000008002cff7812 */ /* 0x000fe2000780c0ff */
[----:B--2---:R0:W-:Y:S04]  /*f70f0*/  @P4 STG.E.U8 desc[UR4][R34.64], R2 ;  /* 0x0000000222004986 */ /* 0x0041e8000c101104 */
[----:B0-----:R-:W2:Y:S01]  /*f7100*/  LDL.LU.64 R34, [R1+0x2a50] ;  /* 0x002a500001227983 */ /* 0x001ea20000300a00 */
[----:B------:R-:W-:-:S03]  /*f7110*/  PRMT R2, R33, 0x7773, RZ ;  /* 0x0000777321027816 */ /* 0x000fc600000000ff */
[----:B------:R-:W2:Y:S04]  /*f7120*/  LDL.LU.64 R32, [R1+0x2a48] ;  /* 0x002a480001207983 */ /* 0x000ea80000300a00 */
[----:B----4-:R0:W-:Y:S04]  /*f7130*/  @P5 STG.E.U8 desc[UR4][R38.64], R2 ;  /* 0x0000000226005986 */ /* 0x0101e8000c101104 */
[----:B0-----:R-:W4:Y:S01]  /*f7140*/  LDL.LU.64 R38, [R1+0x2a40] ;  /* 0x002a400001267983 */ /* 0x001f220000300a00 */
[----:B---3--:R-:W-:-:S05]  /*f7150*/  PRMT R2, R48, 0x7770, RZ ;  /* 0x0000777030027816 */ /* 0x008fca00000000ff */
[----:B------:R0:W-:Y:S02]  /*f7160*/  @P6 STG.E.U8 desc[UR4][R36.64], R2 ;  /* 0x0000000224006986 */ /* 0x0001e4000c101104 */
[----:B0-----:R-:W-:Y:S02]  /*f7170*/  PRMT R2, R48, 0x7771, RZ ;  /* 0x0000777130027816 */ /* 0x001fe400000000ff */
[----:B------:R-:W3:Y:S04]  /*f7180*/  LDL.LU.64 R36, [R1+0x2a38] ;  /* 0x002a380001247983 */ /* 0x000ee80000300a00 */
[----:B------:R0:W-:Y:S04]  /*f7190*/  @P0 STG.E.U8 desc[UR4][R60.64], R2 ;  /* 0x000000023c000986 */ /* 0x0001e8000c101104 */
[----:B0-----:R-:W3:Y:S01]  /*f71a0*/  LDL.LU.64 R60, [R1+0x2ab0] ;  /* 0x002ab000013c7983 */ /* 0x001ee20000300a00 */
[----:B------:R-:W-:-:S02]  /*f71b0*/  LOP3.LUT P0, RZ, R6, 0x40, RZ, 0xc0, !PT ;  /* 0x0000004006ff7812 */ /* 0x000fc4000780c0ff */
[----:B------:R-:W-:-:S11]  /*f71c0*/  PRMT R2, R48, 0x7772, RZ ;  /* 0x0000777230027816 */ /* 0x000fd600000000ff */
[----:B------:R0:W-:Y:S01]  /*f71d0*/  @P0 STG.E.U8 desc[UR4][R56.64], R2 ;  /* 0x0000000238000986 */ /* 0x0001e2000c101104 */
[----:B------:R-:W-:Y:S02]  /*f71e0*/  LOP3.LUT P0, RZ, R6, 0x20, RZ, 0xc0, !PT ;  /* 0x0000002006ff7812 */ /* 0x000fe4000780c0ff */
[----:B0-----:R-:W-:Y:S01]  /*f71f0*/  PRMT R2, R48, 0x7773, RZ ;  /* 0x0000777330027816 */ /* 0x001fe200000000ff */
[----:B------:R-:W3:Y:S10]  /*f7200*/  LDL.LU.64 R56, [R1+0x2aa8] ;  /* 0x002aa80001387983 */ /* 0x000ef40000300a00 */
[----:B------:R0:W-:Y:S04]  /*f7210*/  @P0 STG.E.U8 desc[UR4][R52.64], R2 ;  /* 0x0000000234000986 */ /* 0x0001e8000c101104 */
[----:B0-----:R-:W3:Y:S04]  /*f7220*/  LDL.LU.64 R52, [R1+0x2aa0] ;  /* 0x002aa00001347983 */ /* 0x001ee80000300a00 */
[----:B------:R-:W3:Y:S01]  /*f7230*/  LDL.LU R48, [R1+0x568] ;  /* 0x0005680001307983 */ /* 0x000ee20000300800 */
        /* <DEDUP_REMOVED lines=22> */
[----:B--2---:R0:W-:Y:S01]  /*f73a0*/  @P0 STG.E.U8 desc[UR4][R34.64], R2 ;  /* 0x0000000222000986 */ /* 0x0041e2000c101104 */
[C---:B------:R-:W-:Y:S02]  /*f73b0*/  LOP3.LUT P3, RZ, R44.reuse, 0x800000, RZ, 0xc0, !PT ;  /* 0x008000002cff7812 */ /* 0x040fe4000786c0ff */
[----:B------:R-:W-:Y:S02]  /*f73c0*/  LOP3.LUT P4, RZ, R44, 0x1000000, RZ, 0xc0, !PT ;  /* 0x010000002cff7812 */ /* 0x000fe4000788c0ff */
[----:B0-----:R-:W-:Y:S02]  /*f73d0*/  PRMT R2, R46, 0x7773, RZ ;  /* 0x000077732e027816 */ /* 0x001fe400000000ff */
[----:B------:R-:W2:Y:S04]  /*f73e0*/  LDL.LU R46, [R1+0x567c] ;  /* 0x00567c00012e7983 */ /* 0x000ea80000300800 */
[----:B------:R0:W-:Y:S02]  /*f73f0*/  @P1 STG.E.U8 desc[UR4][R32.64], R2 ;  /* 0x0000000220001986 */ /* 0x0001e4000c101104 */
[----:B0-----:R-:W-:-:S05]  /*f7400*/  PRMT R2, R45, 0x7770, RZ ;  /* 0x000077702d027816 */ /* 0x001fca00000000ff */
[----:B----4-:R0:W-:Y:S02]  /*f7410*/  @P2 STG.E.U8 desc[UR4][R38.64], R2 ;  /* 0x0000000226002986 */ /* 0x0101e4000c101104 */
[----:B0-----:R-:W-:-:S05]  /*f7420*/  PRMT R2, R45, 0x7771, RZ ;  /* 0x000077712d027816 */ /* 0x001fca00000000ff */
[----:B---3--:R0:W-:Y:S02]  /*f7430*/  @P3 STG.E.U8 desc[UR4][R36.64], R2 ;  /* 0x0000000224003986 */ /* 0x0081e4000c101104 */
[----:B0-----:R-:W-:-:S05]  /*f7440*/  PRMT R2, R45, 0x7772, RZ ;  /* 0x000077722d027816 */ /* 0x001fca00000000ff */
[----:B------:R0:W-:Y:S02]  /*f7450*/  @P4 STG.E.U8 desc[UR4][R60.64], R2 ;  /* 0x000000023c004986 */ /* 0x0001e4000c101104 */
[----:B0-----:R-:W-:Y:S02]  /*f7460*/  PRMT R2, R45, 0x7773, RZ ;  /* 0x000077732d027816 */ /* 0x001fe400000000ff */
[----:B------:R-:W3:Y:S04]  /*f7470*/  LDL.LU R45, [R1+0x5678] ;  /* 0x00567800012d7983 */ /* 0x000ee80000300800 */
[----:B------:R-:W4:Y:S01]  /*f7480*/  LDL.LU.64 R38, [R1+0x2b18] ;  /* 0x002b180001267983 */ /* 0x000f220000300a00 */
[C---:B------:R-:W-:Y:S02]  /*f7490*/  LOP3.LUT P5, RZ, R44.reuse, 0x2000000, RZ, 0xc0, !PT ;  /* 0x020000002cff7812 */ /* 0x040fe400078ac0ff */
[----:B------:R-:W-:Y:S01]  /*f74a0*/  LOP3.LUT P6, RZ, R44, 0x4000000, RZ, 0xc0, !PT ;  /* 0x040000002cff7812 */ /* 0x000fe200078cc0ff */
[----:B------:R-:W2:Y:S04]  /*f74b0*/  LDL.LU.64 R32, [R1+0x2b10] ;  /* 0x002b100001207983 */ /* 0x000ea80000300a00 */
[----:B------:R-:W2:Y:S04]  /*f74c0*/  LDL.LU.64 R36, [R1+0x2b08] ;  /* 0x002b080001247983 */ /* 0x000ea80000300a00 */
[----:B------:R-:W2:Y:S04]  /*f74d0*/  LDL.LU.64 R60, [R1+0x2b00] ;  /* 0x002b0000013c7983 */ /* 0x000ea80000300a00 */
[----:B------:R0:W-:Y:S04]  /*f74e0*/  @P5 STG.E.U8 desc[UR4][R56.64], R2 ;  /* 0x0000000238005986 */ /* 0x0001e8000c101104 */
[----:B0-----:R-:W2:Y:S01]  /*f74f0*/  LDL.LU.64 R56, [R1+0x2af8] ;  /* 0x002af80001387983 */ /* 0x001ea20000300a00 */
[----:B------:R-:W-:-:S05]  /*f7500*/  PRMT R2, R48, 0x7770, RZ ;  /* 0x0000777030027816 */ /* 0x000fca00000000ff */
[----:B------:R0:W-:Y:S04]  /*f7510*/  @P6 STG.E.U8 desc[UR4][R52.64], R2 ;  /* 0x0000000234006986 */ /* 0x0001e8000c101104 */
[----:B0-----:R-:W2:Y:S04]  /*f7520*/  LDL.LU.64 R52, [R1+0x2af0] ;  /* 0x002af00001347983 */ /* 0x001ea80000300a00 */
[----:B------:R-:W2:Y:S01]  /*f7530*/  LDL.LU R49, [R1+0x558] ;  /* 0x0005580001317983 */ /* 0x000ea20000300800 */
[----:B------:R-:W-:Y:S02]  /*f7540*/  LOP3.LUT R7, R7, 0xffdfffff, RZ, 0xc0, !PT ;  /* 0xffdfffff07077812 */ /* 0x000fe400078ec0ff */
[----:B------:R-:W-:Y:S01]  /*f7550*/  LOP3.LUT P4, RZ, R44, 0x8000000, RZ, 0xc0, !PT ;  /* 0x080000002cff7812 */ /* 0x000fe2000788c0ff */
[----:B------:R-:W2:Y:S01]  /*f7560*/  LDL.LU.64 R22, [R1+0x2ae8] ;  /* 0x002ae80001167983 */ /* 0x000ea20000300a00 */
[----:B------:R-:W-:-:S02]  /*f7570*/  PRMT R2, R48, 0x7771, RZ ;  /* 0x0000777130027816 */ /* 0x000fc400000000ff */
[C---:B------:R-:W-:Y:S02]  /*f7580*/  LOP3.LUT P5, RZ, R44.reuse, 0x10000000, RZ, 0xc0, !PT ;  /* 0x100000002cff7812 */ /* 0x040fe400078ac0ff */
[----:B------:R-:W-:Y:S02]  /*f7590*/  LOP3.LUT P6, RZ, R44, 0x20000000, RZ, 0xc0, !PT ;  /* 0x200000002cff7812 */ /* 0x000fe400078cc0ff */
[----:B---3--:R-:W-:-:S13]  /*f75a0*/  LOP3.LUT P0, RZ, R45, 0x80, RZ, 0xc0, !PT ;  /* 0x000000802dff7812 */ /* 0x008fda000780c0ff */
        /* <DEDUP_REMOVED lines=12> */
[----:B0-----:R-:W3:Y:S01]  /*f7670*/  LDL.LU R38, [R1+0x548] ;  /* 0x0005480001267983 */ /* 0x001ee20000300800 */
[----:B------:R-:W-:-:S03]  /*f7680*/  LOP3.LUT R7, R7, 0xfdffffff, RZ, 0xc0, !PT ;  /* 0xfdffffff07077812 */ /* 0x000fc600078ec0ff */
[----:B------:R-:W4:Y:S04]  /*f7690*/  LDL.LU.64 R20, [R1+0x2ae0] ;  /* 0x002ae00001147983 */ /* 0x000f280000300a00 */
[----:B------:R-:W4:Y:S04]  /*f76a0*/  LDL.LU.64 R26, [R1+0x2ad8] ;  /* 0x002ad800011a7983 */ /* 0x000f280000300a00 */
[----:B------:R-:W4:Y:S04]  /*f76b0*/  LDL.LU.64 R24, [R1+0x2ad0] ;  /* 0x002ad00001187983 */ /* 0x000f280000300a00 */
[----:B------:R-:W4:Y:S04]  /*f76c0*/  LDL.LU.64 R30, [R1+0x2ac8] ;  /* 0x002ac800011e7983 */ /* 0x000f280000300a00 */
[----:B------:R-:W4:Y:S01]  /*f76d0*/  LDL.LU R39, [R1+0x538] ;  /* 0x0005380001277983 */ /* 0x000f220000300800 */
        /* <DEDUP_REMOVED lines=15> */
[----:B--2---:R0:W-:Y:S10]  /*f77d0*/  @P5 STG.E.U8 desc[UR4][R32.64], R2 ;  /* 0x0000000220005986 */ /* 0x0041f4000c101104 */
[----:B------:R-:W-:-:S02]  /*f77e0*/  @P0 LOP3.LUT R7, R7, 0x20000000, RZ, 0xfc, !PT ;  /* 0x2000000007070812 */ /* 0x000fc400078efcff */
[----:B------:R-:W-:Y:S02]  /*f77f0*/  LOP3.LUT P0, RZ, R44, 0x40000000, RZ, 0xc0, !PT ;  /* 0x400000002cff7812 */ /* 0x000fe4000780c0ff */
[----:B0-----:R-:W-:Y:S01]  /*f7800*/  PRMT R2, R48, 0x7773, RZ ;  /* 0x0000777330027816 */ /* 0x001fe200000000ff */
[----:B------:R-:W2:Y:S04]  /*f7810*/  LDL.LU.64 R32, [R1+0x2b30] ;  /* 0x002b300001207983 */ /* 0x000ea80000300a00 */
[----:B------:R0:W-:Y:S02]  /*f7820*/  @P6 STG.E.U8 desc[UR4][R36.64], R2 ;  /* 0x0000000224006986 */ /* 0x0001e4000c101104 */
[----:B0-----:R-:W-:Y:S02]  /*f7830*/  PRMT R2, R49, 0x7770, RZ ;  /* 0x0000777031027816 */ /* 0x001fe400000000ff */
[----:B------:R-:W2:Y:S04]  /*f7840*/  LDL.LU.64 R36, [R1+0x2b28] ;  /* 0x002b280001247983 */ /* 0x000ea80000300a00 */
[----:B------:R0:W-:Y:S01]  /*f7850*/  @P0 STG.E.U8 desc[UR4][R60.64], R2 ;  /* 0x000000023c000986 */ /* 0x0001e2000c101104 */
[----:B------:R-:W-:-:S02]  /*f7860*/  LOP3.LUT P0, RZ, R7, 0x20000000, RZ, 0xc0, !PT ;  /* 0x2000000007ff7812 */ /* 0x000fc4000780c0ff */
        /* <DEDUP_REMOVED lines=18> */
[----:B---3--:R-:W-:-:S05]  /*f7990*/  PRMT R2, R38, 0x7770, RZ ;  /* 0x0000777026027816 */ /* 0x008fca00000000ff */
        /* <DEDUP_REMOVED lines=30> */
[----:B------:R-:W2:Y:S04]  /*f7b80*/  LDL.LU.64 R36, [R1+0x2b70] ;  /* 0x002b700001247983 */ /* 0x000ea80000300a00 */
[----:B------:R-:W2:Y:S04]  /*f7b90*/  LDL.LU R61, [R1+0x518] ;  /* 0x00051800013d7983 */ /* 0x000ea80000300800 */
[----:B------:R-:W3:Y:S01]  /*f7ba0*/  LDL.LU.64 R52, [R1+0x2b68] ;  /* 0x002b680001347983 */ /* 0x000ee20000300a00 */
[----:B------:R-:W-:-:S03]  /*f7bb0*/  LOP3.LUT P6, RZ, R45, 0x2000, RZ, 0xc0, !PT ;  /* 0x000020002dff7812 */ /* 0x000fc600078cc0ff */
[----:B------:R-:W4:Y:S10]  /*f7bc0*/  LDL.LU.64 R56, [R1+0x2b60] ;  /* 0x002b600001387983 */ /* 0x000f340000300a00 */
[----:B------:R0:W-:Y:S04]  /*f7bd0*/  @P6 STG.E.U8 desc[UR4][R48.64], R2 ;  /* 0x0000000230006986 */ /* 0x0001e8000c101104 */
[----:B0-----:R-:W4:Y:S04]  /*f7be0*/  LDL.LU.64 R48, [R1+0x2b58] ;  /* 0x002b580001307983 */ /* 0x001f280000300a00 */
[----:B------:R-:W4:Y:S01]  /*f7bf0*/  LDL.LU R23, [R1+0x508] ;  /* 0x0005080001177983 */ /* 0x000f220000300800 */
[----:B------:R-:W-:-:S02]  /*f7c00*/  LOP3.LUT P0, RZ, R45, 0x4000000, RZ, 0xc0, !PT ;  /* 0x040000002dff7812 */ /* 0x000fc4000780c0ff */
[----:B------:R-:W-:Y:S01]  /*f7c10*/  LOP3.LUT R7, R7, 0xffffefff, RZ, 0xc0, !PT ;  /* 0xffffefff07077812 */ /* 0x000fe200078ec0ff */
[----:B------:R-:W4:Y:S04]  /*f7c20*/  LDL.LU.64 R4, [R1+0x2b50] ;  /* 0x002b500001047983 */ /* 0x000f280000300a00 */
[----:B------:R-:W4:Y:S04]  /*f7c30*/  LDL.LU.64 R20, [R1+0x2b48] ;  /* 0x002b480001147983 */ /* 0x000f280000300a00 */
[----:B------:R-:W4:Y:S04]  /*f7c40*/  LDL.LU.64 R26, [R1+0x2b40] ;  /* 0x002b4000011a7983 */ /* 0x000f280000300a00 */
[----:B------:R-:W4:Y:S01]  /*f7c50*/  LDL.LU.64 R24, [R1+0x2b38] ;  /* 0x002b380001187983 */ /* 0x000f220000300a00 */
[----:B------:R-:W-:-:S02]  /*f7c60*/  LOP3.LUT P4, RZ, R45, 0x4000, RZ, 0xc0, !PT ;  /* 0x000040002dff7812 */ /* 0x000fc4000788c0ff */
[C---:B------:R-:W-:Y:S01]  /*f7c70*/  LOP3.LUT P5, RZ, R45.reuse, 0x8000, RZ, 0xc0, !PT ;  /* 0x000080002dff7812 */ /* 0x040fe200078ac0ff */
[----:B------:R-:W4:Y:S01]  /*f7c80*/  LDL.LU.64 R30, [R1+0x2bb0] ;  /* 0x002bb000011e7983 */ /* 0x000f220000300a00 */
[----:B------:R-:W-:-:S03]  /*f7c90*/  LOP3.LUT P6, RZ, R45, 0x10000, RZ, 0xc0, !PT ;  /* 0x000100002dff7812 */ /* 0x000fc600078cc0ff */
        /* <DEDUP_REMOVED lines=27> */
[----:B--2---:R-:W-:-:S05]  /*f7e50*/  PRMT R2, R61, 0x7770, RZ ;  /* 0x000077703d027816 */ /* 0x004fca00000000ff */
[----:B---3--:R0:W-:Y:S02]  /*f7e60*/  @P4 STG.E.U8 desc[UR4][R32.64], R2 ;  /* 0x0000000220004986 */ /* 0x0081e4000c101104 */
[----:B0-----:R-:W-:-:S05]  /*f7e70*/  PRMT R2, R61, 0x7771, RZ ;  /* 0x000077713d027816 */ /* 0x001fca00000000ff */
[----:B----4-:R0:W-:Y:S02]  /*f7e80*/  @P5 STG.E.U8 desc[UR4][R38.64], R2 ;  /* 0x0000000226005986 */ /* 0x0101e4000c101104 */
[----:B0-----:R-:W-:-:S05]  /*f7e90*/  PRMT R2, R61, 0x7772, RZ ;  /* 0x000077723d027816 */ /* 0x001fca00000000ff */
[----:B------:R0:W-:Y:S02]  /*f7ea0*/  @P6 STG.E.U8 desc[UR4][R36.64], R2 ;  /* 0x0000000224006986 */ /* 0x0001e4000c101104 */
[----:B0-----:R-:W-:-:S05]  /*f7eb0*/  PRMT R2, R61, 0x7773, RZ ;  /* 0x000077733d027816 */ /* 0x001fca00000000ff */
[----:B------:R0:W-:Y:S04]  /*f7ec0*/  @P0 STG.E.U8 desc[UR4][R52.64], R2 ;  /* 0x0000000234000986 */ /* 0x0001e8000c101104 */
[----:B0-----:R-:W2:Y:S04]  /*f7ed0*/  LDL.LU R53, [R1+0x56c] ;  /* 0x00056c0001357983 */ /* 0x001ea80000300800 */
[----:B------:R-:W3:Y:S04]  /*f7ee0*/  LDL.LU.64 R34, [R1+0x2ba0] ;  /* 0x002ba00001227983 */ /* 0x000ee80000300a00 */
[----:B------:R-:W4:Y:S01]  /*f7ef0*/  LDL.LU.64 R32, [R1+0x2c18] ;  /* 0x002c180001207983 */ /* 0x000f220000300a00 */
[----:B------:R-:W-:-:S03]  /*f7f00*/  LOP3.LUT P0, RZ, R7, 0x100000, RZ, 0xc0, !PT ;  /* 0x0010000007ff7812 */ /* 0x000fc6000780c0ff */
[----:B------:R-:W4:Y:S01]  /*f7f10*/  LDL.LU.64 R38, [R1+0x2c10] ;  /* 0x002c100001267983 */ /* 0x000f220000300a00 */
[----:B------:R-:W-:-:S03]  /*f7f20*/  PRMT R2, R23, 0x7770, RZ ;  /* 0x0000777017027816 */ /* 0x000fc600000000ff */
[----:B------:R-:W4:Y:S04]  /*f7f30*/  LDL.LU.64 R36, [R1+0x2c08] ;  /* 0x002c080001247983 */ /* 0x000f280000300a00 */
[----:B------:R-:W4:Y:S04]  /*f7f40*/  LDL.LU R52, [R1+0x55c] ;  /* 0x00055c0001347983 */ /* 0x000f280000300800 */
[----:B------:R-:W4:Y:S04]  /*f7f50*/  LDL.LU.64 R60, [R1+0x2c00] ;  /* 0x002c0000013c7983 */ /* 0x000f280000300a00 */
        /* <DEDUP_REMOVED lines=24> */
[C---:B------:R-:W-:Y:S02]  /*f80e0*/  LOP3.LUT P2, RZ, R45.reuse, 0x10000000, RZ, 0xc0, !PT ;  /* 0x100000002dff7812 */ /* 0x040fe4000784c0ff */
[C---:B------:R-:W-:Y:S02]  /*f80f0*/  LOP3.LUT P3, RZ, R45.reuse, 0x20000000, RZ, 0xc0, !PT ;  /* 0x200000002dff7812 */ /* 0x040fe4000786c0ff */
[----:B------:R-:W-:-:S03]  /*f8100*/  LOP3.LUT P4, RZ, R45, 0x40000000, RZ, 0xc0, !PT ;  /* 0x400000002dff7812 */ /* 0x000fc6000788c0ff */
[----:B------:R2:W-:Y:S01]  /*f8110*/  @P0 STG.E.U8 desc[UR4][R28.64], R2 ;  /* 0x000000021c000986 */ /* 0x0005e2000c101104 */
[----:B------:R-:W-:Y:S02]  /*f8120*/  LOP3.LUT P0, RZ, R7, 0x1000, RZ, 0xc0, !PT ;  /* 0x0000100007ff7812 */ /* 0x000fe4000780c0ff */
[----:B------:R-:W-:Y:S02]  /*f8130*/  LOP3.LUT P5, RZ, R45, 0x80000000, RZ, 0xc0, !PT ;  /* 0x800000002dff7812 */ /* 0x000fe400078ac0ff */
[----:B------:R-:W-:Y:S01]  /*f8140*/  LOP3.LUT P6, RZ, R46, 0x1, RZ, 0xc0, !PT ;  /* 0x000000012eff7812 */ /* 0x000fe200078cc0ff */
[----:B------:R-:W4:Y:S01]  /*f8150*/  LDL.LU R47, [R1+0x5670] ;  /* 0x00567000012f7983 */ /* 0x000f220000300800 */
[----:B--2---:R-:W-:-:S07]  /*f8160*/  PRMT R2, R53, 0x7770, RZ ;  /* 0x0000777035027816 */ /* 0x004fce00000000ff */
[----:B---3--:R0:W-:Y:S02]  /*f8170*/  @P0 STG.E.U8 desc[UR4][R34.64], R2 ;  /* 0x0000000222000986 */ /* 0x0081e4000c101104 */
[----:B0-----:R-:W-:-:S05]  /*f8180*/  PRMT R2, R53, 0x7771, RZ ;  /* 0x0000777135027816 */ /* 0x001fca00000000ff */
[----:B----4-:R0:W-:Y:S02]  /*f8190*/  @P1 STG.E.U8 desc[UR4][R32.64], R2 ;  /* 0x0000000220001986 */ /* 0x0101e4000c101104 */
[C---:B0-----:R-:W-:Y:S02]  /*f81a0*/  PRMT R2, R53.reuse, 0x7772, RZ ;  /* 0x0000777235027816 */ /* 0x041fe400000000ff */
[----:B------:R-:W2:Y:S04]  /*f81b0*/  LDL.LU.64 R32, [R1+0x2be8] ;  /* 0x002be80001207983 */ /* 0x000ea80000300a00 */
        /* <DEDUP_REMOVED lines=11> */
[----:B------:R-:W3:Y:S04]  /*f8270*/  LDL.LU.64 R36, [R1+0x2bd0] ;  /* 0x002bd00001247983 */ /* 0x000ee80000300a00 */
[----:B------:R-:W3:Y:S04]  /*f8280*/  LDL.LU R53, [R1+0x54c] ;  /* 0x00054c0001357983 */ /* 0x000ee80000300800 */
[----:B------:R-:W4:Y:S04]  /*f8290*/  LDL.LU.64 R60, [R1+0x2bc8] ;  /* 0x002bc800013c7983 */ /* 0x000f280000300a00 */
[----:B------:R-:W4:Y:S04]  /*f82a0*/  LDL.LU R23, [R1+0x53c] ;  /* 0x00053c0001177983 */ /* 0x000f280000300800 */
[----:B------:R-:W4:Y:S01]  /*f82b0*/  LDL.LU.64 R56, [R1+0x2bc0] ;  /* 0x002bc00001387983 */ /* 0x000f220000300a00 */
[----:B------:R-:W-:-:S02]  /*f82c0*/  LOP3.LUT P4, RZ, R46, 0x2, RZ, 0xc0, !PT ;  /* 0x000000022eff7812 */ /* 0x000fc4000788c0ff */
[----:B------:R-:W-:Y:S02]  /*f82d0*/  LOP3.LUT P5, RZ, R46, 0x4, RZ, 0xc0, !PT ;  /* 0x000000042eff7812 */ /* 0x000fe400078ac0ff */
[----:B------:R-:W-:Y:S02]  /*f82e0*/  PRMT R2, R52, 0x7773, RZ ;  /* 0x0000777334027816 */ /* 0x000fe400000000ff */
        /* <DEDUP_REMOVED lines=14> */
[----:B--2---:R3:W-:Y:S02]  /*f83d0*/  @P4 STG.E.U8 desc[UR4][R32.64], R2 ;  /* 0x0000000220004986 */ /* 0x0047e4000c101104 */
[----:B---3--:R-:W-:-:S05]  /*f83e0*/  PRMT R2, R53, 0x7770, RZ ;  /* 0x0000777035027816 */ /* 0x008fca00000000ff */
[----:B------:R0:W-:Y:S04]  /*f83f0*/  @P5 STG.E.U8 desc[UR4][R48.64], R2 ;  /* 0x0000000230005986 */ /* 0x0001e8000c101104 */
[----:B0-----:R-:W2:Y:S04]  /*f8400*/  LDL.LU.64 R48, [R1+0x2bb8] ;  /* 0x002bb80001307983 */ /* 0x001ea80000300a00 */
[----:B------:R-:W3:Y:S04]  /*f8410*/  LDL.LU.64 R4, [R1+0x2c30] ;  /* 0x002c300001047983 */ /* 0x000ee80000300a00 */
[----:B------:R-:W3:Y:S04]  /*f8420*/  LDL.LU.64 R20, [R1+0x2c28] ;  /* 0x002c280001147983 */ /* 0x000ee80000300a00 */
[----:B------:R-:W3:Y:S04]  /*f8430*/  LDL.LU R52, [R1+0x52c] ;  /* 0x00052c0001347983 */ /* 0x000ee80000300800 */
[----:B------:R-:W3:Y:S04]  /*f8440*/  LDL.LU.64 R26, [R1+0x2c20] ;  /* 0x002c2000011a7983 */ /* 0x000ee80000300a00 */
[----:B------:R-:W3:Y:S04]  /*f8450*/  LDL.LU.64 R24, [R1+0x2c78] ;  /* 0x002c780001187983 */ /* 0x000ee80000300a00 */
[----:B------:R-:W3:Y:S04]  /*f8460*/  LDL.LU.64 R30, [R1+0x2c70] ;  /* 0x002c7000011e7983 */ /* 0x000ee80000300a00 */
[----:B------:R-:W3:Y:S04]  /*f8470*/  LDL.LU.64 R28, [R1+0x2c68] ;  /* 0x002c6800011c7983 */ /* 0x000ee80000300a00 */
[----:B------:R-:W3:Y:S01]  /*f8480*/  LDL.LU.64 R34, [R1+0x2c60] ;  /* 0x002c600001227983 */ /* 0x000ee20000300a00 */
[----:B------:R-:W-:-:S03]  /*f8490*/  PRMT R2, R53, 0x7771, RZ ;  /* 0x0000777135027816 */ /* 0x000fc600000000ff */
[----:B------:R-:W3:Y:S04]  /*f84a0*/  LDL.LU.64 R32, [R1+0x2c58] ;  /* 0x002c580001207983 */ /* 0x000ee80000300a00 */
[----:B----4-:R0:W-:Y:S04]  /*f84b0*/  @P6 STG.E.U8 desc[UR4][R38.64], R2 ;  /* 0x0000000226006986 */ /* 0x0101e8000c101104 */
[----:B0-----:R-:W4:Y:S01]  /*f84c0*/  LDL.LU.64 R38, [R1+0x2c50] ;  /* 0x002c500001267983 */ /* 0x001f220000300a00 */
[----:B------:R-:W-:-:S04]  /*f84d0*/  LOP3.LUT R7, R7, 0xffffff7f, RZ, 0xc0, !PT ;  /* 0xffffff7f07077812 */ /* 0x000fc800078ec0ff */
        /* <DEDUP_REMOVED lines=27> */
[----:B------:R-:W-:Y:S02]  /*f8690*/  PRMT R2, R23, 0x7771, RZ ;  /* 0x0000777117027816 */ /* 0x000fe400000000ff */
[C---:B------:R-:W-:Y:S02]  /*f86a0*/  LOP3.LUT P1, RZ, R46.reuse, 0x4000, RZ, 0xc0, !PT ;  /* 0x000040002eff7812 */ /* 0x040fe4000782c0ff */
[----:B------:R-:W-:-:S02]  /*f86b0*/  LOP3.LUT P2, RZ, R46, 0x8000, RZ, 0xc0, !PT ;  /* 0x000080002eff7812 */ /* 0x000fc4000784c0ff */
[----:B------:R-:W-:-:S05]  /*f86c0*/  LOP3.LUT P3, RZ, R46, 0x10000, RZ, 0xc0, !PT ;  /* 0x000100002eff7812 */ /* 0x000fca000786c0ff */
[----:B--2---:R0:W-:Y:S01]  /*f86d0*/  @P0 STG.E.U8 desc[UR4][R48.64], R2 ;  /* 0x0000000230000986 */ /* 0x0041e2000c101104 */
[----:B------:R-:W-:Y:S02]  /*f86e0*/  LOP3.LUT P0, RZ, R7, 0x100, RZ, 0xc0, !PT ;  /* 0x0000010007ff7812 */ /* 0x000fe4000780c0ff */
        /* <DEDUP_REMOVED lines=23> */
[----:B----4-:R0:W-:Y:S02]  /*f8860*/  @P3 STG.E.U8 desc[UR4][R38.64], R2 ;  /* 0x0000000226003986 */ /* 0x0101e4000c101104 */
[----:B0-----:R-:W-:Y:S02]  /*f8870*/  PRMT R2, R47, 0x7773, RZ ;  /* 0x000077732f027816 */ /* 0x001fe400000000ff */
[----:B------:R-:W3:Y:S01]  /*f8880*/  LDL.LU R47, [R1+0x5664] ;  /* 0x00566400012f7983 */ /* 0x000ee20000300800 */
[C---:B------:R-:W-:Y:S02]  /*f8890*/  LOP3.LUT P4, RZ, R46.reuse, 0x20000, RZ, 0xc0, !PT ;  /* 0x000200002eff7812 */ /* 0x040fe4000788c0ff */
[----:B------:R-:W-:Y:S01]  /*f88a0*/  LOP3.LUT P5, RZ, R46, 0x40000, RZ, 0xc0, !PT ;  /* 0x000400002eff7812 */ /* 0x000fe200078ac0ff */
[----:B------:R-:W4:Y:S04]  /*f88b0*/  LDL.LU.64 R34, [R1+0x2c98] ;  /* 0x002c980001227983 */ /* 0x000f280000300a00 */
[----:B------:R-:W2:Y:S04]  /*f88c0*/  LDL.LU.64 R32, [R1+0x2c90] ;  /* 0x002c900001207983 */ /* 0x000ea80000300a00 */
        /* <DEDUP_REMOVED lines=11> */
[----:B------:R-:W-:Y:S02]  /*f8980*/  LOP3.LUT R40, R40, 0xfbffffff, RZ, 0xc0, !PT ;  /* 0xfbffffff28287812 */ /* 0x000fe400078ec0ff */
[----:B------:R-:W-:Y:S02]  /*f8990*/  LOP3.LUT R7, R7, 0xfffffffe, RZ, 0xc0, !PT ;  /* 0xfffffffe07077812 */ /* 0x000fe400078ec0ff */
[C---:B------:R-:W-:Y:S02]  /*f89a0*/  LOP3.LUT P4, RZ, R46.reuse, 0x100000, RZ, 0xc0, !PT ;  /* 0x001000002eff7812 */ /* 0x040fe4000788c0ff */
[----:B------:R-:W-:-:S02]  /*f89b0*/  LOP3.LUT P5, RZ, R46, 0x200000, RZ, 0xc0, !PT ;  /* 0x002000002eff7812 */ /* 0x000fc400078ac0ff */
[----:B------:R-:W-:Y:S02]  /*f89c0*/  PRMT R2, R53, 0x7772, RZ ;  /* 0x0000777235027816 */ /* 0x000fe400000000ff */
[----:B------:R-:W-:Y:S01]  /*f89d0*/  LOP3.LUT P6, RZ, R46, 0x400000, RZ, 0xc0, !PT ;  /* 0x004000002eff7812 */ /* 0x000fe200078cc0ff */
[----:B------:R-:W2:Y:S04]  /*f89e0*/  LDL.LU R28, [R1+0x4e0] ;  /* 0x0004e000011c7983 */ /* 0x000ea80000300800 */
[----:B------:R-:W2:Y:S04]  /*f89f0*/  LDL.LU.64 R4, [R1+0x2d18] ;  /* 0x002d180001047983 */ /* 0x000ea80000300a00 */
[----:B------:R-:W2:Y:S04]  /*f8a00*/  LDL.LU.64 R22, [R1+0x2d10] ;  /* 0x002d100001167983 */ /* 0x000ea80000300a00 */
[----:B------:R-:W2:Y:S04]  /*f8a10*/  LDL.LU.64 R20, [R1+0x2d08] ;  /* 0x002d080001147983 */ /* 0x000ea80000300a00 */
[----:B------:R-:W2:Y:S04]  /*f8a20*/  LDL.LU R29, [R1+0x4d0] ;  /* 0x0004d000011d7983 */ /* 0x000ea80000300800 */
[----:B------:R-:W2:Y:S04]  /*f8a30*/  LDL.LU.64 R26, [R1+0x2d00] ;  /* 0x002d0000011a7983 */ /* 0x000ea80000300a00 */
[----:B------:R-:W2:Y:S01]  /*f8a40*/  LDL.LU.64 R24, [R1+0x2cf8] ;  /* 0x002cf80001187983 */ /* 0x000ea20000300a00 */
        /* <DEDUP_REMOVED lines=22> */
[----:B------:R-:W-:Y:S01]  /*f8bb0*/  LOP3.LUT P0, RZ, R46, 0x1000000, RZ, 0xc0, !PT ;  /* 0x010000002eff7812 */ /* 0x000fe2000780c0ff */
[----:B----4-:R0:W-:Y:S01]  /*f8bc0*/  @P4 STG.E.U8 desc[UR4][R34.64], R2 ;  /* 0x0000000222004986 */ /* 0x0101e2000c101104 */
[----:B------:R-:W-:Y:S02]  /*f8bd0*/  LOP3.LUT R7, R7, 0xfffffffb, RZ, 0xc0, !PT ;  /* 0xfffffffb07077812 */ /* 0x000fe400078ec0ff */
[----:B0-----:R-:W-:-:S09]  /*f8be0*/  PRMT R2, R53, 0x7773, RZ ;  /* 0x0000777335027816 */ /* 0x001fd200000000ff */
[----:B------:R-:W-:Y:S02]  /*f8bf0*/  @P0 LOP3.LUT R7, R7, 0x4, RZ, 0xfc, !PT ;  /* 0x0000000407070812 */ /* 0x000fe400078efcff */
[----:B------:R-:W-:Y:S01]  /*f8c00*/  LOP3.LUT P0, RZ, R46, 0x800000, RZ, 0xc0, !PT ;  /* 0x008000002eff7812 */ /* 0x000fe2000780c0ff */
[----:B------:R-:W3:Y:S04]  /*f8c10*/  LDL.LU R53, [R1+0x4c0] ;  /* 0x0004c00001357983 */ /* 0x000ee80000300800 */
[----:B--2---:R0:W-:Y:S04]  /*f8c20*/  @P5 STG.E.U8 desc[UR4][R32.64], R2 ;  /* 0x0000000220005986 */ /* 0x0041e8000c101104 */
[----:B------:R-:W2:Y:S04]  /*f8c30*/  LDL.LU.64 R30, [R1+0x2cf0] ;  /* 0x002cf000011e7983 */ /* 0x000ea80000300a00 */
[----:B------:R-:W4:Y:S01]  /*f8c40*/  LDL.LU.64 R34, [R1+0x2ce8] ;  /* 0x002ce80001227983 */ /* 0x000f220000300a00 */
[----:B0-----:R-:W-:-:S03]  /*f8c50*/  PRMT R2, R52, 0x7770, RZ ;  /* 0x0000777034027816 */ /* 0x001fc600000000ff */
        /* <DEDUP_REMOVED lines=12> */
[----:B------:R0:W-:Y:S01]  /*f8d20*/  @P0 STG.E.U8 desc[UR4][R56.64], R2 ;  /* 0x0000000238000986 */ /* 0x0001e2000c101104 */
[----:B------:R-:W-:-:S03]  /*f8d30*/  LOP3.LUT P0, RZ, R7, 0x1, RZ, 0xc0, !PT ;  /* 0x0000000107ff7812 */ /* 0x000fc6000780c0ff */
[----:B0-----:R-:W2:Y:S04]  /*f8d40*/  LDL.LU.64 R56, [R1+0x2cc0] ;  /* 0x002cc00001387983 */ /* 0x001ea80000300a00 */
[----:B------:R-:W2:Y:S04]  /*f8d50*/  LDL.LU R52, [R1+0x4b0] ;  /* 0x0004b00001347983 */ /* 0x000ea80000300800 */
[----:B------:R-:W2:Y:S01]  /*f8d60*/  LDL.LU.64 R6, [R1+0x2ca0] ;  /* 0x002ca00001067983 */ /* 0x000ea20000300a00 */
[----:B------:R-:W-:Y:S02]  /*f8d70*/  PRMT R2, R28, 0x7770, RZ ;  /* 0x000077701c027816 */ /* 0x000fe400000000ff */
[----:B------:R-:W-:-:S02]  /*f8d80*/  LOP3.LUT P1, RZ, R47, 0x2, RZ, 0xc0, !PT ;  /* 0x000000022fff7812 */ /* 0x000fc4000782c0ff */
[C---:B------:R-:W-:Y:S02]  /*f8d90*/  LOP3.LUT P2, RZ, R47.reuse, 0x4, RZ, 0xc0, !PT ;  /* 0x000000042fff7812 */ /* 0x040fe4000784c0ff */
[C---:B------:R-:W-:Y:S02]  /*f8da0*/  LOP3.LUT P3, RZ, R47.reuse, 0x8, RZ, 0xc0, !PT ;  /* 0x000000082fff7812 */ /* 0x040fe4000786c0ff */
[C---:B------:R-:W-:Y:S02]  /*f8db0*/  LOP3.LUT P4, RZ, R47.reuse, 0x10, RZ, 0xc0, !PT ;  /* 0x000000102fff7812 */ /* 0x040fe4000788c0ff */
[C---:B------:R-:W-:Y:S02]  /*f8dc0*/  LOP3.LUT P5, RZ, R47.reuse, 0x20, RZ, 0xc0, !PT ;  /* 0x000000202fff7812 */ /* 0x040fe400078ac0ff */
[----:B------:R-:W-:Y:S01]  /*f8dd0*/  LOP3.LUT P6, RZ, R47, 0x40, RZ, 0xc0, !PT ;  /* 0x000000402fff7812 */ /* 0x000fe200078cc0ff */
[----:B--2---:R0:W-:Y:S01]  /*f8de0*/  @P0 STG.E.U8 desc[UR4][R6.64], R2 ;  /* 0x0000000206000986 */ /* 0x0041e2000c101104 */
        /* <DEDUP_REMOVED lines=20> */
[----:B---3--:R-:W-:-:S05]  /*f8f30*/  PRMT R2, R53, 0x7770, RZ ;  /* 0x0000777035027816 */ /* 0x008fca00000000ff */
[----:B------:R0:W-:Y:S04]  /*f8f40*/  @P2 STG.E.U8 desc[UR4][R32.64], R2 ;  /* 0x0000000220002986 */ /* 0x0001e8000c101104 */
[----:B0-----:R-:W2:Y:S01]  /*f8f50*/  LDL.LU.64 R32, [R1+0x2cb8] ;  /* 0x002cb80001207983 */ /* 0x001ea20000300a00 */
[----:B------:R-:W-:-:S03]  /*f8f60*/  PRMT R2, R53, 0x7771, RZ ;  /* 0x0000777135027816 */ /* 0x000fc600000000ff */
[----:B------:R-:W3:Y:S04]  /*f8f70*/  LDL.LU.64 R34, [R1+0x2d30] ;  /* 0x002d300001227983 */ /* 0x000ee80000300a00 */
[----:B------:R0:W-:Y:S02]  /*f8f80*/  @P3 STG.E.U8 desc[UR4][R38.64], R2 ;  /* 0x0000000226003986 */ /* 0x0001e4000c101104 */
[C---:B0-----:R-:W-:Y:S02]  /*f8f90*/  PRMT R2, R53.reuse, 0x7772, RZ ;  /* 0x0000777235027816 */ /* 0x041fe400000000ff */
[----:B------:R-:W4:Y:S04]  /*f8fa0*/  LDL.LU.64 R38, [R1+0x2d28] ;  /* 0x002d280001267983 */ /* 0x000f280000300a00 */
[----:B------:R0:W-:Y:S02]  /*f8fb0*/  @P4 STG.E.U8 desc[UR4][R36.64], R2 ;  /* 0x0000000224004986 */ /* 0x0001e4000c101104 */
[----:B0-----:R-:W-:-:S02]  /*f8fc0*/  PRMT R2, R53, 0x7773, RZ ;  /* 0x0000777335027816 */ /* 0x001fc400000000ff */
[----:B------:R-:W3:Y:S04]  /*f8fd0*/  LDL.LU.64 R36, [R1+0x2d20] ;  /* 0x002d200001247983 */ /* 0x000ee80000300a00 */
[----:B------:R0:W-:Y:S02]  /*f8fe0*/  @P5 STG.E.U8 desc[UR4][R60.64], R2 ;  /* 0x000000023c005986 */ /* 0x0001e4000c101104 */
[----:B0-----:R-:W-:Y:S02]  /*f8ff0*/  PRMT R2, R52, 0x7770, RZ ;  /* 0x0000777034027816 */ /* 0x001fe400000000ff */
[----:B------:R-:W4:Y:S04]  /*f9000*/  LDL.LU.64 R60, [R1+0x2d98] ;  /* 0x002d9800013c7983 */ /* 0x000f280000300a00 */
[----:B------:R0:W-:Y:S04]  /*f9010*/  @P6 STG.E.U8 desc[UR4][R56.64], R2 ;  /* 0x0000000238006986 */ /* 0x0001e8000c101104 */
[----:B0-----:R-:W4:Y:S04]  /*f9020*/  LDL.LU.64 R56, [R1+0x2d90] ;  /* 0x002d900001387983 */ /* 0x001f280000300a00 */
[----:B------:R-:W4:Y:S01]  /*f9030*/  LDL.LU R53, [R1+0x4a0] ;  /* 0x0004a00001357983 */ /* 0x000f220000300800 */
[----:B------:R-:W-:-:S02]  /*f9040*/  LOP3.LUT P0, RZ, R47, 0x80000, RZ, 0xc0, !PT ;  /* 0x000800002fff7812 */ /* 0x000fc4000780c0ff */
[----:B------:R-:W-:Y:S02]  /*f9050*/  LOP3.LUT R40, R40, 0xfffdffff, RZ, 0xc0, !PT ;  /* 0xfffdffff28287812 */ /* 0x000fe400078ec0ff */
[----:B------:R-:W-:Y:S01]  /*f9060*/  LOP3.LUT P4, RZ, R47, 0x80, RZ, 0xc0, !PT ;  /* 0x000000802fff7812 */ /* 0x000fe2000788c0ff */
[----:B------:R-:W4:Y:S08]  /*f9070*/  LDL.LU.64 R4, [R1+0x2d88] ;  /* 0x002d880001047983 */ /* 0x000f300000300a00 */
        /* <DEDUP_REMOVED lines=29> */
[----:B--2---:R0:W-:Y:S04]  /*f9250*/  @P4 STG.E.U8 desc[UR4][R32.64], R2 ;  /* 0x0000000220004986 */ /* 0x0041e8000c101104 */
[----:B0-----:R-:W2:Y:S04]  /*f9260*/  LDL.LU R32, [R1+0x490] ;  /* 0x0004900001207983 */ /* 0x001ea80000300800 */
[----:B------:R-:W2:Y:S04]  /*f9270*/  LDL.LU.64 R22, [R1+0x2d80] ;  /* 0x002d800001167983 */ /* 0x000ea80000300a00 */
[----:B------:R-:W2:Y:S04]  /*f9280*/  LDL.LU.64 R20, [R1+0x2d78] ;  /* 0x002d780001147983 */ /* 0x000ea80000300a00 */
[----:B------:R-:W2:Y:S04]  /*f9290*/  LDL.LU.64 R26, [R1+0x2d70] ;  /* 0x002d7000011a7983 */ /* 0x000ea80000300a00 */
[----:B------:R-:W2:Y:S04]  /*f92a0*/  LDL.LU.64 R24, [R1+0x2d68] ;  /* 0x002d680001187983 */ /* 0x000ea80000300a00 */
[----:B------:R-:W2:Y:S01]  /*f92b0*/  LDL.LU R33, [R1+0x480] ;  /* 0x0004800001217983 */ /* 0x000ea20000300800 */
[----:B------:R-:W-:-:S03]  /*f92c0*/  PRMT R2, R52, 0x7772, RZ ;  /* 0x0000777234027816 */ /* 0x000fc600000000ff */
[----:B------:R-:W2:Y:S04]  /*f92d0*/  LDL.LU.64 R30, [R1+0x2d60] ;  /* 0x002d6000011e7983 */ /* 0x000ea80000300a00 */
[----:B------:R-:W2:Y:S04]  /*f92e0*/  LDL.LU.64 R28, [R1+0x2d58] ;  /* 0x002d5800011c7983 */ /* 0x000ea80000300a00 */
[----:B---3--:R0:W-:Y:S02]  /*f92f0*/  @P5 STG.E.U8 desc[UR4][R34.64], R2 ;  /* 0x0000000222005986 */ /* 0x0081e4000c101104 */
[----:B0-----:R-:W-:-:S02]  /*f9300*/  PRMT R2, R52, 0x7773, RZ ;  /* 0x0000777334027816 */ /* 0x001fc400000000ff */
[----:B------:R-:W3:Y:S04]  /*f9310*/  LDL.LU.64 R34, [R1+0x2d50] ;  /* 0x002d500001227983 */ /* 0x000ee80000300a00 */
[----:B----4-:R0:W-:Y:S04]  /*f9320*/  @P6 STG.E.U8 desc[UR4][R38.64], R2 ;  /* 0x0000000226006986 */ /* 0x0101e8000c101104 */
[----:B0-----:R-:W4:Y:S01]  /*f9330*/  LDL.LU.64 R38, [R1+0x2d48] ;  /* 0x002d480001267983 */ /* 0x001f220000300a00 */
[----:B------:R-:W-:-:S05]  /*f9340*/  PRMT R2, R53, 0x7770, RZ ;  /* 0x0000777035027816 */ /* 0x000fca00000000ff */
        /* <DEDUP_REMOVED lines=9> */
[----:B0-----:R-:W4:Y:S01]  /*f93e0*/  LDL.LU.64 R56, [R1+0x2db0] ;  /* 0x002db00001387983 */ /* 0x001f220000300a00 */
[----:B------:R-:W-:-:S03]  /*f93f0*/  PRMT R2, R53, 0x7773, RZ ;  /* 0x0000777335027816 */ /* 0x000fc600000000ff */
[----:B------:R-:W4:Y:S01]  /*f9400*/  LDL.LU.64 R52, [R1+0x2da8] ;  /* 0x002da80001347983 */ /* 0x000f220000300a00 */
        /* <DEDUP_REMOVED lines=27> */
[----:B---3--:R0:W-:Y:S02]  /*f95c0*/  @P1 STG.E.U8 desc[UR4][R34.64], R2 ;  /* 0x0000000222001986 */ /* 0x0081e4000c101104 */
        /* <DEDUP_REMOVED lines=14> */
[----:B------:R-:W2:Y:S04]  /*f96b0*/  LDL.LU R37, [R1+0x4e4] ;  /* 0x0004e40001257983 */ /* 0x000ea80000300800 */
[----:B------:R-:W3:Y:S04]  /*f96c0*/  LDL.LU.64 R60, [R1+0x2e08] ;  /* 0x002e0800013c7983 */ /* 0x000ee80000300a00 */
[----:B------:R-:W4:Y:S04]  /*f96d0*/  LDL.LU.64 R56, [R1+0x2e00] ;  /* 0x002e000001387983 */ /* 0x000f280000300a00 */
[----:B------:R-:W4:Y:S01]  /*f96e0*/  LDL.LU R24, [R1+0x4d4] ;  /* 0x0004d40001187983 */ /* 0x000f220000300800 */
[----:B------:R-:W-:-:S02]  /*f96f0*/  LOP3.LUT P4, RZ, R47, 0x4000000, RZ, 0xc0, !PT ;  /* 0x040000002fff7812 */ /* 0x000fc4000788c0ff */
[----:B------:R-:W-:Y:S02]  /*f9700*/  LOP3.LUT R40, R40, 0xfffffeff, RZ, 0xc0, !PT ;  /* 0xfffffeff28287812 */ /* 0x000fe400078ec0ff */
[C---:B------:R-:W-:Y:S02]  /*f9710*/  LOP3.LUT P5, RZ, R47.reuse, 0x8000000, RZ, 0xc0, !PT ;  /* 0x080000002fff7812 */ /* 0x040fe400078ac0ff */
[----:B------:R-:W-:Y:S02]  /*f9720*/  LOP3.LUT P6, RZ, R47, 0x10000000, RZ, 0xc0, !PT ;  /* 0x100000002fff7812 */ /* 0x000fe400078cc0ff */
[----:B--2---:R-:W-:-:S05]  /*f9730*/  PRMT R2, R37, 0x7770, RZ ;  /* 0x0000777025027816 */ /* 0x004fca00000000ff */
[----:B---3--:R0:W-:Y:S04]  /*f9740*/  @P4 STG.E.U8 desc[UR4][R52.64], R2 ;  /* 0x0000000234004986 */ /* 0x0081e8000c101104 */
[----:B0-----:R-:W2:Y:S01]  /*f9750*/  LDL.LU.64 R52, [R1+0x2df8] ;  /* 0x002df80001347983 */ /* 0x001ea20000300a00 */
[----:B------:R-:W-:-:S03]  /*f9760*/  LOP3.LUT P0, RZ, R48, 0x40, RZ, 0xc0, !PT ;  /* 0x0000004030ff7812 */ /* 0x000fc6000780c0ff */
[----:B------:R-:W3:Y:S04]  /*f9770*/  LDL.LU.64 R6, [R1+0x2df0] ;  /* 0x002df00001067983 */ /* 0x000ee80000300a00 */
[----:B------:R-:W3:Y:S04]  /*f9780*/  LDL.LU.64 R4, [R1+0x2de8] ;  /* 0x002de80001047983 */ /* 0x000ee80000300a00 */
[----:B------:R-:W3:Y:S04]  /*f9790*/  LDL.LU R25, [R1+0x4c4] ;  /* 0x0004c40001197983 */ /* 0x000ee80000300800 */
[----:B------:R-:W3:Y:S04]  /*f97a0*/  LDL.LU.64 R22, [R1+0x2de0] ;  /* 0x002de00001167983 */ /* 0x000ee80000300a00 */
[----:B------:R-:W3:Y:S04]  /*f97b0*/  LDL.LU.64 R20, [R1+0x2dd8] ;  /* 0x002dd80001147983 */ /* 0x000ee80000300a00 */
[----:B------:R-:W3:Y:S01]  /*f97c0*/  LDL.LU.64 R26, [R1+0x2dd0] ;  /* 0x002dd000011a7983 */ /* 0x000ee20000300a00 */
[----:B------:R-:W-:-:S03]  /*f97d0*/  PRMT R2, R37, 0x7771, RZ ;  /* 0x0000777125027816 */ /* 0x000fc600000000ff */
[----:B------:R-:W3:Y:S01]  /*f97e0*/  LDL.LU.64 R30, [R1+0x2dc8] ;  /* 0x002dc800011e7983 */ /* 0x000ee20000300a00 */
        /* <DEDUP_REMOVED lines=26> */
[----:B------:R-:W-:Y:S02]  /*f9990*/  LOP3.LUT P0, RZ, R47, 0x20000000, RZ, 0xc0, !PT ;  /* 0x200000002fff7812 */ /* 0x000fe4000780c0ff */
[----:B0-----:R-:W-:-:S05]  /*f99a0*/  PRMT R2, R37, 0x7772, RZ ;  /* 0x0000777225027816 */ /* 0x001fca00000000ff */
[----:B------:R0:W-:Y:S02]  /*f99b0*/  @P6 STG.E.U8 desc[UR4][R38.64], R2 ;  /* 0x0000000226006986 */ /* 0x0001e4000c101104 */
[----:B0-----:R-:W-:-:S05]  /*f99c0*/  PRMT R2, R37, 0x7773, RZ ;  /* 0x0000777325027816 */ /* 0x001fca00000000ff */
[----:B------:R0:W-:Y:S04]  /*f99d0*/  @P0 STG.E.U8 desc[UR4][R60.64], R2 ;  /* 0x000000023c000986 */ /* 0x0001e8000c101104 */
[----:B0-----:R-:W4:Y:S04]  /*f99e0*/  LDL.LU R61, [R1+0x4b4] ;  /* 0x0004b400013d7983 */ /* 0x001f280000300800 */
[----:B------:R-:W4:Y:S04]  /*f99f0*/  LDL.LU.64 R28, [R1+0x2dc0] ;  /* 0x002dc000011c7983 */ /* 0x000f280000300a00 */
[----:B------:R-:W4:Y:S04]  /*f9a00*/  LDL.LU.64 R34, [R1+0x2db8] ;  /* 0x002db80001227983 */ /* 0x000f280000300a00 */
[----:B------:R-:W4:Y:S04]  /*f9a10*/  LDL.LU.64 R32, [R1+0x2e30] ;  /* 0x002e300001207983 */ /* 0x000f280000300a00 */
[----:B------:R-:W4:Y:S04]  /*f9a20*/  LDL.LU.64 R38, [R1+0x2e28] ;  /* 0x002e280001267983 */ /* 0x000f280000300a00 */
[----:B------:R-:W4:Y:S04]  /*f9a30*/  LDL.LU R60, [R1+0x4a4] ;  /* 0x0004a400013c7983 */ /* 0x000f280000300800 */
[----:B------:R-:W4:Y:S01]  /*f9a40*/  LDL.LU.64 R36, [R1+0x2e20] ;  /* 0x002e200001247983 */ /* 0x000f220000300a00 */
[----:B------:R-:W-:-:S02]  /*f9a50*/  LOP3.LUT P0, RZ, R40, 0x10000, RZ, 0xc0, !PT ;  /* 0x0001000028ff7812 */ /* 0x000fc4000780c0ff */
[----:B------:R-:W-:-:S11]  /*f9a60*/  PRMT R2, R24, 0x7770, RZ ;  /* 0x0000777018027816 */ /* 0x000fd600000000ff */
[----:B------:R0:W-:Y:S01]  /*f9a70*/  @P0 STG.E.U8 desc[UR4][R56.64], R2 ;  /* 0x0000000238000986 */ /* 0x0001e2000c101104 */
[----:B------:R-:W-:-:S03]  /*f9a80*/  LOP3.LUT P0, RZ, R40, 0x8000, RZ, 0xc0, !PT ;  /* 0x0000800028ff7812 */ /* 0x000fc6000780c0ff */
[----:B0-----:R-:W4:Y:S01]  /*f9a90*/  LDL.LU.64 R56, [R1+0x2e40] ;  /* 0x002e400001387983 */ /* 0x001f220000300a00 */
[----:B------:R-:W-:-:S09]  /*f9aa0*/  PRMT R2, R24, 0x7771, RZ ;  /* 0x0000777118027816 */ /* 0x000fd200000000ff */
[----:B--2---:R0:W-:Y:S04]  /*f9ab0*/  @P0 STG.E.U8 desc[UR4][R52.64], R2 ;  /* 0x0000000234000986 */ /* 0x0041e8000c101104 */
[----:B0-----:R-:W2:Y:S01]  /*f9ac0*/  LDL.LU.64 R52, [R1+0x2e38] ;  /* 0x002e380001347983 */ /* 0x001ea20000300a00 */
[----:B------:R-:W-:Y:S02]  /*f9ad0*/  LOP3.LUT P0, RZ, R40, 0x4000, RZ, 0xc0, !PT ;  /* 0x0000400028ff7812 */ /* 0x000fe4000780c0ff */
[----:B------:R-:W-:-:S11]  /*f9ae0*/  PRMT R2, R24, 0x7772, RZ ;  /* 0x0000777218027816 */ /* 0x000fd600000000ff */
        /* <DEDUP_REMOVED lines=20> */
[----:B------:R-:W-:Y:S02]  /*f9c30*/  LOP3.LUT P4, RZ, R48, 0x400, RZ, 0xc0, !PT ;  /* 0x0000040030ff7812 */ /* 0x000fe4000788c0ff */
[----:B----4-:R-:W-:-:S05]  /*f9c40*/  PRMT R2, R61, 0x7770, RZ ;  /* 0x000077703d027816 */ /* 0x010fca00000000ff */
[----:B------:R0:W-:Y:S02]  /*f9c50*/  @P0 STG.E.U8 desc[UR4][R28.64], R2 ;  /* 0x000000021c000986 */ /* 0x0001e4000c101104 */
[----:B0-----:R-:W-:-:S05]  /*f9c60*/  PRMT R2, R61, 0x7771, RZ ;  /* 0x000077713d027816 */ /* 0x001fca00000000ff */
[----:B------:R0:W-:Y:S02]  /*f9c70*/  @P1 STG.E.U8 desc[UR4][R34.64], R2 ;  /* 0x0000000222001986 */ /* 0x0001e4000c101104 */
[C---:B0-----:R-:W-:Y:S02]  /*f9c80*/  PRMT R2, R61.reuse, 0x7772, RZ ;  /* 0x000077723d027816 */ /* 0x041fe400000000ff */
[----:B------:R-:W3:Y:S04]  /*f9c90*/  LDL.LU.64 R34, [R1+0x2e98] ;  /* 0x002e980001227983 */ /* 0x000ee80000300a00 */
        /* <DEDUP_REMOVED lines=11> */
[----:B------:R-:W-:-:S09]  /*f9d50*/  LOP3.LUT P6, RZ, R48, 0x1000, RZ, 0xc0, !PT ;  /* 0x0000100030ff7812 */ /* 0x000fd200078cc0ff */
[----:B------:R0:W-:Y:S04]  /*f9d60*/  @P5 STG.E.U8 desc[UR4][R56.64], R2 ;  /* 0x0000000238005986 */ /* 0x0001e8000c101104 */
[----:B0-----:R-:W4:Y:S01]  /*f9d70*/  LDL.LU.64 R56, [R1+0x2e78] ;  /* 0x002e780001387983 */ /* 0x001f220000300a00 */
[----:B------:R-:W-:-:S05]  /*f9d80*/  PRMT R2, R60, 0x7772, RZ ;  /* 0x000077723c027816 */ /* 0x000fca00000000ff */
[----:B--2---:R0:W-:Y:S04]  /*f9d90*/  @P6 STG.E.U8 desc[UR4][R52.64], R2 ;  /* 0x0000000234006986 */ /* 0x0041e8000c101104 */
[----:B0-----:R-:W2:Y:S04]  /*f9da0*/  LDL.LU.64 R52, [R1+0x2e70] ;  /* 0x002e700001347983 */ /* 0x001ea80000300a00 */
[----:B------:R-:W2:Y:S04]  /*f9db0*/  LDL.LU.64 R4, [R1+0x2e68] ;  /* 0x002e680001047983 */ /* 0x000ea80000300a00 */
[----:B------:R-:W2:Y:S01]  /*f9dc0*/  LDL.LU.64 R22, [R1+0x2e60] ;  /* 0x002e600001167983 */ /* 0x000ea20000300a00 */
[----:B------:R-:W-:-:S02]  /*f9dd0*/  LOP3.LUT P0, RZ, R48, 0x2000000, RZ, 0xc0, !PT ;  /* 0x0200000030ff7812 */ /* 0x000fc4000780c0ff */
[----:B------:R-:W-:Y:S02]  /*f9de0*/  LOP3.LUT R41, R41, 0x7fffffff, RZ, 0xc0, !PT ;  /* 0x7fffffff29297812 */ /* 0x000fe400078ec0ff */
[----:B------:R-:W-:Y:S02]  /*f9df0*/  LOP3.LUT R40, R40, 0xfffffffe, RZ, 0xc0, !PT ;  /* 0xfffffffe28287812 */ /* 0x000fe400078ec0ff */
[C---:B------:R-:W-:Y:S02]  /*f9e00*/  LOP3.LUT P4, RZ, R48.reuse, 0x2000, RZ, 0xc0, !PT ;  /* 0x0000200030ff7812 */ /* 0x040fe4000788c0ff */
[----:B------:R-:W-:Y:S02]  /*f9e10*/  LOP3.LUT P5, RZ, R48, 0x4000, RZ, 0xc0, !PT ;  /* 0x0000400030ff7812 */ /* 0x000fe400078ac0ff */
[----:B------:R-:W-:Y:S02]  /*f9e20*/  PRMT R2, R60, 0x7773, RZ ;  /* 0x000077733c027816 */ /* 0x000fe400000000ff */
[----:B------:R-:W-:Y:S01]  /*f9e30*/  LOP3.LUT P6, RZ, R48, 0x8000, RZ, 0xc0, !PT ;  /* 0x0000800030ff7812 */ /* 0x000fe200078cc0ff */
[----:B------:R-:W2:Y:S04]  /*f9e40*/  LDL.LU.64 R20, [R1+0x2e58] ;  /* 0x002e580001147983 */ /* 0x000ea80000300a00 */
[----:B------:R-:W2:Y:S04]  /*f9e50*/  LDL.LU.64 R26, [R1+0x2e50] ;  /* 0x002e5000011a7983 */ /* 0x000ea80000300a00 */
[----:B------:R-:W2:Y:S04]  /*f9e60*/  LDL.LU.64 R24, [R1+0x2e48] ;  /* 0x002e480001187983 */ /* 0x000ea80000300a00 */
[----:B------:R-:W2:Y:S04]  /*f9e70*/  LDL.LU.64 R30, [R1+0x2eb0] ;  /* 0x002eb000011e7983 */ /* 0x000ea80000300a00 */
[----:B------:R-:W2:Y:S01]  /*f9e80*/  LDL.LU.64 R28, [R1+0x2ea8] ;  /* 0x002ea800011c7983 */ /* 0x000ea20000300a00 */
[----:B------:R-:W-:-:S02]  /*f9e90*/  @P0 LOP3.LUT R41, R41, 0x80000000, RZ, 0xfc, !PT ;  /* 0x8000000029290812 */ /* 0x000fc400078efcff */
        /* <DEDUP_REMOVED lines=24> */
[----:B---3--:R0:W-:Y:S04]  /*fa020*/  @P4 STG.E.U8 desc[UR4][R34.64], R2 ;  /* 0x0000000222004986 */ /* 0x0081e8000c101104 */
[----:B0-----:R-:W3:Y:S01]  /*fa030*/  LDL.LU.64 R34, [R1+0x2ea0] ;  /* 0x002ea00001227983 */ /* 0x001ee20000300a00 */
[----:B----4-:R-:W-:-:S05]  /*fa040*/  PRMT R2, R61, 0x7770, RZ ;  /* 0x000077703d027816 */ /* 0x010fca00000000ff */
[----:B------:R0:W-:Y:S02]  /*fa050*/  @P5 STG.E.U8 desc[UR4][R32.64], R2 ;  /* 0x0000000220005986 */ /* 0x0001e4000c101104 */
[C---:B0-----:R-:W-:Y:S02]  /*fa060*/  PRMT R2, R61.reuse, 0x7771, RZ ;  /* 0x000077713d027816 */ /* 0x041fe400000000ff */
[----:B------:R-:W4:Y:S04]  /*fa070*/  LDL.LU.64 R32, [R1+0x2f18] ;  /* 0x002f180001207983 */ /* 0x000f280000300a00 */
[----:B------:R0:W-:Y:S02]  /*fa080*/  @P6 STG.E.U8 desc[UR4][R38.64], R2 ;  /* 0x0000000226006986 */ /* 0x0001e4000c101104 */
[----:B0-----:R-:W-:-:S02]  /*fa090*/  PRMT R2, R61, 0x7772, RZ ;  /* 0x000077723d027816 */ /* 0x001fc400000000ff */
[----:B------:R-:W3:Y:S04]  /*fa0a0*/  LDL.LU.64 R38, [R1+0x2f10] ;  /* 0x002f100001267983 */ /* 0x000ee80000300a00 */
[----:B------:R0:W-:Y:S01]  /*fa0b0*/  @P0 STG.E.U8 desc[UR4][R36.64], R2 ;  /* 0x0000000224000986 */ /* 0x0001e2000c101104 */
[----:B------:R-:W-:Y:S02]  /*fa0c0*/  LOP3.LUT P0, RZ, R40, 0x80, RZ, 0xc0, !PT ;  /* 0x0000008028ff7812 */ /* 0x000fe4000780c0ff */
[----:B0-----:R-:W-:-:S11]  /*fa0d0*/  PRMT R2, R61, 0x7773, RZ ;  /* 0x000077733d027816 */ /* 0x001fd600000000ff */
[----:B------:R0:W-:Y:S01]  /*fa0e0*/  @P0 STG.E.U8 desc[UR4][R56.64], R2 ;  /* 0x0000000238000986 */ /* 0x0001e2000c101104 */
[C---:B------:R-:W-:Y:S02]  /*fa0f0*/  LOP3.LUT P0, RZ, R40.reuse, 0x40, RZ, 0xc0, !PT ;  /* 0x0000004028ff7812 */ /* 0x040fe4000780c0ff */
[----:B0-----:R-:W-:Y:S01]  /*fa100*/  PRMT R2, R49, 0x7770, RZ ;  /* 0x0000777031027816 */ /* 0x001fe200000000ff */
[----:B------:R-:W3:Y:S04]  /*fa110*/  LDL.LU R56, [R1+0x4d8] ;  /* 0x0004d80001387983 */ /* 0x000ee80000300800 */
[----:B------:R-:W3:Y:S04]  /*fa120*/  LDL.LU.64 R36, [R1+0x2f08] ;  /* 0x002f080001247983 */ /* 0x000ee80000300a00 */
[----:B------:R-:W3:Y:S04]  /*fa130*/  LDL.LU.64 R60, [R1+0x2f00] ;  /* 0x002f0000013c7983 */ /* 0x000ee80000300a00 */
[----:B--2---:R0:W-:Y:S01]  /*fa140*/  @P0 STG.E.U8 desc[UR4][R52.64], R2 ;  /* 0x0000000234000986 */ /* 0x0041e2000c101104 */
[----:B------:R-:W-:-:S02]  /*fa150*/  LOP3.LUT P0, RZ, R40, 0x20, RZ, 0xc0, !PT ;  /* 0x0000002028ff7812 */ /* 0x000fc4000780c0ff */
[----:B0-----:R-:W-:Y:S01]  /*fa160*/  PRMT R2, R49, 0x7771, RZ ;  /* 0x0000777131027816 */ /* 0x001fe200000000ff */
[----:B------:R-:W2:Y:S10]  /*fa170*/  LDL.LU.64 R52, [R1+0x2ef8] ;  /* 0x002ef80001347983 */ /* 0x000eb40000300a00 */
[----:B------:R0:W-:Y:S01]  /*fa180*/  @P0 STG.E.U8 desc[UR4][R4.64], R2 ;  /* 0x0000000204000986 */ /* 0x0001e2000c101104 */
[----:B------:R-:W-:-:S02]  /*fa190*/  LOP3.LUT P0, RZ, R40, 0x10, RZ, 0xc0, !PT ;  /* 0x0000001028ff7812 */ /* 0x000fc4000780c0ff */
[----:B0-----:R-:W-:-:S11]  /*fa1a0*/  PRMT R2, R49, 0x7772, RZ ;  /* 0x0000777231027816 */ /* 0x001fd600000000ff */
[----:B------:R0:W-:Y:S02]  /*fa1b0*/  @P0 STG.E.U8 desc[UR4][R22.64], R2 ;  /* 0x0000000216000986 */ /* 0x0001e4000c101104 */
[----:B0-----:R-:W-:Y:S02]  /*fa1c0*/  PRMT R2, R49, 0x7773, RZ ;  /* 0x0000777331027816 */ /* 0x001fe400000000ff */
[----:B------:R-:W2:Y:S01]  /*fa1d0*/  LDL.LU R49, [R1+0x565c] ;  /* 0x00565c0001317983 */ /* 0x000ea20000300800 */
[----:B------:R-:W-:-:S13]  /*fa1e0*/  LOP3.LUT P0, RZ, R40, 0x8, RZ, 0xc0, !PT ;  /* 0x0000000828ff7812 */ /* 0x000fda000780c0ff */
        /* <DEDUP_REMOVED lines=13> */
[----:B0-----:R-:W-:Y:S02]  /*fa2c0*/  PRMT R2, R50, 0x7773, RZ ;  /* 0x0000777332027816 */ /* 0x001fe400000000ff */
[C---:B------:R-:W-:Y:S01]  /*fa2d0*/  LOP3.LUT P3, RZ, R48.reuse, 0x10000000, RZ, 0xc0, !PT ;  /* 0x1000000030ff7812 */ /* 0x040fe2000786c0ff */
[----:B------:R-:W4:Y:S04]  /*fa2e0*/  LDL.LU R50, [R1+0x5658] ;  /* 0x0056580001327983 */ /* 0x000f280000300800 */
[----:B------:R2:W-:Y:S01]  /*fa2f0*/  @P0 STG.E.U8 desc[UR4][R28.64], R2 ;  /* 0x000000021c000986 */ /* 0x0005e2000c101104 */
[----:B------:R-:W-:-:S02]  /*fa300*/  LOP3.LUT P4, RZ, R48, 0x20000000, RZ, 0xc0, !PT ;  /* 0x2000000030ff7812 */ /* 0x000fc4000788c0ff */
[C---:B------:R-:W-:Y:S02]  /*fa310*/  LOP3.LUT P5, RZ, R48.reuse, 0x40000000, RZ, 0xc0, !PT ;  /* 0x4000000030ff7812 */ /* 0x040fe400078ac0ff */
[----:B------:R-:W-:Y:S02]  /*fa320*/  LOP3.LUT P6, RZ, R48, 0x80000000, RZ, 0xc0, !PT ;  /* 0x8000000030ff7812 */ /* 0x000fe400078cc0ff */
[----:B--2---:R-:W-:-:S05]  /*fa330*/  PRMT R2, R49, 0x7770, RZ ;  /* 0x0000777031027816 */ /* 0x004fca00000000ff */
[----:B---3--:R0:W-:Y:S02]  /*fa340*/  @P1 STG.E.U8 desc[UR4][R34.64], R2 ;  /* 0x0000000222001986 */ /* 0x0081e4000c101104 */
[----:B0-----:R-:W-:-:S05]  /*fa350*/  PRMT R2, R49, 0x7771, RZ ;  /* 0x0000777131027816 */ /* 0x001fca00000000ff */
[----:B----4-:R0:W-:Y:S02]  /*fa360*/  @P2 STG.E.U8 desc[UR4][R32.64], R2 ;  /* 0x0000000220002986 */ /* 0x0101e4000c101104 */
[----:B0-----:R-:W-:-:S05]  /*fa370*/  PRMT R2, R49, 0x7772, RZ ;  /* 0x0000777231027816 */ /* 0x001fca00000000ff */
[----:B------:R0:W-:Y:S02]  /*fa380*/  @P3 STG.E.U8 desc[UR4][R38.64], R2 ;  /* 0x0000000226003986 */ /* 0x0001e4000c101104 */
[----:B0-----:R-:W-:Y:S02]  /*fa390*/  PRMT R2, R49, 0x7773, RZ ;  /* 0x0000777331027816 */ /* 0x001fe400000000ff */
[----:B------:R-:W2:Y:S04]  /*fa3a0*/  LDL.LU R49, [R1+0x5654] ;  /* 0x0056540001317983 */ /* 0x000ea80000300800 */
[----:B------:R0:W-:Y:S04]  /*fa3b0*/  @P4 STG.E.U8 desc[UR4][R36.64], R2 ;  /* 0x0000000224004986 */ /* 0x0001e8000c101104 */
[----:B------:R-:W3:Y:S04]  /*fa3c0*/  LDL.LU.64 R34, [R1+0x2ef0] ;  /* 0x002ef00001227983 */ /* 0x000ee80000300a00 */
[----:B------:R-:W4:Y:S04]  /*fa3d0*/  LDL.LU.64 R32, [R1+0x2ee8] ;  /* 0x002ee80001207983 */ /* 0x000f280000300a00 */
[----:B------:R-:W3:Y:S01]  /*fa3e0*/  LDL.LU.64 R38, [R1+0x2ee0] ;  /* 0x002ee00001267983 */ /* 0x000ee20000300a00 */
[----:B0-----:R-:W-:-:S03]  /*fa3f0*/  PRMT R2, R56, 0x7770, RZ ;  /* 0x0000777038027816 */ /* 0x001fc600000000ff */
[----:B------:R-:W3:Y:S04]  /*fa400*/  LDL.LU.64 R36, [R1+0x2ed8] ;  /* 0x002ed80001247983 */ /* 0x000ee80000300a00 */
[----:B------:R0:W-:Y:S04]  /*fa410*/  @P5 STG.E.U8 desc[UR4][R60.64], R2 ;  /* 0x000000023c005986 */ /* 0x0001e8000c101104 */
[----:B0-----:R-:W3:Y:S04]  /*fa420*/  LDL.LU.64 R60, [R1+0x2ed0] ;  /* 0x002ed000013c7983 */ /* 0x001ee80000300a00 */
[----:B------:R-:W3:Y:S01]  /*fa430*/  LDL.LU R57, [R1+0x4c8] ;  /* 0x0004c80001397983 */ /* 0x000ee20000300800 */
[----:B------:R-:W-:-:S05]  /*fa440*/  PRMT R2, R56, 0x7771, RZ ;  /* 0x0000777138027816 */ /* 0x000fca00000000ff */
[----:B------:R0:W-:Y:S04]  /*fa450*/  @P6 STG.E.U8 desc[UR4][R52.64], R2 ;  /* 0x0000000234006986 */ /* 0x0001e8000c101104 */
[----:B0-----:R-:W3:Y:S01]  /*fa460*/  LDL.LU.64 R52, [R1+0x2ec8] ;  /* 0x002ec80001347983 */ /* 0x001ee20000300a00 */
[----:B------:R-:W-:-:S03]  /*fa470*/  LOP3.LUT R41, R41, 0xffbfffff, RZ, 0xc0, !PT ;  /* 0xffbfffff29297812 */ /* 0x000fc600078ec0ff */
[----:B------:R-:W3:Y:S04]  /*fa480*/  LDL.LU R21, [R1+0x4b8] ;  /* 0x0004b80001157983 */ /* 0x000ee80000300800 */
[----:B------:R-:W3:Y:S04]  /*fa490*/  LDL.LU.64 R6, [R1+0x2ec0] ;  /* 0x002ec00001067983 */ /* 0x000ee80000300a00 */
[----:B------:R-:W3:Y:S04]  /*fa4a0*/  LDL.LU.64 R4, [R1+0x2eb8] ;  /* 0x002eb80001047983 */ /* 0x000ee80000300a00 */
[----:B------:R-:W3:Y:S01]  /*fa4b0*/  LDL.LU.64 R22, [R1+0x2f30] ;  /* 0x002f300001167983 */ /* 0x000ee20000300a00 */
[----:B------:R-:W-:-:S03]  /*fa4c0*/  PRMT R2, R56, 0x7772, RZ ;  /* 0x0000777238027816 */ /* 0x000fc600000000ff */
[----:B------:R-:W3:Y:S04]  /*fa4d0*/  LDL.LU.64 R26, [R1+0x2f28] ;  /* 0x002f2800011a7983 */ /* 0x000ee80000300a00 */
[----:B------:R-:W3:Y:S01]  /*fa4e0*/  LDL.LU.64 R24, [R1+0x2f20] ;  /* 0x002f200001187983 */ /* 0x000ee20000300a00 */
        /* <DEDUP_REMOVED lines=15> */
[----:B------:R-:W-:Y:S02]  /*fa5e0*/  LOP3.LUT P4, RZ, R49, 0x1, RZ, 0xc0, !PT ;  /* 0x0000000131ff7812 */ /* 0x000fe4000788c0ff */
[----:B------:R-:W-:Y:S02]  /*fa5f0*/  LOP3.LUT R41, R41, 0xf7ffffff, RZ, 0xc0, !PT ;  /* 0xf7ffffff29297812 */ /* 0x000fe400078ec0ff */
[C---:B------:R-:W-:Y:S02]  /*fa600*/  LOP3.LUT P5, RZ, R49.reuse, 0x2, RZ, 0xc0, !PT ;  /* 0x0000000231ff7812 */ /* 0x040fe400078ac0ff */
[----:B------:R-:W-:-:S05]  /*fa610*/  LOP3.LUT P6, RZ, R49, 0x4, RZ, 0xc0, !PT ;  /* 0x0000000431ff7812 */ /* 0x000fca00078cc0ff */
[----:B------:R-:W-:Y:S02]  /*fa620*/  @P0 LOP3.LUT R41, R41, 0x8000000, RZ, 0xfc, !PT ;  /* 0x0800000029290812 */ /* 0x000fe400078efcff */
[----:B------:R-:W-:Y:S01]  /*fa630*/  LOP3.LUT P0, RZ, R49, 0x40, RZ, 0xc0, !PT ;  /* 0x0000004031ff7812 */ /* 0x000fe2000780c0ff */
[----:B---3--:R0:W-:Y:S01]  /*fa640*/  @P4 STG.E.U8 desc[UR4][R34.64], R2 ;  /* 0x0000000222004986 */ /* 0x0081e2000c101104 */
[----:B------:R-:W-:Y:S02]  /*fa650*/  LOP3.LUT R41, R41, 0xefffffff, RZ, 0xc0, !PT ;  /* 0xefffffff29297812 */ /* 0x000fe400078ec0ff */
[----:B0-----:R-:W-:-:S09]  /*fa660*/  PRMT R2, R56, 0x7773, RZ ;  /* 0x0000777338027816 */ /* 0x001fd200000000ff */
[----:B------:R-:W-:Y:S02]  /*fa670*/  @P0 LOP3.LUT R41, R41, 0x10000000, RZ, 0xfc, !PT ;  /* 0x1000000029290812 */ /* 0x000fe400078efcff */
[----:B------:R-:W-:Y:S01]  /*fa680*/  LOP3.LUT P0, RZ, R49, 0x20, RZ, 0xc0, !PT ;  /* 0x0000002031ff7812 */ /* 0x000fe2000780c0ff */
[----:B----4-:R0:W-:Y:S01]  /*fa690*/  @P5 STG.E.U8 desc[UR4][R32.64], R2 ;  /* 0x0000000220005986 */ /* 0x0101e2000c101104 */
[----:B------:R-:W-:Y:S02]  /*fa6a0*/  LOP3.LUT R41, R41, 0xdfffffff, RZ, 0xc0, !PT ;  /* 0xdfffffff29297812 */ /* 0x000fe400078ec0ff */
[----:B0-----:R-:W-:-:S05]  /*fa6b0*/  PRMT R2, R57, 0x7770, RZ ;  /* 0x0000777039027816 */ /* 0x001fca00000000ff */
[----:B------:R0:W-:Y:S04]  /*fa6c0*/  @P6 STG.E.U8 desc[UR4][R38.64], R2 ;  /* 0x0000000226006986 */ /* 0x0001e8000c101104 */
[----:B------:R-:W-:Y:S02]  /*fa6d0*/  @P0 LOP3.LUT R41, R41, 0x20000000, RZ, 0xfc, !PT ;  /* 0x2000000029290812 */ /* 0x000fe400078efcff */
[----:B------:R-:W-:Y:S01]  /*fa6e0*/  LOP3.LUT P0, RZ, R49, 0x10, RZ, 0xc0, !PT ;  /* 0x0000001031ff7812 */ /* 0x000fe2000780c0ff */
[----:B0-----:R-:W2:Y:S01]  /*fa6f0*/  LDL.LU R38, [R1+0x4a8] ;  /* 0x0004a80001267983 */ /* 0x001ea20000300800 */
[----:B------:R-:W-:-:S03]  /*fa700*/  LOP3.LUT R41, R41, 0xbfffffff, RZ, 0xc0, !PT ;  /* 0xbfffffff29297812 */ /* 0x000fc600078ec0ff */
[----:B------:R-:W3:Y:S01]  /*fa710*/  LDL.LU.64 R30, [R1+0x2f98] ;  /* 0x002f9800011e7983 */ /* 0x000ee20000300a00 */
[----:B------:R-:W-:-:S03]  /*fa720*/  PRMT R2, R57, 0x7771, RZ ;  /* 0x0000777139027816 */ /* 0x000fc600000000ff */
[----:B------:R-:W4:Y:S04]  /*fa730*/  LDL.LU.64 R28, [R1+0x2f90] ;  /* 0x002f9000011c7983 */ /* 0x000f280000300a00 */
[----:B------:R-:W-:Y:S02]  /*fa740*/  @P0 LOP3.LUT R41, R41, 0x40000000, RZ, 0xfc, !PT ;  /* 0x4000000029290812 */ /* 0x000fe400078efcff */
[----:B------:R-:W-:Y:S01]  /*fa750*/  LOP3.LUT P0, RZ, R49, 0x8, RZ, 0xc0, !PT ;  /* 0x0000000831ff7812 */ /* 0x000fe2000780c0ff */
[----:B------:R-:W3:Y:S04]  /*fa760*/  LDL.LU.64 R34, [R1+0x2f88] ;  /* 0x002f880001227983 */ /* 0x000ee80000300a00 */
[----:B------:R-:W3:Y:S08]  /*fa770*/  LDL.LU.64 R32, [R1+0x2f80] ;  /* 0x002f800001207983 */ /* 0x000ef00000300a00 */
[----:B------:R0:W-:Y:S01]  /*fa780*/  @P0 STG.E.U8 desc[UR4][R36.64], R2 ;  /* 0x0000000224000986 */ /* 0x0001e2000c101104 */
[----:B------:R-:W-:-:S02]  /*fa790*/  LOP3.LUT P0, RZ, R41, 0x40000000, RZ, 0xc0, !PT ;  /* 0x4000000029ff7812 */ /* 0x000fc4000780c0ff */
[----:B0-----:R-:W-:Y:S01]  /*fa7a0*/  PRMT R2, R57, 0x7772, RZ ;  /* 0x0000777239027816 */ /* 0x001fe200000000ff */
[----:B------:R-:W4:Y:S10]  /*fa7b0*/  LDL.LU.64 R36, [R1+0x2f78] ;  /* 0x002f780001247983 */ /* 0x000f340000300a00 */
[----:B------:R0:W-:Y:S01]  /*fa7c0*/  @P0 STG.E.U8 desc[UR4][R60.64], R2 ;  /* 0x000000023c000986 */ /* 0x0001e2000c101104 */
[----:B------:R-:W-:-:S02]  /*fa7d0*/  LOP3.LUT P0, RZ, R41, 0x20000000, RZ, 0xc0, !PT ;  /* 0x2000000029ff7812 */ /* 0x000fc4000780c0ff */
[----:B0-----:R-:W-:Y:S01]  /*fa7e0*/  PRMT R2, R57, 0x7773, RZ ;  /* 0x0000777339027816 */ /* 0x001fe200000000ff */
[----:B------:R-:W4:Y:S04]  /*fa7f0*/  LDL.LU.64 R60, [R1+0x2f70] ;  /* 0x002f7000013c7983 */ /* 0x000f280000300a00 */
[----:B------:R-:W4:Y:S06]  /*fa800*/  LDL.LU.64 R56, [R1+0x2f68] ;  /* 0x002f680001387983 */ /* 0x000f2c0000300a00 */
[----:B------:R0:W-:Y:S04]  /*fa810*/  @P0 STG.E.U8 desc[UR4][R52.64], R2 ;  /* 0x0000000234000986 */ /* 0x0001e8000c101104 */
[----:B0-----:R-:W4:Y:S04]  /*fa820*/  LDL.LU.64 R52, [R1+0x2f60] ;  /* 0x002f600001347983 */ /* 0x001f280000300a00 */
[----:B------:R-:W4:Y:S01]  /*fa830*/  LDL.LU R39, [R1+0x488] ;  /* 0x0004880001277983 */ /* 0x000f220000300800 */
        /* <DEDUP_REMOVED lines=26> */
[----:B----4-:R0:W-:Y:S02]  /*fa9e0*/  @P0 STG.E.U8 desc[UR4][R28.64], R2 ;  /* 0x000000021c000986 */ /* 0x0101e4000c101104 */
        /* <DEDUP_REMOVED lines=12> */
[----:B------:R0:W-:Y:S04]  /*faab0*/  @P6 STG.E.U8 desc[UR4][R52.64], R2 ;  /* 0x0000000234006986 */ /* 0x0001e8000c101104 */
[----:B0-----:R-:W3:Y:S04]  /*faac0*/  LDL.LU.64 R52, [R1+0x2f58] ;  /* 0x002f580001347983 */ /* 0x001ee80000300a00 */
[----:B------:R-:W4:Y:S04]  /*faad0*/  LDL.LU.64 R32, [R1+0x2f50] ;  /* 0x002f500001207983 */ /* 0x000f280000300a00 */
[----:B------:R-:W2:Y:S04]  /*faae0*/  LDL.LU.64 R56, [R1+0x2f48] ;  /* 0x002f480001387983 */ /* 0x000ea80000300a00 */
[----:B------:R-:W2:Y:S04]  /*faaf0*/  LDL.LU.64 R36, [R1+0x2f40] ;  /* 0x002f400001247983 */ /* 0x000ea80000300a00 */
[----:B------:R-:W2:Y:S01]  /*fab00*/  LDL.LU.64 R60, [R1+0x2f38] ;  /* 0x002f3800013c7983 */ /* 0x000ea20000300a00 */
        /* <DEDUP_REMOVED lines=19> */
[C---:B------:R-:W-:Y:S02]  /*fac40*/  LOP3.LUT P5, RZ, R49.reuse, 0x100000, RZ, 0xc0, !PT ;  /* 0x0010000031ff7812 */ /* 0x040fe400078ac0ff */
[----:B------:R-:W-:-:S07]  /*fac50*/  LOP3.LUT P6, RZ, R49, 0x200000, RZ, 0xc0, !PT ;  /* 0x0020000031ff7812 */ /* 0x000fce00078cc0ff */
[----:B------:R-:W-:Y:S02]  /*fac60*/  @P0 LOP3.LUT R41, R41, 0x40000, RZ, 0xfc, !PT ;  /* 0x0004000029290812 */ /* 0x000fe400078efcff */
[----:B------:R-:W-:Y:S01]  /*fac70*/  LOP3.LUT P0, RZ, R49, 0x2000000, RZ, 0xc0, !PT ;  /* 0x0200000031ff7812 */ /* 0x000fe2000780c0ff */
[----:B---3--:R0:W-:Y:S04]  /*fac80*/  @P4 STG.E.U8 desc[UR4][R52.64], R2 ;  /* 0x0000000234004986 */ /* 0x0081e8000c101104 */
[----:B0-----:R-:W3:Y:S04]  /*fac90*/  LDL.LU.64 R52, [R1+0x2fb0] ;  /* 0x002fb00001347983 */ /* 0x001ee80000300a00 */
[----:B------:R-:W3:Y:S04]  /*faca0*/  LDL.LU R27, [R1+0x4ec] ;  /* 0x0004ec00011b7983 */ /* 0x000ee80000300800 */
[----:B------:R-:W3:Y:S04]  /*facb0*/  LDL.LU.64 R6, [R1+0x2fa8] ;  /* 0x002fa80001067983 */ /* 0x000ee80000300a00 */
[----:B------:R-:W3:Y:S04]  /*facc0*/  LDL.LU.64 R4, [R1+0x2fa0] ;  /* 0x002fa00001047983 */ /* 0x000ee80000300a00 */
[----:B------:R-:W3:Y:S04]  /*facd0*/  LDL.LU.64 R22, [R1+0x3018] ;  /* 0x0030180001167983 */ /* 0x000ee80000300a00 */
[----:B------:R-:W3:Y:S01]  /*face0*/  LDL.LU.64 R20, [R1+0x3010] ;  /* 0x0030100001147983 */ /* 0x000ee20000300a00 */
[----:B------:R-:W-:-:S02]  /*facf0*/  LOP3.LUT R41, R41, 0xfff7ffff, RZ, 0xc0, !PT ;  /* 0xfff7ffff29297812 */ /* 0x000fc400078ec0ff */
[----:B------:R-:W-:Y:S01]  /*fad00*/  PRMT R2, R39, 0x7772, RZ ;  /* 0x0000777227027816 */ /* 0x000fe200000000ff */
[----:B------:R-:W3:Y:S01]  /*fad10*/  LDL.LU.64 R24, [R1+0x3008] ;  /* 0x0030080001187983 */ /* 0x000ee20000300a00 */
[----:B------:R-:W-:Y:S02]  /*fad20*/  @P0 LOP3.LUT R41, R41, 0x80000, RZ, 0xfc, !PT ;  /* 0x0008000029290812 */ /* 0x000fe400078efcff */
[----:B------:R-:W-:Y:S01]  /*fad30*/  LOP3.LUT P0, RZ, R49, 0x1000000, RZ, 0xc0, !PT ;  /* 0x0100000031ff7812 */ /* 0x000fe2000780c0ff */
[----:B----4-:R0:W-:Y:S01]  /*fad40*/  @P5 STG.E.U8 desc[UR4][R32.64], R2 ;  /* 0x0000000220005986 */ /* 0x0101e2000c101104 */
[----:B------:R-:W-:Y:S02]  /*fad50*/  LOP3.LUT R41, R41, 0xffefffff, RZ, 0xc0, !PT ;  /* 0xffefffff29297812 */ /* 0x000fe400078ec0ff */
[----:B0-----:R-:W-:-:S05]  /*fad60*/  PRMT R2, R39, 0x7773, RZ ;  /* 0x0000777327027816 */ /* 0x001fca00000000ff */
[----:B--2---:R0:W-:Y:S04]  /*fad70*/  @P6 STG.E.U8 desc[UR4][R56.64], R2 ;  /* 0x0000000238006986 */ /* 0x0041e8000c101104 */
[----:B------:R-:W-:Y:S02]  /*fad80*/  @P0 LOP3.LUT R41, R41, 0x100000, RZ, 0xfc, !PT ;  /* 0x0010000029290812 */ /* 0x000fe400078efcff */
[----:B------:R-:W-:Y:S01]  /*fad90*/  LOP3.LUT P0, RZ, R49, 0x800000, RZ, 0xc0, !PT ;  /* 0x0080000031ff7812 */ /* 0x000fe2000780c0ff */
[----:B0-----:R-:W2:Y:S04]  /*fada0*/  LDL.LU R56, [R1+0x4dc] ;  /* 0x0004dc0001387983 */ /* 0x001ea80000300800 */
[----:B------:R-:W4:Y:S01]  /*fadb0*/  LDL.LU.64 R30, [R1+0x3000] ;  /* 0x00300000011e7983 */ /* 0x000f220000300a00 */
[----:B------:R-:W-:-:S03]  /*fadc0*/  LOP3.LUT R41, R41, 0xffdfffff, RZ, 0xc0, !PT ;  /* 0xffdfffff29297812 */ /* 0x000fc600078ec0ff */
[----:B------:R-:W2:Y:S04]  /*fadd0*/  LDL.LU.64 R28, [R1+0x2ff8] ;  /* 0x002ff800011c7983 */ /* 0x000ea80000300a00 */
[----:B------:R-:W2:Y:S04]  /*fade0*/  LDL.LU R57, [R1+0x4cc] ;  /* 0x0004cc0001397983 */ /* 0x000ea80000300800 */
[----:B------:R-:W2:Y:S01]  /*fadf0*/  LDL.LU.64 R34, [R1+0x2ff0] ;  /* 0x002ff00001227983 */ /* 0x000ea20000300a00 */
[----:B------:R-:W-:Y:S02]  /*fae00*/  @P0 LOP3.LUT R41, R41, 0x200000, RZ, 0xfc, !PT ;  /* 0x0020000029290812 */ /* 0x000fe400078efcff */
[----:B------:R-:W-:-:S02]  /*fae10*/  LOP3.LUT P0, RZ, R49, 0x400000, RZ, 0xc0, !PT ;  /* 0x0040000031ff7812 */ /* 0x000fc4000780c0ff */
[----:B------:R-:W-:Y:S01]  /*fae20*/  PRMT R2, R51, 0x7770, RZ ;  /* 0x0000777033027816 */ /* 0x000fe200000000ff */
[----:B------:R-:W2:Y:S04]  /*fae30*/  LDL.LU.64 R32, [R1+0x2fe8] ;  /* 0x002fe80001207983 */ /* 0x000ea80000300a00 */
[----:B------:R-:W2:Y:S06]  /*fae40*/  LDL.LU.64 R38, [R1+0x2fe0] ;  /* 0x002fe00001267983 */ /* 0x000eac0000300a00 */
[----:B------:R0:W-:Y:S01]  /*fae50*/  @P0 STG.E.U8 desc[UR4][R36.64], R2 ;  /* 0x0000000224000986 */ /* 0x0001e2000c101104 */
[----:B------:R-:W-:-:S02]  /*fae60*/  LOP3.LUT P0, RZ, R41, 0x200000, RZ, 0xc0, !PT ;  /* 0x0020000029ff7812 */ /* 0x000fc4000780c0ff */
[----:B0-----:R-:W-:Y:S01]  /*fae70*/  PRMT R2, R51, 0x7771, RZ ;  /* 0x0000777133027816 */ /* 0x001fe200000000ff */
[----:B------:R-:W2:Y:S10]  /*fae80*/  LDL.LU.64 R36, [R1+0x2fd8] ;  /* 0x002fd80001247983 */ /* 0x000eb40000300a00 */
[----:B------:R0:W-:Y:S04]  /*fae90*/  @P0 STG.E.U8 desc[UR4][R60.64], R2 ;  /* 0x000000023c000986 */ /* 0x0001e8000c101104 */
[----:B0-----:R-:W4:Y:S01]  /*faea0*/  LDL.LU.64 R60, [R1+0x2fd0] ;  /* 0x002fd000013c7983 */ /* 0x001f220000300a00 */
[----:B------:R-:W-:-:S02]  /*faeb0*/  LOP3.LUT P0, RZ, R41, 0x100000, RZ, 0xc0, !PT ;  /* 0x0010000029ff7812 */ /* 0x000fc4000780c0ff */
[----:B------:R-:W-:-:S11]  /*faec0*/  PRMT R2, R51, 0x7772, RZ ;  /* 0x0000777233027816 */ /* 0x000fd600000000ff */
[----:B---3--:R0:W-:Y:S02]  /*faed0*/  @P0 STG.E.U8 desc[UR4][R52.64], R2 ;  /* 0x0000000234000986 */ /* 0x0081e4000c101104 */
[----:B0-----:R-:W-:Y:S02]  /*faee0*/  PRMT R2, R51, 0x7773, RZ ;  /* 0x0000777333027816 */ /* 0x001fe400000000ff */
[----:B------:R-:W3:Y:S04]  /*faef0*/  LDL.LU R51, [R1+0x564c] ;  /* 0x00564c0001337983 */ /* 0x000ee80000300800 */
[----:B------:R-:W3:Y:S01]  /*faf00*/  LDL.LU.64 R52, [R1+0x2fc8] ;  /* 0x002fc80001347983 */ /* 0x000ee20000300a00 */
        /* <DEDUP_REMOVED lines=15> */
[----:B--2---:R-:W-:-:S11]  /*fb000*/  PRMT R2, R56, 0x7770, RZ ;  /* 0x0000777038027816 */ /* 0x004fd600000000ff */
        /* <DEDUP_REMOVED lines=11> */
[----:B0-----:R-:W-:Y:S01]  /*fb0c0*/  PRMT R2, R56, 0x7773, RZ ;  /* 0x0000777338027816 */ /* 0x001fe200000000ff */
[----:B------:R-:W2:Y:S04]  /*fb0d0*/  LDL.LU.64 R34, [R1+0x2fc0] ;  /* 0x002fc00001227983 */ /* 0x000ea80000300a00 */
[----:B------:R0:W-:Y:S02]  /*fb0e0*/  @P2 STG.E.U8 desc[UR4][R32.64], R2 ;  /* 0x0000000220002986 */ /* 0x0001e4000c101104 */
[----:B0-----:R-:W-:-:S02]  /*fb0f0*/  PRMT R2, R57, 0x7770, RZ ;  /* 0x0000777039027816 */ /* 0x001fc400000000ff */
[----:B------:R-:W4:Y:S04]  /*fb100*/  LDL.LU.64 R32, [R1+0x2fb8] ;  /* 0x002fb80001207983 */ /* 0x000f280000300a00 */
[----:B------:R0:W-:Y:S02]  /*fb110*/  @P3 STG.E.U8 desc[UR4][R38.64], R2 ;  /* 0x0000000226003986 */ /* 0x0001e4000c101104 */
[C---:B0-----:R-:W-:Y:S02]  /*fb120*/  PRMT R2, R57.reuse, 0x7771, RZ ;  /* 0x0000777139027816 */ /* 0x041fe400000000ff */
[----:B------:R-:W2:Y:S04]  /*fb130*/  LDL.LU.64 R38, [R1+0x3030] ;  /* 0x0030300001267983 */ /* 0x000ea80000300a00 */
[----:B------:R0:W-:Y:S02]  /*fb140*/  @P4 STG.E.U8 desc[UR4][R36.64], R2 ;  /* 0x0000000224004986 */ /* 0x0001e4000c101104 */
[----:B0-----:R-:W-:-:S05]  /*fb150*/  PRMT R2, R57, 0x7772, RZ ;  /* 0x0000777239027816 */ /* 0x001fca00000000ff */
[----:B------:R0:W-:Y:S04]  /*fb160*/  @P5 STG.E.U8 desc[UR4][R60.64], R2 ;  /* 0x000000023c005986 */ /* 0x0001e8000c101104 */
[----:B0-----:R-:W2:Y:S01]  /*fb170*/  LDL.LU R61, [R1+0x4bc] ;  /* 0x0004bc00013d7983 */ /* 0x001ea20000300800 */
[----:B------:R-:W-:-:S03]  /*fb180*/  LOP3.LUT P6, RZ, R50, 0x20, RZ, 0xc0, !PT ;  /* 0x0000002032ff7812 */ /* 0x000fc600078cc0ff */
[----:B------:R-:W4:Y:S01]  /*fb190*/  LDL.LU.64 R36, [R1+0x3028] ;  /* 0x0030280001247983 */ /* 0x000f220000300a00 */
[----:B------:R-:W-:-:S03]  /*fb1a0*/  PRMT R2, R57, 0x7773, RZ ;  /* 0x0000777339027816 */ /* 0x000fc600000000ff */
[----:B------:R-:W4:Y:S06]  /*fb1b0*/  LDL.LU.64 R56, [R1+0x3020] ;  /* 0x0030200001387983 */ /* 0x000f2c0000300a00 */
[----:B---3--:R0:W-:Y:S04]  /*fb1c0*/  @P6 STG.E.U8 desc[UR4][R52.64], R2 ;  /* 0x0000000234006986 */ /* 0x0081e8000c101104 */
[----:B0-----:R-:W3:Y:S04]  /*fb1d0*/  LDL.LU.64 R52, [R1+0x3098] ;  /* 0x0030980001347983 */ /* 0x001ee80000300a00 */
[----:B------:R-:W3:Y:S01]  /*fb1e0*/  LDL.LU R4, [R1+0x4ac] ;  /* 0x0004ac0001047983 */ /* 0x000ee20000300800 */
[----:B------:R-:W-:-:S02]  /*fb1f0*/  LOP3.LUT P0, RZ, R50, 0x40000, RZ, 0xc0, !PT ;  /* 0x0004000032ff7812 */ /* 0x000fc4000780c0ff */
[----:B------:R-:W-:Y:S01]  /*fb200*/  LOP3.LUT R41, R41, 0xffffffef, RZ, 0xc0, !PT ;  /* 0xffffffef29297812 */ /* 0x000fe200078ec0ff */
[----:B------:R-:W3:Y:S04]  /*fb210*/  LDL.LU.64 R6, [R1+0x3090] ;  /* 0x0030900001067983 */ /* 0x000ee80000300a00 */
[----:B------:R-:W3:Y:S04]  /*fb220*/  LDL.LU.64 R22, [R1+0x3088] ;  /* 0x0030880001167983 */ /* 0x000ee80000300a00 */
[----:B------:R-:W3:Y:S04]  /*fb230*/  LDL.LU.64 R20, [R1+0x3080] ;  /* 0x0030800001147983 */ /* 0x000ee80000300a00 */
[----:B------:R-:W3:Y:S04]  /*fb240*/  LDL.LU R60, [R1+0x49c] ;  /* 0x00049c00013c7983 */ /* 0x000ee80000300800 */
[----:B------:R-:W3:Y:S04]  /*fb250*/  LDL.LU.64 R26, [R1+0x3078] ;  /* 0x00307800011a7983 */ /* 0x000ee80000300a00 */
[----:B------:R-:W3:Y:S01]  /*fb260*/  LDL.LU.64 R24, [R1+0x3070] ;  /* 0x0030700001187983 */ /* 0x000ee20000300a00 */
[----:B------:R-:W-:-:S03]  /*fb270*/  LOP3.LUT P4, RZ, R50, 0x40, RZ, 0xc0, !PT ;  /* 0x0000004032ff7812 */ /* 0x000fc6000788c0ff */
[----:B------:R-:W3:Y:S01]  /*fb280*/  LDL.LU.64 R30, [R1+0x3068] ;  /* 0x00306800011e7983 */ /* 0x000ee20000300a00 */
[C---:B------:R-:W-:Y:S02]  /*fb290*/  LOP3.LUT P5, RZ, R50.reuse, 0x80, RZ, 0xc0, !PT ;  /* 0x0000008032ff7812 */ /* 0x040fe400078ac0ff */
[C---:B------:R-:W-:Y:S01]  /*fb2a0*/  LOP3.LUT P6, RZ, R50.reuse, 0x100, RZ, 0xc0, !PT ;  /* 0x0000010032ff7812 */ /* 0x040fe200078cc0ff */
        /* <DEDUP_REMOVED lines=28> */
[----:B------:R0:W-:Y:S02]  /*fb470*/  @P4 STG.E.U8 desc[UR4][R34.64], R2 ;  /* 0x0000000222004986 */ /* 0x0001e4000c101104 */
[C---:B0-----:R-:W-:Y:S02]  /*fb480*/  PRMT R2, R61.reuse, 0x7771, RZ ;  /* 0x000077713d027816 */ /* 0x041fe400000000ff */
[----:B------:R-:W2:Y:S04]  /*fb490*/  LDL.LU.64 R34, [R1+0x3058] ;  /* 0x0030580001227983 */ /* 0x000ea80000300a00 */
[----:B----4-:R0:W-:Y:S02]  /*fb4a0*/  @P5 STG.E.U8 desc[UR4][R32.64], R2 ;  /* 0x0000000220005986 */ /* 0x0101e4000c101104 */
[----:B0-----:R-:W-:-:S02]  /*fb4b0*/  PRMT R2, R61, 0x7772, RZ ;  /* 0x000077723d027816 */ /* 0x001fc400000000ff */
[----:B------:R-:W4:Y:S04]  /*fb4c0*/  LDL.LU.64 R32, [R1+0x3050] ;  /* 0x0030500001207983 */ /* 0x000f280000300a00 */
[----:B------:R0:W-:Y:S02]  /*fb4d0*/  @P6 STG.E.U8 desc[UR4][R38.64], R2 ;  /* 0x0000000226006986 */ /* 0x0001e4000c101104 */
[----:B0-----:R-:W-:Y:S02]  /*fb4e0*/  PRMT R2, R61, 0x7773, RZ ;  /* 0x000077733d027816 */ /* 0x001fe400000000ff */
[----:B------:R-:W4:Y:S04]  /*fb4f0*/  LDL.LU.64 R38, [R1+0x3048] ;  /* 0x0030480001267983 */ /* 0x000f280000300a00 */
[----:B------:R-:W4:Y:S04]  /*fb500*/  LDL.LU R61, [R1+0x47c] ;  /* 0x00047c00013d7983 */ /* 0x000f280000300800 */
[----:B------:R0:W-:Y:S01]  /*fb510*/  @P0 STG.E.U8 desc[UR4][R36.64], R2 ;  /* 0x0000000224000986 */ /* 0x0001e2000c101104 */
[----:B------:R-:W-:-:S03]  /*fb520*/  LOP3.LUT P0, RZ, R41, 0x1000, RZ, 0xc0, !PT ;  /* 0x0000100029ff7812 */ /* 0x000fc6000780c0ff */
[----:B0-----:R-:W4:Y:S01]  /*fb530*/  LDL.LU.64 R36, [R1+0x3040] ;  /* 0x0030400001247983 */ /* 0x001f220000300a00 */
[----:B---3--:R-:W-:-:S09]  /*fb540*/  PRMT R2, R4, 0x7770, RZ ;  /* 0x0000777004027816 */ /* 0x008fd200000000ff */
[----:B------:R0:W-:Y:S04]  /*fb550*/  @P0 STG.E.U8 desc[UR4][R56.64], R2 ;  /* 0x0000000238000986 */ /* 0x0001e8000c101104 */
[----:B0-----:R-:W3:Y:S01]  /*fb560*/  LDL.LU.64 R56, [R1+0x3038] ;  /* 0x0030380001387983 */ /* 0x001ee20000300a00 */
[----:B------:R-:W-:Y:S02]  /*fb570*/  LOP3.LUT P0, RZ, R41, 0x800, RZ, 0xc0, !PT ;  /* 0x0000080029ff7812 */ /* 0x000fe4000780c0ff */
[----:B------:R-:W-:-:S11]  /*fb580*/  PRMT R2, R4, 0x7771, RZ ;  /* 0x0000777104027816 */ /* 0x000fd600000000ff */
        /* <DEDUP_REMOVED lines=26> */
[C---:B------:R-:W-:Y:S02]  /*fb730*/  LOP3.LUT P4, RZ, R50.reuse, 0x400000, RZ, 0xc0, !PT ;  /* 0x0040000032ff7812 */ /* 0x040fe4000788c0ff */
[----:B0-----:R-:W-:Y:S02]  /*fb740*/  PRMT R2, R51, 0x7771, RZ ;  /* 0x0000777133027816 */ /* 0x001fe400000000ff */
[----:B------:R-:W-:-:S03]  /*fb750*/  LOP3.LUT P5, RZ, R50, 0x800000, RZ, 0xc0, !PT ;  /* 0x0080000032ff7812 */ /* 0x000fc600078ac0ff */
[----:B--2---:R0:W-:Y:S02]  /*fb760*/  @P1 STG.E.U8 desc[UR4][R34.64], R2 ;  /* 0x0000000222001986 */ /* 0x0041e4000c101104 */
[----:B0-----:R-:W-:-:S05]  /*fb770*/  PRMT R2, R51, 0x7772, RZ ;  /* 0x0000777233027816 */ /* 0x001fca00000000ff */
[----:B----4-:R0:W-:Y:S02]  /*fb780*/  @P2 STG.E.U8 desc[UR4][R32.64], R2 ;  /* 0x0000000220002986 */ /* 0x0101e4000c101104 */
[----:B0-----:R-:W-:Y:S02]  /*fb790*/  PRMT R2, R51, 0x7773, RZ ;  /* 0x0000777333027816 */ /* 0x001fe400000000ff */
[----:B------:R-:W2:Y:S04]  /*fb7a0*/  LDL.LU R51, [R1+0x5648] ;  /* 0x0056480001337983 */ /* 0x000ea80000300800 */
[----:B------:R0:W-:Y:S02]  /*fb7b0*/  @P3 STG.E.U8 desc[UR4][R38.64], R2 ;  /* 0x0000000226003986 */ /* 0x0001e4000c101104 */
[----:B0-----:R-:W-:-:S05]  /*fb7c0*/  PRMT R2, R61, 0x7770, RZ ;  /* 0x000077703d027816 */ /* 0x001fca00000000ff */
[----:B------:R0:W-:Y:S02]  /*fb7d0*/  @P4 STG.E.U8 desc[UR4][R36.64], R2 ;  /* 0x0000000224004986 */ /* 0x0001e4000c101104 */
[----:B0-----:R-:W-:-:S05]  /*fb7e0*/  PRMT R2, R61, 0x7771, RZ ;  /* 0x000077713d027816 */ /* 0x001fca00000000ff */
[----:B---3--:R0:W-:Y:S04]  /*fb7f0*/  @P5 STG.E.U8 desc[UR4][R56.64], R2 ;  /* 0x0000000238005986 */ /* 0x0081e8000c101104 */
[----:B0-----:R-:W3:Y:S01]  /*fb800*/  LDL.LU.64 R56, [R1+0x30b0] ;  /* 0x0030b00001387983 */ /* 0x001ee20000300a00 */
[----:B------:R-:W-:Y:S02]  /*fb810*/  LOP3.LUT P6, RZ, R50, 0x1000000, RZ, 0xc0, !PT ;  /* 0x0100000032ff7812 */ /* 0x000fe400078cc0ff */
[----:B------:R-:W-:-:S11]  /*fb820*/  PRMT R2, R61, 0x7772, RZ ;  /* 0x000077723d027816 */ /* 0x000fd600000000ff */
[----:B------:R0:W-:Y:S04]  /*fb830*/  @P6 STG.E.U8 desc[UR4][R52.64], R2 ;  /* 0x0000000234006986 */ /* 0x0001e8000c101104 */
[----:B0-----:R-:W4:Y:S04]  /*fb840*/  LDL.LU.64 R52, [R1+0x30a8] ;  /* 0x0030a80001347983 */ /* 0x001f280000300a00 */
[----:B------:R-:W4:Y:S04]  /*fb850*/  LDL.LU.64 R32, [R1+0x3118] ;  /* 0x0031180001207983 */ /* 0x000f280000300a00 */
[----:B------:R-:W4:Y:S04]  /*fb860*/  LDL.LU.64 R38, [R1+0x3110] ;  /* 0x0031100001267983 */ /* 0x000f280000300a00 */
[----:B------:R-:W4:Y:S04]  /*fb870*/  LDL.LU R60, [R1+0x460] ;  /* 0x00046000013c7983 */ /* 0x000f280000300800 */
[----:B------:R-:W4:Y:S01]  /*fb880*/  LDL.LU.64 R36, [R1+0x3108] ;  /* 0x0031080001247983 */ /* 0x000f220000300a00 */
[----:B------:R-:W-:-:S02]  /*fb890*/  LOP3.LUT P4, RZ, R50, 0x2000000, RZ, 0xc0, !PT ;  /* 0x0200000032ff7812 */ /* 0x000fc4000788c0ff */
[----:B------:R-:W-:Y:S01]  /*fb8a0*/  PRMT R2, R61, 0x7773, RZ ;  /* 0x000077733d027816 */ /* 0x000fe200000000ff */
[----:B------:R-:W4:Y:S01]  /*fb8b0*/  LDL.LU R24, [R1+0x450] ;  /* 0x0004500001187983 */ /* 0x000f220000300800 */
[----:B------:R-:W-:Y:S02]  /*fb8c0*/  LOP3.LUT R42, R42, 0xf7ffffff, RZ, 0xc0, !PT ;  /* 0xf7ffffff2a2a7812 */ /* 0x000fe400078ec0ff */
[C---:B------:R-:W-:Y:S02]  /*fb8d0*/  LOP3.LUT P5, RZ, R50.reuse, 0x4000000, RZ, 0xc0, !PT ;  /* 0x0400000032ff7812 */ /* 0x040fe400078ac0ff */
[----:B------:R-:W-:Y:S02]  /*fb8e0*/  LOP3.LUT R41, R41, 0xfffffffe, RZ, 0xc0, !PT ;  /* 0xfffffffe29297812 */ /* 0x000fe400078ec0ff */
[----:B------:R-:W-:-:S03]  /*fb8f0*/  LOP3.LUT P6, RZ, R50, 0x8000000, RZ, 0xc0, !PT ;  /* 0x0800000032ff7812 */ /* 0x000fc600078cc0ff */
[----:B---3--:R0:W-:Y:S04]  /*fb900*/  @P4 STG.E.U8 desc[UR4][R56.64], R2 ;  /* 0x0000000238004986 */ /* 0x0081e8000c101104 */
[----:B0-----:R-:W3:Y:S01]  /*fb910*/  LDL.LU.64 R56, [R1+0x3100] ;  /* 0x0031000001387983 */ /* 0x001ee20000300a00 */
[----:B--2---:R-:W-:-:S13]  /*fb920*/  LOP3.LUT P0, RZ, R51, 0x20, RZ, 0xc0, !PT ;  /* 0x0000002033ff7812 */ /* 0x004fda000780c0ff */
[----:B------:R-:W-:Y:S02]  /*fb930*/  @P0 LOP3.LUT R42, R42, 0x8000000, RZ, 0xfc, !PT ;  /* 0x080000002a2a0812 */ /* 0x000fe400078efcff */
[----:B------:R-:W-:Y:S02]  /*fb940*/  LOP3.LUT P0, RZ, R51, 0x10, RZ, 0xc0, !PT ;  /* 0x0000001033ff7812 */ /* 0x000fe4000780c0ff */
[----:B------:R-:W-:Y:S02]  /*fb950*/  LOP3.LUT R42, R42, 0xefffffff, RZ, 0xc0, !PT ;  /* 0xefffffff2a2a7812 */ /* 0x000fe400078ec0ff */
[----:B----4-:R-:W-:-:S09]  /*fb960*/  PRMT R2, R60, 0x7770, RZ ;  /* 0x000077703c027816 */ /* 0x010fd200000000ff */
[----:B------:R-:W-:Y:S02]  /*fb970*/  @P0 LOP3.LUT R42, R42, 0x10000000, RZ, 0xfc, !PT ;  /* 0x100000002a2a0812 */ /* 0x000fe400078efcff */
[----:B------:R-:W-:Y:S01]  /*fb980*/  LOP3.LUT P0, RZ, R51, 0x8, RZ, 0xc0, !PT ;  /* 0x0000000833ff7812 */ /* 0x000fe2000780c0ff */
[----:B------:R0:W-:Y:S01]  /*fb990*/  @P5 STG.E.U8 desc[UR4][R52.64], R2 ;  /* 0x0000000234005986 */ /* 0x0001e2000c101104 */
[----:B------:R-:W-:-:S03]  /*fb9a0*/  LOP3.LUT R42, R42, 0xdfffffff, RZ, 0xc0, !PT ;  /* 0xdfffffff2a2a7812 */ /* 0x000fc600078ec0ff */
[----:B0-----:R-:W2:Y:S08]  /*fb9b0*/  LDL.LU.64 R52, [R1+0x30f8] ;  /* 0x0030f80001347983 */ /* 0x001eb00000300a00 */
[----:B------:R-:W-:Y:S02]  /*fb9c0*/  @P0 LOP3.LUT R42, R42, 0x20000000, RZ, 0xfc, !PT ;  /* 0x200000002a2a0812 */ /* 0x000fe400078efcff */
        /* <DEDUP_REMOVED lines=8> */
[----:B------:R-:W4:Y:S04]  /*fba50*/  LDL.LU R61, [R1+0x430] ;  /* 0x00043000013d7983 */ /* 0x000f280000300800 */
        /* <DEDUP_REMOVED lines=38> */
[----:B0-----:R-:W-:Y:S02]  /*fbcc0*/  PRMT R2, R24, 0x7772, RZ ;  /* 0x0000777218027816 */ /* 0x001fe400000000ff */
[C---:B------:R-:W-:Y:S02]  /*fbcd0*/  LOP3.LUT P1, RZ, R51.reuse, 0x40, RZ, 0xc0, !PT ;  /* 0x0000004033ff7812 */ /* 0x040fe4000782c0ff */
[C---:B------:R-:W-:Y:S02]  /*fbce0*/  LOP3.LUT P2, RZ, R51.reuse, 0x80, RZ, 0xc0, !PT ;  /* 0x0000008033ff7812 */ /* 0x040fe4000784c0ff */
[C---:B------:R-:W-:Y:S02]  /*fbcf0*/  LOP3.LUT P3, RZ, R51.reuse, 0x100, RZ, 0xc0, !PT ;  /* 0x0000010033ff7812 */ /* 0x040fe4000786c0ff */
[----:B------:R-:W-:-:S03]  /*fbd00*/  LOP3.LUT P4, RZ, R51, 0x200, RZ, 0xc0, !PT ;  /* 0x0000020033ff7812 */ /* 0x000fc6000788c0ff */
[----:B----4-:R0:W-:Y:S01]  /*fbd10*/  @P0 STG.E.U8 desc[UR4][R6.64], R2 ;  /* 0x0000000206000986 */ /* 0x0101e2000c101104 */
[----:B------:R-:W-:Y:S02]  /*fbd20*/  LOP3.LUT P0, RZ, R42, 0x80000000, RZ, 0xc0, !PT ;  /* 0x800000002aff7812 */ /* 0x000fe4000780c0ff */
[----:B------:R-:W-:Y:S01]  /*fbd30*/  LOP3.LUT P5, RZ, R51, 0x400, RZ, 0xc0, !PT ;  /* 0x0000040033ff7812 */ /* 0x000fe200078ac0ff */
[----:B------:R-:W2:Y:S01]  /*fbd40*/  LDL.LU.64 R52, [R1+0x5640] ;  /* 0x0056400001347983 */ /* 0x000ea20000300a00 */
[----:B0-----:R-:W-:-:S09]  /*fbd50*/  PRMT R2, R24, 0x7773, RZ ;  /* 0x0000777318027816 */ /* 0x001fd200000000ff */
        /* <DEDUP_REMOVED lines=15> */
[C---:B0-----:R-:W-:Y:S02]  /*fbe50*/  PRMT R2, R61.reuse, 0x7771, RZ ;  /* 0x000077713d027816 */ /* 0x041fe400000000ff */
[----:B------:R-:W4:Y:S04]  /*fbe60*/  LDL.LU.64 R28, [R1+0x3190] ;  /* 0x00319000011c7983 */ /* 0x000f280000300a00 */
[----:B------:R0:W-:Y:S02]  /*fbe70*/  @P2 STG.E.U8 desc[UR4][R34.64], R2 ;  /* 0x0000000222002986 */ /* 0x0001e4000c101104 */
[----:B0-----:R-:W-:-:S02]  /*fbe80*/  PRMT R2, R61, 0x7772, RZ ;  /* 0x000077723d027816 */ /* 0x001fc400000000ff */
[----:B------:R-:W2:Y:S04]  /*fbe90*/  LDL.LU.64 R34, [R1+0x3188] ;  /* 0x0031880001227983 */ /* 0x000ea80000300a00 */
[----:B------:R0:W-:Y:S02]  /*fbea0*/  @P3 STG.E.U8 desc[UR4][R32.64], R2 ;  /* 0x0000000220003986 */ /* 0x0001e4000c101104 */
[----:B0-----:R-:W-:Y:S02]  /*fbeb0*/  PRMT R2, R61, 0x7773, RZ ;  /* 0x000077733d027816 */ /* 0x001fe400000000ff */
        /* <DEDUP_REMOVED lines=9> */
[----:B---3--:R0:W-:Y:S04]  /*fbf50*/  @P6 STG.E.U8 desc[UR4][R56.64], R2 ;  /* 0x0000000238006986 */ /* 0x0081e8000c101104 */
[----:B0-----:R-:W3:Y:S04]  /*fbf60*/  LDL.LU.64 R56, [R1+0x3168] ;  /* 0x0031680001387983 */ /* 0x001ee80000300a00 */
[----:B------:R-:W3:Y:S04]  /*fbf70*/  LDL.LU.64 R6, [R1+0x3160] ;  /* 0x0031600001067983 */ /* 0x000ee80000300a00 */
[----:B------:R-:W3:Y:S04]  /*fbf80*/  LDL.LU.64 R4, [R1+0x3158] ;  /* 0x0031580001047983 */ /* 0x000ee80000300a00 */
[----:B------:R-:W3:Y:S01]  /*fbf90*/  LDL.LU.64 R22, [R1+0x3150] ;  /* 0x0031500001167983 */ /* 0x000ee20000300a00 */
[----:B------:R-:W-:-:S02]  /*fbfa0*/  LOP3.LUT P0, RZ, R51, 0x1000000, RZ, 0xc0, !PT ;  /* 0x0100000033ff7812 */ /* 0x000fc4000780c0ff */
[----:B------:R-:W-:Y:S02]  /*fbfb0*/  LOP3.LUT R42, R42, 0xfffbffff, RZ, 0xc0, !PT ;  /* 0xfffbffff2a2a7812 */ /* 0x000fe400078ec0ff */
[C---:B------:R-:W-:Y:S02]  /*fbfc0*/  LOP3.LUT P4, RZ, R51.reuse, 0x1000, RZ, 0xc0, !PT ;  /* 0x0000100033ff7812 */ /* 0x040fe4000788c0ff */
[C---:B------:R-:W-:Y:S02]  /*fbfd0*/  LOP3.LUT P5, RZ, R51.reuse, 0x2000, RZ, 0xc0, !PT ;  /* 0x0000200033ff7812 */ /* 0x040fe400078ac0ff */
[----:B------:R-:W-:Y:S02]  /*fbfe0*/  PRMT R2, R60, 0x7772, RZ ;  /* 0x000077723c027816 */ /* 0x000fe400000000ff */
[----:B------:R-:W-:Y:S01]  /*fbff0*/  LOP3.LUT P6, RZ, R51, 0x4000, RZ, 0xc0, !PT ;  /* 0x0000400033ff7812 */ /* 0x000fe200078cc0ff */
        /* <DEDUP_REMOVED lines=30> */
[----:B----4-:R0:W-:Y:S02]  /*fc1e0*/  @P4 STG.E.U8 desc[UR4][R28.64], R2 ;  /* 0x000000021c004986 */ /* 0x0101e4000c101104 */
[----:B0-----:R-:W-:Y:S02]  /*fc1f0*/  PRMT R2, R60, 0x7773, RZ ;  /* 0x000077733c027816 */ /* 0x001fe400000000ff */
[----:B------:R-:W4:Y:S04]  /*fc200*/  LDL.LU.64 R28, [R1+0x31a8] ;  /* 0x0031a800011c7983 */ /* 0x000f280000300a00 */
[----:B--2---:R0:W-:Y:S04]  /*fc210*/  @P5 STG.E.U8 desc[UR4][R34.64], R2 ;  /* 0x0000000222005986 */ /* 0x0041e8000c101104 */
[----:B0-----:R-:W2:Y:S01]  /*fc220*/  LDL.LU.64 R34, [R1+0x31a0] ;  /* 0x0031a00001227983 */ /* 0x001ea20000300a00 */
[----:B------:R-:W-:-:S05]  /*fc230*/  PRMT R2, R61, 0x7770, RZ ;  /* 0x000077703d027816 */ /* 0x000fca00000000ff */
[----:B------:R0:W-:Y:S02]  /*fc240*/  @P6 STG.E.U8 desc[UR4][R32.64], R2 ;  /* 0x0000000220006986 */ /* 0x0001e4000c101104 */
[C---:B0-----:R-:W-:Y:S02]  /*fc250*/  PRMT R2, R61.reuse, 0x7771, RZ ;  /* 0x000077713d027816 */ /* 0x041fe400000000ff */
[----:B------:R-:W2:Y:S04]  /*fc260*/  LDL.LU.64 R32, [R1+0x3218] ;  /* 0x0032180001207983 */ /* 0x000ea80000300a00 */
[----:B------:R0:W-:Y:S01]  /*fc270*/  @P0 STG.E.U8 desc[UR4][R38.64], R2 ;  /* 0x0000000226000986 */ /* 0x0001e2000c101104 */
[C---:B------:R-:W-:Y:S02]  /*fc280*/  LOP3.LUT P0, RZ, R42.reuse, 0x4000000, RZ, 0xc0, !PT ;  /* 0x040000002aff7812 */ /* 0x040fe4000780c0ff */
[----:B0-----:R-:W-:Y:S01]  /*fc290*/  PRMT R2, R61, 0x7772, RZ ;  /* 0x000077723d027816 */ /* 0x001fe200000000ff */
[----:B------:R-:W2:Y:S10]  /*fc2a0*/  LDL.LU.64 R38, [R1+0x3210] ;  /* 0x0032100001267983 */ /* 0x000eb40000300a00 */
[----:B------:R0:W-:Y:S01]  /*fc2b0*/  @P0 STG.E.U8 desc[UR4][R36.64], R2 ;  /* 0x0000000224000986 */ /* 0x0001e2000c101104 */
[----:B------:R-:W-:-:S02]  /*fc2c0*/  LOP3.LUT P0, RZ, R42, 0x2000000, RZ, 0xc0, !PT ;  /* 0x020000002aff7812 */ /* 0x000fc4000780c0ff */
[----:B0-----:R-:W-:Y:S01]  /*fc2d0*/  PRMT R2, R61, 0x7773, RZ ;  /* 0x000077733d027816 */ /* 0x001fe200000000ff */
[----:B------:R-:W2:Y:S04]  /*fc2e0*/  LDL.LU.64 R36, [R1+0x3208] ;  /* 0x0032080001247983 */ /* 0x000ea80000300a00 */
[----:B------:R-:W2:Y:S06]  /*fc2f0*/  LDL.LU.64 R60, [R1+0x3200] ;  /* 0x00320000013c7983 */ /* 0x000eac0000300a00 */
[----:B---3--:R0:W-:Y:S01]  /*fc300*/  @P0 STG.E.U8 desc[UR4][R56.64], R2 ;  /* 0x0000000238000986 */ /* 0x0081e2000c101104 */
[----:B------:R-:W-:-:S02]  /*fc310*/  LOP3.LUT P0, RZ, R42, 0x1000000, RZ, 0xc0, !PT ;  /* 0x010000002aff7812 */ /* 0x000fc4000780c0ff */
[----:B0-----:R-:W-:Y:S01]  /*fc320*/  PRMT R2, R52, 0x7770, RZ ;  /* 0x0000777034027816 */ /* 0x001fe200000000ff */
[----:B------:R-:W3:Y:S10]  /*fc330*/  LDL.LU R56, [R1+0x454] ;  /* 0x0004540001387983 */ /* 0x000ef40000300800 */
[----:B------:R0:W-:Y:S01]  /*fc340*/  @P0 STG.E.U8 desc[UR4][R6.64], R2 ;  /* 0x0000000206000986 */ /* 0x0001e2000c101104 */
[----:B------:R-:W-:-:S02]  /*fc350*/  LOP3.LUT P0, RZ, R42, 0x800000, RZ, 0xc0, !PT ;  /* 0x008000002aff7812 */ /* 0x000fc4000780c0ff */
[----:B0-----:R-:W-:-:S11]  /*fc360*/  PRMT R2, R52, 0x7771, RZ ;  /* 0x0000777134027816 */ /* 0x001fd600000000ff */
[----:B------:R0:W-:Y:S01]  /*fc370*/  @P0 STG.E.U8 desc[UR4][R4.64], R2 ;  /* 0x0000000204000986 */ /* 0x0001e2000c101104 */
[----:B------:R-:W-:Y:S02]  /*fc380*/  LOP3.LUT P0, RZ, R42, 0x400000, RZ, 0xc0, !PT ;  /* 0x004000002aff7812 */ /* 0x000fe4000780c0ff */
        /* <DEDUP_REMOVED lines=19> */
[----:B0-----:R-:W-:Y:S02]  /*fc4c0*/  PRMT R2, R53, 0x7773, RZ ;  /* 0x0000777335027816 */ /* 0x001fe400000000ff */
[----:B------:R-:W3:Y:S04]  /*fc4d0*/  LDL.LU R53, [R1+0x5634] ;  /* 0x0056340001357983 */ /* 0x000ee80000300800 */
[----:B----4-:R2:W-:Y:S01]  /*fc4e0*/  @P1 STG.E.U8 desc[UR4][R28.64], R2 ;  /* 0x000000021c001986 */ /* 0x0105e2000c101104 */
[----:B------:R-:W-:-:S02]  /*fc4f0*/  LOP3.LUT P5, RZ, R51, 0x20000000, RZ, 0xc0, !PT ;  /* 0x2000000033ff7812 */ /* 0x000fc400078ac0ff */
[----:B------:R-:W-:Y:S02]  /*fc500*/  LOP3.LUT P6, RZ, R51, 0x40000000, RZ, 0xc0, !PT ;  /* 0x4000000033ff7812 */ /* 0x000fe400078cc0ff */
[----:B--2---:R-:W-:-:S05]  /*fc510*/  PRMT R2, R52, 0x7770, RZ ;  /* 0x0000777034027816 */ /* 0x004fca00000000ff */
        /* <DEDUP_REMOVED lines=8> */
[----:B------:R3:W-:Y:S04]  /*fc5a0*/  @P5 STG.E.U8 desc[UR4][R36.64], R2 ;  /* 0x0000000224005986 */ /* 0x0007e8000c101104 */
[----:B------:R-:W4:Y:S04]  /*fc5b0*/  LDL.LU.64 R28, [R1+0x31f0] ;  /* 0x0031f000011c7983 */ /* 0x000f280000300a00 */
[----:B------:R-:W4:Y:S04]  /*fc5c0*/  LDL.LU.64 R32, [R1+0x31e8] ;  /* 0x0031e80001207983 */ /* 0x000f280000300a00 */
[----:B------:R-:W4:Y:S01]  /*fc5d0*/  LDL.LU.64 R38, [R1+0x31e0] ;  /* 0x0031e00001267983 */ /* 0x000f220000300a00 */
[----:B---3--:R-:W-:-:S03]  /*fc5e0*/  PRMT R2, R56, 0x7770, RZ ;  /* 0x0000777038027816 */ /* 0x008fc600000000ff */
[----:B------:R-:W3:Y:S04]  /*fc5f0*/  LDL.LU.64 R36, [R1+0x31d8] ;  /* 0x0031d80001247983 */ /* 0x000ee80000300a00 */
[----:B------:R0:W-:Y:S04]  /*fc600*/  @P6 STG.E.U8 desc[UR4][R60.64], R2 ;  /* 0x000000023c006986 */ /* 0x0001e8000c101104 */
[----:B0-----:R-:W3:Y:S04]  /*fc610*/  LDL.LU.64 R60, [R1+0x31d0] ;  /* 0x0031d000013c7983 */ /* 0x001ee80000300a00 */
[----:B------:R-:W3:Y:S01]  /*fc620*/  LDL.LU R57, [R1+0x444] ;  /* 0x0004440001397983 */ /* 0x000ee20000300800 */
[----:B------:R-:W-:-:S02]  /*fc630*/  LOP3.LUT R42, R42, 0xfffffdff, RZ, 0xc0, !PT ;  /* 0xfffffdff2a2a7812 */ /* 0x000fc400078ec0ff */
[----:B------:R-:W-:Y:S01]  /*fc640*/  LOP3.LUT P4, RZ, R51, 0x80000000, RZ, 0xc0, !PT ;  /* 0x8000000033ff7812 */ /* 0x000fe2000788c0ff */
[----:B------:R-:W3:Y:S01]  /*fc650*/  LDL.LU.64 R6, [R1+0x31c8] ;  /* 0x0031c80001067983 */ /* 0x000ee20000300a00 */
[----:B------:R-:W-:Y:S02]  /*fc660*/  PRMT R2, R56, 0x7771, RZ ;  /* 0x0000777138027816 */ /* 0x000fe400000000ff */
        /* <DEDUP_REMOVED lines=15> */
[----:B------:R-:W4:Y:S04]  /*fc760*/  LDL.LU.64 R4, [R1+0x31c0] ;  /* 0x0031c00001047983 */ /* 0x000f280000300a00 */
[----:B------:R-:W4:Y:S04]  /*fc770*/  LDL.LU.64 R22, [R1+0x31b8] ;  /* 0x0031b80001167983 */ /* 0x000f280000300a00 */
[----:B------:R-:W4:Y:S04]  /*fc780*/  LDL.LU.64 R20, [R1+0x3230] ;  /* 0x0032300001147983 */ /* 0x000f280000300a00 */
[----:B------:R-:W4:Y:S01]  /*fc790*/  LDL.LU.64 R26, [R1+0x3228] ;  /* 0x00322800011a7983 */ /* 0x000f220000300a00 */
[----:B------:R-:W-:-:S03]  /*fc7a0*/  LOP3.LUT P5, RZ, R52, 0x1, RZ, 0xc0, !PT ;  /* 0x0000000134ff7812 */ /* 0x000fc600078ac0ff */
[----:B------:R-:W4:Y:S01]  /*fc7b0*/  LDL.LU R35, [R1+0x424] ;  /* 0x0004240001237983 */ /* 0x000f220000300800 */
[----:B------:R-:W-:Y:S02]  /*fc7c0*/  LOP3.LUT P6, RZ, R52, 0x2, RZ, 0xc0, !PT ;  /* 0x0000000234ff7812 */ /* 0x000fe400078cc0ff */
[----:B------:R-:W-:Y:S01]  /*fc7d0*/  PRMT R2, R56, 0x7772, RZ ;  /* 0x0000777238027816 */ /* 0x000fe200000000ff */
[----:B------:R-:W4:Y:S01]  /*fc7e0*/  LDL.LU.64 R24, [R1+0x3220] ;  /* 0x0032200001187983 */ /* 0x000f220000300a00 */
[----:B------:R-:W-:Y:S02]  /*fc7f0*/  @P0 LOP3.LUT R42, R42, 0x2000, RZ, 0xfc, !PT ;  /* 0x000020002a2a0812 */ /* 0x000fe400078efcff */
[----:B------:R-:W-:Y:S01]  /*fc800*/  LOP3.LUT P0, RZ, R52, 0x40, RZ, 0xc0, !PT ;  /* 0x0000004034ff7812 */ /* 0x000fe2000780c0ff */
[----:B------:R-:W4:Y:S01]  /*fc810*/  LDL.LU.64 R30, [R1+0x3298] ;  /* 0x00329800011e7983 */ /* 0x000f220000300a00 */
        /* <DEDUP_REMOVED lines=14> */
[----:B------:R-:W4:Y:S04]  /*fc900*/  LDL.LU.64 R28, [R1+0x3290] ;  /* 0x00329000011c7983 */ /* 0x000f280000300a00 */
[----:B------:R3:W-:Y:S02]  /*fc910*/  @P6 STG.E.U8 desc[UR4][R32.64], R2 ;  /* 0x0000000220006986 */ /* 0x0007e4000c101104 */
[----:B---3--:R-:W-:Y:S02]  /*fc920*/  PRMT R2, R57, 0x7770, RZ ;  /* 0x0000777039027816 */ /* 0x008fe400000000ff */
[----:B------:R-:W3:Y:S04]  /*fc930*/  LDL.LU.64 R32, [R1+0x3288] ;  /* 0x0032880001207983 */ /* 0x000ee80000300a00 */
[----:B------:R0:W-:Y:S01]  /*fc940*/  @P0 STG.E.U8 desc[UR4][R38.64], R2 ;  /* 0x0000000226000986 */ /* 0x0001e2000c101104 */
[----:B------:R-:W-:-:S02]  /*fc950*/  LOP3.LUT P0, RZ, R42, 0x20000, RZ, 0xc0, !PT ;  /* 0x000200002aff7812 */ /* 0x000fc4000780c0ff */
        /* <DEDUP_REMOVED lines=50> */
[----:B------:R-:W2:Y:S01]  /*fcc80*/  LDL.LU R39, [R1+0x404] ;  /* 0x0004040001277983 */ /* 0x000ea20000300800 */
[----:B------:R-:W-:-:S13]  /*fcc90*/  LOP3.LUT P6, RZ, R52, 0x20000, RZ, 0xc0, !PT ;  /* 0x0002000034ff7812 */ /* 0x000fda00078cc0ff */
[----:B------:R0:W-:Y:S04]  /*fcca0*/  @P6 STG.E.U8 desc[UR4][R56.64], R2 ;  /* 0x0000000238006986 */ /* 0x0001e8000c101104 */
[----:B0-----:R-:W4:Y:S01]  /*fccb0*/  LDL.LU.64 R56, [R1+0x3248] ;  /* 0x0032480001387983 */ /* 0x001f220000300a00 */
[----:B------:R-:W-:-:S03]  /*fccc0*/  LOP3.LUT P0, RZ, R52, 0x40000000, RZ, 0xc0, !PT ;  /* 0x4000000034ff7812 */ /* 0x000fc6000780c0ff */
[----:B------:R-:W4:Y:S01]  /*fccd0*/  LDL.LU.64 R36, [R1+0x3240] ;  /* 0x0032400001247983 */ /* 0x000f220000300a00 */
[----:B------:R-:W-:-:S09]  /*fcce0*/  LOP3.LUT R42, R42, 0xfffffffe, RZ, 0xc0, !PT ;  /* 0xfffffffe2a2a7812 */ /* 0x000fd200078ec0ff */
        /* <DEDUP_REMOVED lines=24> */
[C---:B------:R-:W-:Y:S02]  /*fce70*/  LOP3.LUT P0, RZ, R52.reuse, 0x400000, RZ, 0xc0, !PT ;  /* 0x0040000034ff7812 */ /* 0x040fe4000780c0ff */
[----:B------:R-:W-:Y:S02]  /*fce80*/  LOP3.LUT P6, RZ, R52, 0x100000, RZ, 0xc0, !PT ;  /* 0x0010000034ff7812 */ /* 0x000fe400078cc0ff */
[----:B------:R-:W-:-:S09]  /*fce90*/  LOP3.LUT R42, R42, 0xfffffeff, RZ, 0xc0, !PT ;  /* 0xfffffeff2a2a7812 */ /* 0x000fd200078ec0ff */
[----:B------:R-:W-:Y:S02]  /*fcea0*/  @P0 LOP3.LUT R42, R42, 0x100, RZ, 0xfc, !PT ;  /* 0x000001002a2a0812 */ /* 0x000fe400078efcff */
[----:B------:R-:W-:Y:S02]  /*fceb0*/  LOP3.LUT P0, RZ, R52, 0x200000, RZ, 0xc0, !PT ;  /* 0x0020000034ff7812 */ /* 0x000fe4000780c0ff */
[----:B--2---:R-:W-:-:S05]  /*fcec0*/  PRMT R2, R39, 0x7770, RZ ;  /* 0x0000777027027816 */ /* 0x004fca00000000ff */
[----:B---3--:R0:W-:Y:S04]  /*fced0*/  @P4 STG.E.U8 desc[UR4][R60.64], R2 ;  /* 0x000000023c004986 */ /* 0x0081e8000c101104 */
[----:B0-----:R-:W2:Y:S04]  /*fcee0*/  LDL.LU.64 R60, [R1+0x3238] ;  /* 0x00323800013c7983 */ /* 0x001ea80000300a00 */
[----:B------:R-:W3:Y:S04]  /*fcef0*/  LDL.LU.64 R40, [R1+0x32b0] ;  /* 0x0032b00001287983 */ /* 0x000ee80000300a00 */
[----:B------:R-:W3:Y:S04]  /*fcf00*/  LDL.LU.64 R6, [R1+0x32a8] ;  /* 0x0032a80001067983 */ /* 0x000ee80000300a00 */
[----:B------:R-:W3:Y:S04]  /*fcf10*/  LDL.LU R27, [R1+0x468] ;  /* 0x00046800011b7983 */ /* 0x000ee80000300800 */
[----:B------:R-:W3:Y:S04]  /*fcf20*/  LDL.LU.64 R4, [R1+0x32a0] ;  /* 0x0032a00001047983 */ /* 0x000ee80000300a00 */
[----:B------:R-:W3:Y:S04]  /*fcf30*/  LDL.LU.64 R22, [R1+0x3300] ;  /* 0x0033000001167983 */ /* 0x000ee80000300a00 */
[----:B------:R-:W3:Y:S01]  /*fcf40*/  LDL.LU.64 R20, [R1+0x32f8] ;  /* 0x0032f80001147983 */ /* 0x000ee20000300a00 */
[----:B------:R-:W-:-:S03]  /*fcf50*/  PRMT R2, R39, 0x7771, RZ ;  /* 0x0000777127027816 */ /* 0x000fc600000000ff */
[----:B------:R-:W3:Y:S04]  /*fcf60*/  LDL.LU.64 R24, [R1+0x32f0] ;  /* 0x0032f00001187983 */ /* 0x000ee80000300a00 */
[----:B----4-:R0:W-:Y:S02]  /*fcf70*/  @P5 STG.E.U8 desc[UR4][R34.64], R2 ;  /* 0x0000000222005986 */ /* 0x0101e4000c101104 */
        /* <DEDUP_REMOVED lines=13> */
[----:B------:R0:W-:Y:S04]  /*fd050*/  @P0 STG.E.U8 desc[UR4][R36.64], R2 ;  /* 0x0000000224000986 */ /* 0x0001e8000c101104 */
[----:B0-----:R-:W4:Y:S01]  /*fd060*/  LDL.LU.64 R36, [R1+0x32c0] ;  /* 0x0032c00001247983 */ /* 0x001f220000300a00 */
[----:B------:R-:W-:Y:S02]  /*fd070*/  LOP3.LUT P0, RZ, R42, 0x80, RZ, 0xc0, !PT ;  /* 0x000000802aff7812 */ /* 0x000fe4000780c0ff */
[----:B------:R-:W-:Y:S02]  /*fd080*/  PRMT R2, R54, 0x7771, RZ ;  /* 0x0000777136027816 */ /* 0x000fe400000000ff */
[----:B------:R-:W-:Y:S02]  /*fd090*/  LOP3.LUT P1, RZ, R52, 0x80000000, RZ, 0xc0, !PT ;  /* 0x8000000034ff7812 */ /* 0x000fe4000782c0ff */
[----:B------:R-:W-:-:S02]  /*fd0a0*/  LOP3.LUT P2, RZ, R53, 0x1, RZ, 0xc0, !PT ;  /* 0x0000000135ff7812 */ /* 0x000fc4000784c0ff */
[C---:B------:R-:W-:Y:S02]  /*fd0b0*/  LOP3.LUT P3, RZ, R53.reuse, 0x2, RZ, 0xc0, !PT ;  /* 0x0000000235ff7812 */ /* 0x040fe4000786c0ff */
[----:B------:R-:W-:-:S03]  /*fd0c0*/  LOP3.LUT P4, RZ, R53, 0x4, RZ, 0xc0, !PT ;  /* 0x0000000435ff7812 */ /* 0x000fc6000788c0ff */
[----:B--2---:R0:W-:Y:S01]  /*fd0d0*/  @P0 STG.E.U8 desc[UR4][R60.64], R2 ;  /* 0x000000023c000986 */ /* 0x0041e2000c101104 */
[----:B------:R-:W-:-:S03]  /*fd0e0*/  LOP3.LUT P0, RZ, R42, 0x40, RZ, 0xc0, !PT ;  /* 0x000000402aff7812 */ /* 0x000fc6000780c0ff */
[----:B0-----:R-:W2:Y:S01]  /*fd0f0*/  LDL.LU.64 R60, [R1+0x32b8] ;  /* 0x0032b800013c7983 */ /* 0x001ea20000300a00 */
[----:B------:R-:W-:-:S09]  /*fd100*/  PRMT R2, R54, 0x7772, RZ ;  /* 0x0000777236027816 */ /* 0x000fd200000000ff */
[----:B---3--:R0:W-:Y:S01]  /*fd110*/  @P0 STG.E.U8 desc[UR4][R40.64], R2 ;  /* 0x0000000228000986 */ /* 0x0081e2000c101104 */
[----:B------:R-:W-:Y:S02]  /*fd120*/  LOP3.LUT P0, RZ, R42, 0x20, RZ, 0xc0, !PT ;  /* 0x000000202aff7812 */ /* 0x000fe4000780c0ff */
[----:B0-----:R-:W-:Y:S02]  /*fd130*/  PRMT R2, R54, 0x7773, RZ ;  /* 0x0000777336027816 */ /* 0x001fe400000000ff */
[----:B------:R-:W3:Y:S09]  /*fd140*/  LDL.LU R54, [R1+0x5628] ;  /* 0x0056280001367983 */ /* 0x000ef20000300800 */
        /* <DEDUP_REMOVED lines=14> */
[----:B----4-:R-:W-:-:S11]  /*fd230*/  PRMT R2, R57, 0x7770, RZ ;  /* 0x0000777039027816 */ /* 0x010fd600000000ff */
[----:B------:R0:W-:Y:S02]  /*fd240*/  @P0 STG.E.U8 desc[UR4][R30.64], R2 ;  /* 0x000000021e000986 */ /* 0x0001e4000c101104 */
[----:B0-----:R-:W-:-:S05]  /*fd250*/  PRMT R2, R57, 0x7771, RZ ;  /* 0x0000777139027816 */ /* 0x001fca00000000ff */
        /* <DEDUP_REMOVED lines=8> */
[----:B------:R-:W3:Y:S04]  /*fd2e0*/  LDL.LU.64 R32, [R1+0x3308] ;  /* 0x0033080001207983 */ /* 0x000ee80000300a00 */
[----:B------:R0:W-:Y:S04]  /*fd2f0*/  @P4 STG.E.U8 desc[UR4][R38.64], R2 ;  /* 0x0000000226004986 */ /* 0x0001e8000c101104 */
[----:B0-----:R-:W3:Y:S04]  /*fd300*/  LDL.LU.64 R38, [R1+0x3330] ;  /* 0x0033300001267983 */ /* 0x001ee80000300a00 */
[----:B------:R-:W3:Y:S01]  /*fd310*/  LDL.LU R57, [R1+0x438] ;  /* 0x0004380001397983 */ /* 0x000ee20000300800 */
[----:B------:R-:W-:-:S02]  /*fd320*/  LOP3.LUT P5, RZ, R53, 0x8, RZ, 0xc0, !PT ;  /* 0x0000000835ff7812 */ /* 0x000fc400078ac0ff */
[----:B------:R-:W-:-:S11]  /*fd330*/  PRMT R2, R56, 0x7771, RZ ;  /* 0x0000777138027816 */ /* 0x000fd600000000ff */
[----:B------:R0:W-:Y:S04]  /*fd340*/  @P5 STG.E.U8 desc[UR4][R36.64], R2 ;  /* 0x0000000224005986 */ /* 0x0001e8000c101104 */
[----:B0-----:R-:W3:Y:S01]  /*fd350*/  LDL.LU.64 R36, [R1+0x3328] ;  /* 0x0033280001247983 */ /* 0x001ee20000300a00 */
[----:B------:R-:W-:Y:S02]  /*fd360*/  LOP3.LUT P6, RZ, R53, 0x10, RZ, 0xc0, !PT ;  /* 0x0000001035ff7812 */ /* 0x000fe400078cc0ff */
[C---:B------:R-:W-:Y:S01]  /*fd370*/  PRMT R2, R56.reuse, 0x7772, RZ ;  /* 0x0000777238027816 */ /* 0x040fe200000000ff */
[----:B------:R-:W3:Y:S10]  /*fd380*/  LDL.LU R4, [R1+0x428] ;  /* 0x0004280001047983 */ /* 0x000ef40000300800 */
[----:B--2---:R0:W-:Y:S04]  /*fd390*/  @P6 STG.E.U8 desc[UR4][R60.64], R2 ;  /* 0x000000023c006986 */ /* 0x0041e8000c101104 */
[----:B0-----:R-:W2:Y:S04]  /*fd3a0*/  LDL.LU.64 R60, [R1+0x3320] ;  /* 0x00332000013c7983 */ /* 0x001ea80000300a00 */
[----:B------:R-:W2:Y:S04]  /*fd3b0*/  LDL.LU.64 R40, [R1+0x3398] ;  /* 0x0033980001287983 */ /* 0x000ea80000300a00 */
[----:B------:R-:W2:Y:S04]  /*fd3c0*/  LDL.LU.64 R6, [R1+0x3390] ;  /* 0x0033900001067983 */ /* 0x000ea80000300a00 */
[----:B------:R-:W2:Y:S01]  /*fd3d0*/  LDL.LU.64 R22, [R1+0x3388] ;  /* 0x0033880001167983 */ /* 0x000ea20000300a00 */
[----:B------:R-:W-:-:S03]  /*fd3e0*/  PRMT R2, R56, 0x7773, RZ ;  /* 0x0000777338027816 */ /* 0x000fc600000000ff */
[----:B------:R-:W2:Y:S04]  /*fd3f0*/  LDL.LU R56, [R1+0x418] ;  /* 0x0004180001387983 */ /* 0x000ea80000300800 */
[----:B------:R-:W2:Y:S04]  /*fd400*/  LDL.LU.64 R20, [R1+0x3380] ;  /* 0x0033800001147983 */ /* 0x000ea80000300a00 */
[----:B------:R-:W2:Y:S04]  /*fd410*/  LDL.LU.64 R26, [R1+0x3378] ;  /* 0x00337800011a7983 */ /* 0x000ea80000300a00 */
[----:B------:R-:W2:Y:S01]  /*fd420*/  LDL.LU.64 R24, [R1+0x3370] ;  /* 0x0033700001187983 */ /* 0x000ea20000300a00 */
[----:B------:R-:W-:-:S02]  /*fd430*/  LOP3.LUT P4, RZ, R53, 0x20, RZ, 0xc0, !PT ;  /* 0x0000002035ff7812 */ /* 0x000fc4000788c0ff */
[C---:B------:R-:W-:Y:S02]  /*fd440*/  LOP3.LUT P0, RZ, R53.reuse, 0x20000, RZ, 0xc0, !PT ;  /* 0x0002000035ff7812 */ /* 0x040fe4000780c0ff */
[----:B------:R-:W-:Y:S01]  /*fd450*/  LOP3.LUT P5, RZ, R53, 0x40, RZ, 0xc0, !PT ;  /* 0x0000004035ff7812 */ /* 0x000fe200078ac0ff */
[----:B------:R-:W2:Y:S01]  /*fd460*/  LDL.LU.64 R30, [R1+0x3368] ;  /* 0x00336800011e7983 */ /* 0x000ea20000300a00 */
[----:B------:R-:W-:Y:S02]  /*fd470*/  LOP3.LUT R43, R43, 0xff7fffff, RZ, 0xc0, !PT ;  /* 0xff7fffff2b2b7812 */ /* 0x000fe400078ec0ff */
[----:B------:R-:W-:-:S07]  /*fd480*/  LOP3.LUT P6, RZ, R53, 0x80, RZ, 0xc0, !PT ;  /* 0x0000008035ff7812 */ /* 0x000fce00078cc0ff */
        /* <DEDUP_REMOVED lines=38> */
[----:B------:R-:W3:Y:S04]  /*fd6f0*/  LDL.LU R57, [R1+0x3f8] ;  /* 0x0003f80001397983 */ /* 0x000ee80000300800 */
[----:B------:R-:W3:Y:S05]  /*fd700*/  LDL.LU.64 R38, [R1+0x3348] ;  /* 0x0033480001267983 */ /* 0x000eea0000300a00 */
[----:B------:R0:W-:Y:S04]  /*fd710*/  @P0 STG.E.U8 desc[UR4][R36.64], R2 ;  /* 0x0000000224000986 */ /* 0x0001e8000c101104 */
[----:B0-----:R-:W3:Y:S01]  /*fd720*/  LDL.LU.64 R36, [R1+0x3340] ;  /* 0x0033400001247983 */ /* 0x001ee20000300a00 */
[----:B------:R-:W-:-:S02]  /*fd730*/  LOP3.LUT P0, RZ, R43, 0x40000000, RZ, 0xc0, !PT ;  /* 0x400000002bff7812 */ /* 0x000fc4000780c0ff */
[----:B------:R-:W-:-:S11]  /*fd740*/  PRMT R2, R4, 0x7770, RZ ;  /* 0x0000777004027816 */ /* 0x000fd600000000ff */
[----:B--2---:R0:W-:Y:S04]  /*fd750*/  @P0 STG.E.U8 desc[UR4][R60.64], R2 ;  /* 0x000000023c000986 */ /* 0x0041e8000c101104 */
[----:B0-----:R-:W2:Y:S01]  /*fd760*/  LDL.LU.64 R60, [R1+0x3338] ;  /* 0x00333800013c7983 */ /* 0x001ea20000300a00 */
        /* <DEDUP_REMOVED lines=32> */
[----:B------:R-:W4:Y:S04]  /*fd970*/  LDL.LU.64 R28, [R1+0x33b0] ;  /* 0x0033b000011c7983 */ /* 0x000f280000300a00 */
[----:B------:R-:W4:Y:S01]  /*fd980*/  LDL.LU.64 R34, [R1+0x33a8] ;  /* 0x0033a80001227983 */ /* 0x000f220000300a00 */
[----:B------:R-:W-:-:S02]  /*fd990*/  LOP3.LUT P4, RZ, R53, 0x200000, RZ, 0xc0, !PT ;  /* 0x0020000035ff7812 */ /* 0x000fc4000788c0ff */
[C---:B------:R-:W-:Y:S01]  /*fd9a0*/  LOP3.LUT P5, RZ, R53.reuse, 0x400000, RZ, 0xc0, !PT ;  /* 0x0040000035ff7812 */ /* 0x040fe200078ac0ff */
[----:B------:R-:W4:Y:S01]  /*fd9b0*/  LDL.LU.64 R32, [R1+0x33a0] ;  /* 0x0033a00001207983 */ /* 0x000f220000300a00 */
[----:B------:R-:W-:-:S09]  /*fd9c0*/  LOP3.LUT P6, RZ, R53, 0x800000, RZ, 0xc0, !PT ;  /* 0x0080000035ff7812 */ /* 0x000fd200078cc0ff */
[----:B------:R0:W-:Y:S02]  /*fd9d0*/  @P4 STG.E.U8 desc[UR4][R38.64], R2 ;  /* 0x0000000226004986 */ /* 0x0001e4000c101104 */
[C---:B0-----:R-:W-:Y:S02]  /*fd9e0*/  PRMT R2, R57.reuse, 0x7770, RZ ;  /* 0x0000777039027816 */ /* 0x041fe400000000ff */
[----:B------:R-:W4:Y:S04]  /*fd9f0*/  LDL.LU.64 R38, [R1+0x3418] ;  /* 0x0034180001267983 */ /* 0x000f280000300a00 */
[----:B------:R0:W-:Y:S04]  /*fda00*/  @P5 STG.E.U8 desc[UR4][R36.64], R2 ;  /* 0x0000000224005986 */ /* 0x0001e8000c101104 */
[----:B0-----:R-:W4:Y:S04]  /*fda10*/  LDL.LU.64 R36, [R1+0x3410] ;  /* 0x0034100001247983 */ /* 0x001f280000300a00 */
[----:B------:R-:W4:Y:S01]  /*fda20*/  LDL.LU R56, [R1+0x46c] ;  /* 0x00046c0001387983 */ /* 0x000f220000300800 */
[----:B------:R-:W-:-:S05]  /*fda30*/  PRMT R2, R57, 0x7771, RZ ;  /* 0x0000777139027816 */ /* 0x000fca00000000ff */
[----:B--2---:R0:W-:Y:S04]  /*fda40*/  @P6 STG.E.U8 desc[UR4][R60.64], R2 ;  /* 0x000000023c006986 */ /* 0x0041e8000c101104 */
[----:B0-----:R-:W2:Y:S04]  /*fda50*/  LDL.LU.64 R60, [R1+0x3408] ;  /* 0x00340800013c7983 */ /* 0x001ea80000300a00 */
[----:B------:R-:W2:Y:S04]  /*fda60*/  LDL.LU R30, [R1+0x45c] ;  /* 0x00045c00011e7983 */ /* 0x000ea80000300800 */
        /* <DEDUP_REMOVED lines=9> */
[----:B------:R-:W-:Y:S02]  /*fdb00*/  PRMT R2, R57, 0x7772, RZ ;  /* 0x0000777239027816 */ /* 0x000fe400000000ff */
        /* <DEDUP_REMOVED lines=21> */
[----:B0-----:R-:W-:Y:S02]  /*fdc60*/  PRMT R2, R57, 0x7773, RZ ;  /* 0x0000777339027816 */ /* 0x001fe400000000ff */
[----:B------:R-:W3:Y:S04]  /*fdc70*/  LDL.LU R57, [R1+0x43c] ;  /* 0x00043c0001397983 */ /* 0x000ee80000300800 */
[----:B------:R-:W4:Y:S01]  /*fdc80*/  LDL.LU.64 R24, [R1+0x33d0] ;  /* 0x0033d00001187983 */ /* 0x000f220000300a00 */
[----:B------:R-:W-:-:S03]  /*fdc90*/  LOP3.LUT R43, R43, 0xffefffff, RZ, 0xc0, !PT ;  /* 0xffefffff2b2b7812 */ /* 0x000fc600078ec0ff */
[----:B------:R-:W3:Y:S04]  /*fdca0*/  LDL.LU.64 R28, [R1+0x33c8] ;  /* 0x0033c800011c7983 */ /* 0x000ee80000300a00 */
[----:B------:R0:W-:Y:S01]  /*fdcb0*/  @P5 STG.E.U8 desc[UR4][R34.64], R2 ;  /* 0x0000000222005986 */ /* 0x0001e2000c101104 */
[----:B------:R-:W-:Y:S02]  /*fdcc0*/  @P0 LOP3.LUT R43, R43, 0x100000, RZ, 0xfc, !PT ;  /* 0x001000002b2b0812 */ /* 0x000fe400078efcff */
[----:B------:R-:W-:Y:S01]  /*fdcd0*/  LOP3.LUT P0, RZ, R53, 0x20000000, RZ, 0xc0, !PT ;  /* 0x2000000035ff7812 */ /* 0x000fe2000780c0ff */
[----:B0-----:R-:W3:Y:S01]  /*fdce0*/  LDL.LU.64 R34, [R1+0x33c0] ;  /* 0x0033c00001227983 */ /* 0x001ee20000300a00 */
[----:B------:R-:W-:-:S11]  /*fdcf0*/  LOP3.LUT R43, R43, 0xffdfffff, RZ, 0xc0, !PT ;  /* 0xffdfffff2b2b7812 */ /* 0x000fd600078ec0ff */
[----:B------:R-:W-:Y:S02]  /*fdd00*/  @P0 LOP3.LUT R43, R43, 0x200000, RZ, 0xfc, !PT ;  /* 0x002000002b2b0812 */ /* 0x000fe400078efcff */
[----:B------:R-:W-:Y:S02]  /*fdd10*/  LOP3.LUT P0, RZ, R53, 0x10000000, RZ, 0xc0, !PT ;  /* 0x1000000035ff7812 */ /* 0x000fe4000780c0ff */
[----:B------:R-:W-:Y:S02]  /*fdd20*/  LOP3.LUT R43, R43, 0xffbfffff, RZ, 0xc0, !PT ;  /* 0xffbfffff2b2b7812 */ /* 0x000fe400078ec0ff */
[----:B------:R-:W-:-:S09]  /*fdd30*/  PRMT R2, R56, 0x7770, RZ ;  /* 0x0000777038027816 */ /* 0x000fd200000000ff */
[----:B------:R-:W-:Y:S02]  /*fdd40*/  @P0 LOP3.LUT R43, R43, 0x400000, RZ, 0xfc, !PT ;  /* 0x004000002b2b0812 */ /* 0x000fe400078efcff */
[----:B------:R-:W-:Y:S01]  /*fdd50*/  LOP3.LUT P0, RZ, R53, 0x8000000, RZ, 0xc0, !PT ;  /* 0x0800000035ff7812 */ /* 0x000fe2000780c0ff */
[----:B------:R0:W-:Y:S02]  /*fdd60*/  @P6 STG.E.U8 desc[UR4][R32.64], R2 ;  /* 0x0000000220006986 */ /* 0x0001e4000c101104 */
[----:B0-----:R-:W-:Y:S02]  /*fdd70*/  PRMT R2, R56, 0x7771, RZ ;  /* 0x0000777138027816 */ /* 0x001fe400000000ff */
[----:B------:R-:W3:Y:S08]  /*fdd80*/  LDL.LU.64 R32, [R1+0x33b8] ;  /* 0x0033b80001207983 */ /* 0x000ef00000300a00 */
[----:B------:R0:W-:Y:S01]  /*fdd90*/  @P0 STG.E.U8 desc[UR4][R38.64], R2 ;  /* 0x0000000226000986 */ /* 0x0001e2000c101104 */
[----:B------:R-:W-:-:S02]  /*fdda0*/  LOP3.LUT P0, RZ, R43, 0x400000, RZ, 0xc0, !PT ;  /* 0x004000002bff7812 */ /* 0x000fc4000780c0ff */
[----:B0-----:R-:W-:Y:S01]  /*fddb0*/  PRMT R2, R56, 0x7772, RZ ;  /* 0x0000777238027816 */ /* 0x001fe200000000ff */
[----:B------:R-:W3:Y:S10]  /*fddc0*/  LDL.LU.64 R38, [R1+0x3430] ;  /* 0x0034300001267983 */ /* 0x000ef40000300a00 */
[----:B------:R0:W-:Y:S01]  /*fddd0*/  @P0 STG.E.U8 desc[UR4][R36.64], R2 ;  /* 0x0000000224000986 */ /* 0x0001e2000c101104 */
[----:B------:R-:W-:-:S02]  /*fdde0*/  LOP3.LUT P0, RZ, R43, 0x200000, RZ, 0xc0, !PT ;  /* 0x002000002bff7812 */ /* 0x000fc4000780c0ff */
[----:B0-----:R-:W-:Y:S01]  /*fddf0*/  PRMT R2, R56, 0x7773, RZ ;  /* 0x0000777338027816 */ /* 0x001fe200000000ff */
[----:B------:R-:W3:Y:S10]  /*fde00*/  LDL.LU.64 R36, [R1+0x3428] ;  /* 0x0034280001247983 */ /* 0x000ef40000300a00 */
[----:B--2---:R0:W-:Y:S04]  /*fde10*/  @P0 STG.E.U8 desc[UR4][R60.64], R2 ;  /* 0x000000023c000986 */ /* 0x0041e8000c101104 */
        /* <DEDUP_REMOVED lines=24> */
[C---:B------:R-:W-:Y:S02]  /*fdfa0*/  LOP3.LUT P3, RZ, R54.reuse, 0x80, RZ, 0xc0, !PT ;  /* 0x0000008036ff7812 */ /* 0x040fe4000786c0ff */
[----:B------:R-:W-:-:S02]  /*fdfb0*/  LOP3.LUT P4, RZ, R54, 0x100, RZ, 0xc0, !PT ;  /* 0x0000010036ff7812 */ /* 0x000fc4000788c0ff */
[C---:B------:R-:W-:Y:S02]  /*fdfc0*/  LOP3.LUT P5, RZ, R54.reuse, 0x200, RZ, 0xc0, !PT ;  /* 0x0000020036ff7812 */ /* 0x040fe400078ac0ff */
[----:B------:R-:W-:Y:S01]  /*fdfd0*/  LOP3.LUT P6, RZ, R54, 0x400, RZ, 0xc0, !PT ;  /* 0x0000040036ff7812 */ /* 0x000fe200078cc0ff */
[----:B----4-:R0:W-:Y:S02]  /*fdfe0*/  @P0 STG.E.U8 desc[UR4][R24.64], R2 ;  /* 0x0000000218000986 */ /* 0x0101e4000c101104 */
[----:B0-----:R-:W-:-:S05]  /*fdff0*/  PRMT R2, R31, 0x7773, RZ ;  /* 0x000077731f027816 */ /* 0x001fca00000000ff */
[----:B---3--:R0:W-:Y:S02]  /*fe000*/  @P1 STG.E.U8 desc[UR4][R28.64], R2 ;  /* 0x000000021c001986 */ /* 0x0081e4000c101104 */
[----:B0-----:R-:W-:-:S05]  /*fe010*/  PRMT R2, R57, 0x7770, RZ ;  /* 0x0000777039027816 */ /* 0x001fca00000000ff */
[----:B------:R0:W-:Y:S04]  /*fe020*/  @P2 STG.E.U8 desc[UR4][R34.64], R2 ;  /* 0x0000000222002986 */ /* 0x0001e8000c101104 */
[----:B0-----:R-:W3:Y:S01]  /*fe030*/  LDL.LU.64 R34, [R1+0x3498] ;  /* 0x0034980001227983 */ /* 0x001ee20000300a00 */
[----:B------:R-:W-:-:S03]  /*fe040*/  PRMT R2, R57, 0x7771, RZ ;  /* 0x0000777139027816 */ /* 0x000fc600000000ff */
[----:B------:R-:W4:Y:S04]  /*fe050*/  LDL.LU.64 R28, [R1+0x3490] ;  /* 0x00349000011c7983 */ /* 0x000f280000300a00 */
[----:B------:R0:W-:Y:S02]  /*fe060*/  @P3 STG.E.U8 desc[UR4][R32.64], R2 ;  /* 0x0000000220003986 */ /* 0x0001e4000c101104 */
[C---:B0-----:R-:W-:Y:S02]  /*fe070*/  PRMT R2, R57.reuse, 0x7772, RZ ;  /* 0x0000777239027816 */ /* 0x041fe400000000ff */
[----:B------:R-:W4:Y:S04]  /*fe080*/  LDL.LU.64 R32, [R1+0x3488] ;  /* 0x0034880001207983 */ /* 0x000f280000300a00 */
[----:B------:R0:W-:Y:S02]  /*fe090*/  @P4 STG.E.U8 desc[UR4][R38.64], R2 ;  /* 0x0000000226004986 */ /* 0x0001e4000c101104 */
[----:B0-----:R-:W-:-:S02]  /*fe0a0*/  PRMT R2, R57, 0x7773, RZ ;  /* 0x0000777339027816 */ /* 0x001fc400000000ff */
[----:B------:R-:W4:Y:S04]  /*fe0b0*/  LDL.LU.64 R38, [R1+0x3480] ;  /* 0x0034800001267983 */ /* 0x000f280000300a00 */
[----:B------:R0:W-:Y:S04]  /*fe0c0*/  @P5 STG.E.U8 desc[UR4][R36.64], R2 ;  /* 0x0000000224005986 */ /* 0x0001e8000c101104 */
[----:B0-----:R-:W4:Y:S01]  /*fe0d0*/  LDL.LU.64 R36, [R1+0x3478] ;  /* 0x0034780001247983 */ /* 0x001f220000300a00 */
[----:B--2---:R-:W-:-:S05]  /*fe0e0*/  PRMT R2, R56, 0x7770, RZ ;  /* 0x0000777038027816 */ /* 0x004fca00000000ff */
[----:B------:R0:W-:Y:S04]  /*fe0f0*/  @P6 STG.E.U8 desc[UR4][R60.64], R2 ;  /* 0x000000023c006986 */ /* 0x0001e8000c101104 */
[----:B0-----:R-:W2:Y:S04]  /*fe100*/  LDL.LU.64 R60, [R1+0x3470] ;  /* 0x00347000013c7983 */ /* 0x001ea80000300a00 */
[----:B------:R-:W2:Y:S01]  /*fe110*/  LDL.LU R57, [R1+0x41c] ;  /* 0x00041c0001397983 */ /* 0x000ea20000300800 */
[----:B------:R-:W-:Y:S02]  /*fe120*/  LOP3.LUT P0, RZ, R54, 0x800000, RZ, 0xc0, !PT ;  /* 0x0080000036ff7812 */ /* 0x000fe4000780c0ff */
[----:B------:R-:W-:-:S02]  /*fe130*/  LOP3.LUT R43, R43, 0xffffffdf, RZ, 0xc0, !PT ;  /* 0xffffffdf2b2b7812 */ /* 0x000fc400078ec0ff */
[C---:B------:R-:W-:Y:S01]  /*fe140*/  LOP3.LUT P4, RZ, R54.reuse, 0x800, RZ, 0xc0, !PT ;  /* 0x0000080036ff7812 */ /* 0x040fe2000788c0ff */
[----:B------:R-:W2:Y:S08]  /*fe150*/  LDL.LU.64 R6, [R1+0x3468] ;  /* 0x0034680001067983 */ /* 0x000eb00000300a00 */
[----:B------:R-:W-:Y:S02]  /*fe160*/  @P0 LOP3.LUT R43, R43, 0x20, RZ, 0xfc, !PT ;  /* 0x000000202b2b0812 */ /* 0x000fe400078efcff */
[----:B------:R-:W-:-:S02]  /*fe170*/  LOP3.LUT P0, RZ, R54, 0x400000, RZ, 0xc0, !PT ;  /* 0x0040000036ff7812 */ /* 0x000fc4000780c0ff */
        /* <DEDUP_REMOVED lines=40> */
[----:B------:R0:W-:Y:S04]  /*fe400*/  @P6 STG.E.U8 desc[UR4][R32.64], R2 ;  /* 0x0000000220006986 */ /* 0x0001e8000c101104 */
[----:B0-----:R-:W4:Y:S01]  /*fe410*/  LDL.LU.64 R32, [R1+0x34a8] ;  /* 0x0034a80001207983 */ /* 0x001f220000300a00 */
[----:B--2---:R-:W-:-:S05]  /*fe420*/  PRMT R2, R57, 0x7770, RZ ;  /* 0x0000777039027816 */ /* 0x004fca00000000ff */
[----:B------:R0:W-:Y:S01]  /*fe430*/  @P0 STG.E.U8 desc[UR4][R38.64], R2 ;  /* 0x0000000226000986 */ /* 0x0001e2000c101104 */
[----:B------:R-:W-:Y:S02]  /*fe440*/  LOP3.LUT P0, RZ, R43, 0x2000, RZ, 0xc0, !PT ;  /* 0x000020002bff7812 */ /* 0x000fe4000780c0ff */
        /* <DEDUP_REMOVED lines=41> */
[----:B--2---:R0:W-:Y:S02]  /*fe6e0*/  @P3 STG.E.U8 desc[UR4][R38.64], R2 ;  /* 0x0000000226003986 */ /* 0x0041e4000c101104 */
[----:B0-----:R-:W-:-:S05]  /*fe6f0*/  PRMT R2, R55, 0x7771, RZ ;  /* 0x0000777137027816 */ /* 0x001fca00000000ff */
[----:B------:R0:W-:Y:S02]  /*fe700*/  @P4 STG.E.U8 desc[UR4][R36.64], R2 ;  /* 0x0000000224004986 */ /* 0x0001e4000c101104 */
[----:B0-----:R-:W-:-:S05]  /*fe710*/  PRMT R2, R55, 0x7772, RZ ;  /* 0x0000777237027816 */ /* 0x001fca00000000ff */
[----:B------:R0:W-:Y:S02]  /*fe720*/  @P5 STG.E.U8 desc[UR4][R60.64], R2 ;  /* 0x000000023c005986 */ /* 0x0001e4000c101104 */
[----:B0-----:R-:W-:Y:S02]  /*fe730*/  PRMT R2, R55, 0x7773, RZ ;  /* 0x0000777337027816 */ /* 0x001fe400000000ff */
[----:B------:R-:W2:Y:S04]  /*fe740*/  LDL.LU R55, [R1+0x5620] ;  /* 0x0056200001377983 */ /* 0x000ea80000300800 */
[----:B------:R0:W-:Y:S04]  /*fe750*/  @P6 STG.E.U8 desc[UR4][R56.64], R2 ;  /* 0x0000000238006986 */ /* 0x0001e8000c101104 */
[----:B------:R-:W3:Y:S04]  /*fe760*/  LDL.LU.64 R28, [R1+0x3518] ;  /* 0x00351800011c7983 */ /* 0x000ee80000300a00 */
[----:B0-----:R-:W4:Y:S04]  /*fe770*/  LDL.LU.64 R56, [R1+0x3510] ;  /* 0x0035100001387983 */ /* 0x001f280000300a00 */
[----:B------:R-:W2:Y:S04]  /*fe780*/  LDL.LU.64 R34, [R1+0x3508] ;  /* 0x0035080001227983 */ /* 0x000ea80000300a00 */
[----:B------:R-:W2:Y:S04]  /*fe790*/  LDL.LU R37, [R1+0x3d0] ;  /* 0x0003d00001257983 */ /* 0x000ea80000300800 */
[----:B------:R-:W3:Y:S04]  /*fe7a0*/  LDL.LU.64 R32, [R1+0x3500] ;  /* 0x0035000001207983 */ /* 0x000ee80000300a00 */
[----:B------:R-:W4:Y:S04]  /*fe7b0*/  LDL.LU.64 R38, [R1+0x34f8] ;  /* 0x0034f80001267983 */ /* 0x000f280000300a00 */
[----:B------:R-:W4:Y:S04]  /*fe7c0*/  LDL.LU.64 R60, [R1+0x34f0] ;  /* 0x0034f000013c7983 */ /* 0x000f280000300a00 */
[----:B------:R-:W4:Y:S01]  /*fe7d0*/  LDL.LU R40, [R1+0x3c0] ;  /* 0x0003c00001287983 */ /* 0x000f220000300800 */
[----:B------:R-:W-:-:S02]  /*fe7e0*/  LOP3.LUT P4, RZ, R54, 0x40000000, RZ, 0xc0, !PT ;  /* 0x4000000036ff7812 */ /* 0x000fc4000788c0ff */
[----:B------:R-:W-:Y:S02]  /*fe7f0*/  LOP3.LUT P5, RZ, R54, 0x80000000, RZ, 0xc0, !PT ;  /* 0x8000000036ff7812 */ /* 0x000fe400078ac0ff */
[----:B------:R-:W-:Y:S02]  /*fe800*/  LOP3.LUT R44, R44, 0xefffffff, RZ, 0xc0, !PT ;  /* 0xefffffff2c2c7812 */ /* 0x000fe400078ec0ff */
[----:B------:R-:W-:Y:S02]  /*fe810*/  LOP3.LUT R43, R43, 0xfffffffe, RZ, 0xc0, !PT ;  /* 0xfffffffe2b2b7812 */ /* 0x000fe400078ec0ff */
[----:B--2---:R-:W-:-:S05]  /*fe820*/  PRMT R2, R37, 0x7770, RZ ;  /* 0x0000777025027816 */ /* 0x004fca00000000ff */
[----:B---3--:R0:W-:Y:S02]  /*fe830*/  @P4 STG.E.U8 desc[UR4][R28.64], R2 ;  /* 0x000000021c004986 */ /* 0x0081e4000c101104 */
[----:B0-----:R-:W-:-:S05]  /*fe840*/  PRMT R2, R37, 0x7771, RZ ;  /* 0x0000777125027816 */ /* 0x001fca00000000ff */
[----:B----4-:R0:W-:Y:S04]  /*fe850*/  @P5 STG.E.U8 desc[UR4][R56.64], R2 ;  /* 0x0000000238005986 */ /* 0x0101e8000c101104 */
[----:B0-----:R-:W2:Y:S01]  /*fe860*/  LDL.LU.64 R56, [R1+0x34e8] ;  /* 0x0034e80001387983 */ /* 0x001ea20000300a00 */
[----:B------:R-:W-:-:S03]  /*fe870*/  LOP3.LUT P0, RZ, R55, 0x400, RZ, 0xc0, !PT ;  /* 0x0000040037ff7812 */ /* 0x000fc6000780c0ff */
[----:B------:R-:W3:Y:S01]  /*fe880*/  LDL.LU.64 R6, [R1+0x34e0] ;  /* 0x0034e00001067983 */ /* 0x000ee20000300a00 */
[----:B------:R-:W-:-:S03]  /*fe890*/  LOP3.LUT P6, RZ, R55, 0x1, RZ, 0xc0, !PT ;  /* 0x0000000137ff7812 */ /* 0x000fc600078cc0ff */
[----:B------:R-:W4:Y:S04]  /*fe8a0*/  LDL.LU.64 R4, [R1+0x34d8] ;  /* 0x0034d80001047983 */ /* 0x000f280000300a00 */
[----:B------:R-:W3:Y:S01]  /*fe8b0*/  LDL.LU R36, [R1+0x3b0] ;  /* 0x0003b00001247983 */ /* 0x000ee20000300800 */
[----:B------:R-:W-:-:S03]  /*fe8c0*/  PRMT R2, R37, 0x7772, RZ ;  /* 0x0000777225027816 */ /* 0x000fc600000000ff */
[----:B------:R-:W3:Y:S04]  /*fe8d0*/  LDL.LU.64 R22, [R1+0x34d0] ;  /* 0x0034d00001167983 */ /* 0x000ee80000300a00 */
[----:B------:R-:W3:Y:S04]  /*fe8e0*/  LDL.LU.64 R20, [R1+0x3530] ;  /* 0x0035300001147983 */ /* 0x000ee80000300a00 */
[----:B------:R-:W3:Y:S04]  /*fe8f0*/  LDL.LU.64 R26, [R1+0x3528] ;  /* 0x00352800011a7983 */ /* 0x000ee80000300a00 */
[----:B------:R-:W4:Y:S04]  /*fe900*/  LDL.LU.64 R24, [R1+0x3520] ;  /* 0x0035200001187983 */ /* 0x000f280000300a00 */
[----:B------:R-:W4:Y:S04]  /*fe910*/  LDL.LU.64 R30, [R1+0x3598] ;  /* 0x00359800011e7983 */ /* 0x000f280000300a00 */
[----:B------:R-:W4:Y:S01]  /*fe920*/  LDL.LU.64 R28, [R1+0x3590] ;  /* 0x00359000011c7983 */ /* 0x000f220000300a00 */
        /* <DEDUP_REMOVED lines=28> */
[----:B------:R-:W4:Y:S06]  /*feaf0*/  LDL.LU R37, [R1+0x320] ;  /* 0x0003200001257983 */ /* 0x000f2c0000300800 */
[----:B------:R0:W-:Y:S01]  /*feb00*/  @P0 STG.E.U8 desc[UR4][R32.64], R2 ;  /* 0x0000000220000986 */ /* 0x0001e2000c101104 */
[----:B------:R-:W-:-:S02]  /*feb10*/  LOP3.LUT P0, RZ, R43, 0x10, RZ, 0xc0, !PT ;  /* 0x000000102bff7812 */ /* 0x000fc4000780c0ff */
[----:B0-----:R-:W-:Y:S01]  /*feb20*/  PRMT R2, R40, 0x7770, RZ ;  /* 0x0000777028027816 */ /* 0x001fe200000000ff */
[----:B------:R-:W4:Y:S10]  /*feb30*/  LDL.LU.64 R32, [R1+0x3580] ;  /* 0x0035800001207983 */ /* 0x000f340000300a00 */
        /* <DEDUP_REMOVED lines=8> */
[----:B--2---:R0:W-:Y:S04]  /*febc0*/  @P0 STG.E.U8 desc[UR4][R56.64], R2 ;  /* 0x0000000238000986 */ /* 0x0041e8000c101104 */
[----:B0-----:R-:W2:Y:S01]  /*febd0*/  LDL.LU.64 R56, [R1+0x5618] ;  /* 0x0056180001387983 */ /* 0x001ea20000300a00 */
[----:B------:R-:W-:-:S02]  /*febe0*/  LOP3.LUT P0, RZ, R43, 0x2, RZ, 0xc0, !PT ;  /* 0x000000022bff7812 */ /* 0x000fc4000780c0ff */
[----:B------:R-:W-:-:S11]  /*febf0*/  PRMT R2, R40, 0x7773, RZ ;  /* 0x0000777328027816 */ /* 0x000fd600000000ff */
[----:B---3--:R0:W-:Y:S01]  /*fec00*/  @P0 STG.E.U8 desc[UR4][R6.64], R2 ;  /* 0x0000000206000986 */ /* 0x0081e2000c101104 */
        /* <DEDUP_REMOVED lines=73> */
[----:B0-----:R-:W3:Y:S04]  /*ff0a0*/  LDL.LU.64 R60, [R1+0x3540] ;  /* 0x00354000013c7983 */ /* 0x001ee80000300a00 */
[----:B------:R-:W3:Y:S04]  /*ff0b0*/  LDL.LU.64 R42, [R1+0x3538] ;  /* 0x00353800012a7983 */ /* 0x000ee80000300a00 */
[----:B------:R-:W3:Y:S04]  /*ff0c0*/  LDL.LU.64 R40, [R1+0x35b0] ;  /* 0x0035b00001287983 */ /* 0x000ee80000300a00 */
[----:B------:R-:W3:Y:S04]  /*ff0d0*/  LDL.LU R27, [R1+0x3e4] ;  /* 0x0003e400011b7983 */ /* 0x000ee80000300800 */
[----:B------:R-:W3:Y:S04]  /*ff0e0*/  LDL.LU.64 R6, [R1+0x35a8] ;  /* 0x0035a80001067983 */ /* 0x000ee80000300a00 */
[----:B------:R-:W3:Y:S04]  /*ff0f0*/  LDL.LU.64 R4, [R1+0x35a0] ;  /* 0x0035a00001047983 */ /* 0x000ee80000300a00 */
[----:B------:R-:W3:Y:S04]  /*ff100*/  LDL.LU.64 R22, [R1+0x3608] ;  /* 0x0036080001167983 */ /* 0x000ee80000300a00 */
[----:B------:R-:W3:Y:S04]  /*ff110*/  LDL.LU.64 R20, [R1+0x3600] ;  /* 0x0036000001147983 */ /* 0x000ee80000300a00 */
[----:B------:R-:W3:Y:S04]  /*ff120*/  LDL.LU R37, [R1+0x3d4] ;  /* 0x0003d40001257983 */ /* 0x000ee80000300800 */
[----:B------:R-:W3:Y:S04]  /*ff130*/  LDL.LU.64 R24, [R1+0x35f8] ;  /* 0x0035f80001187983 */ /* 0x000ee80000300a00 */
[----:B------:R-:W3:Y:S01]  /*ff140*/  LDL.LU.64 R30, [R1+0x35f0] ;  /* 0x0035f000011e7983 */ /* 0x000ee20000300a00 */
[----:B--2---:R-:W-:-:S05]  /*ff150*/  PRMT R2, R36, 0x7770, RZ ;  /* 0x0000777024027816 */ /* 0x004fca00000000ff */
[----:B----4-:R0:W-:Y:S02]  /*ff160*/  @P5 STG.E.U8 desc[UR4][R28.64], R2 ;  /* 0x000000021c005986 */ /* 0x0101e4000c101104 */
[C---:B0-----:R-:W-:Y:S02]  /*ff170*/  PRMT R2, R36.reuse, 0x7771, RZ ;  /* 0x0000777124027816 */ /* 0x041fe400000000ff */
[----:B------:R-:W2:Y:S04]  /*ff180*/  LDL.LU.64 R28, [R1+0x35e8] ;  /* 0x0035e800011c7983 */ /* 0x000ea80000300a00 */
[----:B------:R0:W-:Y:S02]  /*ff190*/  @P6 STG.E.U8 desc[UR4][R34.64], R2 ;  /* 0x0000000222006986 */ /* 0x0001e4000c101104 */
[----:B0-----:R-:W-:-:S02]  /*ff1a0*/  PRMT R2, R36, 0x7772, RZ ;  /* 0x0000777224027816 */ /* 0x001fc400000000ff */
[----:B------:R-:W4:Y:S04]  /*ff1b0*/  LDL.LU.64 R34, [R1+0x35e0] ;  /* 0x0035e00001227983 */ /* 0x000f280000300a00 */
[----:B------:R0:W-:Y:S01]  /*ff1c0*/  @P0 STG.E.U8 desc[UR4][R32.64], R2 ;  /* 0x0000000220000986 */ /* 0x0001e2000c101104 */
[----:B------:R-:W-:Y:S02]  /*ff1d0*/  LOP3.LUT P0, RZ, R44, 0x8000000, RZ, 0xc0, !PT ;  /* 0x080000002cff7812 */ /* 0x000fe4000780c0ff */
[----:B0-----:R-:W-:Y:S02]  /*ff1e0*/  PRMT R2, R36, 0x7773, RZ ;  /* 0x0000777324027816 */ /* 0x001fe400000000ff */
[----:B------:R-:W2:Y:S04]  /*ff1f0*/  LDL.LU R36, [R1+0x3c4] ;  /* 0x0003c40001247983 */ /* 0x000ea80000300800 */
[----:B------:R-:W2:Y:S05]  /*ff200*/  LDL.LU.64 R32, [R1+0x35d8] ;  /* 0x0035d80001207983 */ /* 0x000eaa0000300a00 */
[----:B------:R0:W-:Y:S04]  /*ff210*/  @P0 STG.E.U8 desc[UR4][R38.64], R2 ;  /* 0x0000000226000986 */ /* 0x0001e8000c101104 */
[----:B0-----:R-:W2:Y:S01]  /*ff220*/  LDL.LU.64 R38, [R1+0x35d0] ;  /* 0x0035d00001267983 */ /* 0x001ea20000300a00 */
        /* <DEDUP_REMOVED lines=11> */
[----:B------:R0:W-:Y:S01]  /*ff2e0*/  @P0 STG.E.U8 desc[UR4][R42.64], R2 ;  /* 0x000000022a000986 */ /* 0x0001e2000c101104 */
[----:B------:R-:W-:-:S02]  /*ff2f0*/  LOP3.LUT P0, RZ, R44, 0x1000000, RZ, 0xc0, !PT ;  /* 0x010000002cff7812 */ /* 0x000fc4000780c0ff */
[----:B0-----:R-:W-:-:S11]  /*ff300*/  PRMT R2, R57, 0x7772, RZ ;  /* 0x0000777239027816 */ /* 0x001fd600000000ff */
[----:B------:R0:W-:Y:S01]  /*ff310*/  @P0 STG.E.U8 desc[UR4][R40.64], R2 ;  /* 0x0000000228000986 */ /* 0x0001e2000c101104 */
[C---:B------:R-:W-:Y:S02]  /*ff320*/  LOP3.LUT P0, RZ, R44.reuse, 0x800000, RZ, 0xc0, !PT ;  /* 0x008000002cff7812 */ /* 0x040fe4000780c0ff */
        /* <DEDUP_REMOVED lines=17> */
[----:B0-----:R-:W3:Y:S01]  /*ff440*/  LDL.LU.64 R30, [R1+0x35c0] ;  /* 0x0035c000011e7983 */ /* 0x001ee20000300a00 */
[----:B------:R-:W-:-:S05]  /*ff450*/  PRMT R2, R37, 0x7771, RZ ;  /* 0x0000777125027816 */ /* 0x000fca00000000ff */
[----:B--2---:R0:W-:Y:S02]  /*ff460*/  @P2 STG.E.U8 desc[UR4][R28.64], R2 ;  /* 0x000000021c002986 */ /* 0x0041e4000c101104 */
        /* <DEDUP_REMOVED lines=13> */
[----:B------:R-:W-:-:S09]  /*ff540*/  LOP3.LUT P6, RZ, R56, 0x8, RZ, 0xc0, !PT ;  /* 0x0000000838ff7812 */ /* 0x000fd200078cc0ff */
        /* <DEDUP_REMOVED lines=28> */
[C---:B------:R-:W-:Y:S01]  /*ff710*/  LOP3.LUT P0, RZ, R56.reuse, 0x100, RZ, 0xc0, !PT ;  /* 0x0000010038ff7812 */ /* 0x040fe2000780c0ff */
[----:B------:R0:W-:Y:S04]  /*ff720*/  @P4 STG.E.U8 desc[UR4][R30.64], R2 ;  /* 0x000000021e004986 */ /* 0x0001e8000c101104 */
[----:B0-----:R-:W3:Y:S04]  /*ff730*/  LDL.LU R30, [R1+0x334] ;  /* 0x00033400011e7983 */ /* 0x001ee80000300800 */
[----:B------:R-:W3:Y:S04]  /*ff740*/  LDL.LU.64 R40, [R1+0x3630] ;  /* 0x0036300001287983 */ /* 0x000ee80000300a00 */
[----:B------:R-:W3:Y:S04]  /*ff750*/  LDL.LU.64 R6, [R1+0x3638] ;  /* 0x0036380001067983 */ /* 0x000ee80000300a00 */
[----:B------:R-:W3:Y:S04]  /*ff760*/  LDL.LU.64 R4, [R1+0x3640] ;  /* 0x0036400001047983 */ /* 0x000ee80000300a00 */
[----:B------:R-:W3:Y:S04]  /*ff770*/  LDL.LU R31, [R1+0x324] ;  /* 0x00032400011f7983 */ /* 0x000ee80000300800 */
[----:B------:R-:W3:Y:S04]  /*ff780*/  LDL.LU.64 R22, [R1+0x3648] ;  /* 0x0036480001167983 */ /* 0x000ee80000300a00 */
[----:B------:R-:W3:Y:S04]  /*ff790*/  LDL.LU.64 R20, [R1+0x3650] ;  /* 0x0036500001147983 */ /* 0x000ee80000300a00 */
[----:B------:R-:W3:Y:S01]  /*ff7a0*/  LDL.LU.64 R26, [R1+0x3658] ;  /* 0x00365800011a7983 */ /* 0x000ee20000300a00 */
[----:B------:R-:W-:-:S02]  /*ff7b0*/  LOP3.LUT P6, RZ, R56, 0x40, RZ, 0xc0, !PT ;  /* 0x0000004038ff7812 */ /* 0x000fc400078cc0ff */
[----:B------:R-:W-:Y:S02]  /*ff7c0*/  LOP3.LUT R44, R44, 0xfffbffff, RZ, 0xc0, !PT ;  /* 0xfffbffff2c2c7812 */ /* 0x000fe400078ec0ff */
[----:B------:R-:W-:Y:S01]  /*ff7d0*/  PRMT R2, R36, 0x7773, RZ ;  /* 0x0000777324027816 */ /* 0x000fe200000000ff */
[----:B------:R-:W3:Y:S01]  /*ff7e0*/  LDL.LU.64 R24, [R1+0x3660] ;  /* 0x0036600001187983 */ /* 0x000ee20000300a00 */
        /* <DEDUP_REMOVED lines=8> */
[----:B------:R0:W-:Y:S01]  /*ff870*/  @P0 STG.E.U8 desc[UR4][R32.64], R2 ;  /* 0x0000000220000986 */ /* 0x0001e2000c101104 */
[C---:B------:R-:W-:Y:S02]  /*ff880*/  LOP3.LUT P0, RZ, R44.reuse, 0x40000, RZ, 0xc0, !PT ;  /* 0x000400002cff7812 */ /* 0x040fe4000780c0ff */
[----:B0-----:R-:W-:Y:S01]  /*ff890*/  PRMT R2, R37, 0x7772, RZ ;  /* 0x0000777225027816 */ /* 0x001fe200000000ff */
[----:B------:R-:W2:Y:S10]  /*ff8a0*/  LDL.LU.64 R32, [R1+0x3678] ;  /* 0x0036780001207983 */ /* 0x000eb40000300a00 */
[----:B------:R0:W-:Y:S04]  /*ff8b0*/  @P0 STG.E.U8 desc[UR4][R38.64], R2 ;  /* 0x0000000226000986 */ /* 0x0001e8000c101104 */
[----:B0-----:R-:W2:Y:S01]  /*ff8c0*/  LDL.LU.64 R38, [R1+0x3680] ;  /* 0x0036800001267983 */ /* 0x001ea20000300a00 */
[----:B------:R-:W-:-:S02]  /*ff8d0*/  LOP3.LUT P0, RZ, R44, 0x20000, RZ, 0xc0, !PT ;  /* 0x000200002cff7812 */ /* 0x000fc4000780c0ff */
[----:B------:R-:W-:Y:S02]  /*ff8e0*/  PRMT R2, R37, 0x7773, RZ ;  /* 0x0000777325027816 */ /* 0x000fe400000000ff */
[----:B------:R-:W2:Y:S09]  /*ff8f0*/  LDL.LU.64 R36, [R1+0x3688] ;  /* 0x0036880001247983 */ /* 0x000eb20000300a00 */
[----:B---3--:R0:W-:Y:S01]  /*ff900*/  @P0 STG.E.U8 desc[UR4][R60.64], R2 ;  /* 0x000000023c000986 */ /* 0x0081e2000c101104 */
[----:B------:R-:W-:-:S02]  /*ff910*/  LOP3.LUT P0, RZ, R44, 0x10000, RZ, 0xc0, !PT ;  /* 0x000100002cff7812 */ /* 0x000fc4000780c0ff */
[C---:B------:R-:W-:Y:S02]  /*ff920*/  LOP3.LUT P1, RZ, R56.reuse, 0x20000, RZ, 0xc0, !PT ;  /* 0x0002000038ff7812 */ /* 0x040fe4000782c0ff */
[C---:B------:R-:W-:Y:S01]  /*ff930*/  LOP3.LUT P2, RZ, R56.reuse, 0x40000, RZ, 0xc0, !PT ;  /* 0x0004000038ff7812 */ /* 0x040fe2000784c0ff */
[----:B0-----:R-:W3:Y:S01]  /*ff940*/  LDL.LU.64 R60, [R1+0x3690] ;  /* 0x00369000013c7983 */ /* 0x001ee20000300a00 */
[C---:B------:R-:W-:Y:S02]  /*ff950*/  LOP3.LUT P3, RZ, R56.reuse, 0x80000, RZ, 0xc0, !PT ;  /* 0x0008000038ff7812 */ /* 0x040fe4000786c0ff */
[----:B------:R-:W-:Y:S02]  /*ff960*/  LOP3.LUT P4, RZ, R56, 0x100000, RZ, 0xc0, !PT ;  /* 0x0010000038ff7812 */ /* 0x000fe4000788c0ff */
[----:B------:R-:W-:-:S05]  /*ff970*/  PRMT R2, R30, 0x7770, RZ ;  /* 0x000077701e027816 */ /* 0x000fca00000000ff */
        /* <DEDUP_REMOVED lines=22> */
[----:B----4-:R0:W-:Y:S02]  /*ffae0*/  @P2 STG.E.U8 desc[UR4][R34.64], R2 ;  /* 0x0000000222002986 */ /* 0x0101e4000c101104 */
[----:B0-----:R-:W-:-:S05]  /*ffaf0*/  PRMT R2, R57, 0x7771, RZ ;  /* 0x0000777139027816 */ /* 0x001fca00000000ff */
[----:B------:R0:W-:Y:S02]  /*ffb00*/  @P3 STG.E.U8 desc[UR4][R32.64], R2 ;  /* 0x0000000220003986 */ /* 0x0001e4000c101104 */
[----:B0-----:R-:W-:-:S05]  /*ffb10*/  PRMT R2, R57, 0x7772, RZ ;  /* 0x0000777239027816 */ /* 0x001fca00000000ff */
[----:B------:R0:W-:Y:S02]  /*ffb20*/  @P4 STG.E.U8 desc[UR4][R38.64], R2 ;  /* 0x0000000226004986 */ /* 0x0001e4000c101104 */
[----:B0-----:R-:W-:Y:S02]  /*ffb30*/  PRMT R2, R57, 0x7773, RZ ;  /* 0x0000777339027816 */ /* 0x001fe400000000ff */
[----:B------:R-:W2:Y:S04]  /*ffb40*/  LDL.LU R57, [R1+0x5608] ;  /* 0x0056080001397983 */ /* 0x000ea80000300800 */
[----:B------:R-:W4:Y:S04]  /*ffb50*/  LDL.LU.64 R38, [R1+0x3698] ;  /* 0x0036980001267983 */ /* 0x000f280000300a00 */
[----:B------:R-:W2:Y:S01]  /*ffb60*/  LDL.LU.64 R28, [R1+0x36a0] ;  /* 0x0036a000011c7983 */ /* 0x000ea20000300a00 */
[----:B------:R-:W-:-:S02]  /*ffb70*/  LOP3.LUT P5, RZ, R56, 0x200000, RZ, 0xc0, !PT ;  /* 0x0020000038ff7812 */ /* 0x000fc400078ac0ff */
[----:B------:R-:W-:-:S11]  /*ffb80*/  LOP3.LUT P6, RZ, R56, 0x400000, RZ, 0xc0, !PT ;  /* 0x0040000038ff7812 */ /* 0x000fd600078cc0ff */
[----:B------:R0:W-:Y:S04]  /*ffb90*/  @P5 STG.E.U8 desc[UR4][R36.64], R2 ;  /* 0x0000000224005986 */ /* 0x0001e8000c101104 */
[----:B0-----:R-:W2:Y:S01]  /*ffba0*/  LDL.LU.64 R36, [R1+0x36a8] ;  /* 0x0036a80001247983 */ /* 0x001ea20000300a00 */
[----:B------:R-:W-:-:S03]  /*ffbb0*/  PRMT R2, R59, 0x7770, RZ ;  /* 0x000077703b027816 */ /* 0x000fc600000000ff */
[----:B------:R-:W2:Y:S04]  /*ffbc0*/  LDL.LU.64 R34, [R1+0x36b0] ;  /* 0x0036b00001227983 */ /* 0x000ea80000300a00 */
[----:B------:R-:W2:Y:S04]  /*ffbd0*/  LDL.LU.64 R32, [R1+0x36b8] ;  /* 0x0036b80001207983 */ /* 0x000ea80000300a00 */
[----:B---3--:R0:W-:Y:S04]  /*ffbe0*/  @P6 STG.E.U8 desc[UR4][R60.64], R2 ;  /* 0x000000023c006986 */ /* 0x0081e8000c101104 */
[----:B0-----:R-:W3:Y:S01]  /*ffbf0*/  LDL.LU R61, [R1+0x3e8] ;  /* 0x0003e800013d7983 */ /* 0x001ee20000300800 */
[----:B------:R-:W-:-:S02]  /*ffc00*/  LOP3.LUT P4, RZ, R56, 0x800000, RZ, 0xc0, !PT ;  /* 0x0080000038ff7812 */ /* 0x000fc4000788c0ff */
[----:B------:R-:W-:Y:S02]  /*ffc10*/  PRMT R2, R59, 0x7771, RZ ;  /* 0x000077713b027816 */ /* 0x000fe400000000ff */
[----:B------:R-:W-:Y:S02]  /*ffc20*/  LOP3.LUT R44, R44, 0xfffffffd, RZ, 0xc0, !PT ;  /* 0xfffffffd2c2c7812 */ /* 0x000fe400078ec0ff */
[C---:B------:R-:W-:Y:S02]  /*ffc30*/  LOP3.LUT P5, RZ, R56.reuse, 0x1000000, RZ, 0xc0, !PT ;  /* 0x0100000038ff7812 */ /* 0x040fe400078ac0ff */
[----:B------:R-:W-:-:S05]  /*ffc40*/  LOP3.LUT P6, RZ, R56, 0x2000000, RZ, 0xc0, !PT ;  /* 0x0200000038ff7812 */ /* 0x000fca00078cc0ff */
[----:B----4-:R0:W-:Y:S04]  /*ffc50*/  @P4 STG.E.U8 desc[UR4][R38.64], R2 ;  /* 0x0000000226004986 */ /* 0x0101e8000c101104 */
[----:B0-----:R-:W4:Y:S01]  /*ffc60*/  LDL.LU.64 R38, [R1+0x36c0] ;  /* 0x0036c00001267983 */ /* 0x001f220000300a00 */
[----:B--2---:R-:W-:-:S03]  /*ffc70*/  LOP3.LUT P0, RZ, R57, 0x8, RZ, 0xc0, !PT ;  /* 0x0000000839ff7812 */ /* 0x004fc6000780c0ff */
[----:B------:R-:W2:Y:S04]  /*ffc80*/  LDL.LU R23, [R1+0x3d8] ;  /* 0x0003d80001177983 */ /* 0x000ea80000300800 */
[----:B------:R-:W2:Y:S04]  /*ffc90*/  LDL.LU.64 R42, [R1+0x36c8] ;  /* 0x0036c800012a7983 */ /* 0x000ea80000300a00 */
[----:B------:R-:W2:Y:S02]  /*ffca0*/  LDL.LU.64 R40, [R1+0x36d0] ;  /* 0x0036d00001287983 */ /* 0x000ea40000300a00 */
        /* <DEDUP_REMOVED lines=15> */
[----:B------:R0:W-:Y:S01]  /*ffda0*/  @P5 STG.E.U8 desc[UR4][R28.64], R2 ;  /* 0x000000021c005986 */ /* 0x0001e2000c101104 */
[----:B------:R-:W-:Y:S02]  /*ffdb0*/  LOP3.LUT R44, R44, 0xffffffbf, RZ, 0xc0, !PT ;  /* 0xffffffbf2c2c7812 */ /* 0x000fe400078ec0ff */
[----:B0-----:R-:W-:Y:S02]  /*ffdc0*/  PRMT R2, R59, 0x7773, RZ ;  /* 0x000077733b027816 */ /* 0x001fe400000000ff */
[----:B------:R-:W2:Y:S04]  /*ffdd0*/  LDL.LU R59, [R1+0x5604] ;  /* 0x00560400013b7983 */ /* 0x000ea80000300800 */
[----:B------:R-:W2:Y:S03]  /*ffde0*/  LDL.LU.64 R6, [R1+0x36d8] ;  /* 0x0036d80001067983 */ /* 0x000ea60000300a00 */
[----:B------:R-:W-:-:S02]  /*ffdf0*/  @P0 LOP3.LUT R44, R44, 0x40, RZ, 0xfc, !PT ;  /* 0x000000402c2c0812 */ /* 0x000fc400078efcff */
[----:B------:R-:W-:Y:S01]  /*ffe00*/  LOP3.LUT P0, RZ, R56, 0x20000000, RZ, 0xc0, !PT ;  /* 0x2000000038ff7812 */ /* 0x000fe2000780c0ff */
[----:B------:R-:W2:Y:S04]  /*ffe10*/  LDL.LU.64 R4, [R1+0x36e0] ;  /* 0x0036e00001047983 */ /* 0x000ea80000300a00 */
[----:B------:R-:W2:Y:S01]  /*ffe20*/  LDL.LU.64 R20, [R1+0x36e8] ;  /* 0x0036e80001147983 */ /* 0x000ea20000300a00 */
[----:B------:R-:W-:-:S07]  /*ffe30*/  LOP3.LUT R44, R44, 0xffffff7f, RZ, 0xc0, !PT ;  /* 0xffffff7f2c2c7812 */ /* 0x000fce00078ec0ff */
[----:B------:R-:W-:Y:S02]  /*ffe40*/  @P0 LOP3.LUT R44, R44, 0x80, RZ, 0xfc, !PT ;  /* 0x000000802c2c0812 */ /* 0x000fe400078efcff */
[----:B------:R-:W-:Y:S02]  /*ffe50*/  LOP3.LUT P0, RZ, R56, 0x10000000, RZ, 0xc0, !PT ;  /* 0x1000000038ff7812 */ /* 0x000fe4000780c0ff */
[----:B------:R-:W-:Y:S01]  /*ffe60*/  LOP3.LUT R44, R44, 0xfffffeff, RZ, 0xc0, !PT ;  /* 0xfffffeff2c2c7812 */ /* 0x000fe200078ec0ff */
[----:B------:R0:W-:Y:S10]  /*ffe70*/  @P6 STG.E.U8 desc[UR4][R36.64], R2 ;  /* 0x0000000224006986 */ /* 0x0001f4000c101104 */
[----:B------:R-:W-:-:S02]  /*ffe80*/  @P0 LOP3.LUT R44, R44, 0x100, RZ, 0xfc, !PT ;  /* 0x000001002c2c0812 */ /* 0x000fc400078efcff */
[----:B------:R-:W-:Y:S01]  /*ffe90*/  LOP3.LUT P0, RZ, R56, 0x8000000, RZ, 0xc0, !PT ;  /* 0x0800000038ff7812 */ /* 0x000fe2000780c0ff */
[----:B0-----:R-:W2:Y:S01]  /*ffea0*/  LDL.LU R36, [R1+0x3c8] ;  /* 0x0003c80001247983 */ /* 0x001ea20000300800 */
[----:B------:R-:W-:-:S03]  /*ffeb0*/  LOP3.LUT R44, R44, 0xfffffdff, RZ, 0xc0, !PT ;  /* 0xfffffdff2c2c7812 */ /* 0x000fc600078ec0ff */
[----:B------:R-:W2:Y:S01]  /*ffec0*/  LDL.LU.64 R26, [R1+0x36f0] ;  /* 0x0036f000011a7983 */ /* 0x000ea20000300a00 */
[----:B---3--:R-:W-:-:S03]  /*ffed0*/  PRMT R2, R61, 0x7770, RZ ;  /* 0x000077703d027816 */ /* 0x008fc600000000ff */
[----:B------:R-:W3:Y:S04]  /*ffee0*/  LDL.LU.64 R24, [R1+0x36f8] ;  /* 0x0036f80001187983 */ /* 0x000ee80000300a00 */
[----:B------:R-:W3:Y:S04]  /*ffef0*/  LDL.LU R37, [R1+0x3b8] ;  /* 0x0003b80001257983 */ /* 0x000ee80000300800 */
[----:B------:R-:W3:Y:S04]  /*fff00*/  LDL.LU.64 R30, [R1+0x3700] ;  /* 0x00370000011e7983 */ /* 0x000ee80000300a00 */
[----:B------:R-:W3:Y:S01]  /*fff10*/  LDL.LU.64 R28, [R1+0x3708] ;  /* 0x00370800011c7983 */ /* 0x000ee20000300a00 */
[----:B------:R-:W-:-:S02]  /*fff20*/  @P0 LOP3.LUT R44, R44, 0x200, RZ, 0xfc, !PT ;  /* 0x000002002c2c0812 */ /* 0x000fc400078efcff */
        /* <DEDUP_REMOVED lines=34> */
[----:B---3--:R0:W-:Y:S01]  /*100150*/  @P0 STG.E.U8 desc[UR4][R24.64], R2 ;  /* 0x0000000218000986 */ /* 0x0081e2000c101104 */
[C---:B------:R-:W-:Y:S02]  /*100160*/  LOP3.LUT P3, RZ, R57.reuse, 0x40, RZ, 0xc0, !PT ;  /* 0x0000004039ff7812 */ /* 0x040fe4000786c0ff */
[----:B------:R-:W-:Y:S02]  /*100170*/  LOP3.LUT P4, RZ, R57, 0x80, RZ, 0xc0, !PT ;  /* 0x0000008039ff7812 */ /* 0x000fe4000788c0ff */
[----:B0-----:R-:W-:-:S05]  /*100180*/  PRMT R2, R36, 0x7772, RZ ;  /* 0x0000777224027816 */ /* 0x001fca00000000ff */
[----:B------:R0:W-:Y:S01]  /*100190*/  @P1 STG.E.U8 desc[UR4][R30.64], R2 ;  /* 0x000000021e001986 */ /* 0x0001e2000c101104 */
[C---:B------:R-:W-:Y:S02]  /*1001a0*/  LOP3.LUT P5, RZ, R57.reuse, 0x100, RZ, 0xc0, !PT ;  /* 0x0000010039ff7812 */ /* 0x040fe400078ac0ff */
[----:B0-----:R-:W-:Y:S02]  /*1001b0*/  PRMT R2, R36, 0x7773, RZ ;  /* 0x0000777324027816 */ /* 0x001fe400000000ff */
[----:B------:R-:W-:Y:S01]  /*1001c0*/  LOP3.LUT P6, RZ, R57, 0x200, RZ, 0xc0, !PT ;  /* 0x0000020039ff7812 */ /* 0x000fe200078cc0ff */
[----:B------:R-:W2:Y:S04]  /*1001d0*/  LDL.LU.64 R30, [R1+0x3730] ;  /* 0x00373000011e7983 */ /* 0x000ea80000300a00 */
[----:B------:R0:W-:Y:S02]  /*1001e0*/  @P2 STG.E.U8 desc[UR4][R28.64], R2 ;  /* 0x000000021c002986 */ /* 0x0001e4000c101104 */
[----:B0-----:R-:W-:-:S02]  /*1001f0*/  PRMT R2, R37, 0x7770, RZ ;  /* 0x0000777025027816 */ /* 0x001fc400000000ff */
[----:B------:R-:W3:Y:S04]  /*100200*/  LDL.LU.64 R28, [R1+0x3738] ;  /* 0x00373800011c7983 */ /* 0x000ee80000300a00 */
[----:B------:R0:W-:Y:S02]  /*100210*/  @P3 STG.E.U8 desc[UR4][R34.64], R2 ;  /* 0x0000000222003986 */ /* 0x0001e4000c101104 */
[C---:B0-----:R-:W-:Y:S02]  /*100220*/  PRMT R2, R37.reuse, 0x7771, RZ ;  /* 0x0000777125027816 */ /* 0x041fe400000000ff */
[----:B------:R-:W2:Y:S04]  /*100230*/  LDL.LU.64 R34, [R1+0x3740] ;  /* 0x0037400001227983 */ /* 0x000ea80000300a00 */
[----:B------:R0:W-:Y:S02]  /*100240*/  @P4 STG.E.U8 desc[UR4][R32.64], R2 ;  /* 0x0000000220004986 */ /* 0x0001e4000c101104 */
[----:B0-----:R-:W-:-:S05]  /*100250*/  PRMT R2, R37, 0x7772, RZ ;  /* 0x0000777225027816 */ /* 0x001fca00000000ff */
[----:B----4-:R0:W-:Y:S02]  /*100260*/  @P5 STG.E.U8 desc[UR4][R38.64], R2 ;  /* 0x0000000226005986 */ /* 0x0101e4000c101104 */
[----:B0-----:R-:W-:-:S05]  /*100270*/  PRMT R2, R37, 0x7773, RZ ;  /* 0x0000777325027816 */ /* 0x001fca00000000ff */
[----:B------:R0:W-:Y:S04]  /*100280*/  @P6 STG.E.U8 desc[UR4][R60.64], R2 ;  /* 0x000000023c006986 */ /* 0x0001e8000c101104 */
[----:B0-----:R-:W4:Y:S04]  /*100290*/  LDL.LU R61, [R1+0x338] ;  /* 0x00033800013d7983 */ /* 0x001f280000300800 */
[----:B------:R-:W2:Y:S04]  /*1002a0*/  LDL.LU.64 R32, [R1+0x3748] ;  /* 0x0037480001207983 */ /* 0x000ea80000300a00 */
[----:B------:R-:W3:Y:S04]  /*1002b0*/  LDL.LU.64 R38, [R1+0x3750] ;  /* 0x0037500001267983 */ /* 0x000ee80000300a00 */
[----:B------:R-:W3:Y:S04]  /*1002c0*/  LDL.LU.64 R36, [R1+0x3758] ;  /* 0x0037580001247983 */ /* 0x000ee80000300a00 */
[----:B------:R-:W3:Y:S04]  /*1002d0*/  LDL.LU R60, [R1+0x328] ;  /* 0x00032800013c7983 */ /* 0x000ee80000300800 */
[----:B------:R-:W3:Y:S04]  /*1002e0*/  LDL.LU.64 R40, [R1+0x3760] ;  /* 0x0037600001287983 */ /* 0x000ee80000300a00 */
[----:B------:R-:W3:Y:S04]  /*1002f0*/  LDL.LU.64 R6, [R1+0x3768] ;  /* 0x0037680001067983 */ /* 0x000ee80000300a00 */
[----:B------:R-:W3:Y:S04]  /*100300*/  LDL.LU.64 R4, [R1+0x3770] ;  /* 0x0037700001047983 */ /* 0x000ee80000300a00 */
[----:B------:R-:W3:Y:S01]  /*100310*/  LDL.LU.64 R22, [R1+0x3778] ;  /* 0x0037780001167983 */ /* 0x000ee20000300a00 */
[----:B------:R-:W-:-:S03]  /*100320*/  LOP3.LUT P0, RZ, R57, 0x400000, RZ, 0xc0, !PT ;  /* 0x0040000039ff7812 */ /* 0x000fc6000780c0ff */
[----:B------:R-:W3:Y:S01]  /*100330*/  LDL.LU.64 R20, [R1+0x3780] ;  /* 0x0037800001147983 */ /* 0x000ee20000300a00 */
[----:B------:R-:W-:-:S03]  /*100340*/  LOP3.LUT R45, R45, 0xfeffffff, RZ, 0xc0, !PT ;  /* 0xfeffffff2d2d7812 */ /* 0x000fc600078ec0ff */
[----:B------:R-:W3:Y:S01]  /*100350*/  LDL.LU.64 R26, [R1+0x3788] ;  /* 0x00378800011a7983 */ /* 0x000ee20000300a00 */
[C---:B------:R-:W-:Y:S02]  /*100360*/  LOP3.LUT P4, RZ, R57.reuse, 0x400, RZ, 0xc0, !PT ;  /* 0x0000040039ff7812 */ /* 0x040fe4000788c0ff */
[----:B------:R-:W-:Y:S01]  /*100370*/  LOP3.LUT P5, RZ, R57, 0x800, RZ, 0xc0, !PT ;  /* 0x0000080039ff7812 */ /* 0x000fe200078ac0ff */
[----:B------:R-:W3:Y:S02]  /*100380*/  LDL.LU.64 R24, [R1+0x3790] ;  /* 0x0037900001187983 */ /* 0x000ee40000300a00 */
        /* <DEDUP_REMOVED lines=27> */
[----:B----4-:R-:W-:-:S05]  /*100540*/  PRMT R2, R61, 0x7770, RZ ;  /* 0x000077703d027816 */ /* 0x010fca00000000ff */
[----:B--2---:R0:W-:Y:S02]  /*100550*/  @P4 STG.E.U8 desc[UR4][R30.64], R2 ;  /* 0x000000021e004986 */ /* 0x0041e4000c101104 */
[C---:B0-----:R-:W-:Y:S02]  /*100560*/  PRMT R2, R61.reuse, 0x7771, RZ ;  /* 0x000077713d027816 */ /* 0x041fe400000000ff */
[----:B------:R-:W2:Y:S04]  /*100570*/  LDL.LU.64 R30, [R1+0x3798] ;  /* 0x00379800011e7983 */ /* 0x000ea80000300a00 */
[----:B---3--:R0:W-:Y:S04]  /*100580*/  @P5 STG.E.U8 desc[UR4][R28.64], R2 ;  /* 0x000000021c005986 */ /* 0x0081e8000c101104 */
[----:B0-----:R-:W3:Y:S01]  /*100590*/  LDL.LU.64 R28, [R1+0x37a0] ;  /* 0x0037a000011c7983 */ /* 0x001ee20000300a00 */
[----:B------:R-:W-:-:S05]  /*1005a0*/  PRMT R2, R61, 0x7772, RZ ;  /* 0x000077723d027816 */ /* 0x000fca00000000ff */
[----:B------:R0:W-:Y:S02]  /*1005b0*/  @P6 STG.E.U8 desc[UR4][R34.64], R2 ;  /* 0x0000000222006986 */ /* 0x0001e4000c101104 */
[----:B0-----:R-:W-:Y:S02]  /*1005c0*/  PRMT R2, R61, 0x7773, RZ ;  /* 0x000077733d027816 */ /* 0x001fe400000000ff */
[----:B------:R-:W4:Y:S04]  /*1005d0*/  LDL.LU.64 R34, [R1+0x37a8] ;  /* 0x0037a80001227983 */ /* 0x000f280000300a00 */
[----:B------:R-:W4:Y:S04]  /*1005e0*/  LDL.LU R61, [R1+0x3ec] ;  /* 0x0003ec00013d7983 */ /* 0x000f280000300800 */
        /* <DEDUP_REMOVED lines=29> */
[----:B------:R-:W4:Y:S06]  /*1007c0*/  LDL.LU R59, [R1+0x5600] ;  /* 0x00560000013b7983 */ /* 0x000f2c0000300800 */
[----:B------:R0:W-:Y:S01]  /*1007d0*/  @P0 STG.E.U8 desc[UR4][R26.64], R2 ;  /* 0x000000021a000986 */ /* 0x0001e2000c101104 */
[----:B------:R-:W-:-:S02]  /*1007e0*/  LOP3.LUT P0, RZ, R45, 0x1000000, RZ, 0xc0, !PT ;  /* 0x010000002dff7812 */ /* 0x000fc4000780c0ff */
[----:B0-----:R-:W-:-:S11]  /*1007f0*/  PRMT R2, R58, 0x7770, RZ ;  /* 0x000077703a027816 */ /* 0x001fd600000000ff */
        /* <DEDUP_REMOVED lines=8> */
[C---:B------:R-:W-:Y:S02]  /*100880*/  LOP3.LUT P4, RZ, R57.reuse, 0x4000000, RZ, 0xc0, !PT ;  /* 0x0400000039ff7812 */ /* 0x040fe4000788c0ff */
[C---:B------:R-:W-:Y:S02]  /*100890*/  LOP3.LUT P5, RZ, R57.reuse, 0x8000000, RZ, 0xc0, !PT ;  /* 0x0800000039ff7812 */ /* 0x040fe400078ac0ff */
[----:B------:R-:W-:Y:S01]  /*1008a0*/  LOP3.LUT P6, RZ, R57, 0x10000000, RZ, 0xc0, !PT ;  /* 0x1000000039ff7812 */ /* 0x000fe200078cc0ff */
[----:B------:R-:W3:Y:S04]  /*1008b0*/  LDL.LU.64 R30, [R1+0x37c8] ;  /* 0x0037c800011e7983 */ /* 0x000ee80000300a00 */
[----:B------:R-:W3:Y:S04]  /*1008c0*/  LDL.LU.64 R28, [R1+0x37d0] ;  /* 0x0037d000011c7983 */ /* 0x000ee80000300a00 */
[----:B----4-:R0:W-:Y:S02]  /*1008d0*/  @P3 STG.E.U8 desc[UR4][R34.64], R2 ;  /* 0x0000000222003986 */ /* 0x0101e4000c101104 */
[----:B0-----:R-:W-:-:S02]  /*1008e0*/  PRMT R2, R61, 0x7770, RZ ;  /* 0x000077703d027816 */ /* 0x001fc400000000ff */
[----:B------:R-:W4:Y:S04]  /*1008f0*/  LDL.LU.64 R34, [R1+0x37d8] ;  /* 0x0037d80001227983 */ /* 0x000f280000300a00 */
[----:B------:R0:W-:Y:S02]  /*100900*/  @P4 STG.E.U8 desc[UR4][R32.64], R2 ;  /* 0x0000000220004986 */ /* 0x0001e4000c101104 */
[C---:B0-----:R-:W-:Y:S02]  /*100910*/  PRMT R2, R61.reuse, 0x7771, RZ ;  /* 0x000077713d027816 */ /* 0x041fe400000000ff */
[----:B------:R-:W3:Y:S04]  /*100920*/  LDL.LU.64 R32, [R1+0x37e0] ;  /* 0x0037e00001207983 */ /* 0x000ee80000300a00 */
[----:B------:R0:W-:Y:S02]  /*100930*/  @P5 STG.E.U8 desc[UR4][R38.64], R2 ;  /* 0x0000000226005986 */ /* 0x0001e4000c101104 */
[----:B0-----:R-:W-:-:S05]  /*100940*/  PRMT R2, R61, 0x7772, RZ ;  /* 0x000077723d027816 */ /* 0x001fca00000000ff */
[----:B------:R0:W-:Y:S04]  /*100950*/  @P6 STG.E.U8 desc[UR4][R36.64], R2 ;  /* 0x0000000224006986 */ /* 0x0001e8000c101104 */
[----:B0-----:R-:W3:Y:S04]  /*100960*/  LDL.LU R37, [R1+0x3dc] ;  /* 0x0003dc0001257983 */ /* 0x001ee80000300800 */
[----:B------:R-:W3:Y:S04]  /*100970*/  LDL.LU.64 R38, [R1+0x37e8] ;  /* 0x0037e80001267983 */ /* 0x000ee80000300a00 */
[----:B------:R-:W3:Y:S01]  /*100980*/  LDL.LU R6, [R1+0x3cc] ;  /* 0x0003cc0001067983 */ /* 0x000ee20000300800 */
[----:B------:R-:W-:-:S03]  /*100990*/  PRMT R2, R61, 0x7773, RZ ;  /* 0x000077733d027816 */ /* 0x000fc600000000ff */
[----:B------:R-:W3:Y:S01]  /*1009a0*/  LDL.LU.64 R60, [R1+0x37f0] ;  /* 0x0037f000013c7983 */ /* 0x000ee20000300a00 */
[----:B------:R-:W-:-:S03]  /*1009b0*/  LOP3.LUT R45, R45, 0xffff7fff, RZ, 0xc0, !PT ;  /* 0xffff7fff2d2d7812 */ /* 0x000fc600078ec0ff */
[----:B------:R-:W3:Y:S04]  /*1009c0*/  LDL.LU.64 R42, [R1+0x37f8] ;  /* 0x0037f800012a7983 */ /* 0x000ee80000300a00 */
[----:B------:R-:W3:Y:S04]  /*1009d0*/  LDL.LU.64 R40, [R1+0x3800] ;  /* 0x0038000001287983 */ /* 0x000ee80000300a00 */
[----:B------:R-:W3:Y:S04]  /*1009e0*/  LDL.LU.64 R4, [R1+0x3808] ;  /* 0x0038080001047983 */ /* 0x000ee80000300a00 */
[----:B------:R-:W3:Y:S04]  /*1009f0*/  LDL.LU R36, [R1+0x3bc] ;  /* 0x0003bc0001247983 */ /* 0x000ee80000300800 */
[----:B------:R-:W3:Y:S04]  /*100a00*/  LDL.LU.64 R22, [R1+0x3810] ;  /* 0x0038100001167983 */ /* 0x000ee80000300a00 */
[----:B------:R-:W3:Y:S01]  /*100a10*/  LDL.LU.64 R20, [R1+0x3818] ;  /* 0x0038180001147983 */ /* 0x000ee20000300a00 */
[----:B------:R-:W-:-:S02]  /*100a20*/  LOP3.LUT P4, RZ, R57, 0x20000000, RZ, 0xc0, !PT ;  /* 0x2000000039ff7812 */ /* 0x000fc4000788c0ff */
[C---:B------:R-:W-:Y:S01]  /*100a30*/  LOP3.LUT P5, RZ, R57.reuse, 0x40000000, RZ, 0xc0, !PT ;  /* 0x4000000039ff7812 */ /* 0x040fe200078ac0ff */
[----:B------:R-:W3:Y:S01]  /*100a40*/  LDL.LU.64 R26, [R1+0x3820] ;  /* 0x00382000011a7983 */ /* 0x000ee20000300a00 */
[----:B------:R-:W-:-:S03]  /*100a50*/  LOP3.LUT P6, RZ, R57, 0x80000000, RZ, 0xc0, !PT ;  /* 0x8000000039ff7812 */ /* 0x000fc600078cc0ff */
        /* <DEDUP_REMOVED lines=25> */
[----:B---3--:R0:W-:Y:S01]  /*100bf0*/  @P4 STG.E.U8 desc[UR4][R30.64], R2 ;  /* 0x000000021e004986 */ /* 0x0081e2000c101104 */
[----:B------:R-:W-:Y:S02]  /*100c00*/  LOP3.LUT R45, R45, 0xff7fffff, RZ, 0xc0, !PT ;  /* 0xff7fffff2d2d7812 */ /* 0x000fe400078ec0ff */
[----:B0-----:R-:W-:-:S09]  /*100c10*/  PRMT R2, R37, 0x7770, RZ ;  /* 0x0000777025027816 */ /* 0x001fd200000000ff */
[----:B------:R-:W-:Y:S02]  /*100c20*/  @P0 LOP3.LUT R45, R45, 0x800000, RZ, 0xfc, !PT ;  /* 0x008000002d2d0812 */ /* 0x000fe400078efcff */
[----:B------:R-:W-:Y:S01]  /*100c30*/  LOP3.LUT P0, RZ, R58, 0x1, RZ, 0xc0, !PT ;  /* 0x000000013aff7812 */ /* 0x000fe2000780c0ff */
[----:B------:R-:W2:Y:S04]  /*100c40*/  LDL.LU.64 R30, [R1+0x3830] ;  /* 0x00383000011e7983 */ /* 0x000ea80000300a00 */
[----:B------:R0:W-:Y:S02]  /*100c50*/  @P5 STG.E.U8 desc[UR4][R28.64], R2 ;  /* 0x000000021c005986 */ /* 0x0001e4000c101104 */
[C---:B0-----:R-:W-:Y:S02]  /*100c60*/  PRMT R2, R37.reuse, 0x7771, RZ ;  /* 0x0000777125027816 */ /* 0x041fe400000000ff */
[----:B------:R-:W3:Y:S04]  /*100c70*/  LDL.LU.64 R28, [R1+0x3838] ;  /* 0x00383800011c7983 */ /* 0x000ee80000300a00 */
[----:B----4-:R0:W-:Y:S02]  /*100c80*/  @P6 STG.E.U8 desc[UR4][R34.64], R2 ;  /* 0x0000000222006986 */ /* 0x0101e4000c101104 */
[----:B0-----:R-:W-:-:S02]  /*100c90*/  PRMT R2, R37, 0x7772, RZ ;  /* 0x0000777225027816 */ /* 0x001fc400000000ff */
[----:B------:R-:W4:Y:S04]  /*100ca0*/  LDL.LU.64 R34, [R1+0x3840] ;  /* 0x0038400001227983 */ /* 0x000f280000300a00 */
[----:B------:R0:W-:Y:S01]  /*100cb0*/  @P0 STG.E.U8 desc[UR4][R32.64], R2 ;  /* 0x0000000220000986 */ /* 0x0001e2000c101104 */
[----:B------:R-:W-:Y:S02]  /*100cc0*/  LOP3.LUT P0, RZ, R45, 0x800000, RZ, 0xc0, !PT ;  /* 0x008000002dff7812 */ /* 0x000fe4000780c0ff */
[----:B0-----:R-:W-:Y:S02]  /*100cd0*/  PRMT R2, R37, 0x7773, RZ ;  /* 0x0000777325027816 */ /* 0x001fe400000000ff */
[----:B------:R-:W4:Y:S09]  /*100ce0*/  LDL.LU R37, [R1+0x32c] ;  /* 0x00032c0001257983 */ /* 0x000f320000300800 */
[----:B------:R0:W-:Y:S01]  /*100cf0*/  @P0 STG.E.U8 desc[UR4][R38.64], R2 ;  /* 0x0000000226000986 */ /* 0x0001e2000c101104 */
[----:B------:R-:W-:-:S03]  /*100d00*/  LOP3.LUT P0, RZ, R45, 0x400000, RZ, 0xc0, !PT ;  /* 0x004000002dff7812 */ /* 0x000fc6000780c0ff */
[----:B------:R-:W4:Y:S01]  /*100d10*/  LDL.LU.64 R32, [R1+0x3848] ;  /* 0x0038480001207983 */ /* 0x000f220000300a00 */
[----:B0-----:R-:W-:-:S03]  /*100d20*/  PRMT R2, R6, 0x7770, RZ ;  /* 0x0000777006027816 */ /* 0x001fc600000000ff */
[----:B------:R-:W4:Y:S06]  /*100d30*/  LDL.LU.64 R38, [R1+0x3850] ;  /* 0x0038500001267983 */ /* 0x000f2c0000300a00 */
        /* <DEDUP_REMOVED lines=27> */
[C---:B0-----:R-:W-:Y:S02]  /*100ef0*/  PRMT R2, R59.reuse, 0x7770, RZ ;  /* 0x000077703b027816 */ /* 0x041fe400000000ff */
        /* <DEDUP_REMOVED lines=10> */
[----:B------:R0:W-:Y:S02]  /*100fa0*/  @P4 STG.E.U8 desc[UR4][R32.64], R2 ;  /* 0x0000000220004986 */ /* 0x0001e4000c101104 */
[----:B0-----:R-:W-:-:S05]  /*100fb0*/  PRMT R2, R37, 0x7770, RZ ;  /* 0x0000777025027816 */ /* 0x001fca00000000ff */
[----:B------:R0:W-:Y:S02]  /*100fc0*/  @P5 STG.E.U8 desc[UR4][R38.64], R2 ;  /* 0x0000000226005986 */ /* 0x0001e4000c101104 */
[----:B0-----:R-:W-:-:S05]  /*100fd0*/  PRMT R2, R37, 0x7771, RZ ;  /* 0x0000777125027816 */ /* 0x001fca00000000ff */
[----:B------:R0:W-:Y:S04]  /*100fe0*/  @P6 STG.E.U8 desc[UR4][R60.64], R2 ;  /* 0x000000023c006986 */ /* 0x0001e8000c101104 */
[----:B0-----:R-:W4:Y:S04]  /*100ff0*/  LDL.LU.64 R60, [R1+0x3868] ;  /* 0x00386800013c7983 */ /* 0x001f280000300a00 */
[----:B------:R-:W2:Y:S04]  /*101000*/  LDL.LU.64 R28, [R1+0x3870] ;  /* 0x00387000011c7983 */ /* 0x000ea80000300a00 */
[----:B------:R-:W2:Y:S04]  /*101010*/  LDL.LU.64 R34, [R1+0x3878] ;  /* 0x0038780001227983 */ /* 0x000ea80000300a00 */
[----:B------:R-:W2:Y:S04]  /*101020*/  LDL.LU.64 R32, [R1+0x3880] ;  /* 0x0038800001207983 */ /* 0x000ea80000300a00 */
[----:B------:R-:W2:Y:S04]  /*101030*/  LDL.LU R36, [R1+0x31c] ;  /* 0x00031c0001247983 */ /* 0x000ea80000300800 */
[----:B------:R-:W2:Y:S01]  /*101040*/  LDL.LU.64 R38, [R1+0x3888] ;  /* 0x0038880001267983 */ /* 0x000ea20000300a00 */
[----:B------:R-:W-:-:S02]  /*101050*/  LOP3.LUT P4, RZ, R58, 0x10000, RZ, 0xc0, !PT ;  /* 0x000100003aff7812 */ /* 0x000fc4000788c0ff */
[C---:B------:R-:W-:Y:S02]  /*101060*/  LOP3.LUT P5, RZ, R58.reuse, 0x20000, RZ, 0xc0, !PT ;  /* 0x000200003aff7812 */ /* 0x040fe400078ac0ff */
[----:B------:R-:W-:Y:S02]  /*101070*/  PRMT R2, R37, 0x7772, RZ ;  /* 0x0000777225027816 */ /* 0x000fe400000000ff */
[----:B------:R-:W-:Y:S01]  /*101080*/  LOP3.LUT P0, RZ, R58, 0x10000000, RZ, 0xc0, !PT ;  /* 0x100000003aff7812 */ /* 0x000fe2000780c0ff */
[----:B------:R-:W2:Y:S01]  /*101090*/  LDL.LU R26, [R1+0x30c] ;  /* 0x00030c00011a7983 */ /* 0x000ea20000300800 */
        /* <DEDUP_REMOVED lines=26> */
[----:B---3--:R0:W-:Y:S02]  /*101240*/  @P4 STG.E.U8 desc[UR4][R30.64], R2 ;  /* 0x000000021e004986 */ /* 0x0081e4000c101104 */
[----:B0-----:R-:W-:-:S05]  /*101250*/  PRMT R2, R37, 0x7773, RZ ;  /* 0x0000777325027816 */ /* 0x001fca00000000ff */
[----:B----4-:R0:W-:Y:S04]  /*101260*/  @P5 STG.E.U8 desc[UR4][R60.64], R2 ;  /* 0x000000023c005986 */ /* 0x0101e8000c101104 */
[----:B0-----:R-:W3:Y:S04]  /*101270*/  LDL.LU.64 R60, [R1+0x3890] ;  /* 0x00389000013c7983 */ /* 0x001ee80000300a00 */
[----:B------:R-:W4:Y:S04]  /*101280*/  LDL.LU.64 R42, [R1+0x3898] ;  /* 0x00389800012a7983 */ /* 0x000f280000300a00 */
[----:B------:R-:W4:Y:S04]  /*101290*/  LDL.LU.64 R40, [R1+0x38a0] ;  /* 0x0038a00001287983 */ /* 0x000f280000300a00 */
[----:B------:R-:W4:Y:S04]  /*1012a0*/  LDL.LU.64 R6, [R1+0x38a8] ;  /* 0x0038a80001067983 */ /* 0x000f280000300a00 */
[----:B------:R-:W4:Y:S04]  /*1012b0*/  LDL.LU R27, [R1+0x2f0] ;  /* 0x0002f000011b7983 */ /* 0x000f280000300800 */
[----:B------:R-:W4:Y:S04]  /*1012c0*/  LDL.LU.64 R4, [R1+0x38b0] ;  /* 0x0038b00001047983 */ /* 0x000f280000300a00 */
[----:B------:R-:W4:Y:S04]  /*1012d0*/  LDL.LU.64 R22, [R1+0x38b8] ;  /* 0x0038b80001167983 */ /* 0x000f280000300a00 */
[----:B------:R-:W4:Y:S04]  /*1012e0*/  LDL.LU R37, [R1+0x2e0] ;  /* 0x0002e00001257983 */ /* 0x000f280000300800 */
[----:B------:R-:W4:Y:S04]  /*1012f0*/  LDL.LU.64 R20, [R1+0x38c0] ;  /* 0x0038c00001147983 */ /* 0x000f280000300a00 */
[----:B------:R-:W4:Y:S04]  /*101300*/  LDL.LU.64 R24, [R1+0x38c8] ;  /* 0x0038c80001187983 */ /* 0x000f280000300a00 */
[----:B------:R-:W4:Y:S01]  /*101310*/  LDL.LU.64 R30, [R1+0x38d0] ;  /* 0x0038d000011e7983 */ /* 0x000f220000300a00 */
[----:B------:R-:W-:-:S02]  /*101320*/  @P0 LOP3.LUT R45, R45, 0x4000, RZ, 0xfc, !PT ;  /* 0x000040002d2d0812 */ /* 0x000fc400078efcff */
[----:B------:R-:W-:Y:S02]  /*101330*/  LOP3.LUT P0, RZ, R58, 0x80000, RZ, 0xc0, !PT ;  /* 0x000800003aff7812 */ /* 0x000fe4000780c0ff */
[----:B--2---:R-:W-:-:S05]  /*101340*/  PRMT R2, R36, 0x7770, RZ ;  /* 0x0000777024027816 */ /* 0x004fca00000000ff */
        /* <DEDUP_REMOVED lines=15> */
[----:B------:R-:W-:Y:S02]  /*101440*/  PRMT R2, R26, 0x7770, RZ ;  /* 0x000077701a027816 */ /* 0x000fe400000000ff */
[C---:B------:R-:W-:Y:S02]  /*101450*/  LOP3.LUT P1, RZ, R58.reuse, 0x20000000, RZ, 0xc0, !PT ;  /* 0x200000003aff7812 */ /* 0x040fe4000782c0ff */
[C---:B------:R-:W-:Y:S02]  /*101460*/  LOP3.LUT P2, RZ, R58.reuse, 0x40000000, RZ, 0xc0, !PT ;  /* 0x400000003aff7812 */ /* 0x040fe4000784c0ff */
[----:B------:R-:W-:Y:S02]  /*101470*/  LOP3.LUT P3, RZ, R58, 0x80000000, RZ, 0xc0, !PT ;  /* 0x800000003aff7812 */ /* 0x000fe4000786c0ff */
[C---:B------:R-:W-:Y:S02]  /*101480*/  LOP3.LUT P4, RZ, R59.reuse, 0x1, RZ, 0xc0, !PT ;  /* 0x000000013bff7812 */ /* 0x040fe4000788c0ff */
[----:B------:R-:W-:-:S02]  /*101490*/  LOP3.LUT P5, RZ, R59, 0x2, RZ, 0xc0, !PT ;  /* 0x000000023bff7812 */ /* 0x000fc400078ac0ff */
[----:B------:R-:W-:Y:S01]  /*1014a0*/  LOP3.LUT P6, RZ, R59, 0x4, RZ, 0xc0, !PT ;  /* 0x000000043bff7812 */ /* 0x000fe200078cc0ff */
[----:B---3--:R0:W-:Y:S01]  /*1014b0*/  @P0 STG.E.U8 desc[UR4][R60.64], R2 ;  /* 0x000000023c000986 */ /* 0x0081e2000c101104 */
[C---:B------:R-:W-:Y:S02]  /*1014c0*/  LOP3.LUT P0, RZ, R45.reuse, 0x800, RZ, 0xc0, !PT ;  /* 0x000008002dff7812 */ /* 0x040fe4000780c0ff */
[----:B0-----:R-:W-:Y:S01]  /*1014d0*/  PRMT R2, R26, 0x7771, RZ ;  /* 0x000077711a027816 */ /* 0x001fe200000000ff */
[----:B------:R-:W3:Y:S10]  /*1014e0*/  LDL.LU.64 R60, [R1+0x55f0] ;  /* 0x0055f000013c7983 */ /* 0x000ef40000300a00 */
[----:B----4-:R0:W-:Y:S01]  /*1014f0*/  @P0 STG.E.U8 desc[UR4][R42.64], R2 ;  /* 0x000000022a000986 */ /* 0x0101e2000c101104 */
        /* <DEDUP_REMOVED lines=18> */
[----:B------:R0:W-:Y:S04]  /*101620*/  @P2 STG.E.U8 desc[UR4][R30.64], R2 ;  /* 0x000000021e002986 */ /* 0x0001e8000c101104 */
[----:B0-----:R-:W4:Y:S01]  /*101630*/  LDL.LU.64 R30, [R1+0x38f8] ;  /* 0x0038f800011e7983 */ /* 0x001f220000300a00 */
[----:B------:R-:W-:-:S03]  /*101640*/  PRMT R2, R37, 0x7771, RZ ;  /* 0x0000777125027816 */ /* 0x000fc600000000ff */
[----:B------:R-:W3:Y:S04]  /*101650*/  LDL.LU.64 R24, [R1+0x3900] ;  /* 0x0039000001187983 */ /* 0x000ee80000300a00 */
        /* <DEDUP_REMOVED lines=45> */
[----:B----4-:R0:W-:Y:S04]  /*101930*/  @P4 STG.E.U8 desc[UR4][R30.64], R2 ;  /* 0x000000021e004986 */ /* 0x0101e8000c101104 */
[----:B0-----:R-:W4:Y:S04]  /*101940*/  LDL.LU R30, [R1+0x2b0] ;  /* 0x0002b000011e7983 */ /* 0x001f280000300800 */
[----:B------:R-:W4:Y:S04]  /*101950*/  LDL.LU.64 R40, [R1+0x3930] ;  /* 0x0039300001287983 */ /* 0x000f280000300a00 */
[----:B------:R-:W4:Y:S04]  /*101960*/  LDL.LU.64 R6, [R1+0x3938] ;  /* 0x0039380001067983 */ /* 0x000f280000300a00 */
[----:B------:R-:W4:Y:S04]  /*101970*/  LDL.LU.64 R4, [R1+0x3940] ;  /* 0x0039400001047983 */ /* 0x000f280000300a00 */
[----:B------:R-:W4:Y:S04]  /*101980*/  LDL.LU.64 R22, [R1+0x3948] ;  /* 0x0039480001167983 */ /* 0x000f280000300a00 */
[----:B------:R-:W4:Y:S01]  /*101990*/  LDL.LU R31, [R1+0x2a0] ;  /* 0x0002a000011f7983 */ /* 0x000f220000300800 */
[----:B------:R-:W-:-:S03]  /*1019a0*/  PRMT R2, R36, 0x7772, RZ ;  /* 0x0000777224027816 */ /* 0x000fc600000000ff */
[----:B------:R-:W4:Y:S04]  /*1019b0*/  LDL.LU.64 R20, [R1+0x3950] ;  /* 0x0039500001147983 */ /* 0x000f280000300a00 */
[----:B------:R-:W4:Y:S04]  /*1019c0*/  LDL.LU.64 R26, [R1+0x3958] ;  /* 0x00395800011a7983 */ /* 0x000f280000300a00 */
[----:B---3--:R0:W-:Y:S02]  /*1019d0*/  @P5 STG.E.U8 desc[UR4][R24.64], R2 ;  /* 0x0000000218005986 */ /* 0x0081e4000c101104 */
[----:B0-----:R-:W-:-:S02]  /*1019e0*/  PRMT R2, R36, 0x7773, RZ ;  /* 0x0000777324027816 */ /* 0x001fc400000000ff */
[----:B------:R-:W3:Y:S04]  /*1019f0*/  LDL.LU.64 R24, [R1+0x3960] ;  /* 0x0039600001187983 */ /* 0x000ee80000300a00 */
[----:B--2---:R0:W-:Y:S04]  /*101a00*/  @P6 STG.E.U8 desc[UR4][R28.64], R2 ;  /* 0x000000021c006986 */ /* 0x0041e8000c101104 */
[----:B0-----:R-:W2:Y:S01]  /*101a10*/  LDL.LU.64 R28, [R1+0x3968] ;  /* 0x00396800011c7983 */ /* 0x001ea20000300a00 */
[----:B------:R-:W-:-:S05]  /*101a20*/  PRMT R2, R37, 0x7770, RZ ;  /* 0x0000777025027816 */ /* 0x000fca00000000ff */
        /* <DEDUP_REMOVED lines=20> */
[----:B----4-:R-:W-:-:S05]  /*101b70*/  PRMT R2, R30, 0x7770, RZ ;  /* 0x000077701e027816 */ /* 0x010fca00000000ff */
        /* <DEDUP_REMOVED lines=30> */
[----:B------:R-:W3:Y:S04]  /*101d60*/  LDL.LU.64 R28, [R1+0x39a0] ;  /* 0x0039a000011c7983 */ /* 0x000ee80000300a00 */
[----:B------:R-:W3:Y:S01]  /*101d70*/  LDL.LU R35, [R1+0x280] ;  /* 0x0002800001237983 */ /* 0x000ee20000300800 */
[----:B------:R-:W-:-:S13]  /*101d80*/  LOP3.LUT P6, RZ, R59, 0x200000, RZ, 0xc0, !PT ;  /* 0x002000003bff7812 */ /* 0x000fda00078cc0ff */
[----:B------:R0:W-:Y:S04]  /*101d90*/  @P6 STG.E.U8 desc[UR4][R36.64], R2 ;  /* 0x0000000224006986 */ /* 0x0001e8000c101104 */
[----:B0-----:R-:W4:Y:S04]  /*101da0*/  LDL.LU.64 R36, [R1+0x39a8] ;  /* 0x0039a80001247983 */ /* 0x001f280000300a00 */
[----:B------:R-:W4:Y:S04]  /*101db0*/  LDL.LU.64 R32, [R1+0x39b0] ;  /* 0x0039b00001207983 */ /* 0x000f280000300a00 */
[----:B------:R-:W4:Y:S01]  /*101dc0*/  LDL.LU R22, [R1+0x2f4] ;  /* 0x0002f40001167983 */ /* 0x000f220000300800 */
[----:B------:R-:W-:-:S02]  /*101dd0*/  LOP3.LUT R46, R46, 0xffefffff, RZ, 0xc0, !PT ;  /* 0xffefffff2e2e7812 */ /* 0x000fc400078ec0ff */
[C---:B------:R-:W-:Y:S02]  /*101de0*/  LOP3.LUT P4, RZ, R59.reuse, 0x400000, RZ, 0xc0, !PT ;  /* 0x004000003bff7812 */ /* 0x040fe4000788c0ff */
        /* <DEDUP_REMOVED lines=12> */
[----:B------:R0:W-:Y:S01]  /*101eb0*/  @P4 STG.E.U8 desc[UR4][R38.64], R2 ;  /* 0x0000000226004986 */ /* 0x0001e2000c101104 */
[----:B------:R-:W-:-:S03]  /*101ec0*/  LOP3.LUT R46, R46, 0xff7fffff, RZ, 0xc0, !PT ;  /* 0xff7fffff2e2e7812 */ /* 0x000fc600078ec0ff */
[----:B0-----:R-:W2:Y:S08]  /*101ed0*/  LDL.LU.64 R38, [R1+0x39b8] ;  /* 0x0039b80001267983 */ /* 0x001eb00000300a00 */
[----:B------:R-:W-:Y:S02]  /*101ee0*/  @P0 LOP3.LUT R46, R46, 0x800000, RZ, 0xfc, !PT ;  /* 0x008000002e2e0812 */ /* 0x000fe400078efcff */
[----:B------:R-:W-:Y:S01]  /*101ef0*/  LOP3.LUT P0, RZ, R59, 0x40000000, RZ, 0xc0, !PT ;  /* 0x400000003bff7812 */ /* 0x000fe2000780c0ff */
[----:B------:R-:W3:Y:S04]  /*101f00*/  LDL.LU.64 R44, [R1+0x39c0] ;  /* 0x0039c000012c7983 */ /* 0x000ee80000300a00 */
[----:B------:R-:W3:Y:S01]  /*101f10*/  LDL.LU.64 R42, [R1+0x39c8] ;  /* 0x0039c800012a7983 */ /* 0x000ee20000300a00 */
[----:B------:R-:W-:-:S03]  /*101f20*/  LOP3.LUT R46, R46, 0xfeffffff, RZ, 0xc0, !PT ;  /* 0xfeffffff2e2e7812 */ /* 0x000fc600078ec0ff */
        /* <DEDUP_REMOVED lines=40> */
[C---:B------:R-:W-:Y:S02]  /*1021b0*/  LOP3.LUT P3, RZ, R60.reuse, 0x20, RZ, 0xc0, !PT ;  /* 0x000000203cff7812 */ /* 0x040fe4000786c0ff */
[----:B------:R-:W-:-:S03]  /*1021c0*/  LOP3.LUT P4, RZ, R60, 0x40, RZ, 0xc0, !PT ;  /* 0x000000403cff7812 */ /* 0x000fc6000788c0ff */
        /* <DEDUP_REMOVED lines=37> */
[----:B------:R-:W-:-:S11]  /*102420*/  PRMT R2, R36, 0x7771, RZ ;  /* 0x0000777124027816 */ /* 0x000fd600000000ff */
[----:B------:R0:W-:Y:S04]  /*102430*/  @P5 STG.E.U8 desc[UR4][R32.64], R2 ;  /* 0x0000000220005986 */ /* 0x0001e8000c101104 */
[----:B0-----:R-:W4:Y:S01]  /*102440*/  LDL.LU.64 R32, [R1+0x3a48] ;  /* 0x003a480001207983 */ /* 0x001f220000300a00 */
[----:B------:R-:W-:Y:S02]  /*102450*/  LOP3.LUT P6, RZ, R60, 0x100, RZ, 0xc0, !PT ;  /* 0x000001003cff7812 */ /* 0x000fe400078cc0ff */
[C---:B------:R-:W-:Y:S01]  /*102460*/  PRMT R2, R36.reuse, 0x7772, RZ ;  /* 0x0000777224027816 */ /* 0x040fe200000000ff */
[----:B------:R-:W4:Y:S10]  /*102470*/  LDL.LU R40, [R1+0x2a4] ;  /* 0x0002a40001287983 */ /* 0x000f340000300800 */
        /* <DEDUP_REMOVED lines=30> */
[----:B----4-:R-:W-:-:S05]  /*102660*/  PRMT R2, R37, 0x7770, RZ ;  /* 0x0000777025027816 */ /* 0x010fca00000000ff */
[----:B------:R0:W-:Y:S02]  /*102670*/  @P5 STG.E.U8 desc[UR4][R30.64], R2 ;  /* 0x000000021e005986 */ /* 0x0001e4000c101104 */
[----:B0-----:R-:W-:Y:S02]  /*102680*/  PRMT R2, R37, 0x7771, RZ ;  /* 0x0000777125027816 */ /* 0x001fe400000000ff */
[----:B------:R-:W4:Y:S04]  /*102690*/  LDL.LU.64 R30, [R1+0x3a98] ;  /* 0x003a9800011e7983 */ /* 0x000f280000300a00 */
[----:B------:R0:W-:Y:S04]  /*1026a0*/  @P6 STG.E.U8 desc[UR4][R28.64], R2 ;  /* 0x000000021c006986 */ /* 0x0001e8000c101104 */
[----:B0-----:R-:W4:Y:S01]  /*1026b0*/  LDL.LU.64 R28, [R1+0x3aa0] ;  /* 0x003aa000011c7983 */ /* 0x001f220000300a00 */
        /* <DEDUP_REMOVED lines=24> */
[----:B--2---:R0:W-:Y:S01]  /*102840*/  @P0 STG.E.U8 desc[UR4][R38.64], R2 ;  /* 0x0000000226000986 */ /* 0x0041e2000c101104 */
[----:B------:R-:W-:Y:S02]  /*102850*/  LOP3.LUT P0, RZ, R46, 0x20000, RZ, 0xc0, !PT ;  /* 0x000200002eff7812 */ /* 0x000fe4000780c0ff */
[----:B0-----:R-:W-:Y:S02]  /*102860*/  PRMT R2, R40, 0x7771, RZ ;  /* 0x0000777128027816 */ /* 0x001fe400000000ff */
[C---:B------:R-:W-:Y:S02]  /*102870*/  LOP3.LUT P1, RZ, R60.reuse, 0x400000, RZ, 0xc0, !PT ;  /* 0x004000003cff7812 */ /* 0x040fe4000782c0ff */
[C---:B------:R-:W-:Y:S02]  /*102880*/  LOP3.LUT P2, RZ, R60.reuse, 0x800000, RZ, 0xc0, !PT ;  /* 0x008000003cff7812 */ /* 0x040fe4000784c0ff */
[----:B------:R-:W-:Y:S01]  /*102890*/  LOP3.LUT P3, RZ, R60, 0x1000000, RZ, 0xc0, !PT ;  /* 0x010000003cff7812 */ /* 0x000fe2000786c0ff */
[----:B------:R-:W2:Y:S04]  /*1028a0*/  LDL.LU.64 R38, [R1+0x3ab8] ;  /* 0x003ab80001267983 */ /* 0x000ea80000300a00 */
        /* <DEDUP_REMOVED lines=25> */
[----:B0-----:R-:W-:Y:S02]  /*102a40*/  PRMT R2, R61, 0x7773, RZ ;  /* 0x000077733d027816 */ /* 0x001fe400000000ff */
[----:B------:R-:W3:Y:S01]  /*102a50*/  LDL.LU R61, [R1+0x55e8] ;  /* 0x0055e800013d7983 */ /* 0x000ee20000300800 */
[C---:B------:R-:W-:Y:S02]  /*102a60*/  LOP3.LUT P4, RZ, R60.reuse, 0x2000000, RZ, 0xc0, !PT ;  /* 0x020000003cff7812 */ /* 0x040fe4000788c0ff */
[----:B------:R-:W-:Y:S01]  /*102a70*/  LOP3.LUT P5, RZ, R60, 0x4000000, RZ, 0xc0, !PT ;  /* 0x040000003cff7812 */ /* 0x000fe200078ac0ff */
[----:B------:R-:W4:Y:S04]  /*102a80*/  LDL.LU.64 R24, [R1+0x3ac0] ;  /* 0x003ac00001187983 */ /* 0x000f280000300a00 */
[----:B------:R-:W4:Y:S04]  /*102a90*/  LDL.LU.64 R30, [R1+0x3ac8] ;  /* 0x003ac800011e7983 */ /* 0x000f280000300a00 */
[----:B------:R-:W4:Y:S04]  /*102aa0*/  LDL.LU.64 R28, [R1+0x3ad0] ;  /* 0x003ad000011c7983 */ /* 0x000f280000300a00 */
[----:B------:R0:W-:Y:S02]  /*102ab0*/  @P4 STG.E.U8 desc[UR4][R34.64], R2 ;  /* 0x0000000222004986 */ /* 0x0001e4000c101104 */
[----:B0-----:R-:W-:-:S02]  /*102ac0*/  PRMT R2, R37, 0x7770, RZ ;  /* 0x0000777025027816 */ /* 0x001fc400000000ff */
[----:B------:R-:W4:Y:S04]  /*102ad0*/  LDL.LU.64 R34, [R1+0x3ad8] ;  /* 0x003ad80001227983 */ /* 0x000f280000300a00 */
[----:B------:R0:W-:Y:S04]  /*102ae0*/  @P5 STG.E.U8 desc[UR4][R32.64], R2 ;  /* 0x0000000220005986 */ /* 0x0001e8000c101104 */
[----:B0-----:R-:W4:Y:S04]  /*102af0*/  LDL.LU.64 R32, [R1+0x3ae0] ;  /* 0x003ae00001207983 */ /* 0x001f280000300a00 */
[----:B------:R-:W4:Y:S01]  /*102b00*/  LDL.LU R36, [R1+0x2e8] ;  /* 0x0002e80001247983 */ /* 0x000f220000300800 */
[----:B------:R-:W-:-:S02]  /*102b10*/  LOP3.LUT R46, R46, 0xfffffffb, RZ, 0xc0, !PT ;  /* 0xfffffffb2e2e7812 */ /* 0x000fc400078ec0ff */
[----:B------:R-:W-:Y:S02]  /*102b20*/  LOP3.LUT P6, RZ, R60, 0x8000000, RZ, 0xc0, !PT ;  /* 0x080000003cff7812 */ /* 0x000fe400078cc0ff */
[----:B------:R-:W-:-:S11]  /*102b30*/  PRMT R2, R37, 0x7771, RZ ;  /* 0x0000777125027816 */ /* 0x000fd600000000ff */
[----:B--2---:R0:W-:Y:S04]  /*102b40*/  @P6 STG.E.U8 desc[UR4][R38.64], R2 ;  /* 0x0000000226006986 */ /* 0x0041e8000c101104 */
[----:B0-----:R-:W2:Y:S04]  /*102b50*/  LDL.LU.64 R38, [R1+0x3ae8] ;  /* 0x003ae80001267983 */ /* 0x001ea80000300a00 */
[----:B------:R-:W2:Y:S04]  /*102b60*/  LDL.LU R26, [R1+0x2d8] ;  /* 0x0002d800011a7983 */ /* 0x000ea80000300800 */
[----:B------:R-:W2:Y:S04]  /*102b70*/  LDL.LU.64 R44, [R1+0x3af0] ;  /* 0x003af000012c7983 */ /* 0x000ea80000300a00 */
[----:B------:R-:W2:Y:S04]  /*102b80*/  LDL.LU.64 R42, [R1+0x3af8] ;  /* 0x003af800012a7983 */ /* 0x000ea80000300a00 */
[----:B------:R-:W2:Y:S04]  /*102b90*/  LDL.LU.64 R40, [R1+0x3b00] ;  /* 0x003b000001287983 */ /* 0x000ea80000300a00 */
[----:B------:R-:W2:Y:S04]  /*102ba0*/  LDL.LU.64 R6, [R1+0x3b08] ;  /* 0x003b080001067983 */ /* 0x000ea80000300a00 */
[----:B------:R-:W2:Y:S04]  /*102bb0*/  LDL.LU R27, [R1+0x2c8] ;  /* 0x0002c800011b7983 */ /* 0x000ea80000300800 */
[----:B------:R-:W2:Y:S01]  /*102bc0*/  LDL.LU.64 R4, [R1+0x3b10] ;  /* 0x003b100001047983 */ /* 0x000ea20000300a00 */
[----:B------:R-:W-:-:S03]  /*102bd0*/  LOP3.LUT P4, RZ, R60, 0x10000000, RZ, 0xc0, !PT ;  /* 0x100000003cff7812 */ /* 0x000fc6000788c0ff */
[----:B------:R-:W2:Y:S01]  /*102be0*/  LDL.LU.64 R22, [R1+0x3b18] ;  /* 0x003b180001167983 */ /* 0x000ea20000300a00 */
[C---:B------:R-:W-:Y:S02]  /*102bf0*/  LOP3.LUT P5, RZ, R60.reuse, 0x20000000, RZ, 0xc0, !PT ;  /* 0x200000003cff7812 */ /* 0x040fe400078ac0ff */
[----:B------:R-:W-:Y:S02]  /*102c00*/  PRMT R2, R37, 0x7772, RZ ;  /* 0x0000777225027816 */ /* 0x000fe400000000ff */
        /* <DEDUP_REMOVED lines=25> */
[----:B----4-:R0:W-:Y:S01]  /*102da0*/  @P4 STG.E.U8 desc[UR4][R24.64], R2 ;  /* 0x0000000218004986 */ /* 0x0101e2000c101104 */
[----:B------:R-:W-:Y:S02]  /*102db0*/  LOP3.LUT R46, R46, 0xfffffbff, RZ, 0xc0, !PT ;  /* 0xfffffbff2e2e7812 */ /* 0x000fe400078ec0ff */
[----:B0-----:R-:W-:Y:S02]  /*102dc0*/  PRMT R2, R37, 0x7773, RZ ;  /* 0x0000777325027816 */ /* 0x001fe400000000ff */
[----:B------:R-:W3:Y:S04]  /*102dd0*/  LDL.LU R37, [R1+0x2b8] ;  /* 0x0002b80001257983 */ /* 0x000ee80000300800 */
[----:B------:R-:W4:Y:S03]  /*102de0*/  LDL.LU.64 R20, [R1+0x3b20] ;  /* 0x003b200001147983 */ /* 0x000f260000300a00 */
[----:B------:R-:W-:-:S02]  /*102df0*/  @P0 LOP3.LUT R46, R46, 0x400, RZ, 0xfc, !PT ;  /* 0x000004002e2e0812 */ /* 0x000fc400078efcff */
[----:B------:R-:W-:Y:S01]  /*102e00*/  LOP3.LUT P0, RZ, R60, 0x80000000, RZ, 0xc0, !PT ;  /* 0x800000003cff7812 */ /* 0x000fe2000780c0ff */
[----:B------:R0:W-:Y:S04]  /*102e10*/  @P5 STG.E.U8 desc[UR4][R30.64], R2 ;  /* 0x000000021e005986 */ /* 0x0001e8000c101104 */
[----:B------:R-:W3:Y:S01]  /*102e20*/  LDL.LU.64 R24, [R1+0x3b28] ;  /* 0x003b280001187983 */ /* 0x000ee20000300a00 */
[----:B0-----:R-:W-:-:S03]  /*102e30*/  PRMT R2, R36, 0x7770, RZ ;  /* 0x0000777024027816 */ /* 0x001fc600000000ff */
[----:B------:R-:W3:Y:S04]  /*102e40*/  LDL.LU.64 R30, [R1+0x3b30] ;  /* 0x003b3000011e7983 */ /* 0x000ee80000300a00 */
[----:B------:R0:W-:Y:S02]  /*102e50*/  @P6 STG.E.U8 desc[UR4][R28.64], R2 ;  /* 0x000000021c006986 */ /* 0x0001e4000c101104 */
[----:B0-----:R-:W-:Y:S02]  /*102e60*/  PRMT R2, R36, 0x7771, RZ ;  /* 0x0000777124027816 */ /* 0x001fe400000000ff */
[----:B------:R-:W3:Y:S04]  /*102e70*/  LDL.LU.64 R28, [R1+0x3b38] ;  /* 0x003b3800011c7983 */ /* 0x000ee80000300a00 */
[----:B------:R0:W-:Y:S01]  /*102e80*/  @P0 STG.E.U8 desc[UR4][R34.64], R2 ;  /* 0x0000000222000986 */ /* 0x0001e2000c101104 */
[----:B------:R-:W-:-:S02]  /*102e90*/  LOP3.LUT P0, RZ, R46, 0x400, RZ, 0xc0, !PT ;  /* 0x000004002eff7812 */ /* 0x000fc4000780c0ff */
[----:B0-----:R-:W-:Y:S01]  /*102ea0*/  PRMT R2, R36, 0x7772, RZ ;  /* 0x0000777224027816 */ /* 0x001fe200000000ff */
[----:B------:R-:W3:Y:S10]  /*102eb0*/  LDL.LU.64 R34, [R1+0x3b40] ;  /* 0x003b400001227983 */ /* 0x000ef40000300a00 */
[----:B------:R0:W-:Y:S04]  /*102ec0*/  @P0 STG.E.U8 desc[UR4][R32.64], R2 ;  /* 0x0000000220000986 */ /* 0x0001e8000c101104 */
[----:B0-----:R-:W3:Y:S01]  /*102ed0*/  LDL.LU.64 R32, [R1+0x3b48] ;  /* 0x003b480001207983 */ /* 0x001ee20000300a00 */
[----:B------:R-:W-:-:S02]  /*102ee0*/  LOP3.LUT P0, RZ, R46, 0x200, RZ, 0xc0, !PT ;  /* 0x000002002eff7812 */ /* 0x000fc4000780c0ff */
[----:B------:R-:W-:-:S11]  /*102ef0*/  PRMT R2, R36, 0x7773, RZ ;  /* 0x0000777324027816 */ /* 0x000fd600000000ff */
[----:B--2---:R0:W-:Y:S01]  /*102f00*/  @P0 STG.E.U8 desc[UR4][R38.64], R2 ;  /* 0x0000000226000986 */ /* 0x0041e2000c101104 */
[----:B------:R-:W-:Y:S02]  /*102f10*/  LOP3.LUT P0, RZ, R46, 0x100, RZ, 0xc0, !PT ;  /* 0x000001002eff7812 */ /* 0x000fe4000780c0ff */
[----:B0-----:R-:W-:Y:S01]  /*102f20*/  PRMT R2, R26, 0x7770, RZ ;  /* 0x000077701a027816 */ /* 0x001fe200000000ff */
[----:B------:R-:W2:Y:S04]  /*102f30*/  LDL.LU.64 R38, [R1+0x3b50] ;  /* 0x003b500001267983 */ /* 0x000ea80000300a00 */
        /* <DEDUP_REMOVED lines=21> */
[C---:B------:R-:W-:Y:S02]  /*103090*/  LOP3.LUT P3, RZ, R61.reuse, 0x800, RZ, 0xc0, !PT ;  /* 0x000008003dff7812 */ /* 0x040fe4000786c0ff */
[----:B------:R-:W-:-:S02]  /*1030a0*/  LOP3.LUT P4, RZ, R61, 0x1000, RZ, 0xc0, !PT ;  /* 0x000010003dff7812 */ /* 0x000fc4000788c0ff */
[----:B------:R-:W-:Y:S01]  /*1030b0*/  LOP3.LUT P5, RZ, R61, 0x2000, RZ, 0xc0, !PT ;  /* 0x000020003dff7812 */ /* 0x000fe200078ac0ff */
[----:B----4-:R0:W-:Y:S02]  /*1030c0*/  @P0 STG.E.U8 desc[UR4][R20.64], R2 ;  /* 0x0000000214000986 */ /* 0x0101e4000c101104 */
        /* <DEDUP_REMOVED lines=10> */
[----:B0-----:R-:W3:Y:S01]  /*103170*/  LDL.LU.64 R32, [R1+0x3b58] ;  /* 0x003b580001207983 */ /* 0x001ee20000300a00 */
[C---:B------:R-:W-:Y:S02]  /*103180*/  LOP3.LUT P6, RZ, R61.reuse, 0x4000, RZ, 0xc0, !PT ;  /* 0x000040003dff7812 */ /* 0x040fe400078cc0ff */
[----:B--2---:R-:W-:Y:S01]  /*103190*/  PRMT R2, R36, 0x7770, RZ ;  /* 0x0000777024027816 */ /* 0x004fe200000000ff */
[----:B------:R-:W2:Y:S10]  /*1031a0*/  LDL.LU.64 R24, [R1+0x3b60] ;  /* 0x003b600001187983 */ /* 0x000eb40000300a00 */
[----:B------:R0:W-:Y:S04]  /*1031b0*/  @P6 STG.E.U8 desc[UR4][R38.64], R2 ;  /* 0x0000000226006986 */ /* 0x0001e8000c101104 */
[----:B0-----:R-:W4:Y:S04]  /*1031c0*/  LDL.LU.64 R38, [R1+0x3b68] ;  /* 0x003b680001267983 */ /* 0x001f280000300a00 */
[----:B------:R-:W2:Y:S04]  /*1031d0*/  LDL.LU.64 R30, [R1+0x3b70] ;  /* 0x003b7000011e7983 */ /* 0x000ea80000300a00 */
[----:B------:R-:W2:Y:S04]  /*1031e0*/  LDL.LU.64 R34, [R1+0x3b78] ;  /* 0x003b780001227983 */ /* 0x000ea80000300a00 */
[----:B------:R-:W2:Y:S01]  /*1031f0*/  LDL.LU R37, [R1+0x298] ;  /* 0x0002980001257983 */ /* 0x000ea20000300800 */
[----:B------:R-:W-:-:S02]  /*103200*/  LOP3.LUT P4, RZ, R61, 0x8000, RZ, 0xc0, !PT ;  /* 0x000080003dff7812 */ /* 0x000fc4000788c0ff */
[----:B------:R-:W-:Y:S01]  /*103210*/  PRMT R2, R36, 0x7771, RZ ;  /* 0x0000777124027816 */ /* 0x000fe200000000ff */
[----:B------:R-:W2:Y:S01]  /*103220*/  LDL.LU R28, [R1+0x340] ;  /* 0x00034000011c7983 */ /* 0x000ea20000300800 */
        /* <DEDUP_REMOVED lines=16> */
[----:B------:R-:W3:Y:S04]  /*103330*/  LDL.LU R29, [R1+0x288] ;  /* 0x00028800011d7983 */ /* 0x000ee80000300800 */
[----:B------:R-:W3:Y:S04]  /*103340*/  LDL.LU.64 R44, [R1+0x3b88] ;  /* 0x003b8800012c7983 */ /* 0x000ee80000300a00 */
[----:B------:R-:W3:Y:S01]  /*103350*/  LDL.LU.64 R42, [R1+0x3b90] ;  /* 0x003b9000012a7983 */ /* 0x000ee20000300a00 */
[----:B------:R-:W-:-:S02]  /*103360*/  @P0 LOP3.LUT R47, R47, 0x20000000, RZ, 0xfc, !PT ;  /* 0x200000002f2f0812 */ /* 0x000fc400078efcff */
[----:B------:R-:W-:Y:S01]  /*103370*/  LOP3.LUT P0, RZ, R61, 0x400000, RZ, 0xc0, !PT ;  /* 0x004000003dff7812 */ /* 0x000fe2000780c0ff */
[----:B------:R-:W3:Y:S04]  /*103380*/  LDL.LU.64 R40, [R1+0x3b98] ;  /* 0x003b980001287983 */ /* 0x000ee80000300a00 */
[----:B------:R-:W3:Y:S01]  /*103390*/  LDL.LU.64 R6, [R1+0x3ba0] ;  /* 0x003ba00001067983 */ /* 0x000ee20000300a00 */
[----:B------:R-:W-:Y:S02]  /*1033a0*/  LOP3.LUT R47, R47, 0xbfffffff, RZ, 0xc0, !PT ;  /* 0xbfffffff2f2f7812 */ /* 0x000fe400078ec0ff */
[C---:B------:R-:W-:Y:S02]  /*1033b0*/  LOP3.LUT P5, RZ, R61.reuse, 0x10000, RZ, 0xc0, !PT ;  /* 0x000100003dff7812 */ /* 0x040fe400078ac0ff */
[----:B------:R-:W-:-:S02]  /*1033c0*/  LOP3.LUT P6, RZ, R61, 0x20000, RZ, 0xc0, !PT ;  /* 0x000200003dff7812 */ /* 0x000fc400078cc0ff */
[----:B------:R-:W-:Y:S02]  /*1033d0*/  LOP3.LUT R46, R46, 0xfffffffe, RZ, 0xc0, !PT ;  /* 0xfffffffe2e2e7812 */ /* 0x000fe400078ec0ff */
[----:B------:R-:W-:Y:S01]  /*1033e0*/  PRMT R2, R36, 0x7772, RZ ;  /* 0x0000777224027816 */ /* 0x000fe200000000ff */
[----:B------:R-:W3:Y:S01]  /*1033f0*/  LDL.LU.64 R4, [R1+0x3ba8] ;  /* 0x003ba80001047983 */ /* 0x000ee20000300a00 */
[----:B------:R-:W-:Y:S02]  /*103400*/  @P0 LOP3.LUT R47, R47, 0x40000000, RZ, 0xfc, !PT ;  /* 0x400000002f2f0812 */ /* 0x000fe400078efcff */
[----:B------:R-:W-:Y:S02]  /*103410*/  LOP3.LUT P0, RZ, R61, 0x200000, RZ, 0xc0, !PT ;  /* 0x002000003dff7812 */ /* 0x000fe4000780c0ff */
[----:B------:R-:W-:-:S11]  /*103420*/  LOP3.LUT R47, R47, 0x7fffffff, RZ, 0xc0, !PT ;  /* 0x7fffffff2f2f7812 */ /* 0x000fd600078ec0ff */
[----:B------:R-:W-:Y:S02]  /*103430*/  @P0 LOP3.LUT R47, R47, 0x80000000, RZ, 0xfc, !PT ;  /* 0x800000002f2f0812 */ /* 0x000fe400078efcff */
[----:B------:R-:W-:Y:S01]  /*103440*/  LOP3.LUT P0, RZ, R61, 0x100000, RZ, 0xc0, !PT ;  /* 0x001000003dff7812 */ /* 0x000fe2000780c0ff */
[----:B--2---:R0:W-:-:S12]  /*103450*/  @P5 STG.E.U8 desc[UR4][R24.64], R2 ;  /* 0x0000000218005986 */ /* 0x0041d8000c101104 */
[----:B------:R-:W-:Y:S02]  /*103460*/  @P0 LOP3.LUT R46, R46, 0x1, RZ, 0xfc, !PT ;  /* 0x000000012e2e0812 */ /* 0x000fe400078efcff */
[----:B------:R-:W-:Y:S02]  /*103470*/  LOP3.LUT P0, RZ, R61, 0x80000, RZ, 0xc0, !PT ;  /* 0x000800003dff7812 */ /* 0x000fe4000780c0ff */
[----:B0-----:R-:W-:Y:S02]  /*103480*/  PRMT R2, R36, 0x7773, RZ ;  /* 0x0000777324027816 */ /* 0x001fe400000000ff */
[----:B------:R-:W-:-:S03]  /*103490*/  LOP3.LUT R46, R46, 0xfffffffd, RZ, 0xc0, !PT ;  /* 0xfffffffd2e2e7812 */ /* 0x000fc600078ec0ff */
[----:B----4-:R0:W-:Y:S04]  /*1034a0*/  @P6 STG.E.U8 desc[UR4][R38.64], R2 ;  /* 0x0000000226006986 */ /* 0x0101e8000c101104 */
[----:B0-----:R-:W2:Y:S04]  /*1034b0*/  LDL.LU R38, [R1+0x2fc] ;  /* 0x0002fc0001267983 */ /* 0x001ea80000300800 */
[----:B------:R-:W4:Y:S01]  /*1034c0*/  LDL.LU.64 R22, [R1+0x3bb0] ;  /* 0x003bb00001167983 */ /* 0x000f220000300a00 */
[----:B------:R-:W-:Y:S02]  /*1034d0*/  @P0 LOP3.LUT R46, R46, 0x2, RZ, 0xfc, !PT ;  /* 0x000000022e2e0812 */ /* 0x000fe400078efcff */
[----:B------:R-:W-:-:S02]  /*1034e0*/  LOP3.LUT P0, RZ, R61, 0x40000, RZ, 0xc0, !PT ;  /* 0x000400003dff7812 */ /* 0x000fc4000780c0ff */
[----:B------:R-:W-:Y:S01]  /*1034f0*/  PRMT R2, R37, 0x7770, RZ ;  /* 0x0000777025027816 */ /* 0x000fe200000000ff */
[----:B------:R-:W2:Y:S04]  /*103500*/  LDL.LU.64 R20, [R1+0x3bb8] ;  /* 0x003bb80001147983 */ /* 0x000ea80000300a00 */
[----:B------:R-:W2:Y:S04]  /*103510*/  LDL.LU R39, [R1+0x2ec] ;  /* 0x0002ec0001277983 */ /* 0x000ea80000300800 */
[----:B------:R-:W2:Y:S04]  /*103520*/  LDL.LU.64 R26, [R1+0x3bc0] ;  /* 0x003bc000011a7983 */ /* 0x000ea80000300a00 */
[----:B------:R-:W2:Y:S04]  /*103530*/  LDL.LU.64 R24, [R1+0x3bc8] ;  /* 0x003bc80001187983 */ /* 0x000ea80000300a00 */
        /* <DEDUP_REMOVED lines=8> */
[----:B---3--:R0:W-:Y:S04]  /*1035c0*/  @P0 STG.E.U8 desc[UR4][R32.64], R2 ;  /* 0x0000000220000986 */ /* 0x0081e8000c101104 */
[----:B0-----:R-:W3:Y:S01]  /*1035d0*/  LDL.LU.64 R32, [R1+0x3be0] ;  /* 0x003be00001207983 */ /* 0x001ee20000300a00 */
[----:B------:R-:W-:-:S02]  /*1035e0*/  LOP3.LUT P0, RZ, R47, 0x80000000, RZ, 0xc0, !PT ;  /* 0x800000002fff7812 */ /* 0x000fc4000780c0ff */
[----:B------:R-:W-:Y:S02]  /*1035f0*/  PRMT R2, R37, 0x7773, RZ ;  /* 0x0000777325027816 */ /* 0x000fe400000000ff */
[C---:B------:R-:W-:Y:S02]  /*103600*/  LOP3.LUT P1, RZ, R61.reuse, 0x10000000, RZ, 0xc0, !PT ;  /* 0x100000003dff7812 */ /* 0x040fe4000782c0ff */
[----:B------:R-:W-:Y:S01]  /*103610*/  LOP3.LUT P2, RZ, R61, 0x20000000, RZ, 0xc0, !PT ;  /* 0x200000003dff7812 */ /* 0x000fe2000784c0ff */
[----:B------:R-:W3:Y:S06]  /*103620*/  LDL.LU.64 R36, [R1+0x3be8] ;  /* 0x003be80001247983 */ /* 0x000eec0000300a00 */
        /* <DEDUP_REMOVED lines=17> */
[----:B------:R-:W-:Y:S02]  /*103740*/  LOP3.LUT P3, RZ, R61, 0x40000000, RZ, 0xc0, !PT ;  /* 0x400000003dff7812 */ /* 0x000fe4000786c0ff */
[----:B0-----:R-:W-:-:S09]  /*103750*/  PRMT R2, R38, 0x7771, RZ ;  /* 0x0000777126027816 */ /* 0x001fd200000000ff */
[----:B------:R0:W-:Y:S01]  /*103760*/  @P0 STG.E.U8 desc[UR4][R20.64], R2 ;  /* 0x0000000214000986 */ /* 0x0001e2000c101104 */
[----:B------:R-:W-:Y:S02]  /*103770*/  LOP3.LUT P4, RZ, R61, 0x80000000, RZ, 0xc0, !PT ;  /* 0x800000003dff7812 */ /* 0x000fe4000788c0ff */
[----:B0-----:R-:W-:-:S05]  /*103780*/  PRMT R2, R38, 0x7772, RZ ;  /* 0x0000777226027816 */ /* 0x001fca00000000ff */
[----:B------:R0:W-:Y:S01]  /*103790*/  @P1 STG.E.U8 desc[UR4][R26.64], R2 ;  /* 0x000000021a001986 */ /* 0x0001e2000c101104 */
[----:B------:R-:W-:Y:S02]  /*1037a0*/  LOP3.LUT P5, RZ, R28, 0x1, RZ, 0xc0, !PT ;  /* 0x000000011cff7812 */ /* 0x000fe400078ac0ff */
[----:B0-----:R-:W-:Y:S01]  /*1037b0*/  PRMT R2, R38, 0x7773, RZ ;  /* 0x0000777326027816 */ /* 0x001fe200000000ff */
[----:B------:R-:W2:Y:S04]  /*1037c0*/  LDL.LU.64 R26, [R1+0x3bf0] ;  /* 0x003bf000011a7983 */ /* 0x000ea80000300a00 */
[----:B------:R0:W-:Y:S02]  /*1037d0*/  @P2 STG.E.U8 desc[UR4][R24.64], R2 ;  /* 0x0000000218002986 */ /* 0x0001e4000c101104 */
[----:B0-----:R-:W-:-:S05]  /*1037e0*/  PRMT R2, R39, 0x7770, RZ ;  /* 0x0000777027027816 */ /* 0x001fca00000000ff */
[----:B------:R0:W-:Y:S02]  /*1037f0*/  @P3 STG.E.U8 desc[UR4][R30.64], R2 ;  /* 0x000000021e003986 */ /* 0x0001e4000c101104 */
[----:B0-----:R-:W-:-:S05]  /*103800*/  PRMT R2, R39, 0x7771, RZ ;  /* 0x0000777127027816 */ /* 0x001fca00000000ff */
[----:B------:R0:W-:Y:S02]  /*103810*/  @P4 STG.E.U8 desc[UR4][R34.64], R2 ;  /* 0x0000000222004986 */ /* 0x0001e4000c101104 */
[----:B0-----:R-:W-:-:S05]  /*103820*/  PRMT R2, R39, 0x7772, RZ ;  /* 0x0000777227027816 */ /* 0x001fca00000000ff */
[----:B---3--:R0:W-:Y:S02]  /*103830*/  @P5 STG.E.U8 desc[UR4][R32.64], R2 ;  /* 0x0000000220005986 */ /* 0x0081e4000c101104 */
[----:B0-----:R-:W-:Y:S02]  /*103840*/  PRMT R2, R39, 0x7773, RZ ;  /* 0x0000777327027816 */ /* 0x001fe400000000ff */
[----:B------:R-:W3:Y:S04]  /*103850*/  LDL.LU.64 R38, [R1+0x3bf8] ;  /* 0x003bf80001267983 */ /* 0x000ee80000300a00 */
[----:B------:R-:W4:Y:S04]  /*103860*/  LDL.LU.64 R24, [R1+0x3c00] ;  /* 0x003c000001187983 */ /* 0x000f280000300a00 */
[----:B------:R-:W2:Y:S01]  /*103870*/  LDL.LU R31, [R1+0x2dc] ;  /* 0x0002dc00011f7983 */ /* 0x000ea20000300800 */
[----:B------:R-:W-:-:S13]  /*103880*/  LOP3.LUT P6, RZ, R28, 0x2, RZ, 0xc0, !PT ;  /* 0x000000021cff7812 */ /* 0x000fda00078cc0ff */
[----:B------:R0:W-:Y:S04]  /*103890*/  @P6 STG.E.U8 desc[UR4][R36.64], R2 ;  /* 0x0000000224006986 */ /* 0x0001e8000c101104 */
[----:B0-----:R-:W4:Y:S04]  /*1038a0*/  LDL.LU.64 R36, [R1+0x3c08] ;  /* 0x003c080001247983 */ /* 0x001f280000300a00 */
[----:B------:R-:W4:Y:S04]  /*1038b0*/  LDL.LU.64 R34, [R1+0x3c10] ;  /* 0x003c100001227983 */ /* 0x000f280000300a00 */
[----:B------:R-:W4:Y:S04]  /*1038c0*/  LDL.LU.64 R32, [R1+0x3c18] ;  /* 0x003c180001207983 */ /* 0x000f280000300a00 */
[----:B------:R-:W4:Y:S01]  /*1038d0*/  LDL.LU R29, [R1+0x2cc] ;  /* 0x0002cc00011d7983 */ /* 0x000f220000300800 */
[----:B------:R-:W-:-:S02]  /*1038e0*/  LOP3.LUT P4, RZ, R28, 0x4, RZ, 0xc0, !PT ;  /* 0x000000041cff7812 */ /* 0x000fc4000788c0ff */
        /* <DEDUP_REMOVED lines=15> */
[----:B--2---:R-:W-:-:S05]  /*1039e0*/  PRMT R2, R31, 0x7770, RZ ;  /* 0x000077701f027816 */ /* 0x004fca00000000ff */
[----:B------:R0:W-:Y:S02]  /*1039f0*/  @P4 STG.E.U8 desc[UR4][R26.64], R2 ;  /* 0x000000021a004986 */ /* 0x0001e4000c101104 */
[----:B0-----:R-:W-:-:S05]  /*103a00*/  PRMT R2, R31, 0x7771, RZ ;  /* 0x000077711f027816 */ /* 0x001fca00000000ff */
[----:B---3--:R0:W-:Y:S04]  /*103a10*/  @P5 STG.E.U8 desc[UR4][R38.64], R2 ;  /* 0x0000000226005986 */ /* 0x0081e8000c101104 */
[----:B0-----:R-:W2:Y:S01]  /*103a20*/  LDL.LU.64 R38, [R1+0x3c20] ;  /* 0x003c200001267983 */ /* 0x001ea20000300a00 */
[----:B------:R-:W-:Y:S02]  /*103a30*/  @P0 LOP3.LUT R47, R47, 0x100000, RZ, 0xfc, !PT ;  /* 0x001000002f2f0812 */ /* 0x000fe400078efcff */
[----:B------:R-:W-:Y:S01]  /*103a40*/  LOP3.LUT P0, RZ, R28, 0x200, RZ, 0xc0, !PT ;  /* 0x000002001cff7812 */ /* 0x000fe2000780c0ff */
[----:B------:R-:W3:Y:S04]  /*103a50*/  LDL.LU.64 R44, [R1+0x3c28] ;  /* 0x003c2800012c7983 */ /* 0x000ee80000300a00 */
[----:B------:R-:W3:Y:S01]  /*103a60*/  LDL.LU R4, [R1+0x2bc] ;  /* 0x0002bc0001047983 */ /* 0x000ee20000300800 */
[----:B------:R-:W-:-:S03]  /*103a70*/  LOP3.LUT R47, R47, 0xffdfffff, RZ, 0xc0, !PT ;  /* 0xffdfffff2f2f7812 */ /* 0x000fc600078ec0ff */
[----:B------:R-:W3:Y:S04]  /*103a80*/  LDL.LU.64 R42, [R1+0x3c30] ;  /* 0x003c3000012a7983 */ /* 0x000ee80000300a00 */
[----:B------:R-:W3:Y:S04]  /*103a90*/  LDL.LU.64 R40, [R1+0x3c38] ;  /* 0x003c380001287983 */ /* 0x000ee80000300a00 */
[----:B------:R-:W3:Y:S01]  /*103aa0*/  LDL.LU.64 R6, [R1+0x3c40] ;  /* 0x003c400001067983 */ /* 0x000ee20000300a00 */
[----:B------:R-:W-:Y:S02]  /*103ab0*/  LOP3.LUT P6, RZ, R28, 0x10, RZ, 0xc0, !PT ;  /* 0x000000101cff7812 */ /* 0x000fe400078cc0ff */
[----:B------:R-:W-:Y:S01]  /*103ac0*/  PRMT R2, R31, 0x7772, RZ ;  /* 0x000077721f027816 */ /* 0x000fe200000000ff */
        /* <DEDUP_REMOVED lines=13> */
[----:B0-----:R-:W-:-:S11]  /*103ba0*/  PRMT R2, R31, 0x7773, RZ ;  /* 0x000077731f027816 */ /* 0x001fd600000000ff */
[----:B------:R0:W-:Y:S01]  /*103bb0*/  @P0 STG.E.U8 desc[UR4][R36.64], R2 ;  /* 0x0000000224000986 */ /* 0x0001e2000c101104 */
[----:B------:R-:W-:-:S03]  /*103bc0*/  LOP3.LUT P0, RZ, R47, 0x1000000, RZ, 0xc0, !PT ;  /* 0x010000002fff7812 */ /* 0x000fc6000780c0ff */
[----:B0-----:R-:W4:Y:S04]  /*103bd0*/  LDL.LU R37, [R1+0x2ac] ;  /* 0x0002ac0001257983 */ /* 0x001f280000300800 */
[----:B------:R-:W4:Y:S01]  /*103be0*/  LDL.LU.64 R20, [R1+0x3c50] ;  /* 0x003c500001147983 */ /* 0x000f220000300a00 */
[----:B------:R-:W-:-:S03]  /*103bf0*/  PRMT R2, R29, 0x7770, RZ ;  /* 0x000077701d027816 */ /* 0x000fc600000000ff */
        /* <DEDUP_REMOVED lines=8> */
[----:B------:R0:W-:Y:S01]  /*103c80*/  @P0 STG.E.U8 desc[UR4][R32.64], R2 ;  /* 0x0000000220000986 */ /* 0x0001e2000c101104 */
[----:B------:R-:W-:-:S03]  /*103c90*/  LOP3.LUT P0, RZ, R47, 0x400000, RZ, 0xc0, !PT ;  /* 0x004000002fff7812 */ /* 0x000fc6000780c0ff */
[----:B0-----:R-:W4:Y:S01]  /*103ca0*/  LDL.LU.64 R32, [R1+0x3c78] ;  /* 0x003c780001207983 */ /* 0x001f220000300a00 */
[----:B------:R-:W-:-:S09]  /*103cb0*/  PRMT R2, R29, 0x7772, RZ ;  /* 0x000077721d027816 */ /* 0x000fd200000000ff */
[----:B--2---:R0:W-:Y:S04]  /*103cc0*/  @P0 STG.E.U8 desc[UR4][R38.64], R2 ;  /* 0x0000000226000986 */ /* 0x0041e8000c101104 */
[----:B0-----:R-:W2:Y:S01]  /*103cd0*/  LDL.LU.64 R38, [R1+0x3c80] ;  /* 0x003c800001267983 */ /* 0x001ea20000300a00 */
[----:B------:R-:W-:Y:S02]  /*103ce0*/  LOP3.LUT P0, RZ, R47, 0x200000, RZ, 0xc0, !PT ;  /* 0x002000002fff7812 */ /* 0x000fe4000780c0ff */
[----:B------:R-:W-:Y:S02]  /*103cf0*/  PRMT R2, R29, 0x7773, RZ ;  /* 0x000077731d027816 */ /* 0x000fe400000000ff */
[C---:B------:R-:W-:Y:S02]  /*103d00*/  LOP3.LUT P1, RZ, R28.reuse, 0x8000, RZ, 0xc0, !PT ;  /* 0x000080001cff7812 */ /* 0x040fe4000782c0ff */
[----:B------:R-:W-:-:S02]  /*103d10*/  LOP3.LUT P2, RZ, R28, 0x10000, RZ, 0xc0, !PT ;  /* 0x000100001cff7812 */ /* 0x000fc4000784c0ff */
[C---:B------:R-:W-:Y:S02]  /*103d20*/  LOP3.LUT P3, RZ, R28.reuse, 0x20000, RZ, 0xc0, !PT ;  /* 0x000200001cff7812 */ /* 0x040fe4000786c0ff */
[C---:B------:R-:W-:Y:S02]  /*103d30*/  LOP3.LUT P4, RZ, R28.reuse, 0x40000, RZ, 0xc0, !PT ;  /* 0x000400001cff7812 */ /* 0x040fe4000788c0ff */
[C---:B------:R-:W-:Y:S02]  /*103d40*/  LOP3.LUT P5, RZ, R28.reuse, 0x80000, RZ, 0xc0, !PT ;  /* 0x000800001cff7812 */ /* 0x040fe400078ac0ff */
[----:B------:R-:W-:Y:S01]  /*103d50*/  LOP3.LUT P6, RZ, R28, 0x100000, RZ, 0xc0, !PT ;  /* 0x001000001cff7812 */ /* 0x000fe200078cc0ff */
[----:B------:R-:W2:Y:S04]  /*103d60*/  LDL.LU R29, [R1+0x344] ;  /* 0x00034400011d7983 */ /* 0x000ea80000300800 */
        /* <DEDUP_REMOVED lines=27> */
[----:B--2---:R0:W-:Y:S04]  /*103f20*/  @P6 STG.E.U8 desc[UR4][R38.64], R2 ;  /* 0x0000000226006986 */ /* 0x0041e8000c101104 */
[----:B0-----:R-:W2:Y:S04]  /*103f30*/  LDL.LU.64 R38, [R1+0x3c88] ;  /* 0x003c880001267983 */ /* 0x001ea80000300a00 */
[----:B------:R-:W3:Y:S04]  /*103f40*/  LDL.LU.64 R24, [R1+0x3c90] ;  /* 0x003c900001187983 */ /* 0x000ee80000300a00 */
[----:B------:R-:W4:Y:S04]  /*103f50*/  LDL.LU.64 R30, [R1+0x3c98] ;  /* 0x003c9800011e7983 */ /* 0x000f280000300a00 */
[----:B------:R-:W3:Y:S04]  /*103f60*/  LDL.LU.64 R34, [R1+0x3ca0] ;  /* 0x003ca00001227983 */ /* 0x000ee80000300a00 */
[----:B------:R-:W3:Y:S04]  /*103f70*/  LDL.LU R37, [R1+0x28c] ;  /* 0x00028c0001257983 */ /* 0x000ee80000300800 */
[----:B------:R-:W3:Y:S01]  /*103f80*/  LDL.LU.64 R32, [R1+0x3ca8] ;  /* 0x003ca80001207983 */ /* 0x000ee20000300a00 */
[----:B------:R-:W-:-:S02]  /*103f90*/  LOP3.LUT P4, RZ, R28, 0x200000, RZ, 0xc0, !PT ;  /* 0x002000001cff7812 */ /* 0x000fc4000788c0ff */
[----:B------:R-:W-:Y:S01]  /*103fa0*/  PRMT R2, R36, 0x7773, RZ ;  /* 0x0000777324027816 */ /* 0x000fe200000000ff */
[----:B------:R-:W3:Y:S01]  /*103fb0*/  LDL.LU R44, [R1+0x270] ;  /* 0x00027000012c7983 */ /* 0x000ee20000300800 */
        /* <DEDUP_REMOVED lines=23> */
[----:B--2---:R0:W-:Y:S04]  /*104130*/  @P4 STG.E.U8 desc[UR4][R38.64], R2 ;  /* 0x0000000226004986 */ /* 0x0041e8000c101104 */
[----:B0-----:R-:W2:Y:S04]  /*104140*/  LDL.LU.64 R38, [R1+0x3cb0] ;  /* 0x003cb00001267983 */ /* 0x001ea80000300a00 */
[----:B------:R-:W2:Y:S02]  /*104150*/  LDL.LU.64 R20, [R1+0x3cb8] ;  /* 0x003cb80001147983 */ /* 0x000ea40000300a00 */
[----:B------:R-:W-:-:S02]  /*104160*/  @P0 LOP3.LUT R47, R47, 0x4000, RZ, 0xfc, !PT ;  /* 0x000040002f2f0812 */ /* 0x000fc400078efcff */
[C---:B------:R-:W-:Y:S01]  /*104170*/  LOP3.LUT P0, RZ, R28.reuse, 0x2000000, RZ, 0xc0, !PT ;  /* 0x020000001cff7812 */ /* 0x040fe2000780c0ff */
[----:B------:R-:W2:Y:S01]  /*104180*/  LDL.LU.64 R60, [R1+0x3cc0] ;  /* 0x003cc000013c7983 */ /* 0x000ea20000300a00 */
[----:B------:R-:W-:Y:S02]  /*104190*/  LOP3.LUT R47, R47, 0xffff7fff, RZ, 0xc0, !PT ;  /* 0xffff7fff2f2f7812 */ /* 0x000fe400078ec0ff */
[C---:B------:R-:W-:Y:S02]  /*1041a0*/  LOP3.LUT P5, RZ, R28.reuse, 0x400000, RZ, 0xc0, !PT ;  /* 0x004000001cff7812 */ /* 0x040fe400078ac0ff */
[----:B------:R-:W-:-:S07]  /*1041b0*/  LOP3.LUT P6, RZ, R28, 0x800000, RZ, 0xc0, !PT ;  /* 0x008000001cff7812 */ /* 0x000fce00078cc0ff */
[----:B------:R-:W-:Y:S02]  /*1041c0*/  @P0 LOP3.LUT R47, R47, 0x8000, RZ, 0xfc, !PT ;  /* 0x000080002f2f0812 */ /* 0x000fe400078efcff */
[----:B------:R-:W-:Y:S02]  /*1041d0*/  LOP3.LUT P0, RZ, R28, 0x1000000, RZ, 0xc0, !PT ;  /* 0x010000001cff7812 */ /* 0x000fe4000780c0ff */
[----:B------:R-:W2:Y:S04]  /*1041e0*/  LDL.LU R28, [R1+0x260] ;  /* 0x00026000011c7983 */ /* 0x000ea80000300800 */
[----:B------:R-:W2:Y:S04]  /*1041f0*/  LDL.LU.64 R42, [R1+0x3cc8] ;  /* 0x003cc800012a7983 */ /* 0x000ea80000300a00 */
[----:B------:R-:W2:Y:S04]  /*104200*/  LDL.LU.64 R40, [R1+0x3cd0] ;  /* 0x003cd00001287983 */ /* 0x000ea80000300a00 */
[----:B------:R-:W2:Y:S04]  /*104210*/  LDL.LU.64 R6, [R1+0x3cd8] ;  /* 0x003cd80001067983 */ /* 0x000ea80000300a00 */
[----:B------:R-:W2:Y:S01]  /*104220*/  LDL.LU.64 R4, [R1+0x3ce0] ;  /* 0x003ce00001047983 */ /* 0x000ea20000300a00 */
[----:B---3--:R-:W-:-:S03]  /*104230*/  PRMT R2, R37, 0x7770, RZ ;  /* 0x0000777025027816 */ /* 0x008fc600000000ff */
[----:B------:R-:W3:Y:S04]  /*104240*/  LDL.LU R36, [R1+0x250] ;  /* 0x0002500001247983 */ /* 0x000ee80000300800 */
[----:B------:R-:W3:Y:S04]  /*104250*/  LDL.LU.64 R22, [R1+0x3ce8] ;  /* 0x003ce80001167983 */ /* 0x000ee80000300a00 */
[----:B------:R-:W3:Y:S04]  /*104260*/  LDL.LU.64 R26, [R1+0x3cf0] ;  /* 0x003cf000011a7983 */ /* 0x000ee80000300a00 */
[----:B------:R0:W-:Y:S02]  /*104270*/  @P5 STG.E.U8 desc[UR4][R24.64], R2 ;  /* 0x0000000218005986 */ /* 0x0001e4000c101104 */
[----:B0-----:R-:W-:-:S02]  /*104280*/  PRMT R2, R37, 0x7771, RZ ;  /* 0x0000777125027816 */ /* 0x001fc400000000ff */
[----:B------:R-:W3:Y:S04]  /*104290*/  LDL.LU.64 R24, [R1+0x3cf8] ;  /* 0x003cf80001187983 */ /* 0x000ee80000300a00 */
[----:B----4-:R0:W-:Y:S02]  /*1042a0*/  @P6 STG.E.U8 desc[UR4][R30.64], R2 ;  /* 0x000000021e006986 */ /* 0x0101e4000c101104 */
[----:B0-----:R-:W-:Y:S02]  /*1042b0*/  PRMT R2, R37, 0x7772, RZ ;  /* 0x0000777225027816 */ /* 0x001fe400000000ff */
[----:B------:R-:W4:Y:S04]  /*1042c0*/  LDL.LU.64 R30, [R1+0x3d00] ;  /* 0x003d0000011e7983 */ /* 0x000f280000300a00 */
[----:B------:R0:W-:Y:S01]  /*1042d0*/  @P0 STG.E.U8 desc[UR4][R34.64], R2 ;  /* 0x0000000222000986 */ /* 0x0001e2000c101104 */
[----:B------:R-:W-:-:S02]  /*1042e0*/  LOP3.LUT P0, RZ, R47, 0x8000, RZ, 0xc0, !PT ;  /* 0x000080002fff7812 */ /* 0x000fc4000780c0ff */
[----:B0-----:R-:W-:Y:S02]  /*1042f0*/  PRMT R2, R37, 0x7773, RZ ;  /* 0x0000777325027816 */ /* 0x001fe400000000ff */
[----:B------:R-:W3:Y:S09]  /*104300*/  LDL.LU R37, [R1+0x240] ;  /* 0x0002400001257983 */ /* 0x000ef20000300800 */
[----:B------:R0:W-:Y:S01]  /*104310*/  @P0 STG.E.U8 desc[UR4][R32.64], R2 ;  /* 0x0000000220000986 */ /* 0x0001e2000c101104 */
[----:B------:R-:W-:-:S03]  /*104320*/  LOP3.LUT P0, RZ, R47, 0x4000, RZ, 0xc0, !PT ;  /* 0x000040002fff7812 */ /* 0x000fc6000780c0ff */
[----:B------:R-:W3:Y:S01]  /*104330*/  LDL.LU.64 R34, [R1+0x3d08] ;  /* 0x003d080001227983 */ /* 0x000ee20000300a00 */
[----:B0-----:R-:W-:-:S03]  /*104340*/  PRMT R2, R44, 0x7770, RZ ;  /* 0x000077702c027816 */ /* 0x001fc600000000ff */
[----:B------:R-:W3:Y:S06]  /*104350*/  LDL.LU.64 R32, [R1+0x3d10] ;  /* 0x003d100001207983 */ /* 0x000eec0000300a00 */
[----:B--2---:R0:W-:Y:S04]  /*104360*/  @P0 STG.E.U8 desc[UR4][R38.64], R2 ;  /* 0x0000000226000986 */ /* 0x0041e8000c101104 */
[----:B0-----:R-:W2:Y:S01]  /*104370*/  LDL.LU.64 R38, [R1+0x3d18] ;  /* 0x003d180001267983 */ /* 0x001ea20000300a00 */
[----:B------:R-:W-:-:S02]  /*104380*/  LOP3.LUT P0, RZ, R47, 0x2000, RZ, 0xc0, !PT ;  /* 0x000020002fff7812 */ /* 0x000fc4000780c0ff */
[----:B------:R-:W-:-:S11]  /*104390*/  PRMT R2, R44, 0x7771, RZ ;  /* 0x000077712c027816 */ /* 0x000fd600000000ff */
        /* <DEDUP_REMOVED lines=9> */
[C---:B------:R-:W-:Y:S02]  /*104430*/  LOP3.LUT P5, RZ, R29.reuse, 0x40, RZ, 0xc0, !PT ;  /* 0x000000401dff7812 */ /* 0x040fe400078ac0ff */
[----:B------:R-:W-:Y:S01]  /*104440*/  LOP3.LUT P6, RZ, R29, 0x80, RZ, 0xc0, !PT ;  /* 0x000000801dff7812 */ /* 0x000fe200078cc0ff */
[----:B------:R-:W2:Y:S01]  /*104450*/  LDL.LU.64 R20, [R1+0x55e0] ;  /* 0x0055e00001147983 */ /* 0x000ea20000300a00 */
[----:B0-----:R-:W-:-:S07]  /*104460*/  PRMT R2, R44, 0x7773, RZ ;  /* 0x000077732c027816 */ /* 0x001fce00000000ff */
        /* <DEDUP_REMOVED lines=12> */
[----:B---3--:R0:W-:Y:S02]  /*104530*/  @P0 STG.E.U8 desc[UR4][R22.64], R2 ;  /* 0x0000000216000986 */ /* 0x0081e4000c101104 */
[----:B0-----:R-:W-:-:S05]  /*104540*/  PRMT R2, R36, 0x7770, RZ ;  /* 0x0000777024027816 */ /* 0x001fca00000000ff */
[----:B------:R0:W-:Y:S02]  /*104550*/  @P1 STG.E.U8 desc[UR4][R26.64], R2 ;  /* 0x000000021a001986 */ /* 0x0001e4000c101104 */
[C---:B0-----:R-:W-:Y:S02]  /*104560*/  PRMT R2, R36.reuse, 0x7771, RZ ;  /* 0x0000777124027816 */ /* 0x041fe400000000ff */
[----:B------:R-:W3:Y:S04]  /*104570*/  LDL.LU.64 R26, [R1+0x3d20] ;  /* 0x003d2000011a7983 */ /* 0x000ee80000300a00 */
        /* <DEDUP_REMOVED lines=8> */
[----:B--2---:R0:W-:Y:S04]  /*104600*/  @P6 STG.E.U8 desc[UR4][R38.64], R2 ;  /* 0x0000000226006986 */ /* 0x0041e8000c101104 */
[----:B0-----:R-:W2:Y:S04]  /*104610*/  LDL.LU.64 R38, [R1+0x3d28] ;  /* 0x003d280001267983 */ /* 0x001ea80000300a00 */
[----:B------:R-:W4:Y:S04]  /*104620*/  LDL.LU.64 R24, [R1+0x3d30] ;  /* 0x003d300001187983 */ /* 0x000f280000300a00 */
[----:B------:R-:W4:Y:S04]  /*104630*/  LDL.LU.64 R30, [R1+0x3d38] ;  /* 0x003d3800011e7983 */ /* 0x000f280000300a00 */
[----:B------:R-:W4:Y:S04]  /*104640*/  LDL.LU.64 R34, [R1+0x3d40] ;  /* 0x003d400001227983 */ /* 0x000f280000300a00 */
[----:B------:R-:W4:Y:S04]  /*104650*/  LDL.LU R36, [R1+0x230] ;  /* 0x0002300001247983 */ /* 0x000f280000300800 */
[----:B------:R-:W4:Y:S01]  /*104660*/  LDL.LU.64 R32, [R1+0x3d48] ;  /* 0x003d480001207983 */ /* 0x000f220000300a00 */
[----:B------:R-:W-:-:S02]  /*104670*/  LOP3.LUT P0, RZ, R29, 0x100000, RZ, 0xc0, !PT ;  /* 0x001000001dff7812 */ /* 0x000fc4000780c0ff */
[----:B------:R-:W-:Y:S02]  /*104680*/  LOP3.LUT R48, R48, 0xbfffffff, RZ, 0xc0, !PT ;  /* 0xbfffffff30307812 */ /* 0x000fe400078ec0ff */
[----:B------:R-:W-:Y:S02]  /*104690*/  LOP3.LUT P4, RZ, R29, 0x100, RZ, 0xc0, !PT ;  /* 0x000001001dff7812 */ /* 0x000fe4000788c0ff */
[----:B------:R-:W-:Y:S02]  /*1046a0*/  LOP3.LUT R47, R47, 0xfffffffe, RZ, 0xc0, !PT ;  /* 0xfffffffe2f2f7812 */ /* 0x000fe400078ec0ff */
[----:B------:R-:W-:Y:S02]  /*1046b0*/  LOP3.LUT P5, RZ, R29, 0x200, RZ, 0xc0, !PT ;  /* 0x000002001dff7812 */ /* 0x000fe400078ac0ff */
[----:B------:R-:W-:Y:S01]  /*1046c0*/  PRMT R2, R37, 0x7772, RZ ;  /* 0x0000777225027816 */ /* 0x000fe200000000ff */
[----:B------:R-:W4:Y:S02]  /*1046d0*/  LDL.LU R22, [R1+0x220] ;  /* 0x0002200001167983 */ /* 0x000f240000300800 */
[----:B------:R-:W-:-:S02]  /*1046e0*/  @P0 LOP3.LUT R48, R48, 0x40000000, RZ, 0xfc, !PT ;  /* 0x4000000030300812 */ /* 0x000fc400078efcff */
        /* <DEDUP_REMOVED lines=15> */
[----:B---3--:R0:W-:Y:S02]  /*1047e0*/  @P4 STG.E.U8 desc[UR4][R26.64], R2 ;  /* 0x000000021a004986 */ /* 0x0081e4000c101104 */
[----:B0-----:R-:W-:Y:S02]  /*1047f0*/  PRMT R2, R37, 0x7773, RZ ;  /* 0x0000777325027816 */ /* 0x001fe400000000ff */
[----:B------:R-:W-:-:S08]  /*104800*/  LOP3.LUT R47, R47, 0xffffffef, RZ, 0xc0, !PT ;  /* 0xffffffef2f2f7812 */ /* 0x000fd000078ec0ff */
        /* <DEDUP_REMOVED lines=9> */
[----:B--2---:R0:W-:Y:S04]  /*1048a0*/  @P5 STG.E.U8 desc[UR4][R38.64], R2 ;  /* 0x0000000226005986 */ /* 0x0041e8000c101104 */
[----:B0-----:R-:W2:Y:S04]  /*1048b0*/  LDL.LU.64 R38, [R1+0x3d50] ;  /* 0x003d500001267983 */ /* 0x001ea80000300a00 */
[----:B------:R-:W3:Y:S04]  /*1048c0*/  LDL.LU.64 R60, [R1+0x3d58] ;  /* 0x003d5800013c7983 */ /* 0x000ee80000300a00 */
[----:B------:R-:W3:Y:S04]  /*1048d0*/  LDL.LU.64 R44, [R1+0x3d60] ;  /* 0x003d6000012c7983 */ /* 0x000ee80000300a00 */
[----:B------:R-:W3:Y:S04]  /*1048e0*/  LDL.LU.64 R42, [R1+0x3d68] ;  /* 0x003d6800012a7983 */ /* 0x000ee80000300a00 */
[----:B------:R-:W3:Y:S04]  /*1048f0*/  LDL.LU R23, [R1+0x210] ;  /* 0x0002100001177983 */ /* 0x000ee80000300800 */
[----:B------:R-:W3:Y:S04]  /*104900*/  LDL.LU.64 R40, [R1+0x3d70] ;  /* 0x003d700001287983 */ /* 0x000ee80000300a00 */
[----:B------:R-:W3:Y:S01]  /*104910*/  LDL.LU.64 R6, [R1+0x3d78] ;  /* 0x003d780001067983 */ /* 0x000ee20000300a00 */
[----:B----4-:R-:W-:-:S03]  /*104920*/  PRMT R2, R36, 0x7770, RZ ;  /* 0x0000777024027816 */ /* 0x010fc600000000ff */
[----:B------:R-:W4:Y:S04]  /*104930*/  LDL.LU.64 R4, [R1+0x3d80] ;  /* 0x003d800001047983 */ /* 0x000f280000300a00 */
[----:B------:R-:W4:Y:S04]  /*104940*/  LDL.LU R37, [R1+0x200] ;  /* 0x0002000001257983 */ /* 0x000f280000300800 */
[----:B------:R-:W4:Y:S04]  /*104950*/  LDL.LU.64 R26, [R1+0x3d88] ;  /* 0x003d8800011a7983 */ /* 0x000f280000300a00 */
[----:B------:R0:W-:Y:S02]  /*104960*/  @P6 STG.E.U8 desc[UR4][R24.64], R2 ;  /* 0x0000000218006986 */ /* 0x0001e4000c101104 */
[----:B0-----:R-:W-:-:S02]  /*104970*/  PRMT R2, R36, 0x7771, RZ ;  /* 0x0000777124027816 */ /* 0x001fc400000000ff */
[----:B------:R-:W4:Y:S04]  /*104980*/  LDL.LU.64 R24, [R1+0x3d90] ;  /* 0x003d900001187983 */ /* 0x000f280000300a00 */
[----:B------:R0:W-:Y:S01]  /*104990*/  @P0 STG.E.U8 desc[UR4][R30.64], R2 ;  /* 0x000000021e000986 */ /* 0x0001e2000c101104 */
[C---:B------:R-:W-:Y:S02]  /*1049a0*/  LOP3.LUT P0, RZ, R47.reuse, 0x40, RZ, 0xc0, !PT ;  /* 0x000000402fff7812 */ /* 0x040fe4000780c0ff */
        /* <DEDUP_REMOVED lines=9> */
[----:B------:R-:W-:Y:S01]  /*104a40*/  PRMT R2, R22, 0x7770, RZ ;  /* 0x0000777016027816 */ /* 0x000fe200000000ff */
[----:B------:R-:W4:Y:S01]  /*104a50*/  LDL.LU R36, [R1+0x274] ;  /* 0x0002740001247983 */ /* 0x000f220000300800 */
        /* <DEDUP_REMOVED lines=8> */
[----:B------:R-:W2:Y:S04]  /*104ae0*/  LDL.LU.64 R38, [R1+0x3db0] ;  /* 0x003db00001267983 */ /* 0x000ea80000300a00 */
[----:B------:R-:W2:Y:S06]  /*104af0*/  LDL.LU R28, [R1+0x348] ;  /* 0x00034800011c7983 */ /* 0x000eac0000300800 */
        /* <DEDUP_REMOVED lines=28> */
[----:B------:R-:W-:Y:S01]  /*104cc0*/  PRMT R2, R36, 0x7770, RZ ;  /* 0x0000777024027816 */ /* 0x000fe200000000ff */
[----:B------:R-:W4:Y:S01]  /*104cd0*/  LDL.LU.64 R24, [R1+0x3dc0] ;  /* 0x003dc00001187983 */ /* 0x000f220000300a00 */
[----:B------:R-:W-:-:S09]  /*104ce0*/  LOP3.LUT P4, RZ, R29, 0x8000000, RZ, 0xc0, !PT ;  /* 0x080000001dff7812 */ /* 0x000fd2000788c0ff */
[----:B--2---:R0:W-:Y:S04]  /*104cf0*/  @P6 STG.E.U8 desc[UR4][R38.64], R2 ;  /* 0x0000000226006986 */ /* 0x0041e8000c101104 */
[----:B0-----:R-:W2:Y:S04]  /*104d00*/  LDL.LU.64 R38, [R1+0x3dc8] ;  /* 0x003dc80001267983 */ /* 0x001ea80000300a00 */
[----:B------:R-:W2:Y:S04]  /*104d10*/  LDL.LU.64 R30, [R1+0x3dd0] ;  /* 0x003dd000011e7983 */ /* 0x000ea80000300a00 */
[----:B------:R-:W2:Y:S04]  /*104d20*/  LDL.LU.64 R34, [R1+0x3dd8] ;  /* 0x003dd80001227983 */ /* 0x000ea80000300a00 */
[----:B------:R-:W2:Y:S01]  /*104d30*/  LDL.LU R37, [R1+0x264] ;  /* 0x0002640001257983 */ /* 0x000ea20000300800 */
[----:B------:R-:W-:-:S02]  /*104d40*/  PRMT R2, R36, 0x7771, RZ ;  /* 0x0000777124027816 */ /* 0x000fc400000000ff */
        /* <DEDUP_REMOVED lines=12> */
[----:B0-----:R-:W3:Y:S06]  /*104e10*/  LDL.LU.64 R32, [R1+0x3de0] ;  /* 0x003de00001207983 */ /* 0x001eec0000300a00 */
        /* <DEDUP_REMOVED lines=19> */
[----:B------:R-:W3:Y:S04]  /*104f50*/  LDL.LU R29, [R1+0x254] ;  /* 0x00025400011d7983 */ /* 0x000ee80000300800 */
[----:B------:R-:W3:Y:S04]  /*104f60*/  LDL.LU.64 R60, [R1+0x3de8] ;  /* 0x003de800013c7983 */ /* 0x000ee80000300a00 */
[----:B------:R-:W3:Y:S04]  /*104f70*/  LDL.LU.64 R44, [R1+0x3df0] ;  /* 0x003df000012c7983 */ /* 0x000ee80000300a00 */
[----:B------:R-:W3:Y:S04]  /*104f80*/  LDL.LU.64 R42, [R1+0x3df8] ;  /* 0x003df800012a7983 */ /* 0x000ee80000300a00 */
[----:B------:R-:W3:Y:S01]  /*104f90*/  LDL.LU.64 R40, [R1+0x3e00] ;  /* 0x003e000001287983 */ /* 0x000ee20000300a00 */
[----:B------:R-:W-:-:S03]  /*104fa0*/  PRMT R2, R36, 0x7772, RZ ;  /* 0x0000777224027816 */ /* 0x000fc600000000ff */
[----:B------:R-:W3:Y:S04]  /*104fb0*/  LDL.LU.64 R6, [R1+0x3e08] ;  /* 0x003e080001067983 */ /* 0x000ee80000300a00 */
[----:B----4-:R0:W-:Y:S02]  /*104fc0*/  @P5 STG.E.U8 desc[UR4][R24.64], R2 ;  /* 0x0000000218005986 */ /* 0x0101e4000c101104 */
[----:B0-----:R-:W-:-:S05]  /*104fd0*/  PRMT R2, R36, 0x7773, RZ ;  /* 0x0000777324027816 */ /* 0x001fca00000000ff */
[----:B--2---:R0:W-:Y:S04]  /*104fe0*/  @P6 STG.E.U8 desc[UR4][R38.64], R2 ;  /* 0x0000000226006986 */ /* 0x0041e8000c101104 */
[----:B0-----:R-:W2:Y:S04]  /*104ff0*/  LDL.LU R38, [R1+0x244] ;  /* 0x0002440001267983 */ /* 0x001ea80000300800 */
[----:B------:R-:W4:Y:S01]  /*105000*/  LDL.LU.64 R4, [R1+0x3e10] ;  /* 0x003e100001047983 */ /* 0x000f220000300a00 */
[----:B------:R-:W-:-:S03]  /*105010*/  PRMT R2, R37, 0x7770, RZ ;  /* 0x0000777025027816 */ /* 0x000fc600000000ff */
        /* <DEDUP_REMOVED lines=9> */
[C---:B------:R-:W-:Y:S02]  /*1050b0*/  LOP3.LUT P0, RZ, R48.reuse, 0x10000000, RZ, 0xc0, !PT ;  /* 0x1000000030ff7812 */ /* 0x040fe4000780c0ff */
[----:B0-----:R-:W-:Y:S01]  /*1050c0*/  PRMT R2, R37, 0x7772, RZ ;  /* 0x0000777225027816 */ /* 0x001fe200000000ff */
[----:B------:R-:W4:Y:S10]  /*1050d0*/  LDL.LU.64 R34, [R1+0x3e38] ;  /* 0x003e380001227983 */ /* 0x000f340000300a00 */
[----:B---3--:R0:W-:Y:S04]  /*1050e0*/  @P0 STG.E.U8 desc[UR4][R32.64], R2 ;  /* 0x0000000220000986 */ /* 0x0081e8000c101104 */
[----:B0-----:R-:W3:Y:S01]  /*1050f0*/  LDL.LU.64 R32, [R1+0x3e40] ;  /* 0x003e400001207983 */ /* 0x001ee20000300a00 */
[----:B------:R-:W-:-:S02]  /*105100*/  LOP3.LUT P0, RZ, R48, 0x8000000, RZ, 0xc0, !PT ;  /* 0x0800000030ff7812 */ /* 0x000fc4000780c0ff */
[----:B------:R-:W-:Y:S02]  /*105110*/  PRMT R2, R37, 0x7773, RZ ;  /* 0x0000777325027816 */ /* 0x000fe400000000ff */
[----:B------:R-:W-:Y:S01]  /*105120*/  LOP3.LUT P1, RZ, R28, 0x100, RZ, 0xc0, !PT ;  /* 0x000001001cff7812 */ /* 0x000fe2000782c0ff */
[----:B------:R-:W3:Y:S08]  /*105130*/  LDL.LU.64 R36, [R1+0x3e48] ;  /* 0x003e480001247983 */ /* 0x000ef00000300a00 */
        /* <DEDUP_REMOVED lines=20> */
[C---:B------:R-:W-:Y:S02]  /*105280*/  LOP3.LUT P3, RZ, R28.reuse, 0x400, RZ, 0xc0, !PT ;  /* 0x000004001cff7812 */ /* 0x040fe4000786c0ff */
[----:B------:R-:W-:Y:S02]  /*105290*/  LOP3.LUT P4, RZ, R28, 0x800, RZ, 0xc0, !PT ;  /* 0x000008001cff7812 */ /* 0x000fe4000788c0ff */
[----:B0-----:R-:W-:-:S05]  /*1052a0*/  PRMT R2, R38, 0x7772, RZ ;  /* 0x0000777226027816 */ /* 0x001fca00000000ff */
[----:B------:R0:W-:Y:S01]  /*1052b0*/  @P1 STG.E.U8 desc[UR4][R26.64], R2 ;  /* 0x000000021a001986 */ /* 0x0001e2000c101104 */
[----:B------:R-:W-:Y:S02]  /*1052c0*/  LOP3.LUT P5, RZ, R28, 0x1000, RZ, 0xc0, !PT ;  /* 0x000010001cff7812 */ /* 0x000fe400078ac0ff */
[----:B0-----:R-:W-:-:S05]  /*1052d0*/  PRMT R2, R38, 0x7773, RZ ;  /* 0x0000777326027816 */ /* 0x001fca00000000ff */
[----:B------:R0:W-:Y:S02]  /*1052e0*/  @P2 STG.E.U8 desc[UR4][R24.64], R2 ;  /* 0x0000000218002986 */ /* 0x0001e4000c101104 */
[----:B0-----:R-:W-:-:S05]  /*1052f0*/  PRMT R2, R39, 0x7770, RZ ;  /* 0x0000777027027816 */ /* 0x001fca00000000ff */
[----:B------:R0:W-:Y:S02]  /*105300*/  @P3 STG.E.U8 desc[UR4][R30.64], R2 ;  /* 0x000000021e003986 */ /* 0x0001e4000c101104 */
[----:B0-----:R-:W-:-:S05]  /*105310*/  PRMT R2, R39, 0x7771, RZ ;  /* 0x0000777127027816 */ /* 0x001fca00000000ff */
[----:B------:R0:W-:Y:S02]  /*105320*/  @P4 STG.E.U8 desc[UR4][R34.64], R2 ;  /* 0x0000000222004986 */ /* 0x0001e4000c101104 */
[----:B0-----:R-:W-:-:S05]  /*105330*/  PRMT R2, R39, 0x7772, RZ ;  /* 0x0000777227027816 */ /* 0x001fca00000000ff */
[----:B---3--:R0:W-:Y:S04]  /*105340*/  @P5 STG.E.U8 desc[UR4][R32.64], R2 ;  /* 0x0000000220005986 */ /* 0x0081e8000c101104 */
[----:B0-----:R-:W2:Y:S04]  /*105350*/  LDL.LU.64 R32, [R1+0x3e50] ;  /* 0x003e500001207983 */ /* 0x001ea80000300a00 */
[----:B------:R-:W3:Y:S04]  /*105360*/  LDL.LU.64 R24, [R1+0x3e58] ;  /* 0x003e580001187983 */ /* 0x000ee80000300a00 */
[----:B------:R-:W4:Y:S04]  /*105370*/  LDL.LU.64 R30, [R1+0x3e60] ;  /* 0x003e6000011e7983 */ /* 0x000f280000300a00 */
[----:B------:R-:W2:Y:S01]  /*105380*/  LDL.LU R29, [R1+0x224] ;  /* 0x00022400011d7983 */ /* 0x000ea20000300800 */
[----:B------:R-:W-:-:S02]  /*105390*/  LOP3.LUT P6, RZ, R28, 0x2000, RZ, 0xc0, !PT ;  /* 0x000020001cff7812 */ /* 0x000fc400078cc0ff */
[----:B------:R-:W-:-:S11]  /*1053a0*/  PRMT R2, R39, 0x7773, RZ ;  /* 0x0000777327027816 */ /* 0x000fd600000000ff */
[----:B------:R0:W-:Y:S04]  /*1053b0*/  @P6 STG.E.U8 desc[UR4][R36.64], R2 ;  /* 0x0000000224006986 */ /* 0x0001e8000c101104 */
[----:B0-----:R-:W3:Y:S04]  /*1053c0*/  LDL.LU.64 R36, [R1+0x3e68] ;  /* 0x003e680001247983 */ /* 0x001ee80000300a00 */
[----:B------:R-:W3:Y:S04]  /*1053d0*/  LDL.LU.64 R34, [R1+0x3e70] ;  /* 0x003e700001227983 */ /* 0x000ee80000300a00 */
[----:B------:R-:W3:Y:S01]  /*1053e0*/  LDL.LU R59, [R1+0x214] ;  /* 0x00021400013b7983 */ /* 0x000ee20000300800 */
[----:B------:R-:W-:-:S03]  /*1053f0*/  LOP3.LUT P4, RZ, R28, 0x4000, RZ, 0xc0, !PT ;  /* 0x000040001cff7812 */ /* 0x000fc6000788c0ff */
        /* <DEDUP_REMOVED lines=18> */
[----:B------:R0:W-:Y:S04]  /*105520*/  @P4 STG.E.U8 desc[UR4][R32.64], R2 ;  /* 0x0000000220004986 */ /* 0x0001e8000c101104 */
[----:B0-----:R-:W2:Y:S04]  /*105530*/  LDL.LU.64 R32, [R1+0x3e78] ;  /* 0x003e780001207983 */ /* 0x001ea80000300a00 */
[----:B------:R-:W2:Y:S04]  /*105540*/  LDL.LU.64 R60, [R1+0x3e80] ;  /* 0x003e8000013c7983 */ /* 0x000ea80000300a00 */
[----:B------:R-:W2:Y:S01]  /*105550*/  LDL.LU.64 R44, [R1+0x3e88] ;  /* 0x003e8800012c7983 */ /* 0x000ea20000300a00 */
[----:B------:R-:W-:-:S03]  /*105560*/  LOP3.LUT R48, R48, 0xfffdffff, RZ, 0xc0, !PT ;  /* 0xfffdffff30307812 */ /* 0x000fc600078ec0ff */
[----:B------:R-:W2:Y:S04]  /*105570*/  LDL.LU R38, [R1+0x204] ;  /* 0x0002040001267983 */ /* 0x000ea80000300800 */
[----:B------:R-:W2:Y:S04]  /*105580*/  LDL.LU.64 R42, [R1+0x3e90] ;  /* 0x003e9000012a7983 */ /* 0x000ea80000300a00 */
[----:B------:R-:W2:Y:S01]  /*105590*/  LDL.LU.64 R40, [R1+0x3e98] ;  /* 0x003e980001287983 */ /* 0x000ea20000300a00 */
[----:B------:R-:W-:Y:S02]  /*1055a0*/  @P0 LOP3.LUT R48, R48, 0x20000, RZ, 0xfc, !PT ;  /* 0x0002000030300812 */ /* 0x000fe400078efcff */
[----:B------:R-:W-:-:S02]  /*1055b0*/  LOP3.LUT P0, RZ, R28, 0x100000, RZ, 0xc0, !PT ;  /* 0x001000001cff7812 */ /* 0x000fc4000780c0ff */
[----:B------:R-:W-:Y:S01]  /*1055c0*/  LOP3.LUT P5, RZ, R28, 0x8000, RZ, 0xc0, !PT ;  /* 0x000080001cff7812 */ /* 0x000fe200078ac0ff */
[----:B------:R-:W2:Y:S01]  /*1055d0*/  LDL.LU.64 R6, [R1+0x3ea0] ;  /* 0x003ea00001067983 */ /* 0x000ea20000300a00 */
[----:B------:R-:W-:Y:S02]  /*1055e0*/  LOP3.LUT R48, R48, 0xfffbffff, RZ, 0xc0, !PT ;  /* 0xfffbffff30307812 */ /* 0x000fe400078ec0ff */
[----:B------:R-:W-:Y:S02]  /*1055f0*/  LOP3.LUT P6, RZ, R28, 0x10000, RZ, 0xc0, !PT ;  /* 0x000100001cff7812 */ /* 0x000fe400078cc0ff */
[----:B------:R-:W-:Y:S01]  /*105600*/  PRMT R2, R29, 0x7771, RZ ;  /* 0x000077711d027816 */ /* 0x000fe200000000ff */
[----:B------:R-:W2:Y:S04]  /*105610*/  LDL.LU.64 R4, [R1+0x3ea8] ;  /* 0x003ea80001047983 */ /* 0x000ea80000300a00 */
[----:B------:R-:W-:-:S02]  /*105620*/  @P0 LOP3.LUT R48, R48, 0x40000, RZ, 0xfc, !PT ;  /* 0x0004000030300812 */ /* 0x000fc400078efcff */
[----:B------:R-:W-:Y:S02]  /*105630*/  LOP3.LUT P0, RZ, R28, 0x80000, RZ, 0xc0, !PT ;  /* 0x000800001cff7812 */ /* 0x000fe4000780c0ff */
[----:B------:R-:W-:-:S11]  /*105640*/  LOP3.LUT R48, R48, 0xfff7ffff, RZ, 0xc0, !PT ;  /* 0xfff7ffff30307812 */ /* 0x000fd600078ec0ff */
[----:B------:R-:W-:Y:S02]  /*105650*/  @P0 LOP3.LUT R48, R48, 0x80000, RZ, 0xfc, !PT ;  /* 0x0008000030300812 */ /* 0x000fe400078efcff */
[----:B------:R-:W-:Y:S02]  /*105660*/  LOP3.LUT P0, RZ, R28, 0x40000, RZ, 0xc0, !PT ;  /* 0x000400001cff7812 */ /* 0x000fe4000780c0ff */
[----:B------:R-:W-:Y:S01]  /*105670*/  LOP3.LUT R48, R48, 0xffefffff, RZ, 0xc0, !PT ;  /* 0xffefffff30307812 */ /* 0x000fe200078ec0ff */
[----:B---3--:R0:W-:Y:S10]  /*105680*/  @P5 STG.E.U8 desc[UR4][R24.64], R2 ;  /* 0x0000000218005986 */ /* 0x0081f4000c101104 */
[----:B------:R-:W-:-:S02]  /*105690*/  @P0 LOP3.LUT R48, R48, 0x100000, RZ, 0xfc, !PT ;  /* 0x0010000030300812 */ /* 0x000fc400078efcff */
[----:B------:R-:W-:Y:S02]  /*1056a0*/  LOP3.LUT P0, RZ, R28, 0x20000, RZ, 0xc0, !PT ;  /* 0x000200001cff7812 */ /* 0x000fe4000780c0ff */
[----:B0-----:R-:W-:-:S05]  /*1056b0*/  PRMT R2, R29, 0x7772, RZ ;  /* 0x000077721d027816 */ /* 0x001fca00000000ff */
[----:B----4-:R0:W-:Y:S02]  /*1056c0*/  @P6 STG.E.U8 desc[UR4][R30.64], R2 ;  /* 0x000000021e006986 */ /* 0x0101e4000c101104 */
[----:B0-----:R-:W-:-:S05]  /*1056d0*/  PRMT R2, R29, 0x7773, RZ ;  /* 0x000077731d027816 */ /* 0x001fca00000000ff */
[----:B------:R0:W-:Y:S04]  /*1056e0*/  @P0 STG.E.U8 desc[UR4][R36.64], R2 ;  /* 0x0000000224000986 */ /* 0x0001e8000c101104 */
[----:B0-----:R-:W3:Y:S04]  /*1056f0*/  LDL.LU R37, [R1+0x278] ;  /* 0x0002780001257983 */ /* 0x001ee80000300800 */
[----:B------:R-:W4:Y:S04]  /*105700*/  LDL.LU.64 R22, [R1+0x3eb0] ;  /* 0x003eb00001167983 */ /* 0x000f280000300a00 */
[----:B------:R-:W3:Y:S01]  /*105710*/  LDL.LU.64 R26, [R1+0x3eb8] ;  /* 0x003eb800011a7983 */ /* 0x000ee20000300a00 */
[----:B------:R-:W-:-:S03]  /*105720*/  LOP3.LUT P0, RZ, R48, 0x100000, RZ, 0xc0, !PT ;  /* 0x0010000030ff7812 */ /* 0x000fc6000780c0ff */
[----:B------:R-:W3:Y:S01]  /*105730*/  LDL.LU.64 R24, [R1+0x3ec0] ;  /* 0x003ec00001187983 */ /* 0x000ee20000300a00 */
[----:B------:R-:W-:-:S03]  /*105740*/  PRMT R2, R59, 0x7770, RZ ;  /* 0x000077703b027816 */ /* 0x000fc600000000ff */
[----:B------:R-:W3:Y:S04]  /*105750*/  LDL.LU.64 R30, [R1+0x3ec8] ;  /* 0x003ec800011e7983 */ /* 0x000ee80000300a00 */
[----:B------:R-:W4:Y:S01]  /*105760*/  LDL.LU R36, [R1+0x268] ;  /* 0x0002680001247983 */ /* 0x000f220000300800 */
[C---:B------:R-:W-:Y:S02]  /*105770*/  LOP3.LUT P1, RZ, R28.reuse, 0x8000000, RZ, 0xc0, !PT ;  /* 0x080000001cff7812 */ /* 0x040fe4000782c0ff */
[C---:B------:R-:W-:Y:S02]  /*105780*/  LOP3.LUT P2, RZ, R28.reuse, 0x10000000, RZ, 0xc0, !PT ;  /* 0x100000001cff7812 */ /* 0x040fe4000784c0ff */
[C---:B------:R-:W-:Y:S02]  /*105790*/  LOP3.LUT P3, RZ, R28.reuse, 0x20000000, RZ, 0xc0, !PT ;  /* 0x200000001cff7812 */ /* 0x040fe4000786c0ff */
[----:B------:R-:W-:-:S02]  /*1057a0*/  LOP3.LUT P4, RZ, R28, 0x40000000, RZ, 0xc0, !PT ;  /* 0x400000001cff7812 */ /* 0x000fc4000788c0ff */
[----:B------:R-:W-:Y:S02]  /*1057b0*/  LOP3.LUT P5, RZ, R28, 0x80000000, RZ, 0xc0, !PT ;  /* 0x800000001cff7812 */ /* 0x000fe400078ac0ff */
[----:B------:R-:W4:Y:S04]  /*1057c0*/  LDL.LU.64 R28, [R1+0x3ed0] ;  /* 0x003ed000011c7983 */ /* 0x000f280000300a00 */
[----:B------:R0:W-:Y:S01]  /*1057d0*/  @P0 STG.E.U8 desc[UR4][R34.64], R2 ;  /* 0x0000000222000986 */ /* 0x0001e2000c101104 */
[C---:B------:R-:W-:Y:S02]  /*1057e0*/  LOP3.LUT P0, RZ, R48.reuse, 0x80000, RZ, 0xc0, !PT ;  /* 0x0008000030ff7812 */ /* 0x040fe4000780c0ff */
[----:B0-----:R-:W-:Y:S01]  /*1057f0*/  PRMT R2, R59, 0x7771, RZ ;  /* 0x000077713b027816 */ /* 0x001fe200000000ff */
[----:B------:R-:W4:Y:S10]  /*105800*/  LDL.LU.64 R34, [R1+0x3ed8] ;  /* 0x003ed80001227983 */ /* 0x000f340000300a00 */
[----:B--2---:R0:W-:Y:S04]  /*105810*/  @P0 STG.E.U8 desc[UR4][R32.64], R2 ;  /* 0x0000000220000986 */ /* 0x0041e8000c101104 */
[----:B0-----:R-:W2:Y:S01]  /*105820*/  LDL.LU.64 R32, [R1+0x3ee0] ;  /* 0x003ee00001207983 */ /* 0x001ea20000300a00 */
        /* <DEDUP_REMOVED lines=20> */
[----:B----4-:R0:W-:Y:S02]  /*105970*/  @P0 STG.E.U8 desc[UR4][R22.64], R2 ;  /* 0x0000000216000986 */ /* 0x0101e4000c101104 */
[----:B0-----:R-:W-:Y:S02]  /*105980*/  PRMT R2, R37, 0x7771, RZ ;  /* 0x0000777125027816 */ /* 0x001fe400000000ff */
[----:B------:R-:W-:Y:S01]  /*105990*/  LOP3.LUT P6, RZ, R39, 0x1, RZ, 0xc0, !PT ;  /* 0x0000000127ff7812 */ /* 0x000fe200078cc0ff */
[----:B------:R-:W3:Y:S04]  /*1059a0*/  LDL.LU.64 R22, [R1+0x3ee8] ;  /* 0x003ee80001167983 */ /* 0x000ee80000300a00 */
        /* <DEDUP_REMOVED lines=13> */
[----:B------:R-:W2:Y:S04]  /*105a80*/  LDL.LU.64 R30, [R1+0x3f00] ;  /* 0x003f0000011e7983 */ /* 0x000ea80000300a00 */
[----:B------:R-:W2:Y:S04]  /*105a90*/  LDL.LU R37, [R1+0x258] ;  /* 0x0002580001257983 */ /* 0x000ea80000300800 */
[----:B------:R-:W4:Y:S04]  /*105aa0*/  LDL.LU.64 R28, [R1+0x3f08] ;  /* 0x003f0800011c7983 */ /* 0x000f280000300a00 */
[----:B------:R-:W4:Y:S01]  /*105ab0*/  LDL.LU.64 R34, [R1+0x3f10] ;  /* 0x003f100001227983 */ /* 0x000f220000300a00 */
[----:B------:R-:W-:-:S03]  /*105ac0*/  LOP3.LUT P4, RZ, R39, 0x2, RZ, 0xc0, !PT ;  /* 0x0000000227ff7812 */ /* 0x000fc6000788c0ff */
[----:B------:R-:W4:Y:S01]  /*105ad0*/  LDL.LU R24, [R1+0x248] ;  /* 0x0002480001187983 */ /* 0x000f220000300800 */
[----:B------:R-:W-:Y:S02]  /*105ae0*/  LOP3.LUT P5, RZ, R39, 0x4, RZ, 0xc0, !PT ;  /* 0x0000000427ff7812 */ /* 0x000fe400078ac0ff */
[----:B------:R-:W-:-:S07]  /*105af0*/  PRMT R2, R36, 0x7773, RZ ;  /* 0x0000777324027816 */ /* 0x000fce00000000ff */
[----:B---3--:R2:W-:Y:S01]  /*105b00*/  @P4 STG.E.U8 desc[UR4][R22.64], R2 ;  /* 0x0000000216004986 */ /* 0x0085e2000c101104 */
        /* <DEDUP_REMOVED lines=9> */
[----:B0-----:R-:W2:Y:S01]  /*105ba0*/  LDL.LU.64 R32, [R1+0x3f18] ;  /* 0x003f180001207983 */ /* 0x001ea20000300a00 */
[----:B------:R-:W-:-:S03]  /*105bb0*/  LOP3.LUT R48, R48, 0xffffffdf, RZ, 0xc0, !PT ;  /* 0xffffffdf30307812 */ /* 0x000fc600078ec0ff */
[----:B------:R-:W3:Y:S01]  /*105bc0*/  LDL.LU.64 R60, [R1+0x3f20] ;  /* 0x003f2000013c7983 */ /* 0x000ee20000300a00 */
[----:B------:R-:W-:-:S03]  /*105bd0*/  LOP3.LUT P6, RZ, R39, 0x8, RZ, 0xc0, !PT ;  /* 0x0000000827ff7812 */ /* 0x000fc600078cc0ff */
[----:B------:R-:W3:Y:S01]  /*105be0*/  LDL.LU.64 R44, [R1+0x3f28] ;  /* 0x003f2800012c7983 */ /* 0x000ee20000300a00 */
[----:B------:R-:W-:Y:S02]  /*105bf0*/  @P0 LOP3.LUT R48, R48, 0x20, RZ, 0xfc, !PT ;  /* 0x0000002030300812 */ /* 0x000fe400078efcff */
[----:B------:R-:W-:Y:S02]  /*105c00*/  LOP3.LUT P0, RZ, R39, 0x400, RZ, 0xc0, !PT ;  /* 0x0000040027ff7812 */ /* 0x000fe4000780c0ff */
[----:B------:R-:W-:Y:S01]  /*105c10*/  PRMT R2, R37, 0x7771, RZ ;  /* 0x0000777125027816 */ /* 0x000fe200000000ff */
[----:B------:R-:W3:Y:S01]  /*105c20*/  LDL.LU.64 R42, [R1+0x3f30] ;  /* 0x003f3000012a7983 */ /* 0x000ee20000300a00 */
[----:B------:R-:W-:-:S03]  /*105c30*/  LOP3.LUT R48, R48, 0xffffffbf, RZ, 0xc0, !PT ;  /* 0xffffffbf30307812 */ /* 0x000fc600078ec0ff */
[----:B------:R-:W3:Y:S04]  /*105c40*/  LDL.LU R38, [R1+0x238] ;  /* 0x0002380001267983 */ /* 0x000ee80000300800 */
[----:B------:R-:W3:Y:S04]  /*105c50*/  LDL.LU.64 R40, [R1+0x3f38] ;  /* 0x003f380001287983 */ /* 0x000ee80000300a00 */
[----:B------:R-:W3:Y:S01]  /*105c60*/  LDL.LU.64 R6, [R1+0x3f40] ;  /* 0x003f400001067983 */ /* 0x000ee20000300a00 */
        /* <DEDUP_REMOVED lines=20> */
[C---:B------:R-:W-:Y:S02]  /*105db0*/  LOP3.LUT P0, RZ, R48.reuse, 0x800, RZ, 0xc0, !PT ;  /* 0x0000080030ff7812 */ /* 0x040fe4000780c0ff */
[----:B0-----:R-:W-:Y:S02]  /*105dc0*/  PRMT R2, R37, 0x7773, RZ ;  /* 0x0000777325027816 */ /* 0x001fe400000000ff */
[----:B------:R-:W4:Y:S09]  /*105dd0*/  LDL.LU R37, [R1+0x228] ;  /* 0x0002280001257983 */ /* 0x000f320000300800 */
[----:B------:R0:W-:Y:S01]  /*105de0*/  @P0 STG.E.U8 desc[UR4][R28.64], R2 ;  /* 0x000000021c000986 */ /* 0x0001e2000c101104 */
[----:B------:R-:W-:-:S03]  /*105df0*/  LOP3.LUT P0, RZ, R48, 0x400, RZ, 0xc0, !PT ;  /* 0x0000040030ff7812 */ /* 0x000fc6000780c0ff */
[----:B------:R-:W4:Y:S04]  /*105e00*/  LDL.LU.64 R4, [R1+0x3f48] ;  /* 0x003f480001047983 */ /* 0x000f280000300a00 */
[----:B------:R-:W4:Y:S04]  /*105e10*/  LDL.LU.64 R22, [R1+0x3f50] ;  /* 0x003f500001167983 */ /* 0x000f280000300a00 */
[----:B------:R-:W4:Y:S04]  /*105e20*/  LDL.LU.64 R26, [R1+0x3f58] ;  /* 0x003f5800011a7983 */ /* 0x000f280000300a00 */
[----:B------:R-:W4:Y:S01]  /*105e30*/  LDL.LU.64 R30, [R1+0x3f60] ;  /* 0x003f6000011e7983 */ /* 0x000f220000300a00 */
[----:B0-----:R-:W-:-:S03]  /*105e40*/  PRMT R2, R24, 0x7770, RZ ;  /* 0x0000777018027816 */ /* 0x001fc600000000ff */
[----:B------:R-:W4:Y:S04]  /*105e50*/  LDL.LU.64 R28, [R1+0x3f68] ;  /* 0x003f6800011c7983 */ /* 0x000f280000300a00 */
[----:B------:R0:W-:Y:S01]  /*105e60*/  @P0 STG.E.U8 desc[UR4][R34.64], R2 ;  /* 0x0000000222000986 */ /* 0x0001e2000c101104 */
[----:B------:R-:W-:Y:S02]  /*105e70*/  LOP3.LUT P0, RZ, R48, 0x200, RZ, 0xc0, !PT ;  /* 0x0000020030ff7812 */ /* 0x000fe4000780c0ff */
[----:B0-----:R-:W-:Y:S01]  /*105e80*/  PRMT R2, R24, 0x7771, RZ ;  /* 0x0000777118027816 */ /* 0x001fe200000000ff */
[----:B------:R-:W4:Y:S04]  /*105e90*/  LDL.LU.64 R34, [R1+0x3f70] ;  /* 0x003f700001227983 */ /* 0x000f280000300a00 */
[----:B------:R-:W4:Y:S06]  /*105ea0*/  LDL.LU R36, [R1+0x218] ;  /* 0x0002180001247983 */ /* 0x000f2c0000300800 */
[----:B--2---:R0:W-:Y:S04]  /*105eb0*/  @P0 STG.E.U8 desc[UR4][R32.64], R2 ;  /* 0x0000000220000986 */ /* 0x0041e8000c101104 */
[----:B0-----:R-:W2:Y:S04]  /*105ec0*/  LDL.LU.64 R32, [R1+0x3f78] ;  /* 0x003f780001207983 */ /* 0x001ea80000300a00 */
[----:B------:R-:W2:Y:S01]  /*105ed0*/  LDL.LU R25, [R1+0x350] ;  /* 0x0003500001197983 */ /* 0x000ea20000300800 */
[----:B------:R-:W-:-:S02]  /*105ee0*/  LOP3.LUT P0, RZ, R48, 0x100, RZ, 0xc0, !PT ;  /* 0x0000010030ff7812 */ /* 0x000fc4000780c0ff */
        /* <DEDUP_REMOVED lines=16> */
[----:B------:R-:W-:-:S09]  /*105ff0*/  LOP3.LUT R49, R49, 0xfbffffff, RZ, 0xc0, !PT ;  /* 0xfbffffff31317812 */ /* 0x000fd200078ec0ff */
[----:B----4-:R0:W-:Y:S01]  /*106000*/  @P0 STG.E.U8 desc[UR4][R4.64], R2 ;  /* 0x0000000204000986 */ /* 0x0101e2000c101104 */
[C---:B------:R-:W-:Y:S02]  /*106010*/  LOP3.LUT P1, RZ, R39.reuse, 0x4000, RZ, 0xc0, !PT ;  /* 0x0000400027ff7812 */ /* 0x040fe4000782c0ff */
        /* <DEDUP_REMOVED lines=10> */
[----:B------:R-:W3:Y:S04]  /*1060c0*/  LDL.LU.64 R26, [R1+0x3f80] ;  /* 0x003f8000011a7983 */ /* 0x000ee80000300a00 */
[----:B------:R0:W-:Y:S02]  /*1060d0*/  @P3 STG.E.U8 desc[UR4][R30.64], R2 ;  /* 0x000000021e003986 */ /* 0x0001e4000c101104 */
[----:B0-----:R-:W-:-:S02]  /*1060e0*/  PRMT R2, R37, 0x7773, RZ ;  /* 0x0000777325027816 */ /* 0x001fc400000000ff */
[----:B------:R-:W4:Y:S04]  /*1060f0*/  LDL.LU.64 R30, [R1+0x3f88] ;  /* 0x003f8800011e7983 */ /* 0x000f280000300a00 */
[----:B------:R0:W-:Y:S02]  /*106100*/  @P4 STG.E.U8 desc[UR4][R28.64], R2 ;  /* 0x000000021c004986 */ /* 0x0001e4000c101104 */
[C---:B0-----:R-:W-:Y:S02]  /*106110*/  PRMT R2, R36.reuse, 0x7770, RZ ;  /* 0x0000777024027816 */ /* 0x041fe400000000ff */
[----:B------:R-:W4:Y:S04]  /*106120*/  LDL.LU.64 R28, [R1+0x3f90] ;  /* 0x003f9000011c7983 */ /* 0x000f280000300a00 */
[----:B------:R0:W-:Y:S02]  /*106130*/  @P5 STG.E.U8 desc[UR4][R34.64], R2 ;  /* 0x0000000222005986 */ /* 0x0001e4000c101104 */
[----:B0-----:R-:W-:-:S02]  /*106140*/  PRMT R2, R36, 0x7771, RZ ;  /* 0x0000777124027816 */ /* 0x001fc400000000ff */
[----:B------:R-:W4:Y:S01]  /*106150*/  LDL.LU.64 R34, [R1+0x3f98] ;  /* 0x003f980001227983 */ /* 0x000f220000300a00 */
[----:B------:R-:W-:Y:S02]  /*106160*/  LOP3.LUT R48, R48, 0xfffffffe, RZ, 0xc0, !PT ;  /* 0xfffffffe30307812 */ /* 0x000fe400078ec0ff */
        /* <DEDUP_REMOVED lines=18> */
[----:B------:R-:W-:Y:S01]  /*106290*/  LOP3.LUT P0, RZ, R39, 0x4000000, RZ, 0xc0, !PT ;  /* 0x0400000027ff7812 */ /* 0x000fe2000780c0ff */
[----:B0-----:R-:W2:Y:S04]  /*1062a0*/  LDL.LU.64 R32, [R1+0x3fa0] ;  /* 0x003fa00001207983 */ /* 0x001ea80000300a00 */
[----:B------:R-:W2:Y:S08]  /*1062b0*/  LDL.LU R37, [R1+0x208] ;  /* 0x0002080001257983 */ /* 0x000eb00000300800 */
[----:B------:R-:W-:-:S02]  /*1062c0*/  @P0 LOP3.LUT R48, R48, 0x1, RZ, 0xfc, !PT ;  /* 0x0000000130300812 */ /* 0x000fc400078efcff */
[----:B------:R-:W-:Y:S02]  /*1062d0*/  LOP3.LUT P0, RZ, R39, 0x2000000, RZ, 0xc0, !PT ;  /* 0x0200000027ff7812 */ /* 0x000fe4000780c0ff */
[----:B------:R-:W-:-:S11]  /*1062e0*/  LOP3.LUT R48, R48, 0xfffffffd, RZ, 0xc0, !PT ;  /* 0xfffffffd30307812 */ /* 0x000fd600078ec0ff */
[----:B------:R-:W-:Y:S02]  /*1062f0*/  @P0 LOP3.LUT R48, R48, 0x2, RZ, 0xfc, !PT ;  /* 0x0000000230300812 */ /* 0x000fe400078efcff */
[C---:B------:R-:W-:Y:S02]  /*106300*/  LOP3.LUT P0, RZ, R39.reuse, 0x1000000, RZ, 0xc0, !PT ;  /* 0x0100000027ff7812 */ /* 0x040fe4000780c0ff */
[----:B------:R-:W-:Y:S02]  /*106310*/  LOP3.LUT R48, R48, 0xfffffffb, RZ, 0xc0, !PT ;  /* 0xfffffffb30307812 */ /* 0x000fe400078ec0ff */
[C---:B------:R-:W-:Y:S02]  /*106320*/  LOP3.LUT P4, RZ, R39.reuse, 0x100000, RZ, 0xc0, !PT ;  /* 0x0010000027ff7812 */ /* 0x040fe4000788c0ff */
[C---:B------:R-:W-:Y:S02]  /*106330*/  LOP3.LUT P5, RZ, R39.reuse, 0x200000, RZ, 0xc0, !PT ;  /* 0x0020000027ff7812 */ /* 0x040fe400078ac0ff */
[----:B------:R-:W-:-:S05]  /*106340*/  LOP3.LUT P6, RZ, R39, 0x400000, RZ, 0xc0, !PT ;  /* 0x0040000027ff7812 */ /* 0x000fca00078cc0ff */
[----:B------:R-:W-:Y:S02]  /*106350*/  @P0 LOP3.LUT R48, R48, 0x4, RZ, 0xfc, !PT ;  /* 0x0000000430300812 */ /* 0x000fe400078efcff */
[----:B------:R-:W-:Y:S02]  /*106360*/  LOP3.LUT P0, RZ, R39, 0x800000, RZ, 0xc0, !PT ;  /* 0x0080000027ff7812 */ /* 0x000fe4000780c0ff */
[----:B------:R-:W2:Y:S04]  /*106370*/  LDL.LU.64 R38, [R1+0x3fa8] ;  /* 0x003fa80001267983 */ /* 0x000ea80000300a00 */
[----:B------:R-:W2:Y:S04]  /*106380*/  LDL.LU R44, [R1+0x27c] ;  /* 0x00027c00012c7983 */ /* 0x000ea80000300800 */
[----:B------:R-:W2:Y:S04]  /*106390*/  LDL.LU.64 R22, [R1+0x3fb0] ;  /* 0x003fb00001167983 */ /* 0x000ea80000300a00 */
[----:B------:R-:W2:Y:S04]  /*1063a0*/  LDL.LU.64 R46, [R1+0x3fb8] ;  /* 0x003fb800012e7983 */ /* 0x000ea80000300a00 */
[----:B------:R-:W2:Y:S04]  /*1063b0*/  LDL.LU.64 R60, [R1+0x3fc0] ;  /* 0x003fc000013c7983 */ /* 0x000ea80000300a00 */
[----:B------:R-:W2:Y:S04]  /*1063c0*/  LDL.LU.64 R42, [R1+0x3fc8] ;  /* 0x003fc800012a7983 */ /* 0x000ea80000300a00 */
[----:B------:R-:W2:Y:S04]  /*1063d0*/  LDL.LU R24, [R1+0x26c] ;  /* 0x00026c0001187983 */ /* 0x000ea80000300800 */
[----:B------:R-:W2:Y:S01]  /*1063e0*/  LDL.LU.64 R40, [R1+0x3fd0] ;  /* 0x003fd00001287983 */ /* 0x000ea20000300a00 */
[----:B------:R-:W-:-:S03]  /*1063f0*/  PRMT R2, R36, 0x7772, RZ ;  /* 0x0000777224027816 */ /* 0x000fc600000000ff */
[----:B------:R-:W2:Y:S04]  /*106400*/  LDL.LU.64 R6, [R1+0x3fd8] ;  /* 0x003fd80001067983 */ /* 0x000ea80000300a00 */
[----:B---3--:R0:W-:Y:S02]  /*106410*/  @P4 STG.E.U8 desc[UR4][R26.64], R2 ;  /* 0x000000021a004986 */ /* 0x0081e4000c101104 */
[----:B0-----:R-:W-:Y:S02]  /*106420*/  PRMT R2, R36, 0x7773, RZ ;  /* 0x0000777324027816 */ /* 0x001fe400000000ff */
[----:B------:R-:W3:Y:S04]  /*106430*/  LDL.LU R36, [R1+0x25c] ;  /* 0x00025c0001247983 */ /* 0x000ee80000300800 */
[----:B----4-:R0:W-:Y:S04]  /*106440*/  @P5 STG.E.U8 desc[UR4][R30.64], R2 ;  /* 0x000000021e005986 */ /* 0x0101e8000c101104 */
[----:B------:R-:W4:Y:S04]  /*106450*/  LDL.LU.64 R4, [R1+0x3fe0] ;  /* 0x003fe00001047983 */ /* 0x000f280000300a00 */
[----:B------:R-:W3:Y:S04]  /*106460*/  LDL.LU.64 R26, [R1+0x3fe8] ;  /* 0x003fe800011a7983 */ /* 0x000ee80000300a00 */
[----:B0-----:R-:W3:Y:S01]  /*106470*/  LDL.LU.64 R30, [R1+0x3ff0] ;  /* 0x003ff000011e7983 */ /* 0x001ee20000300a00 */
        /* <DEDUP_REMOVED lines=44> */
[----:B---3--:R0:W-:Y:S02]  /*106740*/  @P1 STG.E.U8 desc[UR4][R26.64], R2 ;  /* 0x000000021a001986 */ /* 0x0081e4000c101104 */
        /* <DEDUP_REMOVED lines=9> */
[----:B------:R0:W-:Y:S04]  /*1067e0*/  @P6 STG.E.U8 desc[UR4][R38.64], R2 ;  /* 0x0000000226006986 */ /* 0x0001e8000c101104 */
[----:B0-----:R-:W2:Y:S04]  /*1067f0*/  LDL.LU.64 R38, [R1+0x4018] ;  /* 0x0040180001267983 */ /* 0x001ea80000300a00 */
[----:B------:R-:W3:Y:S04]  /*106800*/  LDL.LU.64 R26, [R1+0x4020] ;  /* 0x00402000011a7983 */ /* 0x000ee80000300a00 */
[----:B------:R-:W4:Y:S04]  /*106810*/  LDL.LU.64 R30, [R1+0x4028] ;  /* 0x00402800011e7983 */ /* 0x000f280000300a00 */
[----:B------:R-:W3:Y:S04]  /*106820*/  LDL.LU.64 R28, [R1+0x4030] ;  /* 0x00403000011c7983 */ /* 0x000ee80000300a00 */
[----:B------:R-:W3:Y:S04]  /*106830*/  LDL.LU.64 R34, [R1+0x4038] ;  /* 0x0040380001227983 */ /* 0x000ee80000300a00 */
[----:B------:R-:W3:Y:S04]  /*106840*/  LDL.LU.64 R32, [R1+0x4040] ;  /* 0x0040400001207983 */ /* 0x000ee80000300a00 */
[----:B------:R-:W3:Y:S01]  /*106850*/  LDL.LU R36, [R1+0x23c] ;  /* 0x00023c0001247983 */ /* 0x000ee20000300800 */
        /* <DEDUP_REMOVED lines=22> */
[----:B0-----:R-:W2:Y:S04]  /*1069c0*/  LDL.LU.64 R38, [R1+0x4048] ;  /* 0x0040480001267983 */ /* 0x001ea80000300a00 */
[----:B------:R-:W2:Y:S04]  /*1069d0*/  LDL.LU R42, [R1+0x22c] ;  /* 0x00022c00012a7983 */ /* 0x000ea80000300800 */
[----:B------:R-:W2:Y:S04]  /*1069e0*/  LDL.LU.64 R46, [R1+0x4050] ;  /* 0x00405000012e7983 */ /* 0x000ea80000300a00 */
[----:B------:R-:W2:Y:S01]  /*1069f0*/  LDL.LU.64 R60, [R1+0x4058] ;  /* 0x00405800013c7983 */ /* 0x000ea20000300a00 */
[----:B------:R-:W-:-:S03]  /*106a00*/  LOP3.LUT R49, R49, 0xff7fffff, RZ, 0xc0, !PT ;  /* 0xff7fffff31317812 */ /* 0x000fc600078ec0ff */
[----:B------:R-:W2:Y:S01]  /*106a10*/  LDL.LU.64 R44, [R1+0x4060] ;  /* 0x00406000012c7983 */ /* 0x000ea20000300a00 */
[----:B------:R-:W-:-:S03]  /*106a20*/  LOP3.LUT P5, RZ, R25, 0x100, RZ, 0xc0, !PT ;  /* 0x0000010019ff7812 */ /* 0x000fc600078ac0ff */
[----:B------:R-:W2:Y:S01]  /*106a30*/  LDL.LU R24, [R1+0x21c] ;  /* 0x00021c0001187983 */ /* 0x000ea20000300800 */
[----:B------:R-:W-:Y:S02]  /*106a40*/  @P0 LOP3.LUT R49, R49, 0x800000, RZ, 0xfc, !PT ;  /* 0x0080000031310812 */ /* 0x000fe400078efcff */
[C---:B------:R-:W-:Y:S01]  /*106a50*/  LOP3.LUT P0, RZ, R25.reuse, 0x1000, RZ, 0xc0, !PT ;  /* 0x0000100019ff7812 */ /* 0x040fe2000780c0ff */
[----:B------:R-:W2:Y:S01]  /*106a60*/  LDL.LU.64 R40, [R1+0x4068] ;  /* 0x0040680001287983 */ /* 0x000ea20000300a00 */
[----:B------:R-:W-:Y:S02]  /*106a70*/  LOP3.LUT P6, RZ, R25, 0x200, RZ, 0xc0, !PT ;  /* 0x0000020019ff7812 */ /* 0x000fe400078cc0ff */
[----:B------:R-:W-:Y:S02]  /*106a80*/  LOP3.LUT R49, R49, 0xfeffffff, RZ, 0xc0, !PT ;  /* 0xfeffffff31317812 */ /* 0x000fe400078ec0ff */
[----:B------:R-:W-:Y:S01]  /*106a90*/  PRMT R2, R37, 0x7772, RZ ;  /* 0x0000777225027816 */ /* 0x000fe200000000ff */
[----:B------:R-:W2:Y:S04]  /*106aa0*/  LDL.LU.64 R6, [R1+0x4070] ;  /* 0x0040700001067983 */ /* 0x000ea80000300a00 */
[----:B------:R-:W2:Y:S02]  /*106ab0*/  LDL.LU.64 R4, [R1+0x4078] ;  /* 0x0040780001047983 */ /* 0x000ea40000300a00 */
[----:B------:R-:W-:-:S02]  /*106ac0*/  @P0 LOP3.LUT R49, R49, 0x1000000, RZ, 0xfc, !PT ;  /* 0x0100000031310812 */ /* 0x000fc400078efcff */
[----:B------:R-:W-:Y:S02]  /*106ad0*/  LOP3.LUT P0, RZ, R25, 0x800, RZ, 0xc0, !PT ;  /* 0x0000080019ff7812 */ /* 0x000fe4000780c0ff */
[----:B------:R-:W-:Y:S01]  /*106ae0*/  LOP3.LUT R49, R49, 0xfdffffff, RZ, 0xc0, !PT ;  /* 0xfdffffff31317812 */ /* 0x000fe200078ec0ff */
[----:B---3--:R0:W-:Y:S10]  /*106af0*/  @P5 STG.E.U8 desc[UR4][R26.64], R2 ;  /* 0x000000021a005986 */ /* 0x0081f4000c101104 */
[----:B------:R-:W-:-:S02]  /*106b00*/  @P0 LOP3.LUT R49, R49, 0x2000000, RZ, 0xfc, !PT ;  /* 0x0200000031310812 */ /* 0x000fc400078efcff */
[----:B------:R-:W-:Y:S02]  /*106b10*/  LOP3.LUT P0, RZ, R25, 0x400, RZ, 0xc0, !PT ;  /* 0x0000040019ff7812 */ /* 0x000fe4000780c0ff */
[----:B0-----:R-:W-:Y:S01]  /*106b20*/  PRMT R2, R37, 0x7773, RZ ;  /* 0x0000777325027816 */ /* 0x001fe200000000ff */
[----:B------:R-:W3:Y:S04]  /*106b30*/  LDL.LU.64 R26, [R1+0x4080] ;  /* 0x00408000011a7983 */ /* 0x000ee80000300a00 */
[----:B----4-:R0:W-:Y:S02]  /*106b40*/  @P6 STG.E.U8 desc[UR4][R30.64], R2 ;  /* 0x000000021e006986 */ /* 0x0101e4000c101104 */
[----:B0-----:R-:W-:Y:S02]  /*106b50*/  PRMT R2, R36, 0x7770, RZ ;  /* 0x0000777024027816 */ /* 0x001fe400000000ff */
[----:B------:R-:W4:Y:S04]  /*106b60*/  LDL.LU.64 R30, [R1+0x4088] ;  /* 0x00408800011e7983 */ /* 0x000f280000300a00 */
[----:B------:R-:W3:Y:S04]  /*106b70*/  LDL.LU R37, [R1+0x20c] ;  /* 0x00020c0001257983 */ /* 0x000ee80000300800 */
        /* <DEDUP_REMOVED lines=13> */
[----:B0-----:R-:W2:Y:S01]  /*106c50*/  LDL.LU.64 R38, [R1+0x40a8] ;  /* 0x0040a80001267983 */ /* 0x001ea20000300a00 */
[----:B------:R-:W-:-:S02]  /*106c60*/  LOP3.LUT P0, RZ, R49, 0x400000, RZ, 0xc0, !PT ;  /* 0x0040000031ff7812 */ /* 0x000fc4000780c0ff */
[----:B------:R-:W-:Y:S02]  /*106c70*/  PRMT R2, R42, 0x7770, RZ ;  /* 0x000077702a027816 */ /* 0x000fe400000000ff */
[C---:B------:R-:W-:Y:S02]  /*106c80*/  LOP3.LUT P1, RZ, R25.reuse, 0x100000, RZ, 0xc0, !PT ;  /* 0x0010000019ff7812 */ /* 0x040fe4000782c0ff */
[C---:B------:R-:W-:Y:S02]  /*106c90*/  LOP3.LUT P2, RZ, R25.reuse, 0x200000, RZ, 0xc0, !PT ;  /* 0x0020000019ff7812 */ /* 0x040fe4000784c0ff */
[C---:B------:R-:W-:Y:S02]  /*106ca0*/  LOP3.LUT P3, RZ, R25.reuse, 0x400000, RZ, 0xc0, !PT ;  /* 0x0040000019ff7812 */ /* 0x040fe4000786c0ff */
[C---:B------:R-:W-:Y:S02]  /*106cb0*/  LOP3.LUT P4, RZ, R25.reuse, 0x800000, RZ, 0xc0, !PT ;  /* 0x0080000019ff7812 */ /* 0x040fe4000788c0ff */
[----:B------:R-:W-:-:S02]  /*106cc0*/  LOP3.LUT P5, RZ, R25, 0x1000000, RZ, 0xc0, !PT ;  /* 0x0100000019ff7812 */ /* 0x000fc400078ac0ff */
[----:B------:R-:W-:Y:S01]  /*106cd0*/  LOP3.LUT P6, RZ, R25, 0x2000000, RZ, 0xc0, !PT ;  /* 0x0200000019ff7812 */ /* 0x000fe200078cc0ff */
[----:B------:R-:W2:Y:S04]  /*106ce0*/  LDL.LU R36, [R1+0x354] ;  /* 0x0003540001247983 */ /* 0x000ea80000300800 */
        /* <DEDUP_REMOVED lines=31> */
[----:B------:R-:W2:Y:S04]  /*106ee0*/  LDL.LU R37, [R1+0x1f0] ;  /* 0x0001f00001257983 */ /* 0x000ea80000300800 */
[----:B------:R-:W3:Y:S04]  /*106ef0*/  LDL.LU.64 R34, [R1+0x40c8] ;  /* 0x0040c80001227983 */ /* 0x000ee80000300a00 */
[----:B------:R-:W3:Y:S04]  /*106f00*/  LDL.LU.64 R32, [R1+0x40d0] ;  /* 0x0040d00001207983 */ /* 0x000ee80000300a00 */
[----:B------:R-:W3:Y:S01]  /*106f10*/  LDL.LU R59, [R1+0x1e0] ;  /* 0x0001e000013b7983 */ /* 0x000ee20000300800 */
[----:B------:R-:W-:-:S02]  /*106f20*/  LOP3.LUT P4, RZ, R25, 0x4000000, RZ, 0xc0, !PT ;  /* 0x0400000019ff7812 */ /* 0x000fc4000788c0ff */
        /* <DEDUP_REMOVED lines=28> */
[----:B------:R-:W-:Y:S02]  /*1070f0*/  LOP3.LUT R49, R49, 0xfffeffff, RZ, 0xc0, !PT ;  /* 0xfffeffff31317812 */ /* 0x000fe400078ec0ff */
[C---:B------:R-:W-:Y:S02]  /*107100*/  LOP3.LUT P5, RZ, R25.reuse, 0x8000000, RZ, 0xc0, !PT ;  /* 0x0800000019ff7812 */ /* 0x040fe400078ac0ff */
[----:B------:R-:W-:Y:S02]  /*107110*/  LOP3.LUT P6, RZ, R25, 0x10000000, RZ, 0xc0, !PT ;  /* 0x1000000019ff7812 */ /* 0x000fe400078cc0ff */
[----:B------:R-:W-:-:S02]  /*107120*/  @P0 LOP3.LUT R49, R49, 0x10000, RZ, 0xfc, !PT ;  /* 0x0001000031310812 */ /* 0x000fc400078efcff */
[----:B------:R-:W-:Y:S02]  /*107130*/  LOP3.LUT P0, RZ, R25, 0x20000000, RZ, 0xc0, !PT ;  /* 0x2000000019ff7812 */ /* 0x000fe4000780c0ff */
[----:B------:R-:W2:Y:S04]  /*107140*/  LDL.LU.64 R24, [R1+0x40e0] ;  /* 0x0040e00001187983 */ /* 0x000ea80000300a00 */
[----:B------:R-:W2:Y:S04]  /*107150*/  LDL.LU.64 R46, [R1+0x40e8] ;  /* 0x0040e800012e7983 */ /* 0x000ea80000300a00 */
[----:B------:R-:W2:Y:S04]  /*107160*/  LDL.LU R5, [R1+0x1d0] ;  /* 0x0001d00001057983 */ /* 0x000ea80000300800 */
[----:B------:R-:W2:Y:S04]  /*107170*/  LDL.LU.64 R60, [R1+0x40f0] ;  /* 0x0040f000013c7983 */ /* 0x000ea80000300a00 */
[----:B------:R-:W2:Y:S04]  /*107180*/  LDL.LU.64 R44, [R1+0x40f8] ;  /* 0x0040f800012c7983 */ /* 0x000ea80000300a00 */
[----:B------:R-:W2:Y:S01]  /*107190*/  LDL.LU.64 R42, [R1+0x4100] ;  /* 0x00410000012a7983 */ /* 0x000ea20000300a00 */
[----:B------:R-:W-:-:S03]  /*1071a0*/  PRMT R2, R37, 0x7771, RZ ;  /* 0x0000777125027816 */ /* 0x000fc600000000ff */
[----:B------:R-:W2:Y:S04]  /*1071b0*/  LDL.LU.64 R40, [R1+0x4108] ;  /* 0x0041080001287983 */ /* 0x000ea80000300a00 */
[----:B---3--:R0:W-:Y:S02]  /*1071c0*/  @P5 STG.E.U8 desc[UR4][R30.64], R2 ;  /* 0x000000021e005986 */ /* 0x0081e4000c101104 */
[----:B0-----:R-:W-:-:S05]  /*1071d0*/  PRMT R2, R37, 0x7772, RZ ;  /* 0x0000777225027816 */ /* 0x001fca00000000ff */
[----:B----4-:R0:W-:Y:S02]  /*1071e0*/  @P6 STG.E.U8 desc[UR4][R28.64], R2 ;  /* 0x000000021c006986 */ /* 0x0101e4000c101104 */
[----:B0-----:R-:W-:Y:S02]  /*1071f0*/  PRMT R2, R37, 0x7773, RZ ;  /* 0x0000777325027816 */ /* 0x001fe400000000ff */
[----:B------:R-:W3:Y:S04]  /*107200*/  LDL.LU R37, [R1+0x1c0] ;  /* 0x0001c00001257983 */ /* 0x000ee80000300800 */
[----:B------:R-:W4:Y:S04]  /*107210*/  LDL.LU.64 R6, [R1+0x4110] ;  /* 0x0041100001067983 */ /* 0x000f280000300a00 */
[----:B------:R-:W3:Y:S04]  /*107220*/  LDL.LU.64 R26, [R1+0x4118] ;  /* 0x00411800011a7983 */ /* 0x000ee80000300a00 */
[----:B------:R0:W-:Y:S01]  /*107230*/  @P0 STG.E.U8 desc[UR4][R34.64], R2 ;  /* 0x0000000222000986 */ /* 0x0001e2000c101104 */
[----:B------:R-:W-:-:S03]  /*107240*/  LOP3.LUT P0, RZ, R49, 0x10000, RZ, 0xc0, !PT ;  /* 0x0001000031ff7812 */ /* 0x000fc6000780c0ff */
[----:B------:R-:W3:Y:S04]  /*107250*/  LDL.LU.64 R30, [R1+0x4120] ;  /* 0x00412000011e7983 */ /* 0x000ee80000300a00 */
[----:B------:R-:W3:Y:S04]  /*107260*/  LDL.LU.64 R28, [R1+0x4128] ;  /* 0x00412800011c7983 */ /* 0x000ee80000300a00 */
[----:B------:R-:W3:Y:S01]  /*107270*/  LDL.LU R4, [R1+0x1b0] ;  /* 0x0001b00001047983 */ /* 0x000ee20000300800 */
[----:B0-----:R-:W-:-:S03]  /*107280*/  PRMT R2, R59, 0x7770, RZ ;  /* 0x000077703b027816 */ /* 0x001fc600000000ff */
[----:B------:R-:W3:Y:S04]  /*107290*/  LDL.LU.64 R34, [R1+0x4130] ;  /* 0x0041300001227983 */ /* 0x000ee80000300a00 */
[----:B------:R0:W-:Y:S01]  /*1072a0*/  @P0 STG.E.U8 desc[UR4][R32.64], R2 ;  /* 0x0000000220000986 */ /* 0x0001e2000c101104 */
[----:B------:R-:W-:Y:S02]  /*1072b0*/  LOP3.LUT P0, RZ, R49, 0x8000, RZ, 0xc0, !PT ;  /* 0x0000800031ff7812 */ /* 0x000fe4000780c0ff */
[----:B0-----:R-:W-:Y:S01]  /*1072c0*/  PRMT R2, R59, 0x7771, RZ ;  /* 0x000077713b027816 */ /* 0x001fe200000000ff */
[----:B------:R-:W3:Y:S10]  /*1072d0*/  LDL.LU.64 R32, [R1+0x4138] ;  /* 0x0041380001207983 */ /* 0x000ef40000300a00 */
        /* <DEDUP_REMOVED lines=30> */
[----:B0-----:R-:W-:-:S05]  /*1074c0*/  PRMT R2, R37, 0x7771, RZ ;  /* 0x0000777125027816 */ /* 0x001fca00000000ff */
[----:B------:R0:W-:Y:S02]  /*1074d0*/  @P1 STG.E.U8 desc[UR4][R26.64], R2 ;  /* 0x000000021a001986 */ /* 0x0001e4000c101104 */
[C---:B0-----:R-:W-:Y:S02]  /*1074e0*/  PRMT R2, R37.reuse, 0x7772, RZ ;  /* 0x0000777225027816 */ /* 0x041fe400000000ff */
        /* <DEDUP_REMOVED lines=15> */
[----:B------:R-:W4:Y:S04]  /*1075e0*/  LDL.LU.64 R32, [R1+0x4170] ;  /* 0x0041700001207983 */ /* 0x000f280000300a00 */
[----:B------:R-:W4:Y:S01]  /*1075f0*/  LDL.LU R59, [R1+0x190] ;  /* 0x00019000013b7983 */ /* 0x000f220000300800 */
[----:B------:R-:W-:-:S02]  /*107600*/  LOP3.LUT P0, RZ, R36, 0x2000000, RZ, 0xc0, !PT ;  /* 0x0200000024ff7812 */ /* 0x000fc4000780c0ff */
[----:B------:R-:W-:Y:S02]  /*107610*/  LOP3.LUT R50, R50, 0x7fffffff, RZ, 0xc0, !PT ;  /* 0x7fffffff32327812 */ /* 0x000fe400078ec0ff */
[----:B------:R-:W-:-:S09]  /*107620*/  LOP3.LUT R49, R49, 0xfffffffe, RZ, 0xc0, !PT ;  /* 0xfffffffe31317812 */ /* 0x000fd200078ec0ff */
[----:B------:R-:W-:Y:S02]  /*107630*/  @P0 LOP3.LUT R50, R50, 0x80000000, RZ, 0xfc, !PT ;  /* 0x8000000032320812 */ /* 0x000fe400078efcff */
[C---:B------:R-:W-:Y:S02]  /*107640*/  LOP3.LUT P0, RZ, R36.reuse, 0x1000000, RZ, 0xc0, !PT ;  /* 0x0100000024ff7812 */ /* 0x040fe4000780c0ff */
[C---:B------:R-:W-:Y:S02]  /*107650*/  LOP3.LUT P4, RZ, R36.reuse, 0x2000, RZ, 0xc0, !PT ;  /* 0x0000200024ff7812 */ /* 0x040fe4000788c0ff */
[----:B------:R-:W-:Y:S02]  /*107660*/  LOP3.LUT P5, RZ, R36, 0x4000, RZ, 0xc0, !PT ;  /* 0x0000400024ff7812 */ /* 0x000fe400078ac0ff */
[----:B------:R-:W-:-:S07]  /*107670*/  PRMT R2, R4, 0x7773, RZ ;  /* 0x0000777304027816 */ /* 0x000fce00000000ff */
        /* <DEDUP_REMOVED lines=13> */
[----:B------:R-:W-:Y:S01]  /*107750*/  @P0 LOP3.LUT R49, R49, 0x10, RZ, 0xfc, !PT ;  /* 0x0000001031310812 */ /* 0x000fe200078efcff */
        /* <DEDUP_REMOVED lines=11> */
[C---:B------:R-:W-:Y:S02]  /*107810*/  LOP3.LUT P1, RZ, R36.reuse, 0x4000000, RZ, 0xc0, !PT ;  /* 0x0400000024ff7812 */ /* 0x040fe4000782c0ff */
[C---:B------:R-:W-:Y:S02]  /*107820*/  LOP3.LUT P2, RZ, R36.reuse, 0x8000000, RZ, 0xc0, !PT ;  /* 0x0800000024ff7812 */ /* 0x040fe4000784c0ff */
[C---:B------:R-:W-:Y:S02]  /*107830*/  LOP3.LUT P3, RZ, R36.reuse, 0x10000000, RZ, 0xc0, !PT ;  /* 0x1000000024ff7812 */ /* 0x040fe4000786c0ff */
[----:B------:R-:W-:-:S02]  /*107840*/  LOP3.LUT P4, RZ, R36, 0x20000000, RZ, 0xc0, !PT ;  /* 0x2000000024ff7812 */ /* 0x000fc4000788c0ff */
[----:B--2---:R-:W-:-:S05]  /*107850*/  PRMT R2, R37, 0x7770, RZ ;  /* 0x0000777025027816 */ /* 0x004fca00000000ff */
[----:B------:R0:W-:Y:S04]  /*107860*/  @P5 STG.E.U8 desc[UR4][R38.64], R2 ;  /* 0x0000000226005986 */ /* 0x0001e8000c101104 */
[----:B0-----:R-:W2:Y:S04]  /*107870*/  LDL.LU.64 R38, [R1+0x4178] ;  /* 0x0041780001267983 */ /* 0x001ea80000300a00 */
[----:B------:R-:W3:Y:S04]  /*107880*/  LDL.LU.64 R46, [R1+0x4180] ;  /* 0x00418000012e7983 */ /* 0x000ee80000300a00 */
[----:B------:R-:W3:Y:S01]  /*107890*/  LDL.LU.64 R60, [R1+0x4188] ;  /* 0x00418800013c7983 */ /* 0x000ee20000300a00 */
[----:B------:R-:W-:-:S05]  /*1078a0*/  PRMT R2, R37, 0x7771, RZ ;  /* 0x0000777125027816 */ /* 0x000fca00000000ff */
[----:B----4-:R0:W-:Y:S04]  /*1078b0*/  @P6 STG.E.U8 desc[UR4][R34.64], R2 ;  /* 0x0000000222006986 */ /* 0x0101e8000c101104 */
[----:B0-----:R-:W4:Y:S04]  /*1078c0*/  LDL.LU R34, [R1+0x180] ;  /* 0x0001800001227983 */ /* 0x001f280000300800 */
[----:B------:R-:W3:Y:S04]  /*1078d0*/  LDL.LU.64 R44, [R1+0x4190] ;  /* 0x00419000012c7983 */ /* 0x000ee80000300a00 */
[----:B------:R-:W4:Y:S04]  /*1078e0*/  LDL.LU.64 R42, [R1+0x4198] ;  /* 0x00419800012a7983 */ /* 0x000f280000300a00 */
[----:B------:R-:W4:Y:S01]  /*1078f0*/  LDL.LU.64 R40, [R1+0x41a0] ;  /* 0x0041a00001287983 */ /* 0x000f220000300a00 */
[----:B------:R-:W-:-:S02]  /*107900*/  PRMT R2, R37, 0x7772, RZ ;  /* 0x0000777225027816 */ /* 0x000fc400000000ff */
[C---:B------:R-:W-:Y:S02]  /*107910*/  LOP3.LUT P5, RZ, R36.reuse, 0x40000000, RZ, 0xc0, !PT ;  /* 0x4000000024ff7812 */ /* 0x040fe400078ac0ff */
[----:B------:R-:W-:Y:S02]  /*107920*/  LOP3.LUT P6, RZ, R36, 0x80000000, RZ, 0xc0, !PT ;  /* 0x8000000024ff7812 */ /* 0x000fe400078cc0ff */
[----:B------:R-:W4:Y:S04]  /*107930*/  LDL.LU R36, [R1+0x1f4] ;  /* 0x0001f40001247983 */ /* 0x000f280000300800 */
[----:B------:R0:W-:Y:S01]  /*107940*/  @P0 STG.E.U8 desc[UR4][R30.64], R2 ;  /* 0x000000021e000986 */ /* 0x0001e2000c101104 */
[----:B------:R-:W-:-:S03]  /*107950*/  LOP3.LUT P0, RZ, R49, 0x80, RZ, 0xc0, !PT ;  /* 0x0000008031ff7812 */ /* 0x000fc6000780c0ff */
        /* <DEDUP_REMOVED lines=8> */
[----:B------:R-:W4:Y:S10]  /*1079e0*/  LDL.LU.64 R28, [R1+0x41c8] ;  /* 0x0041c800011c7983 */ /* 0x000f340000300a00 */
[----:B------:R0:W-:Y:S04]  /*1079f0*/  @P0 STG.E.U8 desc[UR4][R32.64], R2 ;  /* 0x0000000220000986 */ /* 0x0001e8000c101104 */
[----:B0-----:R-:W4:Y:S04]  /*107a00*/  LDL.LU.64 R32, [R1+0x41d0] ;  /* 0x0041d00001207983 */ /* 0x001f280000300a00 */
[----:B------:R-:W4:Y:S01]  /*107a10*/  LDL.LU R37, [R1+0x1e4] ;  /* 0x0001e40001257983 */ /* 0x000f220000300800 */
[----:B------:R-:W-:-:S02]  /*107a20*/  LOP3.LUT P0, RZ, R49, 0x20, RZ, 0xc0, !PT ;  /* 0x0000002031ff7812 */ /* 0x000fc4000780c0ff */
[----:B------:R-:W-:-:S11]  /*107a30*/  PRMT R2, R59, 0x7771, RZ ;  /* 0x000077713b027816 */ /* 0x000fd600000000ff */
[----:B--2---:R0:W-:Y:S04]  /*107a40*/  @P0 STG.E.U8 desc[UR4][R38.64], R2 ;  /* 0x0000000226000986 */ /* 0x0041e8000c101104 */
[----:B0-----:R-:W2:Y:S04]  /*107a50*/  LDL.LU.64 R38, [R1+0x41d8] ;  /* 0x0041d80001267983 */ /* 0x001ea80000300a00 */
[----:B------:R-:W2:Y:S01]  /*107a60*/  LDL.LU R35, [R1+0x358] ;  /* 0x0003580001237983 */ /* 0x000ea20000300800 */
[----:B------:R-:W-:Y:S02]  /*107a70*/  LOP3.LUT P0, RZ, R49, 0x10, RZ, 0xc0, !PT ;  /* 0x0000001031ff7812 */ /* 0x000fe4000780c0ff */
[----:B------:R-:W-:-:S11]  /*107a80*/  PRMT R2, R59, 0x7772, RZ ;  /* 0x000077723b027816 */ /* 0x000fd600000000ff */
[----:B---3--:R0:W-:Y:S01]  /*107a90*/  @P0 STG.E.U8 desc[UR4][R46.64], R2 ;  /* 0x000000022e000986 */ /* 0x0081e2000c101104 */
        /* <DEDUP_REMOVED lines=32> */
[----:B------:R-:W-:Y:S02]  /*107ca0*/  PRMT R2, R37, 0x7771, RZ ;  /* 0x0000777125027816 */ /* 0x000fe400000000ff */
[----:B--2---:R-:W-:-:S03]  /*107cb0*/  LOP3.LUT P0, RZ, R35, 0x1000, RZ, 0xc0, !PT ;  /* 0x0000100023ff7812 */ /* 0x004fc6000780c0ff */
[----:B------:R0:W-:Y:S10]  /*107cc0*/  @P6 STG.E.U8 desc[UR4][R38.64], R2 ;  /* 0x0000000226006986 */ /* 0x0001f4000c101104 */
[----:B------:R-:W-:-:S02]  /*107cd0*/  @P0 LOP3.LUT R50, R50, 0x400000, RZ, 0xfc, !PT ;  /* 0x0040000032320812 */ /* 0x000fc400078efcff */
[----:B------:R-:W-:Y:S01]  /*107ce0*/  LOP3.LUT P0, RZ, R35, 0x800, RZ, 0xc0, !PT ;  /* 0x0000080023ff7812 */ /* 0x000fe2000780c0ff */
[----:B0-----:R-:W2:Y:S04]  /*107cf0*/  LDL.LU.64 R38, [R1+0x4208] ;  /* 0x0042080001267983 */ /* 0x001ea80000300a00 */
[----:B------:R-:W2:Y:S01]  /*107d00*/  LDL.LU R59, [R1+0x1c4] ;  /* 0x0001c400013b7983 */ /* 0x000ea20000300800 */
[----:B------:R-:W-:-:S03]  /*107d10*/  LOP3.LUT R50, R50, 0xff7fffff, RZ, 0xc0, !PT ;  /* 0xff7fffff32327812 */ /* 0x000fc600078ec0ff */
        /* <DEDUP_REMOVED lines=26> */
[----:B------:R-:W-:Y:S02]  /*107ec0*/  LOP3.LUT P5, RZ, R35, 0x2, RZ, 0xc0, !PT ;  /* 0x0000000223ff7812 */ /* 0x000fe400078ac0ff */
[----:B------:R-:W-:-:S07]  /*107ed0*/  PRMT R2, R37, 0x7772, RZ ;  /* 0x0000777225027816 */ /* 0x000fce00000000ff */
[----:B------:R-:W-:Y:S02]  /*107ee0*/  @P0 LOP3.LUT R50, R50, 0x20000000, RZ, 0xfc, !PT ;  /* 0x2000000032320812 */ /* 0x000fe400078efcff */
[C---:B------:R-:W-:Y:S02]  /*107ef0*/  LOP3.LUT P0, RZ, R35.reuse, 0x10, RZ, 0xc0, !PT ;  /* 0x0000001023ff7812 */ /* 0x040fe4000780c0ff */
[----:B------:R-:W-:Y:S02]  /*107f00*/  LOP3.LUT P6, RZ, R35, 0x4, RZ, 0xc0, !PT ;  /* 0x0000000423ff7812 */ /* 0x000fe400078cc0ff */
[----:B------:R-:W-:-:S09]  /*107f10*/  LOP3.LUT R50, R50, 0xbfffffff, RZ, 0xc0, !PT ;  /* 0xbfffffff32327812 */ /* 0x000fd200078ec0ff */
[----:B------:R-:W-:Y:S01]  /*107f20*/  @P0 LOP3.LUT R50, R50, 0x40000000, RZ, 0xfc, !PT ;  /* 0x4000000032320812 */ /* 0x000fe200078efcff */
[----:B---3--:R0:W-:Y:S01]  /*107f30*/  @P4 STG.E.U8 desc[UR4][R4.64], R2 ;  /* 0x0000000204004986 */ /* 0x0081e2000c101104 */
[----:B------:R-:W-:Y:S02]  /*107f40*/  LOP3.LUT P0, RZ, R35, 0x8, RZ, 0xc0, !PT ;  /* 0x0000000823ff7812 */ /* 0x000fe4000780c0ff */
[----:B0-----:R-:W-:Y:S02]  /*107f50*/  PRMT R2, R37, 0x7773, RZ ;  /* 0x0000777325027816 */ /* 0x001fe400000000ff */
[----:B------:R-:W3:Y:S04]  /*107f60*/  LDL.LU R37, [R1+0x1a4] ;  /* 0x0001a40001257983 */ /* 0x000ee80000300800 */
[----:B------:R-:W3:Y:S04]  /*107f70*/  LDL.LU.64 R6, [R1+0x4240] ;  /* 0x0042400001067983 */ /* 0x000ee80000300a00 */
[----:B----4-:R0:W-:Y:S04]  /*107f80*/  @P5 STG.E.U8 desc[UR4][R26.64], R2 ;  /* 0x000000021a005986 */ /* 0x0101e8000c101104 */
[----:B------:R-:W4:Y:S04]  /*107f90*/  LDL.LU.64 R4, [R1+0x4248] ;  /* 0x0042480001047983 */ /* 0x000f280000300a00 */
[----:B0-----:R-:W4:Y:S01]  /*107fa0*/  LDL.LU.64 R26, [R1+0x4250] ;  /* 0x00425000011a7983 */ /* 0x001f220000300a00 */
[----:B------:R-:W-:-:S05]  /*107fb0*/  PRMT R2, R36, 0x7770, RZ ;  /* 0x0000777024027816 */ /* 0x000fca00000000ff */
[----:B------:R0:W-:Y:S02]  /*107fc0*/  @P6 STG.E.U8 desc[UR4][R30.64], R2 ;  /* 0x000000021e006986 */ /* 0x0001e4000c101104 */
[----:B0-----:R-:W-:Y:S02]  /*107fd0*/  PRMT R2, R36, 0x7771, RZ ;  /* 0x0000777124027816 */ /* 0x001fe400000000ff */
[----:B------:R-:W4:Y:S04]  /*107fe0*/  LDL.LU.64 R30, [R1+0x4258] ;  /* 0x00425800011e7983 */ /* 0x000f280000300a00 */
[----:B------:R0:W-:Y:S01]  /*107ff0*/  @P0 STG.E.U8 desc[UR4][R28.64], R2 ;  /* 0x000000021c000986 */ /* 0x0001e2000c101104 */
[----:B------:R-:W-:Y:S02]  /*108000*/  LOP3.LUT P0, RZ, R50, 0x40000000, RZ, 0xc0, !PT ;  /* 0x4000000032ff7812 */ /* 0x000fe4000780c0ff */
[----:B0-----:R-:W-:Y:S01]  /*108010*/  PRMT R2, R36, 0x7772, RZ ;  /* 0x0000777224027816 */ /* 0x001fe200000000ff */
[----:B------:R-:W4:Y:S10]  /*108020*/  LDL.LU.64 R28, [R1+0x4260] ;  /* 0x00426000011c7983 */ /* 0x000f340000300a00 */
[----:B------:R0:W-:Y:S04]  /*108030*/  @P0 STG.E.U8 desc[UR4][R32.64], R2 ;  /* 0x0000000220000986 */ /* 0x0001e8000c101104 */
[----:B0-----:R-:W4:Y:S01]  /*108040*/  LDL.LU.64 R32, [R1+0x4268] ;  /* 0x0042680001207983 */ /* 0x001f220000300a00 */
[----:B------:R-:W-:-:S02]  /*108050*/  LOP3.LUT P0, RZ, R50, 0x20000000, RZ, 0xc0, !PT ;  /* 0x2000000032ff7812 */ /* 0x000fc4000780c0ff */
[----:B------:R-:W-:-:S11]  /*108060*/  PRMT R2, R36, 0x7773, RZ ;  /* 0x0000777324027816 */ /* 0x000fd600000000ff */
[----:B--2---:R0:W-:Y:S01]  /*108070*/  @P0 STG.E.U8 desc[UR4][R38.64], R2 ;  /* 0x0000000226000986 */ /* 0x0041e2000c101104 */
[C---:B------:R-:W-:Y:S02]  /*108080*/  LOP3.LUT P0, RZ, R50.reuse, 0x10000000, RZ, 0xc0, !PT ;  /* 0x1000000032ff7812 */ /* 0x040fe4000780c0ff */
        /* <DEDUP_REMOVED lines=24> */
[----:B------:R-:W-:-:S03]  /*108210*/  LOP3.LUT P4, RZ, R35, 0x10000, RZ, 0xc0, !PT ;  /* 0x0001000023ff7812 */ /* 0x000fc6000788c0ff */
[----:B---3--:R0:W-:Y:S02]  /*108220*/  @P0 STG.E.U8 desc[UR4][R6.64], R2 ;  /* 0x0000000206000986 */ /* 0x0081e4000c101104 */
[----:B0-----:R-:W-:-:S05]  /*108230*/  PRMT R2, R34, 0x7773, RZ ;  /* 0x0000777322027816 */ /* 0x001fca00000000ff */
[----:B----4-:R0:W-:Y:S01]  /*108240*/  @P1 STG.E.U8 desc[UR4][R4.64], R2 ;  /* 0x0000000204001986 */ /* 0x0101e2000c101104 */
        /* <DEDUP_REMOVED lines=10> */
[----:B------:R-:W-:-:S03]  /*1082f0*/  LOP3.LUT P6, RZ, R35, 0x40000, RZ, 0xc0, !PT ;  /* 0x0004000023ff7812 */ /* 0x000fc600078cc0ff */
[----:B------:R-:W4:Y:S01]  /*108300*/  LDL.LU.64 R26, [R1+0x4280] ;  /* 0x00428000011a7983 */ /* 0x000f220000300a00 */
[----:B------:R-:W-:Y:S02]  /*108310*/  LOP3.LUT P4, RZ, R35, 0x80000, RZ, 0xc0, !PT ;  /* 0x0008000023ff7812 */ /* 0x000fe4000788c0ff */
[----:B--2---:R-:W-:-:S07]  /*108320*/  PRMT R2, R36, 0x7770, RZ ;  /* 0x0000777024027816 */ /* 0x004fce00000000ff */
[----:B------:R0:W-:Y:S04]  /*108330*/  @P6 STG.E.U8 desc[UR4][R38.64], R2 ;  /* 0x0000000226006986 */ /* 0x0001e8000c101104 */
[----:B0-----:R-:W2:Y:S04]  /*108340*/  LDL.LU.64 R38, [R1+0x4288] ;  /* 0x0042880001267983 */ /* 0x001ea80000300a00 */
[----:B------:R-:W2:Y:S04]  /*108350*/  LDL.LU.64 R30, [R1+0x4290] ;  /* 0x00429000011e7983 */ /* 0x000ea80000300a00 */
[----:B------:R-:W2:Y:S04]  /*108360*/  LDL.LU.64 R28, [R1+0x4298] ;  /* 0x00429800011c7983 */ /* 0x000ea80000300a00 */
[----:B------:R-:W2:Y:S01]  /*108370*/  LDL.LU R37, [R1+0x184] ;  /* 0x0001840001257983 */ /* 0x000ea20000300800 */
[----:B------:R-:W-:-:S03]  /*108380*/  PRMT R2, R36, 0x7771, RZ ;  /* 0x0000777124027816 */ /* 0x000fc600000000ff */
        /* <DEDUP_REMOVED lines=19> */
[----:B------:R-:W-:-:S07]  /*1084c0*/  LOP3.LUT R50, R50, 0xfffbffff, RZ, 0xc0, !PT ;  /* 0xfffbffff32327812 */ /* 0x000fce00078ec0ff */
        /* <DEDUP_REMOVED lines=35> */
[----:B------:R-:W-:Y:S02]  /*108700*/  LOP3.LUT P0, RZ, R50, 0x100000, RZ, 0xc0, !PT ;  /* 0x0010000032ff7812 */ /* 0x000fe4000780c0ff */
[C---:B0-----:R-:W-:Y:S01]  /*108710*/  PRMT R2, R37.reuse, 0x7772, RZ ;  /* 0x0000777225027816 */ /* 0x041fe200000000ff */
[----:B------:R-:W4:Y:S10]  /*108720*/  LDL.LU.64 R28, [R1+0x42f8] ;  /* 0x0042f800011c7983 */ /* 0x000f340000300a00 */
[----:B---3--:R0:W-:Y:S04]  /*108730*/  @P0 STG.E.U8 desc[UR4][R32.64], R2 ;  /* 0x0000000220000986 */ /* 0x0081e8000c101104 */
[----:B0-----:R-:W3:Y:S01]  /*108740*/  LDL.LU.64 R32, [R1+0x4300] ;  /* 0x0043000001207983 */ /* 0x001ee20000300a00 */
[----:B------:R-:W-:-:S03]  /*108750*/  PRMT R2, R37, 0x7773, RZ ;  /* 0x0000777325027816 */ /* 0x000fc600000000ff */
        /* <DEDUP_REMOVED lines=28> */
[----:B0-----:R-:W-:Y:S02]  /*108920*/  PRMT R2, R38, 0x7773, RZ ;  /* 0x0000777326027816 */ /* 0x001fe400000000ff */
[----:B------:R-:W-:Y:S01]  /*108930*/  LOP3.LUT P6, RZ, R34, 0x20, RZ, 0xc0, !PT ;  /* 0x0000002022ff7812 */ /* 0x000fe200078cc0ff */
        /* <DEDUP_REMOVED lines=10> */
[----:B------:R0:W-:Y:S04]  /*1089e0*/  @P6 STG.E.U8 desc[UR4][R36.64], R2 ;  /* 0x0000000224006986 */ /* 0x0001e8000c101104 */
[----:B------:R-:W4:Y:S04]  /*1089f0*/  LDL.LU.64 R26, [R1+0x4320] ;  /* 0x00432000011a7983 */ /* 0x000f280000300a00 */
[----:B0-----:R-:W2:Y:S04]  /*108a00*/  LDL.LU R36, [R1+0x1c8] ;  /* 0x0001c80001247983 */ /* 0x001ea80000300800 */
[----:B------:R-:W3:Y:S04]  /*108a10*/  LDL.LU.64 R30, [R1+0x4328] ;  /* 0x00432800011e7983 */ /* 0x000ee80000300a00 */
[----:B------:R-:W3:Y:S04]  /*108a20*/  LDL.LU.64 R28, [R1+0x4330] ;  /* 0x00433000011c7983 */ /* 0x000ee80000300a00 */
[----:B------:R-:W3:Y:S04]  /*108a30*/  LDL.LU.64 R32, [R1+0x4338] ;  /* 0x0043380001207983 */ /* 0x000ee80000300a00 */
[----:B------:R-:W3:Y:S01]  /*108a40*/  LDL.LU R37, [R1+0x1b8] ;  /* 0x0001b80001257983 */ /* 0x000ee20000300800 */
        /* <DEDUP_REMOVED lines=23> */
[----:B0-----:R-:W2:Y:S04]  /*108bc0*/  LDL.LU.64 R38, [R1+0x4340] ;  /* 0x0043400001267983 */ /* 0x001ea80000300a00 */
[----:B------:R-:W3:Y:S01]  /*108bd0*/  LDL.LU.64 R48, [R1+0x4348] ;  /* 0x0043480001307983 */ /* 0x000ee20000300a00 */
[----:B------:R-:W-:Y:S02]  /*108be0*/  @P0 LOP3.LUT R50, R50, 0x200, RZ, 0xfc, !PT ;  /* 0x0000020032320812 */ /* 0x000fe400078efcff */
[----:B------:R-:W-:Y:S01]  /*108bf0*/  LOP3.LUT P0, RZ, R34, 0x1000, RZ, 0xc0, !PT ;  /* 0x0000100022ff7812 */ /* 0x000fe2000780c0ff */
[----:B------:R-:W3:Y:S04]  /*108c00*/  LDL.LU R42, [R1+0x1a8] ;  /* 0x0001a800012a7983 */ /* 0x000ee80000300800 */
[----:B------:R-:W3:Y:S01]  /*108c10*/  LDL.LU.64 R46, [R1+0x4350] ;  /* 0x00435000012e7983 */ /* 0x000ee20000300a00 */
[----:B------:R-:W-:-:S03]  /*108c20*/  LOP3.LUT R50, R50, 0xfffffbff, RZ, 0xc0, !PT ;  /* 0xfffffbff32327812 */ /* 0x000fc600078ec0ff */
[----:B------:R-:W3:Y:S04]  /*108c30*/  LDL.LU.64 R60, [R1+0x4358] ;  /* 0x00435800013c7983 */ /* 0x000ee80000300a00 */
[----:B------:R-:W3:Y:S01]  /*108c40*/  LDL.LU.64 R44, [R1+0x4360] ;  /* 0x00436000012c7983 */ /* 0x000ee20000300a00 */
[----:B------:R-:W-:Y:S02]  /*108c50*/  LOP3.LUT P6, RZ, R34, 0x100, RZ, 0xc0, !PT ;  /* 0x0000010022ff7812 */ /* 0x000fe400078cc0ff */
[----:B------:R-:W-:Y:S01]  /*108c60*/  PRMT R2, R36, 0x7772, RZ ;  /* 0x0000777224027816 */ /* 0x000fe200000000ff */
[----:B------:R-:W3:Y:S04]  /*108c70*/  LDL.LU.64 R40, [R1+0x4368] ;  /* 0x0043680001287983 */ /* 0x000ee80000300a00 */
[----:B------:R-:W3:Y:S04]  /*108c80*/  LDL.LU R35, [R1+0x198] ;  /* 0x0001980001237983 */ /* 0x000ee80000300800 */
[----:B------:R-:W3:Y:S04]  /*108c90*/  LDL.LU.64 R6, [R1+0x4370] ;  /* 0x0043700001067983 */ /* 0x000ee80000300a00 */
[----:B------:R-:W3:Y:S01]  /*108ca0*/  LDL.LU.64 R4, [R1+0x4378] ;  /* 0x0043780001047983 */ /* 0x000ee20000300a00 */
[----:B------:R-:W-:-:S02]  /*108cb0*/  @P0 LOP3.LUT R50, R50, 0x400, RZ, 0xfc, !PT ;  /* 0x0000040032320812 */ /* 0x000fc400078efcff */
        /* <DEDUP_REMOVED lines=70> */
[----:B------:R-:W4:Y:S01]  /*109120*/  LDL.LU R59, [R1+0x1ec] ;  /* 0x0001ec00013b7983 */ /* 0x000f220000300800 */
        /* <DEDUP_REMOVED lines=20> */
[----:B------:R-:W2:Y:S04]  /*109270*/  LDL.LU.64 R48, [R1+0x43d8] ;  /* 0x0043d80001307983 */ /* 0x000ea80000300a00 */
[----:B------:R-:W2:Y:S01]  /*109280*/  LDL.LU.64 R46, [R1+0x43e0] ;  /* 0x0043e000012e7983 */ /* 0x000ea20000300a00 */
[----:B---3--:R-:W-:-:S05]  /*109290*/  PRMT R2, R35, 0x7770, RZ ;  /* 0x0000777023027816 */ /* 0x008fca00000000ff */
[----:B------:R0:W-:Y:S01]  /*1092a0*/  @P5 STG.E.U8 desc[UR4][R26.64], R2 ;  /* 0x000000021a005986 */ /* 0x0001e2000c101104 */
[----:B------:R-:W-:Y:S02]  /*1092b0*/  @P0 LOP3.LUT R50, R50, 0x1, RZ, 0xfc, !PT ;  /* 0x0000000132320812 */ /* 0x000fe400078efcff */
[----:B------:R-:W-:Y:S01]  /*1092c0*/  LOP3.LUT P0, RZ, R34, 0x80000000, RZ, 0xc0, !PT ;  /* 0x8000000022ff7812 */ /* 0x000fe2000780c0ff */
[----:B0-----:R-:W3:Y:S04]  /*1092d0*/  LDL.LU R26, [R1+0x1dc] ;  /* 0x0001dc00011a7983 */ /* 0x001ee80000300800 */
[----:B------:R-:W3:Y:S04]  /*1092e0*/  LDL.LU.64 R60, [R1+0x43e8] ;  /* 0x0043e800013c7983 */ /* 0x000ee80000300a00 */
[----:B------:R-:W3:Y:S01]  /*1092f0*/  LDL.LU.64 R44, [R1+0x43f0] ;  /* 0x0043f000012c7983 */ /* 0x000ee20000300a00 */
[----:B------:R-:W-:-:S03]  /*109300*/  LOP3.LUT R50, R50, 0xfffffffd, RZ, 0xc0, !PT ;  /* 0xfffffffd32327812 */ /* 0x000fc600078ec0ff */
[----:B------:R-:W3:Y:S04]  /*109310*/  LDL.LU.64 R42, [R1+0x43f8] ;  /* 0x0043f800012a7983 */ /* 0x000ee80000300a00 */
[----:B------:R-:W3:Y:S01]  /*109320*/  LDL.LU.64 R40, [R1+0x4400] ;  /* 0x0044000001287983 */ /* 0x000ee20000300a00 */
[----:B------:R-:W-:Y:S02]  /*109330*/  LOP3.LUT P6, RZ, R34, 0x8000000, RZ, 0xc0, !PT ;  /* 0x0800000022ff7812 */ /* 0x000fe400078cc0ff */
[----:B------:R-:W-:Y:S02]  /*109340*/  @P0 LOP3.LUT R50, R50, 0x2, RZ, 0xfc, !PT ;  /* 0x0000000232320812 */ /* 0x000fe400078efcff */
[----:B------:R-:W-:Y:S02]  /*109350*/  LOP3.LUT P0, RZ, R34, 0x40000000, RZ, 0xc0, !PT ;  /* 0x4000000022ff7812 */ /* 0x000fe4000780c0ff */
[----:B------:R-:W-:Y:S01]  /*109360*/  PRMT R2, R35, 0x7771, RZ ;  /* 0x0000777123027816 */ /* 0x000fe200000000ff */
[----:B------:R-:W3:Y:S01]  /*109370*/  LDL.LU R36, [R1+0x1cc] ;  /* 0x0001cc0001247983 */ /* 0x000ee20000300800 */
[----:B------:R-:W-:-:S03]  /*109380*/  LOP3.LUT R50, R50, 0xfffffffb, RZ, 0xc0, !PT ;  /* 0xfffffffb32327812 */ /* 0x000fc600078ec0ff */
[----:B------:R-:W3:Y:S04]  /*109390*/  LDL.LU.64 R6, [R1+0x4408] ;  /* 0x0044080001067983 */ /* 0x000ee80000300a00 */
[----:B------:R-:W3:Y:S02]  /*1093a0*/  LDL.LU.64 R4, [R1+0x4410] ;  /* 0x0044100001047983 */ /* 0x000ee40000300a00 */
[----:B------:R-:W-:Y:S02]  /*1093b0*/  @P0 LOP3.LUT R50, R50, 0x4, RZ, 0xfc, !PT ;  /* 0x0000000432320812 */ /* 0x000fe400078efcff */
[----:B------:R-:W-:Y:S02]  /*1093c0*/  LOP3.LUT P0, RZ, R34, 0x20000000, RZ, 0xc0, !PT ;  /* 0x2000000022ff7812 */ /* 0x000fe4000780c0ff */
[----:B------:R-:W-:Y:S01]  /*1093d0*/  LOP3.LUT R50, R50, 0xfffffff7, RZ, 0xc0, !PT ;  /* 0xfffffff732327812 */ /* 0x000fe200078ec0ff */
[----:B----4-:R0:W-:Y:S10]  /*1093e0*/  @P6 STG.E.U8 desc[UR4][R30.64], R2 ;  /* 0x000000021e006986 */ /* 0x0101f4000c101104 */
[----:B------:R-:W-:-:S02]  /*1093f0*/  @P0 LOP3.LUT R50, R50, 0x8, RZ, 0xfc, !PT ;  /* 0x0000000832320812 */ /* 0x000fc400078efcff */
[----:B------:R-:W-:Y:S02]  /*109400*/  LOP3.LUT P0, RZ, R34, 0x10000000, RZ, 0xc0, !PT ;  /* 0x1000000022ff7812 */ /* 0x000fe4000780c0ff */
[----:B0-----:R-:W-:Y:S01]  /*109410*/  PRMT R2, R35, 0x7772, RZ ;  /* 0x0000777223027816 */ /* 0x001fe200000000ff */
[----:B------:R-:W4:Y:S10]  /*109420*/  LDL.LU.64 R30, [R1+0x4418] ;  /* 0x00441800011e7983 */ /* 0x000f340000300a00 */
[----:B------:R0:W-:Y:S01]  /*109430*/  @P0 STG.E.U8 desc[UR4][R28.64], R2 ;  /* 0x000000021c000986 */ /* 0x0001e2000c101104 */
[----:B------:R-:W-:-:S02]  /*109440*/  LOP3.LUT P0, RZ, R50, 0x8, RZ, 0xc0, !PT ;  /* 0x0000000832ff7812 */ /* 0x000fc4000780c0ff */
[----:B0-----:R-:W-:Y:S01]  /*109450*/  PRMT R2, R35, 0x7773, RZ ;  /* 0x0000777323027816 */ /* 0x001fe200000000ff */
[----:B------:R-:W4:Y:S04]  /*109460*/  LDL.LU.64 R28, [R1+0x4420] ;  /* 0x00442000011c7983 */ /* 0x000f280000300a00 */
[----:B------:R-:W4:Y:S04]  /*109470*/  LDL.LU R27, [R1+0x1bc] ;  /* 0x0001bc00011b7983 */ /* 0x000f280000300800 */
[----:B------:R-:W4:Y:S04]  /*109480*/  LDL.LU.64 R34, [R1+0x4428] ;  /* 0x0044280001227983 */ /* 0x000f280000300a00 */
        /* <DEDUP_REMOVED lines=36> */
[----:B------:R-:W3:Y:S04]  /*1096d0*/  LDL.LU.64 R4, [R1+0x4440] ;  /* 0x0044400001047983 */ /* 0x000ee80000300a00 */
        /* <DEDUP_REMOVED lines=17> */
[C---:B------:R-:W-:Y:S02]  /*1097f0*/  LOP3.LUT P4, RZ, R37.reuse, 0x1000, RZ, 0xc0, !PT ;  /* 0x0000100025ff7812 */ /* 0x040fe4000788c0ff */
[----:B------:R-:W-:Y:S02]  /*109800*/  LOP3.LUT P5, RZ, R37, 0x2000, RZ, 0xc0, !PT ;  /* 0x0000200025ff7812 */ /* 0x000fe400078ac0ff */
[----:B------:R-:W-:Y:S01]  /*109810*/  PRMT R2, R27, 0x7772, RZ ;  /* 0x000077721b027816 */ /* 0x000fe200000000ff */
[----:B------:R-:W4:Y:S04]  /*109820*/  LDL.LU R26, [R1+0x19c] ;  /* 0x00019c00011a7983 */ /* 0x000f280000300800 */
        /* <DEDUP_REMOVED lines=17> */
[----:B------:R-:W-:Y:S01]  /*109940*/  LOP3.LUT P0, RZ, R37, 0x40000, RZ, 0xc0, !PT ;  /* 0x0004000025ff7812 */ /* 0x000fe2000780c0ff */
[----:B---3--:R0:W-:Y:S02]  /*109950*/  @P4 STG.E.U8 desc[UR4][R4.64], R2 ;  /* 0x0000000204004986 */ /* 0x0081e4000c101104 */
[----:B0-----:R-:W-:Y:S02]  /*109960*/  PRMT R2, R27, 0x7773, RZ ;  /* 0x000077731b027816 */ /* 0x001fe400000000ff */
[----:B------:R-:W-:-:S08]  /*109970*/  LOP3.LUT R51, R51, 0xfeffffff, RZ, 0xc0, !PT ;  /* 0xfeffffff33337812 */ /* 0x000fd000078ec0ff */
        /* <DEDUP_REMOVED lines=12> */
[----:B------:R-:W3:Y:S01]  /*109a40*/  LDL.LU.64 R60, [R1+0x4488] ;  /* 0x00448800013c7983 */ /* 0x000ee20000300a00 */
[----:B----4-:R-:W-:-:S05]  /*109a50*/  PRMT R2, R36, 0x7770, RZ ;  /* 0x0000777024027816 */ /* 0x010fca00000000ff */
[----:B------:R0:W-:Y:S04]  /*109a60*/  @P6 STG.E.U8 desc[UR4][R34.64], R2 ;  /* 0x0000000222006986 */ /* 0x0001e8000c101104 */
[----:B0-----:R-:W4:Y:S04]  /*109a70*/  LDL.LU R34, [R1+0x18c] ;  /* 0x00018c0001227983 */ /* 0x001f280000300800 */
[----:B------:R-:W4:Y:S04]  /*109a80*/  LDL.LU.64 R44, [R1+0x4490] ;  /* 0x00449000012c7983 */ /* 0x000f280000300a00 */
[----:B------:R-:W4:Y:S01]  /*109a90*/  LDL.LU.64 R42, [R1+0x4498] ;  /* 0x00449800012a7983 */ /* 0x000f220000300a00 */
[----:B------:R-:W-:-:S03]  /*109aa0*/  PRMT R2, R36, 0x7771, RZ ;  /* 0x0000777124027816 */ /* 0x000fc600000000ff */
[----:B------:R-:W4:Y:S04]  /*109ab0*/  LDL.LU.64 R40, [R1+0x44a0] ;  /* 0x0044a00001287983 */ /* 0x000f280000300a00 */
[----:B------:R-:W4:Y:S04]  /*109ac0*/  LDL.LU R35, [R1+0x170] ;  /* 0x0001700001237983 */ /* 0x000f280000300800 */
[----:B------:R-:W4:Y:S04]  /*109ad0*/  LDL.LU.64 R6, [R1+0x44a8] ;  /* 0x0044a80001067983 */ /* 0x000f280000300a00 */
[----:B------:R-:W4:Y:S04]  /*109ae0*/  LDL.LU.64 R4, [R1+0x44b0] ;  /* 0x0044b00001047983 */ /* 0x000f280000300a00 */
        /* <DEDUP_REMOVED lines=63> */
[----:B------:R-:W-:Y:S01]  /*109ee0*/  LOP3.LUT P0, RZ, R27, 0x400, RZ, 0xc0, !PT ;  /* 0x000004001bff7812 */ /* 0x000fe2000780c0ff */
[----:B---3--:R0:W-:Y:S04]  /*109ef0*/  @P4 STG.E.U8 desc[UR4][R32.64], R2 ;  /* 0x0000000220004986 */ /* 0x0081e8000c101104 */
[----:B0-----:R-:W3:Y:S01]  /*109f00*/  LDL.LU.64 R32, [R1+0x4500] ;  /* 0x0045000001207983 */ /* 0x001ee20000300a00 */
[----:B------:R-:W-:-:S03]  /*109f10*/  LOP3.LUT R51, R51, 0xfffffbff, RZ, 0xc0, !PT ;  /* 0xfffffbff33337812 */ /* 0x000fc600078ec0ff */
[----:B------:R-:W3:Y:S04]  /*109f20*/  LDL.LU R26, [R1+0x140] ;  /* 0x00014000011a7983 */ /* 0x000ee80000300800 */
[----:B------:R-:W3:Y:S04]  /*109f30*/  LDL.LU.64 R48, [R1+0x4508] ;  /* 0x0045080001307983 */ /* 0x000ee80000300a00 */
[----:B------:R-:W3:Y:S01]  /*109f40*/  LDL.LU.64 R46, [R1+0x4510] ;  /* 0x00451000012e7983 */ /* 0x000ee20000300a00 */
[----:B------:R-:W-:Y:S02]  /*109f50*/  @P0 LOP3.LUT R51, R51, 0x400, RZ, 0xfc, !PT ;  /* 0x0000040033330812 */ /* 0x000fe400078efcff */
[----:B------:R-:W-:Y:S01]  /*109f60*/  LOP3.LUT P0, RZ, R27, 0x200, RZ, 0xc0, !PT ;  /* 0x000002001bff7812 */ /* 0x000fe2000780c0ff */
[----:B------:R-:W3:Y:S04]  /*109f70*/  LDL.LU.64 R60, [R1+0x4518] ;  /* 0x00451800013c7983 */ /* 0x000ee80000300a00 */
[----:B------:R-:W3:Y:S01]  /*109f80*/  LDL.LU.64 R44, [R1+0x4520] ;  /* 0x00452000012c7983 */ /* 0x000ee20000300a00 */
[----:B------:R-:W-:-:S02]  /*109f90*/  LOP3.LUT R51, R51, 0xfffff7ff, RZ, 0xc0, !PT ;  /* 0xfffff7ff33337812 */ /* 0x000fc400078ec0ff */
[C---:B------:R-:W-:Y:S02]  /*109fa0*/  LOP3.LUT P5, RZ, R27.reuse, 0x1, RZ, 0xc0, !PT ;  /* 0x000000011bff7812 */ /* 0x040fe400078ac0ff */
[----:B------:R-:W-:Y:S02]  /*109fb0*/  LOP3.LUT P6, RZ, R27, 0x2, RZ, 0xc0, !PT ;  /* 0x000000021bff7812 */ /* 0x000fe400078cc0ff */
[----:B------:R-:W-:Y:S01]  /*109fc0*/  PRMT R2, R36, 0x7772, RZ ;  /* 0x0000777224027816 */ /* 0x000fe200000000ff */
        /* <DEDUP_REMOVED lines=22> */
[----:B------:R-:W-:Y:S01]  /*10a130*/  LOP3.LUT P0, RZ, R27, 0x4, RZ, 0xc0, !PT ;  /* 0x000000041bff7812 */ /* 0x000fe2000780c0ff */
[----:B--2---:R0:W-:Y:S04]  /*10a140*/  @P6 STG.E.U8 desc[UR4][R38.64], R2 ;  /* 0x0000000226006986 */ /* 0x0041e8000c101104 */
[----:B0-----:R-:W2:Y:S04]  /*10a150*/  LDL.LU R38, [R1+0x130] ;  /* 0x0001300001267983 */ /* 0x001ea80000300800 */
[----:B------:R-:W4:Y:S01]  /*10a160*/  LDL.LU.64 R40, [R1+0x4530] ;  /* 0x0045300001287983 */ /* 0x000f220000300a00 */
[----:B------:R-:W-:-:S03]  /*10a170*/  PRMT R2, R37, 0x7770, RZ ;  /* 0x0000777025027816 */ /* 0x000fc600000000ff */
[----:B------:R-:W4:Y:S04]  /*10a180*/  LDL.LU.64 R6, [R1+0x4538] ;  /* 0x0045380001067983 */ /* 0x000f280000300a00 */
[----:B------:R-:W4:Y:S04]  /*10a190*/  LDL.LU R39, [R1+0x120] ;  /* 0x0001200001277983 */ /* 0x000f280000300800 */
[----:B------:R0:W-:Y:S01]  /*10a1a0*/  @P0 STG.E.U8 desc[UR4][R28.64], R2 ;  /* 0x000000021c000986 */ /* 0x0001e2000c101104 */
[----:B------:R-:W-:-:S03]  /*10a1b0*/  LOP3.LUT P0, RZ, R51, 0x20000, RZ, 0xc0, !PT ;  /* 0x0002000033ff7812 */ /* 0x000fc6000780c0ff */
[----:B------:R-:W4:Y:S04]  /*10a1c0*/  LDL.LU.64 R4, [R1+0x4540] ;  /* 0x0045400001047983 */ /* 0x000f280000300a00 */
[----:B------:R-:W4:Y:S01]  /*10a1d0*/  LDL.LU.64 R30, [R1+0x4548] ;  /* 0x00454800011e7983 */ /* 0x000f220000300a00 */
[----:B0-----:R-:W-:-:S03]  /*10a1e0*/  PRMT R2, R37, 0x7771, RZ ;  /* 0x0000777125027816 */ /* 0x001fc600000000ff */
[----:B------:R-:W4:Y:S04]  /*10a1f0*/  LDL.LU.64 R28, [R1+0x4550] ;  /* 0x00455000011c7983 */ /* 0x000f280000300a00 */
        /* <DEDUP_REMOVED lines=25> */
[----:B------:R-:W-:Y:S02]  /*10a390*/  LOP3.LUT P3, RZ, R27, 0x4000, RZ, 0xc0, !PT ;  /* 0x000040001bff7812 */ /* 0x000fe4000786c0ff */
[----:B--2---:R-:W-:-:S05]  /*10a3a0*/  PRMT R2, R38, 0x7770, RZ ;  /* 0x0000777026027816 */ /* 0x004fca00000000ff */
[----:B----4-:R0:W-:Y:S01]  /*10a3b0*/  @P0 STG.E.U8 desc[UR4][R40.64], R2 ;  /* 0x0000000228000986 */ /* 0x0101e2000c101104 */
[----:B------:R-:W-:Y:S02]  /*10a3c0*/  LOP3.LUT P0, RZ, R51, 0x200, RZ, 0xc0, !PT ;  /* 0x0000020033ff7812 */ /* 0x000fe4000780c0ff */
[----:B0-----:R-:W-:-:S11]  /*10a3d0*/  PRMT R2, R38, 0x7771, RZ ;  /* 0x0000777126027816 */ /* 0x001fd600000000ff */
[----:B------:R0:W-:Y:S01]  /*10a3e0*/  @P0 STG.E.U8 desc[UR4][R6.64], R2 ;  /* 0x0000000206000986 */ /* 0x0001e2000c101104 */
[----:B------:R-:W-:Y:S02]  /*10a3f0*/  LOP3.LUT P4, RZ, R27, 0x8000, RZ, 0xc0, !PT ;  /* 0x000080001bff7812 */ /* 0x000fe4000788c0ff */
[----:B0-----:R-:W-:-:S05]  /*10a400*/  PRMT R2, R38, 0x7772, RZ ;  /* 0x0000777226027816 */ /* 0x001fca00000000ff */
[----:B------:R0:W-:Y:S01]  /*10a410*/  @P1 STG.E.U8 desc[UR4][R4.64], R2 ;  /* 0x0000000204001986 */ /* 0x0001e2000c101104 */
        /* <DEDUP_REMOVED lines=9> */
[----:B---3--:R0:W-:Y:S02]  /*10a4b0*/  @P5 STG.E.U8 desc[UR4][R32.64], R2 ;  /* 0x0000000220005986 */ /* 0x0081e4000c101104 */
[----:B0-----:R-:W-:-:S05]  /*10a4c0*/  PRMT R2, R39, 0x7773, RZ ;  /* 0x0000777327027816 */ /* 0x001fca00000000ff */
[----:B------:R0:W-:Y:S04]  /*10a4d0*/  @P6 STG.E.U8 desc[UR4][R36.64], R2 ;  /* 0x0000000224006986 */ /* 0x0001e8000c101104 */
        /* <DEDUP_REMOVED lines=8> */
[----:B------:R-:W-:Y:S02]  /*10a560*/  LOP3.LUT R51, R51, 0xfffffffe, RZ, 0xc0, !PT ;  /* 0xfffffffe33337812 */ /* 0x000fe400078ec0ff */
[----:B------:R-:W-:Y:S01]  /*10a570*/  LOP3.LUT P4, RZ, R27, 0x40000, RZ, 0xc0, !PT ;  /* 0x000400001bff7812 */ /* 0x000fe2000788c0ff */
[----:B------:R-:W3:Y:S08]  /*10a580*/  LDL.LU R39, [R1+0x368] ;  /* 0x0003680001277983 */ /* 0x000ef00000300800 */
        /* <DEDUP_REMOVED lines=29> */
[----:B--2---:R-:W-:-:S05]  /*10a760*/  PRMT R2, R38, 0x7770, RZ ;  /* 0x0000777026027816 */ /* 0x004fca00000000ff */
[----:B------:R0:W-:Y:S04]  /*10a770*/  @P4 STG.E.U8 desc[UR4][R36.64], R2 ;  /* 0x0000000224004986 */ /* 0x0001e8000c101104 */
[----:B0-----:R-:W2:Y:S04]  /*10a780*/  LDL.LU.64 R36, [R1+0x4598] ;  /* 0x0045980001247983 */ /* 0x001ea80000300a00 */
        /* <DEDUP_REMOVED lines=15> */
[----:B------:R-:W3:Y:S04]  /*10a880*/  LDL.LU.64 R30, [R1+0x45e0] ;  /* 0x0045e000011e7983 */ /* 0x000ee80000300a00 */
[----:B------:R0:W-:Y:S01]  /*10a890*/  @P0 STG.E.U8 desc[UR4][R34.64], R2 ;  /* 0x0000000222000986 */ /* 0x0001e2000c101104 */
[----:B------:R-:W-:-:S03]  /*10a8a0*/  LOP3.LUT P0, RZ, R51, 0x100, RZ, 0xc0, !PT ;  /* 0x0000010033ff7812 */ /* 0x000fc6000780c0ff */
[----:B------:R-:W3:Y:S04]  /*10a8b0*/  LDL.LU.64 R28, [R1+0x45e8] ;  /* 0x0045e800011c7983 */ /* 0x000ee80000300a00 */
[----:B------:R-:W3:Y:S01]  /*10a8c0*/  LDL.LU R4, [R1+0x154] ;  /* 0x0001540001047983 */ /* 0x000ee20000300800 */
[----:B0-----:R-:W-:-:S03]  /*10a8d0*/  PRMT R2, R59, 0x7770, RZ ;  /* 0x000077703b027816 */ /* 0x001fc600000000ff */
[----:B------:R-:W3:Y:S04]  /*10a8e0*/  LDL.LU.64 R34, [R1+0x45f0] ;  /* 0x0045f00001227983 */ /* 0x000ee80000300a00 */
[----:B------:R0:W-:Y:S04]  /*10a8f0*/  @P0 STG.E.U8 desc[UR4][R32.64], R2 ;  /* 0x0000000220000986 */ /* 0x0001e8000c101104 */
[----:B0-----:R-:W3:Y:S01]  /*10a900*/  LDL.LU.64 R32, [R1+0x45f8] ;  /* 0x0045f80001207983 */ /* 0x001ee20000300a00 */
[----:B------:R-:W-:Y:S02]  /*10a910*/  LOP3.LUT P0, RZ, R51, 0x80, RZ, 0xc0, !PT ;  /* 0x0000008033ff7812 */ /* 0x000fe4000780c0ff */
[----:B------:R-:W-:-:S02]  /*10a920*/  PRMT R2, R59, 0x7771, RZ ;  /* 0x000077713b027816 */ /* 0x000fc400000000ff */
[C---:B------:R-:W-:Y:S02]  /*10a930*/  LOP3.LUT P2, RZ, R39.reuse, 0x1, RZ, 0xc0, !PT ;  /* 0x0000000127ff7812 */ /* 0x040fe4000784c0ff */
[C---:B------:R-:W-:Y:S02]  /*10a940*/  LOP3.LUT P3, RZ, R39.reuse, 0x2, RZ, 0xc0, !PT ;  /* 0x0000000227ff7812 */ /* 0x040fe4000786c0ff */
[C---:B------:R-:W-:Y:S02]  /*10a950*/  LOP3.LUT P4, RZ, R39.reuse, 0x4, RZ, 0xc0, !PT ;  /* 0x0000000427ff7812 */ /* 0x040fe4000788c0ff */
[----:B------:R-:W-:-:S03]  /*10a960*/  LOP3.LUT P5, RZ, R39, 0x8, RZ, 0xc0, !PT ;  /* 0x0000000827ff7812 */ /* 0x000fc600078ac0ff */
[----:B--2---:R0:W-:Y:S01]  /*10a970*/  @P0 STG.E.U8 desc[UR4][R36.64], R2 ;  /* 0x0000000224000986 */ /* 0x0041e2000c101104 */
[----:B------:R-:W-:Y:S02]  /*10a980*/  LOP3.LUT P0, RZ, R51, 0x40, RZ, 0xc0, !PT ;  /* 0x0000004033ff7812 */ /* 0x000fe4000780c0ff */
[----:B0-----:R-:W-:Y:S01]  /*10a990*/  PRMT R2, R59, 0x7772, RZ ;  /* 0x000077723b027816 */ /* 0x001fe200000000ff */
[----:B------:R-:W2:Y:S10]  /*10a9a0*/  LDL.LU.64 R36, [R1+0x4600] ;  /* 0x0046000001247983 */ /* 0x000eb40000300a00 */
        /* <DEDUP_REMOVED lines=29> */
[----:B------:R0:W-:Y:S04]  /*10ab80*/  @P5 STG.E.U8 desc[UR4][R32.64], R2 ;  /* 0x0000000220005986 */ /* 0x0001e8000c101104 */
[----:B0-----:R-:W4:Y:S04]  /*10ab90*/  LDL.LU.64 R32, [R1+0x4610] ;  /* 0x0046100001207983 */ /* 0x001f280000300a00 */
[----:B------:R-:W4:Y:S04]  /*10aba0*/  LDL.LU.64 R30, [R1+0x4618] ;  /* 0x00461800011e7983 */ /* 0x000f280000300a00 */
[----:B------:R-:W4:Y:S04]  /*10abb0*/  LDL.LU.64 R28, [R1+0x4628] ;  /* 0x00462800011c7983 */ /* 0x000f280000300a00 */
[----:B------:R-:W4:Y:S01]  /*10abc0*/  LDL.LU R38, [R1+0x144] ;  /* 0x0001440001267983 */ /* 0x000f220000300800 */
[----:B------:R-:W-:-:S03]  /*10abd0*/  LOP3.LUT P6, RZ, R39, 0x10, RZ, 0xc0, !PT ;  /* 0x0000001027ff7812 */ /* 0x000fc600078cc0ff */
[----:B------:R-:W4:Y:S01]  /*10abe0*/  LDL.LU.64 R34, [R1+0x4638] ;  /* 0x0046380001227983 */ /* 0x000f220000300a00 */
[----:B------:R-:W-:Y:S02]  /*10abf0*/  PRMT R2, R4, 0x7772, RZ ;  /* 0x0000777204027816 */ /* 0x000fe400000000ff */
[C---:B------:R-:W-:Y:S02]  /*10ac00*/  LOP3.LUT P4, RZ, R39.reuse, 0x20, RZ, 0xc0, !PT ;  /* 0x0000002027ff7812 */ /* 0x040fe4000788c0ff */
[----:B------:R-:W-:-:S05]  /*10ac10*/  LOP3.LUT P5, RZ, R39, 0x40, RZ, 0xc0, !PT ;  /* 0x0000004027ff7812 */ /* 0x000fca00078ac0ff */
[----:B--2---:R0:W-:Y:S04]  /*10ac20*/  @P6 STG.E.U8 desc[UR4][R36.64], R2 ;  /* 0x0000000224006986 */ /* 0x0041e8000c101104 */
[----:B0-----:R-:W2:Y:S04]  /*10ac30*/  LDL.LU.64 R36, [R1+0x4650] ;  /* 0x0046500001247983 */ /* 0x001ea80000300a00 */
[----:B------:R-:W2:Y:S01]  /*10ac40*/  LDL.LU R41, [R1+0x134] ;  /* 0x0001340001297983 */ /* 0x000ea20000300800 */
[----:B------:R-:W-:-:S05]  /*10ac50*/  PRMT R2, R4, 0x7773, RZ ;  /* 0x0000777304027816 */ /* 0x000fca00000000ff */
[----:B---3--:R4:W-:Y:S02]  /*10ac60*/  @P4 STG.E.U8 desc[UR4][R26.64], R2 ;  /* 0x000000021a004986 */ /* 0x0089e4000c101104 */
[----:B----4-:R-:W-:-:S05]  /*10ac70*/  PRMT R2, R38, 0x7770, RZ ;  /* 0x0000777026027816 */ /* 0x010fca00000000ff */
[----:B------:R0:W-:Y:S04]  /*10ac80*/  @P5 STG.E.U8 desc[UR4][R32.64], R2 ;  /* 0x0000000220005986 */ /* 0x0001e8000c101104 */
[----:B0-----:R-:W3:Y:S01]  /*10ac90*/  LDL.LU.64 R32, [R1+0x4668] ;  /* 0x0046680001207983 */ /* 0x001ee20000300a00 */
[C---:B------:R-:W-:Y:S02]  /*10aca0*/  LOP3.LUT P0, RZ, R39.reuse, 0x20000, RZ, 0xc0, !PT ;  /* 0x0002000027ff7812 */ /* 0x040fe4000780c0ff */
[----:B------:R-:W-:Y:S01]  /*10acb0*/  LOP3.LUT R52, R52, 0xff7fffff, RZ, 0xc0, !PT ;  /* 0xff7fffff34347812 */ /* 0x000fe200078ec0ff */
[----:B------:R-:W4:Y:S01]  /*10acc0*/  LDL.LU.64 R48, [R1+0x4680] ;  /* 0x0046800001307983 */ /* 0x000f220000300a00 */
[----:B------:R-:W-:-:S03]  /*10acd0*/  LOP3.LUT P6, RZ, R39, 0x80, RZ, 0xc0, !PT ;  /* 0x0000008027ff7812 */ /* 0x000fc600078cc0ff */
[----:B------:R-:W4:Y:S01]  /*10ace0*/  LDL.LU.64 R46, [R1+0x4690] ;  /* 0x00469000012e7983 */ /* 0x000f220000300a00 */
[----:B------:R-:W-:-:S03]  /*10acf0*/  PRMT R2, R38, 0x7771, RZ ;  /* 0x0000777126027816 */ /* 0x000fc600000000ff */
[----:B------:R-:W4:Y:S04]  /*10ad00*/  LDL.LU.64 R60, [R1+0x46a0] ;  /* 0x0046a000013c7983 */ /* 0x000f280000300a00 */
[----:B------:R-:W4:Y:S04]  /*10ad10*/  LDL.LU R40, [R1+0x124] ;  /* 0x0001240001287983 */ /* 0x000f280000300800 */
        /* <DEDUP_REMOVED lines=33> */
[----:B------:R-:W4:Y:S09]  /*10af30*/  LDL.LU R38, [R1+0x114] ;  /* 0x0001140001267983 */ /* 0x000f320000300800 */
[----:B------:R2:W-:Y:S01]  /*10af40*/  @P0 STG.E.U8 desc[UR4][R34.64], R2 ;  /* 0x0000000222000986 */ /* 0x0005e2000c101104 */
[----:B------:R-:W-:-:S03]  /*10af50*/  LOP3.LUT P0, RZ, R52, 0x40000000, RZ, 0xc0, !PT ;  /* 0x4000000034ff7812 */ /* 0x000fc6000780c0ff */
[----:B------:R-:W4:Y:S04]  /*10af60*/  LDL.LU.64 R6, [R1+0x46e8] ;  /* 0x0046e80001067983 */ /* 0x000f280000300a00 */
[----:B------:R-:W4:Y:S04]  /*10af70*/  LDL.LU.64 R4, [R1+0x4700] ;  /* 0x0047000001047983 */ /* 0x000f280000300a00 */
[----:B------:R-:W4:Y:S04]  /*10af80*/  LDL.LU.64 R26, [R1+0x4710] ;  /* 0x00471000011a7983 */ /* 0x000f280000300a00 */
[----:B------:R-:W4:Y:S04]  /*10af90*/  LDL.LU.64 R30, [R1+0x4720] ;  /* 0x00472000011e7983 */ /* 0x000f280000300a00 */
[----:B------:R-:W4:Y:S01]  /*10afa0*/  LDL.LU.64 R28, [R1+0x4738] ;  /* 0x00473800011c7983 */ /* 0x000f220000300a00 */
[----:B--2---:R-:W-:-:S03]  /*10afb0*/  PRMT R2, R41, 0x7770, RZ ;  /* 0x0000777029027816 */ /* 0x004fc600000000ff */
[----:B------:R-:W2:Y:S04]  /*10afc0*/  LDL.LU.64 R34, [R1+0x4748] ;  /* 0x0047480001227983 */ /* 0x000ea80000300a00 */
[----:B------:R0:W-:Y:S01]  /*10afd0*/  @P0 STG.E.U8 desc[UR4][R36.64], R2 ;  /* 0x0000000224000986 */ /* 0x0001e2000c101104 */
[C---:B------:R-:W-:Y:S02]  /*10afe0*/  LOP3.LUT P0, RZ, R52.reuse, 0x20000000, RZ, 0xc0, !PT ;  /* 0x2000000034ff7812 */ /* 0x040fe4000780c0ff */
[----:B0-----:R-:W-:Y:S01]  /*10aff0*/  PRMT R2, R41, 0x7771, RZ ;  /* 0x0000777129027816 */ /* 0x001fe200000000ff */
[----:B------:R-:W2:Y:S10]  /*10b000*/  LDL.LU R36, [R1+0x104] ;  /* 0x0001040001247983 */ /* 0x000eb40000300800 */
[----:B---3--:R0:W-:Y:S04]  /*10b010*/  @P0 STG.E.U8 desc[UR4][R32.64], R2 ;  /* 0x0000000220000986 */ /* 0x0081e8000c101104 */
[----:B0-----:R-:W3:Y:S04]  /*10b020*/  LDL.LU.64 R32, [R1+0x4758] ;  /* 0x0047580001207983 */ /* 0x001ee80000300a00 */
[----:B------:R-:W3:Y:S01]  /*10b030*/  LDL.LU R37, [R1+0x36c] ;  /* 0x00036c0001257983 */ /* 0x000ee20000300800 */
[----:B------:R-:W-:-:S02]  /*10b040*/  LOP3.LUT P0, RZ, R52, 0x10000000, RZ, 0xc0, !PT ;  /* 0x1000000034ff7812 */ /* 0x000fc4000780c0ff */
[----:B------:R-:W-:-:S11]  /*10b050*/  PRMT R2, R41, 0x7772, RZ ;  /* 0x0000777229027816 */ /* 0x000fd600000000ff */
        /* <DEDUP_REMOVED lines=15> */
[----:B------:R-:W-:Y:S02]  /*10b150*/  LOP3.LUT R52, R52, 0xffffbfff, RZ, 0xc0, !PT ;  /* 0xffffbfff34347812 */ /* 0x000fe400078ec0ff */
[----:B------:R-:W-:-:S07]  /*10b160*/  LOP3.LUT P1, RZ, R39, 0x40000, RZ, 0xc0, !PT ;  /* 0x0004000027ff7812 */ /* 0x000fce000782c0ff */
[----:B------:R0:W-:Y:S01]  /*10b170*/  @P0 STG.E.U8 desc[UR4][R6.64], R2 ;  /* 0x0000000206000986 */ /* 0x0001e2000c101104 */
[C---:B------:R-:W-:Y:S02]  /*10b180*/  LOP3.LUT P2, RZ, R39.reuse, 0x80000, RZ, 0xc0, !PT ;  /* 0x0008000027ff7812 */ /* 0x040fe4000784c0ff */
[----:B------:R-:W-:Y:S02]  /*10b190*/  LOP3.LUT P3, RZ, R39, 0x100000, RZ, 0xc0, !PT ;  /* 0x0010000027ff7812 */ /* 0x000fe4000786c0ff */
[----:B0-----:R-:W-:-:S05]  /*10b1a0*/  PRMT R2, R38, 0x7770, RZ ;  /* 0x0000777026027816 */ /* 0x001fca00000000ff */
[----:B------:R0:W-:Y:S01]  /*10b1b0*/  @P1 STG.E.U8 desc[UR4][R4.64], R2 ;  /* 0x0000000204001986 */ /* 0x0001e2000c101104 */
[C---:B------:R-:W-:Y:S02]  /*10b1c0*/  LOP3.LUT P4, RZ, R39.reuse, 0x200000, RZ, 0xc0, !PT ;  /* 0x0020000027ff7812 */ /* 0x040fe4000788c0ff */
[C---:B------:R-:W-:Y:S02]  /*10b1d0*/  LOP3.LUT P5, RZ, R39.reuse, 0x400000, RZ, 0xc0, !PT ;  /* 0x0040000027ff7812 */ /* 0x040fe400078ac0ff */
[----:B0-----:R-:W-:Y:S01]  /*10b1e0*/  PRMT R2, R38, 0x7771, RZ ;  /* 0x0000777126027816 */ /* 0x001fe200000000ff */
[----:B------:R-:W4:Y:S04]  /*10b1f0*/  LDL.LU.64 R4, [R1+0x47b8] ;  /* 0x0047b80001047983 */ /* 0x000f280000300a00 */
[----:B------:R0:W-:Y:S01]  /*10b200*/  @P2 STG.E.U8 desc[UR4][R26.64], R2 ;  /* 0x000000021a002986 */ /* 0x0001e2000c101104 */
[----:B------:R-:W-:-:S02]  /*10b210*/  LOP3.LUT P6, RZ, R39, 0x800000, RZ, 0xc0, !PT ;  /* 0x0080000027ff7812 */ /* 0x000fc400078cc0ff */
[C---:B0-----:R-:W-:Y:S01]  /*10b220*/  PRMT R2, R38.reuse, 0x7772, RZ ;  /* 0x0000777226027816 */ /* 0x041fe200000000ff */
[----:B------:R-:W4:Y:S04]  /*10b230*/  LDL.LU.64 R26, [R1+0x47d0] ;  /* 0x0047d000011a7983 */ /* 0x000f280000300a00 */
[----:B------:R0:W-:Y:S02]  /*10b240*/  @P3 STG.E.U8 desc[UR4][R30.64], R2 ;  /* 0x000000021e003986 */ /* 0x0001e4000c101104 */
[----:B0-----:R-:W-:Y:S02]  /*10b250*/  PRMT R2, R38, 0x7773, RZ ;  /* 0x0000777326027816 */ /* 0x001fe400000000ff */
[----:B------:R-:W4:Y:S04]  /*10b260*/  LDL.LU.64 R30, [R1+0x47e0] ;  /* 0x0047e000011e7983 */ /* 0x000f280000300a00 */
[----:B------:R2:W-:Y:S02]  /*10b270*/  @P4 STG.E.U8 desc[UR4][R28.64], R2 ;  /* 0x000000021c004986 */ /* 0x0005e4000c101104 */
[----:B--2---:R-:W-:-:S02]  /*10b280*/  PRMT R2, R36, 0x7770, RZ ;  /* 0x0000777024027816 */ /* 0x004fc400000000ff */
        /* <DEDUP_REMOVED lines=16> */
[----:B------:R0:W-:Y:S01]  /*10b390*/  @P5 STG.E.U8 desc[UR4][R34.64], R2 ;  /* 0x0000000222005986 */ /* 0x0001e2000c101104 */
[----:B------:R-:W-:Y:S02]  /*10b3a0*/  LOP3.LUT R52, R52, 0xfff7ffff, RZ, 0xc0, !PT ;  /* 0xfff7ffff34347812 */ /* 0x000fe400078ec0ff */
[----:B0-----:R-:W-:-:S09]  /*10b3b0*/  PRMT R2, R36, 0x7771, RZ ;  /* 0x0000777124027816 */ /* 0x001fd200000000ff */
[----:B------:R-:W-:Y:S02]  /*10b3c0*/  @P0 LOP3.LUT R52, R52, 0x80000, RZ, 0xfc, !PT ;  /* 0x0008000034340812 */ /* 0x000fe400078efcff */
[----:B------:R-:W-:Y:S01]  /*10b3d0*/  LOP3.LUT P0, RZ, R39, 0x40000000, RZ, 0xc0, !PT ;  /* 0x4000000027ff7812 */ /* 0x000fe2000780c0ff */
[----:B------:R-:W3:Y:S04]  /*10b3e0*/  LDL.LU.64 R34, [R1+0x4818] ;  /* 0x0048180001227983 */ /* 0x000ee80000300a00 */
[----:B------:R0:W-:Y:S01]  /*10b3f0*/  @P6 STG.E.U8 desc[UR4][R32.64], R2 ;  /* 0x0000000220006986 */ /* 0x0001e2000c101104 */
[----:B------:R-:W-:-:S03]  /*10b400*/  LOP3.LUT R52, R52, 0xffefffff, RZ, 0xc0, !PT ;  /* 0xffefffff34347812 */ /* 0x000fc600078ec0ff */
[----:B0-----:R-:W2:Y:S04]  /*10b410*/  LDL.LU R33, [R1+0x178] ;  /* 0x0001780001217983 */ /* 0x001ea80000300800 */
[----:B------:R-:W-:Y:S02]  /*10b420*/  @P0 LOP3.LUT R52, R52, 0x100000, RZ, 0xfc, !PT ;  /* 0x0010000034340812 */ /* 0x000fe400078efcff */
        /* <DEDUP_REMOVED lines=19> */
[----:B------:R0:W-:Y:S04]  /*10b560*/  @P5 STG.E.U8 desc[UR4][R26.64], R2 ;  /* 0x000000021a005986 */ /* 0x0001e8000c101104 */
[----:B0-----:R-:W4:Y:S04]  /*10b570*/  LDL.LU R26, [R1+0x158] ;  /* 0x00015800011a7983 */ /* 0x001f280000300800 */
[----:B------:R-:W4:Y:S04]  /*10b580*/  LDL.LU.64 R42, [R1+0x4878] ;  /* 0x00487800012a7983 */ /* 0x000f280000300a00 */
[----:B------:R-:W4:Y:S04]  /*10b590*/  LDL.LU.64 R40, [R1+0x4888] ;  /* 0x0048880001287983 */ /* 0x000f280000300a00 */
[----:B------:R-:W4:Y:S04]  /*10b5a0*/  LDL.LU R36, [R1+0x148] ;  /* 0x0001480001247983 */ /* 0x000f280000300800 */
[----:B------:R-:W4:Y:S04]  /*10b5b0*/  LDL.LU.64 R6, [R1+0x4898] ;  /* 0x0048980001067983 */ /* 0x000f280000300a00 */
[----:B------:R-:W4:Y:S01]  /*10b5c0*/  LDL.LU.64 R4, [R1+0x48a0] ;  /* 0x0048a00001047983 */ /* 0x000f220000300a00 */
        /* <DEDUP_REMOVED lines=8> */
[----:B---3--:R0:W-:Y:S01]  /*10b650*/  @P0 STG.E.U8 desc[UR4][R34.64], R2 ;  /* 0x0000000222000986 */ /* 0x0081e2000c101104 */
[----:B------:R-:W-:-:S02]  /*10b660*/  LOP3.LUT P0, RZ, R52, 0x200000, RZ, 0xc0, !PT ;  /* 0x0020000034ff7812 */ /* 0x000fc4000780c0ff */
[----:B0-----:R-:W-:Y:S01]  /*10b670*/  PRMT R2, R33, 0x7773, RZ ;  /* 0x0000777321027816 */ /* 0x001fe200000000ff */
[----:B------:R-:W3:Y:S04]  /*10b680*/  LDL.LU.64 R34, [R1+0x48d8] ;  /* 0x0048d80001227983 */ /* 0x000ee80000300a00 */
[----:B------:R-:W3:Y:S06]  /*10b690*/  LDL.LU.64 R32, [R1+0x48e8] ;  /* 0x0048e80001207983 */ /* 0x000eec0000300a00 */
        /* <DEDUP_REMOVED lines=33> */
[----:B------:R-:W4:Y:S04]  /*10b8b0*/  LDL.LU.64 R4, [R1+0x4908] ;  /* 0x0049080001047983 */ /* 0x000f280000300a00 */
[----:B--2---:R0:W-:Y:S02]  /*10b8c0*/  @P2 STG.E.U8 desc[UR4][R30.64], R2 ;  /* 0x000000021e002986 */ /* 0x0041e4000c101104 */
[----:B0-----:R-:W-:-:S05]  /*10b8d0*/  PRMT R2, R36, 0x7771, RZ ;  /* 0x0000777124027816 */ /* 0x001fca00000000ff */
[----:B------:R0:W-:Y:S02]  /*10b8e0*/  @P3 STG.E.U8 desc[UR4][R28.64], R2 ;  /* 0x000000021c003986 */ /* 0x0001e4000c101104 */
[----:B0-----:R-:W-:-:S05]  /*10b8f0*/  PRMT R2, R36, 0x7772, RZ ;  /* 0x0000777224027816 */ /* 0x001fca00000000ff */
[----:B---3--:R0:W-:Y:S02]  /*10b900*/  @P4 STG.E.U8 desc[UR4][R34.64], R2 ;  /* 0x0000000222004986 */ /* 0x0081e4000c101104 */
[----:B0-----:R-:W-:-:S05]  /*10b910*/  PRMT R2, R36, 0x7773, RZ ;  /* 0x0000777324027816 */ /* 0x001fca00000000ff */
[----:B------:R0:W-:Y:S02]  /*10b920*/  @P5 STG.E.U8 desc[UR4][R32.64], R2 ;  /* 0x0000000220005986 */ /* 0x0001e4000c101104 */
[----:B0-----:R-:W-:-:S05]  /*10b930*/  PRMT R2, R27, 0x7770, RZ ;  /* 0x000077701b027816 */ /* 0x001fca00000000ff */
[----:B------:R0:W-:Y:S04]  /*10b940*/  @P6 STG.E.U8 desc[UR4][R38.64], R2 ;  /* 0x0000000226006986 */ /* 0x0001e8000c101104 */
[----:B0-----:R-:W2:Y:S04]  /*10b950*/  LDL.LU.64 R38, [R1+0x4910] ;  /* 0x0049100001267983 */ /* 0x001ea80000300a00 */
[----:B------:R-:W3:Y:S04]  /*10b960*/  LDL.LU.64 R32, [R1+0x4918] ;  /* 0x0049180001207983 */ /* 0x000ee80000300a00 */
[----:B------:R-:W3:Y:S04]  /*10b970*/  LDL.LU.64 R30, [R1+0x4920] ;  /* 0x00492000011e7983 */ /* 0x000ee80000300a00 */
[----:B------:R-:W3:Y:S04]  /*10b980*/  LDL.LU.64 R28, [R1+0x4928] ;  /* 0x00492800011c7983 */ /* 0x000ee80000300a00 */
[----:B------:R-:W3:Y:S04]  /*10b990*/  LDL.LU.64 R34, [R1+0x4930] ;  /* 0x0049300001227983 */ /* 0x000ee80000300a00 */
[----:B------:R-:W3:Y:S01]  /*10b9a0*/  LDL.LU R36, [R1+0x128] ;  /* 0x0001280001247983 */ /* 0x000ee20000300800 */
[----:B------:R-:W-:-:S02]  /*10b9b0*/  LOP3.LUT P4, RZ, R37, 0x800, RZ, 0xc0, !PT ;  /* 0x0000080025ff7812 */ /* 0x000fc4000788c0ff */
[----:B------:R-:W-:Y:S02]  /*10b9c0*/  LOP3.LUT P5, RZ, R37, 0x1000, RZ, 0xc0, !PT ;  /* 0x0000100025ff7812 */ /* 0x000fe400078ac0ff */
[----:B------:R-:W-:-:S09]  /*10b9d0*/  PRMT R2, R27, 0x7771, RZ ;  /* 0x000077711b027816 */ /* 0x000fd200000000ff */
[----:B----4-:R0:W-:Y:S02]  /*10b9e0*/  @P4 STG.E.U8 desc[UR4][R4.64], R2 ;  /* 0x0000000204004986 */ /* 0x0101e4000c101104 */
[----:B0-----:R-:W-:Y:S02]  /*10b9f0*/  PRMT R2, R27, 0x7772, RZ ;  /* 0x000077721b027816 */ /* 0x001fe400000000ff */
[----:B------:R-:W-:Y:S02]  /*10ba00*/  LOP3.LUT P0, RZ, R37, 0x800000, RZ, 0xc0, !PT ;  /* 0x0080000025ff7812 */ /* 0x000fe4000780c0ff */
[----:B------:R-:W-:-:S11]  /*10ba10*/  LOP3.LUT R52, R52, 0xffffffdf, RZ, 0xc0, !PT ;  /* 0xffffffdf34347812 */ /* 0x000fd600078ec0ff */
[----:B------:R-:W-:Y:S02]  /*10ba20*/  @P0 LOP3.LUT R52, R52, 0x20, RZ, 0xfc, !PT ;  /* 0x0000002034340812 */ /* 0x000fe400078efcff */
[----:B------:R-:W-:Y:S02]  /*10ba30*/  LOP3.LUT P0, RZ, R37, 0x400000, RZ, 0xc0, !PT ;  /* 0x0040000025ff7812 */ /* 0x000fe4000780c0ff */
[----:B------:R-:W-:Y:S01]  /*10ba40*/  LOP3.LUT R52, R52, 0xffffffbf, RZ, 0xc0, !PT ;  /* 0xffffffbf34347812 */ /* 0x000fe200078ec0ff */
[----:B--2---:R0:W-:Y:S04]  /*10ba50*/  @P5 STG.E.U8 desc[UR4][R38.64], R2 ;  /* 0x0000000226005986 */ /* 0x0041e8000c101104 */
[----:B0-----:R-:W2:Y:S06]  /*10ba60*/  LDL.LU.64 R38, [R1+0x4938] ;  /* 0x0049380001267983 */ /* 0x001eac0000300a00 */
[----:B------:R-:W-:-:S02]  /*10ba70*/  @P0 LOP3.LUT R52, R52, 0x40, RZ, 0xfc, !PT ;  /* 0x0000004034340812 */ /* 0x000fc400078efcff */
[----:B------:R-:W-:Y:S01]  /*10ba80*/  LOP3.LUT P0, RZ, R37, 0x200000, RZ, 0xc0, !PT ;  /* 0x0020000025ff7812 */ /* 0x000fe2000780c0ff */
[----:B------:R-:W4:Y:S04]  /*10ba90*/  LDL.LU R44, [R1+0x118] ;  /* 0x00011800012c7983 */ /* 0x000f280000300800 */
[----:B------:R-:W4:Y:S01]  /*10baa0*/  LDL.LU.64 R48, [R1+0x4940] ;  /* 0x0049400001307983 */ /* 0x000f220000300a00 */
[----:B------:R-:W-:-:S03]  /*10bab0*/  LOP3.LUT R52, R52, 0xffffff7f, RZ, 0xc0, !PT ;  /* 0xffffff7f34347812 */ /* 0x000fc600078ec0ff */
        /* <DEDUP_REMOVED lines=21> */
[----:B---3--:R0:W-:Y:S01]  /*10bc10*/  @P6 STG.E.U8 desc[UR4][R32.64], R2 ;  /* 0x0000000220006986 */ /* 0x0081e2000c101104 */
[----:B------:R-:W-:-:S03]  /*10bc20*/  LOP3.LUT R52, R52, 0xffffdfff, RZ, 0xc0, !PT ;  /* 0xffffdfff34347812 */ /* 0x000fc600078ec0ff */
[----:B0-----:R-:W3:Y:S04]  /*10bc30*/  LDL.LU R32, [R1+0x108] ;  /* 0x0001080001207983 */ /* 0x001ee80000300800 */
[----:B------:R-:W3:Y:S04]  /*10bc40*/  LDL.LU.64 R42, [R1+0x4958] ;  /* 0x00495800012a7983 */ /* 0x000ee80000300a00 */
[----:B------:R-:W-:Y:S02]  /*10bc50*/  @P0 LOP3.LUT R52, R52, 0x2000, RZ, 0xfc, !PT ;  /* 0x0000200034340812 */ /* 0x000fe400078efcff */
[----:B------:R-:W-:Y:S01]  /*10bc60*/  LOP3.LUT P0, RZ, R37, 0x4000, RZ, 0xc0, !PT ;  /* 0x0000400025ff7812 */ /* 0x000fe2000780c0ff */
[----:B------:R-:W3:Y:S01]  /*10bc70*/  LDL.LU.64 R40, [R1+0x4960] ;  /* 0x0049600001287983 */ /* 0x000ee20000300a00 */
[----:B------:R-:W-:-:S03]  /*10bc80*/  PRMT R2, R36, 0x7770, RZ ;  /* 0x0000777024027816 */ /* 0x000fc600000000ff */
[----:B------:R-:W3:Y:S04]  /*10bc90*/  LDL.LU.64 R6, [R1+0x4968] ;  /* 0x0049680001067983 */ /* 0x000ee80000300a00 */
[----:B------:R-:W3:Y:S04]  /*10bca0*/  LDL.LU.64 R4, [R1+0x4970] ;  /* 0x0049700001047983 */ /* 0x000ee80000300a00 */
[----:B------:R-:W3:Y:S04]  /*10bcb0*/  LDL.LU.64 R26, [R1+0x4978] ;  /* 0x00497800011a7983 */ /* 0x000ee80000300a00 */
        /* <DEDUP_REMOVED lines=16> */
[----:B----4-:R-:W-:Y:S02]  /*10bdc0*/  PRMT R2, R44, 0x7770, RZ ;  /* 0x000077702c027816 */ /* 0x010fe400000000ff */
[C---:B------:R-:W-:Y:S02]  /*10bdd0*/  LOP3.LUT P1, RZ, R37.reuse, 0x1000000, RZ, 0xc0, !PT ;  /* 0x0100000025ff7812 */ /* 0x040fe4000782c0ff */
[C---:B------:R-:W-:Y:S02]  /*10bde0*/  LOP3.LUT P2, RZ, R37.reuse, 0x2000000, RZ, 0xc0, !PT ;  /* 0x0200000025ff7812 */ /* 0x040fe4000784c0ff */
[C---:B------:R-:W-:Y:S02]  /*10bdf0*/  LOP3.LUT P3, RZ, R37.reuse, 0x4000000, RZ, 0xc0, !PT ;  /* 0x0400000025ff7812 */ /* 0x040fe4000786c0ff */
[C---:B------:R-:W-:Y:S02]  /*10be00*/  LOP3.LUT P4, RZ, R37.reuse, 0x8000000, RZ, 0xc0, !PT ;  /* 0x0800000025ff7812 */ /* 0x040fe4000788c0ff */
[----:B------:R-:W-:-:S02]  /*10be10*/  LOP3.LUT P5, RZ, R37, 0x10000000, RZ, 0xc0, !PT ;  /* 0x1000000025ff7812 */ /* 0x000fc400078ac0ff */
[----:B------:R-:W-:Y:S01]  /*10be20*/  LOP3.LUT P6, RZ, R37, 0x20000000, RZ, 0xc0, !PT ;  /* 0x2000000025ff7812 */ /* 0x000fe200078cc0ff */
[----:B------:R-:W4:Y:S04]  /*10be30*/  LDL.LU R36, [R1+0x370] ;  /* 0x0003700001247983 */ /* 0x000f280000300800 */
        /* <DEDUP_REMOVED lines=25> */
[----:B------:R0:W-:Y:S01]  /*10bfd0*/  @P5 STG.E.U8 desc[UR4][R34.64], R2 ;  /* 0x0000000222005986 */ /* 0x0001e2000c101104 */
[C---:B------:R-:W-:Y:S02]  /*10bfe0*/  LOP3.LUT P4, RZ, R37.reuse, 0x40000000, RZ, 0xc0, !PT ;  /* 0x4000000025ff7812 */ /* 0x040fe4000788c0ff */
[----:B------:R-:W-:Y:S02]  /*10bff0*/  LOP3.LUT P5, RZ, R37, 0x80000000, RZ, 0xc0, !PT ;  /* 0x8000000025ff7812 */ /* 0x000fe400078ac0ff */
[----:B0-----:R-:W-:-:S05]  /*10c000*/  PRMT R2, R33, 0x7773, RZ ;  /* 0x0000777321027816 */ /* 0x001fca00000000ff */
[----:B--2---:R0:W-:Y:S04]  /*10c010*/  @P6 STG.E.U8 desc[UR4][R38.64], R2 ;  /* 0x0000000226006986 */ /* 0x0041e8000c101104 */
[----:B0-----:R-:W2:Y:S04]  /*10c020*/  LDL.LU.64 R38, [R1+0x49a0] ;  /* 0x0049a00001267983 */ /* 0x001ea80000300a00 */
[----:B------:R-:W3:Y:S04]  /*10c030*/  LDL.LU.64 R30, [R1+0x49a8] ;  /* 0x0049a800011e7983 */ /* 0x000ee80000300a00 */
[----:B------:R-:W2:Y:S04]  /*10c040*/  LDL.LU.64 R28, [R1+0x49b0] ;  /* 0x0049b000011c7983 */ /* 0x000ea80000300a00 */
[----:B------:R-:W2:Y:S04]  /*10c050*/  LDL.LU R37, [R1+0x16c] ;  /* 0x00016c0001257983 */ /* 0x000ea80000300800 */
[----:B------:R-:W3:Y:S04]  /*10c060*/  LDL.LU.64 R34, [R1+0x49b8] ;  /* 0x0049b80001227983 */ /* 0x000ee80000300a00 */
[----:B------:R-:W3:Y:S04]  /*10c070*/  LDL.LU.64 R32, [R1+0x49c0] ;  /* 0x0049c00001207983 */ /* 0x000ee80000300a00 */
[----:B------:R-:W3:Y:S01]  /*10c080*/  LDL.LU R59, [R1+0x15c] ;  /* 0x00015c00013b7983 */ /* 0x000ee20000300800 */
[----:B----4-:R-:W-:-:S02]  /*10c090*/  LOP3.LUT P0, RZ, R36, 0x400, RZ, 0xc0, !PT ;  /* 0x0000040024ff7812 */ /* 0x010fc4000780c0ff */
        /* <DEDUP_REMOVED lines=17> */
[----:B------:R0:W-:Y:S04]  /*10c1b0*/  @P4 STG.E.U8 desc[UR4][R38.64], R2 ;  /* 0x0000000226004986 */ /* 0x0001e8000c101104 */
[----:B0-----:R-:W2:Y:S04]  /*10c1c0*/  LDL.LU.64 R38, [R1+0x49c8] ;  /* 0x0049c80001267983 */ /* 0x001ea80000300a00 */
[----:B------:R-:W4:Y:S04]  /*10c1d0*/  LDL.LU.64 R48, [R1+0x49d0] ;  /* 0x0049d00001307983 */ /* 0x000f280000300a00 */
[----:B------:R-:W4:Y:S04]  /*10c1e0*/  LDL.LU.64 R46, [R1+0x49d8] ;  /* 0x0049d800012e7983 */ /* 0x000f280000300a00 */
[----:B------:R-:W4:Y:S04]  /*10c1f0*/  LDL.LU R26, [R1+0x14c] ;  /* 0x00014c00011a7983 */ /* 0x000f280000300800 */
[----:B------:R-:W4:Y:S01]  /*10c200*/  LDL.LU.64 R60, [R1+0x49e0] ;  /* 0x0049e000013c7983 */ /* 0x000f220000300a00 */
[----:B------:R-:W-:-:S02]  /*10c210*/  @P0 LOP3.LUT R52, R52, 0x2, RZ, 0xfc, !PT ;  /* 0x0000000234340812 */ /* 0x000fc400078efcff */
[----:B------:R-:W-:Y:S01]  /*10c220*/  LOP3.LUT P0, RZ, R36, 0x10, RZ, 0xc0, !PT ;  /* 0x0000001024ff7812 */ /* 0x000fe2000780c0ff */
[----:B------:R-:W4:Y:S04]  /*10c230*/  LDL.LU.64 R44, [R1+0x49e8] ;  /* 0x0049e800012c7983 */ /* 0x000f280000300a00 */
[----:B------:R-:W4:Y:S01]  /*10c240*/  LDL.LU.64 R42, [R1+0x49f0] ;  /* 0x0049f000012a7983 */ /* 0x000f220000300a00 */
[----:B------:R-:W-:Y:S02]  /*10c250*/  LOP3.LUT R52, R52, 0xfffffffb, RZ, 0xc0, !PT ;  /* 0xfffffffb34347812 */ /* 0x000fe400078ec0ff */
[----:B------:R-:W-:Y:S02]  /*10c260*/  LOP3.LUT P6, RZ, R36, 0x1, RZ, 0xc0, !PT ;  /* 0x0000000124ff7812 */ /* 0x000fe400078cc0ff */
[----:B------:R-:W-:Y:S01]  /*10c270*/  PRMT R2, R37, 0x7771, RZ ;  /* 0x0000777125027816 */ /* 0x000fe200000000ff */
[----:B------:R-:W4:Y:S02]  /*10c280*/  LDL.LU.64 R40, [R1+0x49f8] ;  /* 0x0049f80001287983 */ /* 0x000f240000300a00 */
[----:B------:R-:W-:-:S02]  /*10c290*/  @P0 LOP3.LUT R52, R52, 0x4, RZ, 0xfc, !PT ;  /* 0x0000000434340812 */ /* 0x000fc400078efcff */
[----:B------:R-:W-:Y:S02]  /*10c2a0*/  LOP3.LUT P0, RZ, R36, 0x8, RZ, 0xc0, !PT ;  /* 0x0000000824ff7812 */ /* 0x000fe4000780c0ff */
[----:B------:R-:W-:Y:S01]  /*10c2b0*/  LOP3.LUT R52, R52, 0xfffffff7, RZ, 0xc0, !PT ;  /* 0xfffffff734347812 */ /* 0x000fe200078ec0ff */
[----:B---3--:R0:W-:Y:S10]  /*10c2c0*/  @P5 STG.E.U8 desc[UR4][R30.64], R2 ;  /* 0x000000021e005986 */ /* 0x0081f4000c101104 */
[----:B------:R-:W-:-:S02]  /*10c2d0*/  @P0 LOP3.LUT R52, R52, 0x8, RZ, 0xfc, !PT ;  /* 0x0000000834340812 */ /* 0x000fc400078efcff */
[----:B------:R-:W-:Y:S02]  /*10c2e0*/  LOP3.LUT P0, RZ, R36, 0x4, RZ, 0xc0, !PT ;  /* 0x0000000424ff7812 */ /* 0x000fe4000780c0ff */
[----:B0-----:R-:W-:Y:S02]  /*10c2f0*/  PRMT R2, R37, 0x7772, RZ ;  /* 0x0000777225027816 */ /* 0x001fe400000000ff */
[----:B------:R-:W-:-:S03]  /*10c300*/  LOP3.LUT R52, R52, 0xffffffef, RZ, 0xc0, !PT ;  /* 0xffffffef34347812 */ /* 0x000fc600078ec0ff */
[----:B------:R0:W-:Y:S06]  /*10c310*/  @P6 STG.E.U8 desc[UR4][R28.64], R2 ;  /* 0x000000021c006986 */ /* 0x0001ec000c101104 */
[----:B------:R-:W-:Y:S02]  /*10c320*/  @P0 LOP3.LUT R52, R52, 0x10, RZ, 0xfc, !PT ;  /* 0x0000001034340812 */ /* 0x000fe400078efcff */
[----:B------:R-:W-:Y:S02]  /*10c330*/  LOP3.LUT P0, RZ, R36, 0x2, RZ, 0xc0, !PT ;  /* 0x0000000224ff7812 */ /* 0x000fe4000780c0ff */
[----:B0-----:R-:W-:-:S02]  /*10c340*/  PRMT R2, R37, 0x7773, RZ ;  /* 0x0000777325027816 */ /* 0x001fc400000000ff */
[----:B------:R-:W3:Y:S04]  /*10c350*/  LDL.LU R37, [R1+0x13c] ;  /* 0x00013c0001257983 */ /* 0x000ee80000300800 */
[----:B------:R-:W3:Y:S04]  /*10c360*/  LDL.LU.64 R6, [R1+0x4a00] ;  /* 0x004a000001067983 */ /* 0x000ee80000300a00 */
[----:B------:R-:W3:Y:S04]  /*10c370*/  LDL.LU.64 R4, [R1+0x4a08] ;  /* 0x004a080001047983 */ /* 0x000ee80000300a00 */
[----:B------:R-:W3:Y:S04]  /*10c380*/  LDL.LU.64 R30, [R1+0x4a10] ;  /* 0x004a1000011e7983 */ /* 0x000ee80000300a00 */
[----:B------:R-:W3:Y:S04]  /*10c390*/  LDL.LU.64 R28, [R1+0x4a18] ;  /* 0x004a1800011c7983 */ /* 0x000ee80000300a00 */
[----:B------:R0:W-:Y:S01]  /*10c3a0*/  @P0 STG.E.U8 desc[UR4][R34.64], R2 ;  /* 0x0000000222000986 */ /* 0x0001e2000c101104 */
[----:B------:R-:W-:-:S03]  /*10c3b0*/  LOP3.LUT P0, RZ, R52, 0x10, RZ, 0xc0, !PT ;  /* 0x0000001034ff7812 */ /* 0x000fc6000780c0ff */
[----:B------:R-:W3:Y:S01]  /*10c3c0*/  LDL.LU R27, [R1+0x12c] ;  /* 0x00012c00011b7983 */ /* 0x000ee20000300800 */
[----:B0-----:R-:W-:-:S03]  /*10c3d0*/  PRMT R2, R59, 0x7770, RZ ;  /* 0x000077703b027816 */ /* 0x001fc600000000ff */
[----:B------:R-:W3:Y:S06]  /*10c3e0*/  LDL.LU.64 R34, [R1+0x4a20] ;  /* 0x004a200001227983 */ /* 0x000eec0000300a00 */
[----:B------:R0:W-:Y:S01]  /*10c3f0*/  @P0 STG.E.U8 desc[UR4][R32.64], R2 ;  /* 0x0000000220000986 */ /* 0x0001e2000c101104 */
[C---:B------:R-:W-:Y:S02]  /*10c400*/  LOP3.LUT P0, RZ, R52.reuse, 0x8, RZ, 0xc0, !PT ;  /* 0x0000000834ff7812 */ /* 0x040fe4000780c0ff */
[----:B0-----:R-:W-:Y:S01]  /*10c410*/  PRMT R2, R59, 0x7771, RZ ;  /* 0x000077713b027816 */ /* 0x001fe200000000ff */
[----:B------:R-:W3:Y:S10]  /*10c420*/  LDL.LU.64 R32, [R1+0x4a28] ;  /* 0x004a280001207983 */ /* 0x000ef40000300a00 */
[----:B--2---:R0:W-:Y:S04]  /*10c430*/  @P0 STG.E.U8 desc[UR4][R38.64], R2 ;  /* 0x0000000226000986 */ /* 0x0041e8000c101104 */
[----:B0-----:R-:W2:Y:S01]  /*10c440*/  LDL.LU.64 R38, [R1+0x4a30] ;  /* 0x004a300001267983 */ /* 0x001ea20000300a00 */
        /* <DEDUP_REMOVED lines=21> */
[----:B---3--:R-:W-:-:S07]  /*10c5a0*/  PRMT R2, R37, 0x7770, RZ ;  /* 0x0000777025027816 */ /* 0x008fce00000000ff */
[----:B------:R0:W-:Y:S01]  /*10c5b0*/  @P0 STG.E.U8 desc[UR4][R6.64], R2 ;  /* 0x0000000206000986 */ /* 0x0001e2000c101104 */
[C---:B------:R-:W-:Y:S02]  /*10c5c0*/  LOP3.LUT P3, RZ, R36.reuse, 0x2000, RZ, 0xc0, !PT ;  /* 0x0000200024ff7812 */ /* 0x040fe4000786c0ff */
        /* <DEDUP_REMOVED lines=23> */
[----:B------:R-:W3:Y:S04]  /*10c740*/  LDL.LU R59, [R1+0x10c] ;  /* 0x00010c00013b7983 */ /* 0x000ee80000300800 */
        /* <DEDUP_REMOVED lines=21> */
[----:B------:R-:W2:Y:S04]  /*10c8a0*/  LDL.LU.64 R46, [R1+0x4a70] ;  /* 0x004a7000012e7983 */ /* 0x000ea80000300a00 */
[----:B------:R-:W2:Y:S04]  /*10c8b0*/  LDL.LU R5, [R1+0xf0] ;  /* 0x0000f00001057983 */ /* 0x000ea80000300800 */
[----:B------:R-:W2:Y:S01]  /*10c8c0*/  LDL.LU.64 R60, [R1+0x4a78] ;  /* 0x004a7800013c7983 */ /* 0x000ea20000300a00 */
[----:B------:R-:W-:-:S02]  /*10c8d0*/  @P0 LOP3.LUT R53, R53, 0x1000000, RZ, 0xfc, !PT ;  /* 0x0100000035350812 */ /* 0x000fc400078efcff */
[C---:B------:R-:W-:Y:S01]  /*10c8e0*/  LOP3.LUT P0, RZ, R36.reuse, 0x800000, RZ, 0xc0, !PT ;  /* 0x0080000024ff7812 */ /* 0x040fe2000780c0ff */
[----:B------:R-:W2:Y:S04]  /*10c8f0*/  LDL.LU.64 R44, [R1+0x4a80] ;  /* 0x004a8000012c7983 */ /* 0x000ea80000300a00 */
[----:B------:R-:W2:Y:S01]  /*10c900*/  LDL.LU.64 R42, [R1+0x4a88] ;  /* 0x004a8800012a7983 */ /* 0x000ea20000300a00 */
[----:B------:R-:W-:Y:S02]  /*10c910*/  LOP3.LUT R53, R53, 0xfdffffff, RZ, 0xc0, !PT ;  /* 0xfdffffff35357812 */ /* 0x000fe400078ec0ff */
[----:B------:R-:W-:Y:S01]  /*10c920*/  LOP3.LUT P5, RZ, R36, 0x40000, RZ, 0xc0, !PT ;  /* 0x0004000024ff7812 */ /* 0x000fe200078ac0ff */
[----:B------:R-:W2:Y:S04]  /*10c930*/  LDL.LU.64 R40, [R1+0x4a90] ;  /* 0x004a900001287983 */ /* 0x000ea80000300a00 */
[----:B------:R-:W-:-:S02]  /*10c940*/  @P0 LOP3.LUT R53, R53, 0x2000000, RZ, 0xfc, !PT ;  /* 0x0200000035350812 */ /* 0x000fc400078efcff */
[C---:B------:R-:W-:Y:S02]  /*10c950*/  LOP3.LUT P0, RZ, R36.reuse, 0x400000, RZ, 0xc0, !PT ;  /* 0x0040000024ff7812 */ /* 0x040fe4000780c0ff */
[----:B------:R-:W-:Y:S02]  /*10c960*/  LOP3.LUT R53, R53, 0xfbffffff, RZ, 0xc0, !PT ;  /* 0xfbffffff35357812 */ /* 0x000fe400078ec0ff */
[----:B------:R-:W-:-:S09]  /*10c970*/  LOP3.LUT P6, RZ, R36, 0x80000, RZ, 0xc0, !PT ;  /* 0x0008000024ff7812 */ /* 0x000fd200078cc0ff */
[----:B------:R-:W-:Y:S02]  /*10c980*/  @P0 LOP3.LUT R53, R53, 0x4000000, RZ, 0xfc, !PT ;  /* 0x0400000035350812 */ /* 0x000fe400078efcff */
[----:B------:R-:W-:Y:S02]  /*10c990*/  LOP3.LUT P0, RZ, R36, 0x200000, RZ, 0xc0, !PT ;  /* 0x0020000024ff7812 */ /* 0x000fe4000780c0ff */
[----:B---3--:R-:W-:Y:S02]  /*10c9a0*/  PRMT R2, R37, 0x7770, RZ ;  /* 0x0000777025027816 */ /* 0x008fe400000000ff */
[----:B------:R-:W-:-:S03]  /*10c9b0*/  LOP3.LUT R53, R53, 0xf7ffffff, RZ, 0xc0, !PT ;  /* 0xf7ffffff35357812 */ /* 0x000fc600078ec0ff */
[----:B------:R0:W-:Y:S01]  /*10c9c0*/  @P5 STG.E.U8 desc[UR4][R30.64], R2 ;  /* 0x000000021e005986 */ /* 0x0001e2000c101104 */
[C---:B------:R-:W-:Y:S02]  /*10c9d0*/  LOP3.LUT P1, RZ, R36.reuse, 0x40000000, RZ, 0xc0, !PT ;  /* 0x4000000024ff7812 */ /* 0x040fe4000782c0ff */
[----:B------:R-:W-:-:S03]  /*10c9e0*/  LOP3.LUT P2, RZ, R36, 0x80000000, RZ, 0xc0, !PT ;  /* 0x8000000024ff7812 */ /* 0x000fc6000784c0ff */
[----:B------:R-:W-:Y:S02]  /*10c9f0*/  @P0 LOP3.LUT R53, R53, 0x8000000, RZ, 0xfc, !PT ;  /* 0x0800000035350812 */ /* 0x000fe400078efcff */
[----:B------:R-:W-:Y:S02]  /*10ca00*/  LOP3.LUT P0, RZ, R36, 0x100000, RZ, 0xc0, !PT ;  /* 0x0010000024ff7812 */ /* 0x000fe4000780c0ff */
[----:B------:R-:W3:Y:S04]  /*10ca10*/  LDL.LU R36, [R1+0xe0] ;  /* 0x0000e00001247983 */ /* 0x000ee80000300800 */
[----:B------:R-:W3:Y:S01]  /*10ca20*/  LDL.LU.64 R6, [R1+0x4a98] ;  /* 0x004a980001067983 */ /* 0x000ee20000300a00 */
[----:B0-----:R-:W-:-:S03]  /*10ca30*/  PRMT R2, R37, 0x7771, RZ ;  /* 0x0000777125027816 */ /* 0x001fc600000000ff */
[----:B------:R-:W3:Y:S04]  /*10ca40*/  LDL.LU.64 R26, [R1+0x4aa0] ;  /* 0x004aa000011a7983 */ /* 0x000ee80000300a00 */
[----:B------:R-:W3:Y:S04]  /*10ca50*/  LDL.LU.64 R30, [R1+0x4aa8] ;  /* 0x004aa800011e7983 */ /* 0x000ee80000300a00 */
[----:B----4-:R0:W-:Y:S02]  /*10ca60*/  @P6 STG.E.U8 desc[UR4][R28.64], R2 ;  /* 0x000000021c006986 */ /* 0x0101e4000c101104 */
[----:B0-----:R-:W-:-:S02]  /*10ca70*/  PRMT R2, R37, 0x7772, RZ ;  /* 0x0000777225027816 */ /* 0x001fc400000000ff */
[----:B------:R-:W4:Y:S04]  /*10ca80*/  LDL.LU.64 R28, [R1+0x4ab0] ;  /* 0x004ab000011c7983 */ /* 0x000f280000300a00 */
[----:B------:R0:W-:Y:S01]  /*10ca90*/  @P0 STG.E.U8 desc[UR4][R34.64], R2 ;  /* 0x0000000222000986 */ /* 0x0001e2000c101104 */
[----:B------:R-:W-:Y:S02]  /*10caa0*/  LOP3.LUT P0, RZ, R53, 0x8000000, RZ, 0xc0, !PT ;  /* 0x0800000035ff7812 */ /* 0x000fe4000780c0ff */
[----:B0-----:R-:W-:Y:S02]  /*10cab0*/  PRMT R2, R37, 0x7773, RZ ;  /* 0x0000777325027816 */ /* 0x001fe400000000ff */
[----:B------:R-:W3:Y:S09]  /*10cac0*/  LDL.LU R37, [R1+0xd0] ;  /* 0x0000d00001257983 */ /* 0x000ef20000300800 */
[----:B------:R0:W-:Y:S01]  /*10cad0*/  @P0 STG.E.U8 desc[UR4][R32.64], R2 ;  /* 0x0000000220000986 */ /* 0x0001e2000c101104 */
[----:B------:R-:W-:-:S03]  /*10cae0*/  LOP3.LUT P0, RZ, R53, 0x4000000, RZ, 0xc0, !PT ;  /* 0x0400000035ff7812 */ /* 0x000fc6000780c0ff */
[----:B------:R-:W3:Y:S01]  /*10caf0*/  LDL.LU.64 R34, [R1+0x4ab8] ;  /* 0x004ab80001227983 */ /* 0x000ee20000300a00 */
[----:B0-----:R-:W-:-:S03]  /*10cb00*/  PRMT R2, R59, 0x7770, RZ ;  /* 0x000077703b027816 */ /* 0x001fc600000000ff */
[----:B------:R-:W4:Y:S06]  /*10cb10*/  LDL.LU.64 R32, [R1+0x4ac0] ;  /* 0x004ac00001207983 */ /* 0x000f2c0000300a00 */
        /* <DEDUP_REMOVED lines=21> */
[----:B------:R-:W-:Y:S02]  /*10cc70*/  LOP3.LUT P3, RZ, R4, 0x1, RZ, 0xc0, !PT ;  /* 0x0000000104ff7812 */ /* 0x000fe4000786c0ff */
[----:B0-----:R-:W-:-:S09]  /*10cc80*/  PRMT R2, R5, 0x7773, RZ ;  /* 0x0000777305027816 */ /* 0x001fd200000000ff */
[----:B---3--:R0:W-:Y:S01]  /*10cc90*/  @P0 STG.E.U8 desc[UR4][R6.64], R2 ;  /* 0x0000000206000986 */ /* 0x0081e2000c101104 */
[----:B------:R-:W-:Y:S02]  /*10cca0*/  LOP3.LUT P4, RZ, R4, 0x2, RZ, 0xc0, !PT ;  /* 0x0000000204ff7812 */ /* 0x000fe4000788c0ff */
[----:B0-----:R-:W-:-:S05]  /*10ccb0*/  PRMT R2, R36, 0x7770, RZ ;  /* 0x0000777024027816 */ /* 0x001fca00000000ff */
[----:B------:R0:W-:Y:S01]  /*10ccc0*/  @P1 STG.E.U8 desc[UR4][R26.64], R2 ;  /* 0x000000021a001986 */ /* 0x0001e2000c101104 */
[----:B------:R-:W-:Y:S02]  /*10ccd0*/  LOP3.LUT P5, RZ, R4, 0x8, RZ, 0xc0, !PT ;  /* 0x0000000804ff7812 */ /* 0x000fe400078ac0ff */
[----:B0-----:R-:W-:Y:S02]  /*10cce0*/  PRMT R2, R36, 0x7771, RZ ;  /* 0x0000777124027816 */ /* 0x001fe400000000ff */
[----:B------:R-:W-:Y:S01]  /*10ccf0*/  LOP3.LUT P6, RZ, R4, 0x10, RZ, 0xc0, !PT ;  /* 0x0000001004ff7812 */ /* 0x000fe200078cc0ff */
        /* <DEDUP_REMOVED lines=116> */
[----:B------:R-:W4:Y:S01]  /*10d440*/  LDL.LU.64 R26, [R1+0x4b70] ;  /* 0x004b7000011a7983 */ /* 0x000f220000300a00 */
[----:B------:R-:W-:Y:S02]  /*10d450*/  LOP3.LUT P6, RZ, R4, 0x2000000, RZ, 0xc0, !PT ;  /* 0x0200000004ff7812 */ /* 0x000fe400078cc0ff */
[----:B------:R-:W-:-:S02]  /*10d460*/  PRMT R2, R36, 0x7770, RZ ;  /* 0x0000777024027816 */ /* 0x000fc400000000ff */
        /* <DEDUP_REMOVED lines=13> */
[----:B------:R-:W-:Y:S02]  /*10d540*/  LOP3.LUT R53, R53, 0xfffffffb, RZ, 0xc0, !PT ;  /* 0xfffffffb35357812 */ /* 0x000fe400078ec0ff */
[----:B------:R-:W-:-:S02]  /*10d550*/  LOP3.LUT P5, RZ, R4, 0x8000000, RZ, 0xc0, !PT ;  /* 0x0800000004ff7812 */ /* 0x000fc400078ac0ff */
[----:B------:R-:W-:Y:S01]  /*10d560*/  PRMT R2, R36, 0x7772, RZ ;  /* 0x0000777224027816 */ /* 0x000fe200000000ff */
[----:B------:R-:W3:Y:S02]  /*10d570*/  LDL.LU R30, [R1+0xe4] ;  /* 0x0000e400011e7983 */ /* 0x000ee40000300800 */
[----:B------:R-:W-:Y:S02]  /*10d580*/  @P0 LOP3.LUT R53, R53, 0x4, RZ, 0xfc, !PT ;  /* 0x0000000435350812 */ /* 0x000fe400078efcff */
[----:B------:R-:W-:Y:S02]  /*10d590*/  LOP3.LUT P0, RZ, R31, 0x10, RZ, 0xc0, !PT ;  /* 0x000000101fff7812 */ /* 0x000fe4000780c0ff */
[----:B------:R-:W-:-:S11]  /*10d5a0*/  LOP3.LUT R53, R53, 0xfffffff7, RZ, 0xc0, !PT ;  /* 0xfffffff735357812 */ /* 0x000fd600078ec0ff */
[----:B------:R-:W-:Y:S02]  /*10d5b0*/  @P0 LOP3.LUT R53, R53, 0x8, RZ, 0xfc, !PT ;  /* 0x0000000835350812 */ /* 0x000fe400078efcff */
[----:B------:R-:W-:Y:S01]  /*10d5c0*/  LOP3.LUT P0, RZ, R31, 0x8, RZ, 0xc0, !PT ;  /* 0x000000081fff7812 */ /* 0x000fe2000780c0ff */
[----:B----4-:R0:W-:Y:S01]  /*10d5d0*/  @P5 STG.E.U8 desc[UR4][R26.64], R2 ;  /* 0x000000021a005986 */ /* 0x0101e2000c101104 */
[----:B------:R-:W-:-:S03]  /*10d5e0*/  LOP3.LUT R53, R53, 0xffffffef, RZ, 0xc0, !PT ;  /* 0xffffffef35357812 */ /* 0x000fc600078ec0ff */
[----:B0-----:R-:W4:Y:S08]  /*10d5f0*/  LDL.LU.64 R26, [R1+0x4b98] ;  /* 0x004b9800011a7983 */ /* 0x001f300000300a00 */
[----:B------:R-:W-:Y:S02]  /*10d600*/  @P0 LOP3.LUT R53, R53, 0x10, RZ, 0xfc, !PT ;  /* 0x0000001035350812 */ /* 0x000fe400078efcff */
[----:B------:R-:W-:Y:S01]  /*10d610*/  LOP3.LUT P0, RZ, R31, 0x4, RZ, 0xc0, !PT ;  /* 0x000000041fff7812 */ /* 0x000fe2000780c0ff */
[----:B------:R-:W4:Y:S04]  /*10d620*/  LDL.LU.64 R50, [R1+0x4ba0] ;  /* 0x004ba00001327983 */ /* 0x000f280000300a00 */
        /* <DEDUP_REMOVED lines=19> */
[----:B------:R-:W-:Y:S01]  /*10d760*/  LOP3.LUT P0, RZ, R4, 0x20000000, RZ, 0xc0, !PT ;  /* 0x2000000004ff7812 */ /* 0x000fe2000780c0ff */
[----:B--2---:R0:W-:Y:S04]  /*10d770*/  @P6 STG.E.U8 desc[UR4][R38.64], R2 ;  /* 0x0000000226006986 */ /* 0x0041e8000c101104 */
[----:B0-----:R-:W2:Y:S04]  /*10d780*/  LDL.LU R38, [R1+0xd4] ;  /* 0x0000d40001267983 */ /* 0x001ea80000300800 */
[----:B------:R-:W2:Y:S01]  /*10d790*/  LDL.LU.64 R44, [R1+0x4bc0] ;  /* 0x004bc000012c7983 */ /* 0x000ea20000300a00 */
        /* <DEDUP_REMOVED lines=11> */
[----:B0-----:R-:W-:Y:S01]  /*10d850*/  PRMT R2, R37, 0x7772, RZ ;  /* 0x0000777225027816 */ /* 0x001fe200000000ff */
[----:B------:R-:W2:Y:S10]  /*10d860*/  LDL.LU.64 R34, [R1+0x4be8] ;  /* 0x004be80001227983 */ /* 0x000eb40000300a00 */
[----:B---3--:R0:W-:Y:S04]  /*10d870*/  @P0 STG.E.U8 desc[UR4][R32.64], R2 ;  /* 0x0000000220000986 */ /* 0x0081e8000c101104 */
[----:B0-----:R-:W3:Y:S01]  /*10d880*/  LDL.LU.64 R32, [R1+0x4bf0] ;  /* 0x004bf00001207983 */ /* 0x001ee20000300a00 */
[----:B------:R-:W-:-:S02]  /*10d890*/  LOP3.LUT P0, RZ, R53, 0x80, RZ, 0xc0, !PT ;  /* 0x0000008035ff7812 */ /* 0x000fc4000780c0ff */
[----:B------:R-:W-:Y:S02]  /*10d8a0*/  PRMT R2, R37, 0x7773, RZ ;  /* 0x0000777325027816 */ /* 0x000fe400000000ff */
[C---:B------:R-:W-:Y:S02]  /*10d8b0*/  LOP3.LUT P1, RZ, R31.reuse, 0x80, RZ, 0xc0, !PT ;  /* 0x000000801fff7812 */ /* 0x040fe4000782c0ff */
[----:B------:R-:W-:Y:S01]  /*10d8c0*/  LOP3.LUT P2, RZ, R31, 0x100, RZ, 0xc0, !PT ;  /* 0x000001001fff7812 */ /* 0x000fe2000784c0ff */
[----:B------:R-:W3:Y:S06]  /*10d8d0*/  LDL.LU.64 R36, [R1+0x4bf8] ;  /* 0x004bf80001247983 */ /* 0x000eec0000300a00 */
[----:B----4-:R0:W-:Y:S01]  /*10d8e0*/  @P0 STG.E.U8 desc[UR4][R26.64], R2 ;  /* 0x000000021a000986 */ /* 0x0101e2000c101104 */
[----:B------:R-:W-:-:S02]  /*10d8f0*/  LOP3.LUT P0, RZ, R53, 0x40, RZ, 0xc0, !PT ;  /* 0x0000004035ff7812 */ /* 0x000fc4000780c0ff */
[----:B0-----:R-:W-:Y:S02]  /*10d900*/  PRMT R2, R30, 0x7770, RZ ;  /* 0x000077701e027816 */ /* 0x001fe400000000ff */
[C---:B------:R-:W-:Y:S02]  /*10d910*/  LOP3.LUT P3, RZ, R31.reuse, 0x200, RZ, 0xc0, !PT ;  /* 0x000002001fff7812 */ /* 0x040fe4000786c0ff */
[C---:B------:R-:W-:Y:S02]  /*10d920*/  LOP3.LUT P4, RZ, R31.reuse, 0x400, RZ, 0xc0, !PT ;  /* 0x000004001fff7812 */ /* 0x040fe4000788c0ff */
[----:B------:R-:W-:Y:S01]  /*10d930*/  LOP3.LUT P5, RZ, R31, 0x800, RZ, 0xc0, !PT ;  /* 0x000008001fff7812 */ /* 0x000fe200078ac0ff */
[----:B------:R-:W4:Y:S04]  /*10d940*/  LDL.LU.64 R26, [R1+0x55c8] ;  /* 0x0055c800011a7983 */ /* 0x000f280000300a00 */
        /* <DEDUP_REMOVED lines=21> */
[----:B0-----:R-:W-:-:S05]  /*10daa0*/  PRMT R2, R39, 0x7770, RZ ;  /* 0x0000777027027816 */ /* 0x001fca00000000ff */
[----:B------:R0:W-:Y:S02]  /*10dab0*/  @P3 STG.E.U8 desc[UR4][R28.64], R2 ;  /* 0x000000021c003986 */ /* 0x0001e4000c101104 */
[----:B0-----:R-:W-:-:S05]  /*10dac0*/  PRMT R2, R39, 0x7771, RZ ;  /* 0x0000777127027816 */ /* 0x001fca00000000ff */
[----:B------:R0:W-:Y:S02]  /*10dad0*/  @P4 STG.E.U8 desc[UR4][R34.64], R2 ;  /* 0x0000000222004986 */ /* 0x0001e4000c101104 */
[----:B0-----:R-:W-:-:S05]  /*10dae0*/  PRMT R2, R39, 0x7772, RZ ;  /* 0x0000777227027816 */ /* 0x001fca00000000ff */
[----:B---3--:R0:W-:Y:S04]  /*10daf0*/  @P5 STG.E.U8 desc[UR4][R32.64], R2 ;  /* 0x0000000220005986 */ /* 0x0081e8000c101104 */
[----:B0-----:R-:W3:Y:S01]  /*10db00*/  LDL.LU.64 R32, [R1+0x4c08] ;  /* 0x004c080001207983 */ /* 0x001ee20000300a00 */
[----:B------:R-:W-:-:S03]  /*10db10*/  PRMT R2, R39, 0x7773, RZ ;  /* 0x0000777327027816 */ /* 0x000fc600000000ff */
[----:B------:R-:W2:Y:S04]  /*10db20*/  LDL.LU.64 R6, [R1+0x4c10] ;  /* 0x004c100001067983 */ /* 0x000ea80000300a00 */
        /* <DEDUP_REMOVED lines=37> */
[----:B------:R-:W-:-:S02]  /*10dd80*/  LOP3.LUT R53, R53, 0xfffffffe, RZ, 0xc0, !PT ;  /* 0xfffffffe35357812 */ /* 0x000fc400078ec0ff */
        /* <DEDUP_REMOVED lines=10> */
[----:B------:R0:W-:-:S12]  /*10de30*/  @P6 STG.E.U8 desc[UR4][R6.64], R2 ;  /* 0x0000000206006986 */ /* 0x0001d8000c101104 */
[----:B------:R-:W-:Y:S02]  /*10de40*/  @P0 LOP3.LUT R53, R53, 0x1, RZ, 0xfc, !PT ;  /* 0x0000000135350812 */ /* 0x000fe400078efcff */
[----:B------:R-:W-:Y:S02]  /*10de50*/  LOP3.LUT P0, RZ, R31, 0x10000, RZ, 0xc0, !PT ;  /* 0x000100001fff7812 */ /* 0x000fe4000780c0ff */
[----:B0-----:R-:W-:-:S11]  /*10de60*/  PRMT R2, R39, 0x7773, RZ ;  /* 0x0000777327027816 */ /* 0x001fd600000000ff */
[----:B----4-:R0:W-:Y:S01]  /*10de70*/  @P0 STG.E.U8 desc[UR4][R36.64], R2 ;  /* 0x0000000224000986 */ /* 0x0101e2000c101104 */
[----:B------:R-:W-:-:S03]  /*10de80*/  LOP3.LUT P0, RZ, R53, 0x1, RZ, 0xc0, !PT ;  /* 0x0000000135ff7812 */ /* 0x000fc6000780c0ff */
[----:B0-----:R-:W4:Y:S04]  /*10de90*/  LDL.LU R36, [R1+0x84] ;  /* 0x0000840001247983 */ /* 0x001f280000300800 */
[----:B------:R-:W4:Y:S01]  /*10dea0*/  LDL.LU.64 R42, [R1+0x47a0] ;  /* 0x0047a000012a7983 */ /* 0x000f220000300a00 */
[----:B------:R-:W-:-:S03]  /*10deb0*/  PRMT R2, R5, 0x7770, RZ ;  /* 0x0000777005027816 */ /* 0x000fc600000000ff */
[----:B------:R-:W4:Y:S04]  /*10dec0*/  LDL.LU.64 R40, [R1+0x4770] ;  /* 0x0047700001287983 */ /* 0x000f280000300a00 */
[----:B------:R-:W4:Y:S04]  /*10ded0*/  LDL.LU.64 R6, [R1+0x4798] ;  /* 0x0047980001067983 */ /* 0x000f280000300a00 */
[----:B------:R0:W-:Y:S01]  /*10dee0*/  @P0 STG.E.U8 desc[UR4][R28.64], R2 ;  /* 0x000000021c000986 */ /* 0x0001e2000c101104 */
[----:B------:R-:W-:Y:S02]  /*10def0*/  LOP3.LUT P0, RZ, R54, 0x80000000, RZ, 0xc0, !PT ;  /* 0x8000000036ff7812 */ /* 0x000fe4000780c0ff */
[----:B------:R-:W-:-:S02]  /*10df00*/  LOP3.LUT P1, RZ, R31, 0x4000000, RZ, 0xc0, !PT ;  /* 0x040000001fff7812 */ /* 0x000fc4000782c0ff */
[C---:B------:R-:W-:Y:S02]  /*10df10*/  LOP3.LUT P2, RZ, R31.reuse, 0x8000000, RZ, 0xc0, !PT ;  /* 0x080000001fff7812 */ /* 0x040fe4000784c0ff */
[C---:B------:R-:W-:Y:S02]  /*10df20*/  LOP3.LUT P3, RZ, R31.reuse, 0x10000000, RZ, 0xc0, !PT ;  /* 0x100000001fff7812 */ /* 0x040fe4000786c0ff */
[C---:B------:R-:W-:Y:S02]  /*10df30*/  LOP3.LUT P4, RZ, R31.reuse, 0x20000000, RZ, 0xc0, !PT ;  /* 0x200000001fff7812 */ /* 0x040fe4000788c0ff */
[C---:B------:R-:W-:Y:S02]  /*10df40*/  LOP3.LUT P5, RZ, R31.reuse, 0x40000000, RZ, 0xc0, !PT ;  /* 0x400000001fff7812 */ /* 0x040fe400078ac0ff */
[----:B------:R-:W-:Y:S01]  /*10df50*/  LOP3.LUT P6, RZ, R31, 0x80000000, RZ, 0xc0, !PT ;  /* 0x800000001fff7812 */ /* 0x000fe200078cc0ff */
        /* <DEDUP_REMOVED lines=10> */
[C---:B------:R-:W-:Y:S02]  /*10e000*/  LOP3.LUT P0, RZ, R54.reuse, 0x20000000, RZ, 0xc0, !PT ;  /* 0x2000000036ff7812 */ /* 0x040fe4000780c0ff */
[----:B------:R-:W-:Y:S01]  /*10e010*/  PRMT R2, R5, 0x7773, RZ ;  /* 0x0000777305027816 */ /* 0x000fe200000000ff */
[----:B------:R-:W2:Y:S10]  /*10e020*/  LDL.LU R39, [R1+0x378] ;  /* 0x0003780001277983 */ /* 0x000eb40000300800 */
        /* <DEDUP_REMOVED lines=65> */
[----:B------:R-:W-:-:S02]  /*10e440*/  @P0 LOP3.LUT R54, R54, 0x100000, RZ, 0xfc, !PT ;  /* 0x0010000036360812 */ /* 0x000fc400078efcff */
[C---:B------:R-:W-:Y:S02]  /*10e450*/  LOP3.LUT P0, RZ, R39.reuse, 0x40, RZ, 0xc0, !PT ;  /* 0x0000004027ff7812 */ /* 0x040fe4000780c0ff */
[C---:B------:R-:W-:Y:S02]  /*10e460*/  LOP3.LUT P5, RZ, R39.reuse, 0x2, RZ, 0xc0, !PT ;  /* 0x0000000227ff7812 */ /* 0x040fe400078ac0ff */
[----:B------:R-:W-:Y:S02]  /*10e470*/  LOP3.LUT P6, RZ, R39, 0x4, RZ, 0xc0, !PT ;  /* 0x0000000427ff7812 */ /* 0x000fe400078cc0ff */
[----:B------:R-:W-:Y:S02]  /*10e480*/  LOP3.LUT R54, R54, 0xffdfffff, RZ, 0xc0, !PT ;  /* 0xffdfffff36367812 */ /* 0x000fe400078ec0ff */
[----:B---3--:R-:W-:Y:S01]  /*10e490*/  PRMT R2, R36, 0x7770, RZ ;  /* 0x0000777024027816 */ /* 0x008fe200000000ff */
[----:B------:R-:W3:Y:S04]  /*10e4a0*/  LDL.LU.64 R40, [R1+0x46c0] ;  /* 0x0046c00001287983 */ /* 0x000ee80000300a00 */
[----:B------:R-:W-:-:S02]  /*10e4b0*/  @P0 LOP3.LUT R54, R54, 0x200000, RZ, 0xfc, !PT ;  /* 0x0020000036360812 */ /* 0x000fc400078efcff */
        /* <DEDUP_REMOVED lines=8> */
[C---:B0-----:R-:W-:Y:S01]  /*10e540*/  PRMT R2, R36.reuse, 0x7771, RZ ;  /* 0x0000777124027816 */ /* 0x041fe200000000ff */
        /* <DEDUP_REMOVED lines=48> */
[----:B0-----:R-:W-:Y:S02]  /*10e850*/  PRMT R2, R37, 0x7770, RZ ;  /* 0x0000777025027816 */ /* 0x001fe400000000ff */
[----:B------:R-:W-:Y:S02]  /*10e860*/  LOP3.LUT R54, R54, 0xfffffdff, RZ, 0xc0, !PT ;  /* 0xfffffdff36367812 */ /* 0x000fe400078ec0ff */
[C---:B------:R-:W-:Y:S01]  /*10e870*/  LOP3.LUT P3, RZ, R39.reuse, 0x8000, RZ, 0xc0, !PT ;  /* 0x0000800027ff7812 */ /* 0x040fe2000786c0ff */
[----:B---3--:R0:W-:Y:S01]  /*10e880*/  @P1 STG.E.U8 desc[UR4][R40.64], R2 ;  /* 0x0000000228001986 */ /* 0x0081e2000c101104 */
[----:B------:R-:W-:-:S05]  /*10e890*/  LOP3.LUT P4, RZ, R39, 0x10000, RZ, 0xc0, !PT ;  /* 0x0001000027ff7812 */ /* 0x000fca000788c0ff */
[----:B------:R-:W-:Y:S02]  /*10e8a0*/  @P0 LOP3.LUT R54, R54, 0x200, RZ, 0xfc, !PT ;  /* 0x0000020036360812 */ /* 0x000fe400078efcff */
[----:B------:R-:W-:Y:S02]  /*10e8b0*/  LOP3.LUT P0, RZ, R39, 0x8000000, RZ, 0xc0, !PT ;  /* 0x0800000027ff7812 */ /* 0x000fe4000780c0ff */
[----:B0-----:R-:W-:Y:S02]  /*10e8c0*/  PRMT R2, R37, 0x7771, RZ ;  /* 0x0000777125027816 */ /* 0x001fe400000000ff */
[----:B------:R-:W-:-:S03]  /*10e8d0*/  LOP3.LUT R54, R54, 0xfffffbff, RZ, 0xc0, !PT ;  /* 0xfffffbff36367812 */ /* 0x000fc600078ec0ff */
[----:B------:R0:W-:Y:S01]  /*10e8e0*/  @P2 STG.E.U8 desc[UR4][R6.64], R2 ;  /* 0x0000000206002986 */ /* 0x0001e2000c101104 */
[----:B------:R-:W-:-:S05]  /*10e8f0*/  LOP3.LUT P5, RZ, R39, 0x20000, RZ, 0xc0, !PT ;  /* 0x0002000027ff7812 */ /* 0x000fca00078ac0ff */
[----:B------:R-:W-:Y:S02]  /*10e900*/  @P0 LOP3.LUT R54, R54, 0x400, RZ, 0xfc, !PT ;  /* 0x0000040036360812 */ /* 0x000fe400078efcff */
[----:B------:R-:W-:Y:S02]  /*10e910*/  LOP3.LUT P0, RZ, R39, 0x4000000, RZ, 0xc0, !PT ;  /* 0x0400000027ff7812 */ /* 0x000fe4000780c0ff */
[----:B0-----:R-:W-:Y:S02]  /*10e920*/  PRMT R2, R37, 0x7772, RZ ;  /* 0x0000777225027816 */ /* 0x001fe400000000ff */
[----:B------:R-:W-:Y:S01]  /*10e930*/  LOP3.LUT P6, RZ, R39, 0x40000, RZ, 0xc0, !PT ;  /* 0x0004000027ff7812 */ /* 0x000fe200078cc0ff */
[----:B------:R-:W3:Y:S04]  /*10e940*/  LDL.LU.64 R6, [R1+0x4740] ;  /* 0x0047400001067983 */ /* 0x000ee80000300a00 */
[----:B----4-:R0:W-:Y:S01]  /*10e950*/  @P3 STG.E.U8 desc[UR4][R30.64], R2 ;  /* 0x000000021e003986 */ /* 0x0101e2000c101104 */
[----:B------:R-:W-:-:S02]  /*10e960*/  LOP3.LUT R54, R54, 0xfffff7ff, RZ, 0xc0, !PT ;  /* 0xfffff7ff36367812 */ /* 0x000fc400078ec0ff */
[----:B0-----:R-:W-:Y:S01]  /*10e970*/  PRMT R2, R37, 0x7773, RZ ;  /* 0x0000777325027816 */ /* 0x001fe200000000ff */
[----:B------:R-:W4:Y:S04]  /*10e980*/  LDL.LU.64 R30, [R1+0x4750] ;  /* 0x00475000011e7983 */ /* 0x000f280000300a00 */
[----:B------:R0:W-:Y:S01]  /*10e990*/  @P4 STG.E.U8 desc[UR4][R28.64], R2 ;  /* 0x000000021c004986 */ /* 0x0001e2000c101104 */
[----:B------:R-:W-:Y:S02]  /*10e9a0*/  @P0 LOP3.LUT R54, R54, 0x800, RZ, 0xfc, !PT ;  /* 0x0000080036360812 */ /* 0x000fe400078efcff */
[----:B------:R-:W-:Y:S02]  /*10e9b0*/  LOP3.LUT P0, RZ, R39, 0x2000000, RZ, 0xc0, !PT ;  /* 0x0200000027ff7812 */ /* 0x000fe4000780c0ff */
[C---:B0-----:R-:W-:Y:S01]  /*10e9c0*/  PRMT R2, R36.reuse, 0x7770, RZ ;  /* 0x0000777024027816 */ /* 0x041fe200000000ff */
[----:B------:R-:W4:Y:S04]  /*10e9d0*/  LDL.LU.64 R28, [R1+0x4760] ;  /* 0x00476000011c7983 */ /* 0x000f280000300a00 */
[----:B------:R0:W-:Y:S02]  /*10e9e0*/  @P5 STG.E.U8 desc[UR4][R34.64], R2 ;  /* 0x0000000222005986 */ /* 0x0001e4000c101104 */
[----:B0-----:R-:W-:-:S02]  /*10e9f0*/  PRMT R2, R36, 0x7771, RZ ;  /* 0x0000777124027816 */ /* 0x001fc400000000ff */
[----:B------:R-:W4:Y:S01]  /*10ea00*/  LDL.LU.64 R34, [R1+0x4790] ;  /* 0x0047900001227983 */ /* 0x000f220000300a00 */
[----:B------:R-:W-:-:S04]  /*10ea10*/  LOP3.LUT R54, R54, 0xffffefff, RZ, 0xc0, !PT ;  /* 0xffffefff36367812 */ /* 0x000fc800078ec0ff */
[----:B------:R-:W-:Y:S02]  /*10ea20*/  @P0 LOP3.LUT R54, R54, 0x1000, RZ, 0xfc, !PT ;  /* 0x0000100036360812 */ /* 0x000fe400078efcff */
[----:B------:R-:W-:Y:S02]  /*10ea30*/  LOP3.LUT P0, RZ, R39, 0x1000000, RZ, 0xc0, !PT ;  /* 0x0100000027ff7812 */ /* 0x000fe4000780c0ff */
[----:B------:R-:W-:-:S11]  /*10ea40*/  LOP3.LUT R54, R54, 0xffffdfff, RZ, 0xc0, !PT ;  /* 0xffffdfff36367812 */ /* 0x000fd600078ec0ff */
[----:B------:R-:W-:Y:S02]  /*10ea50*/  @P0 LOP3.LUT R54, R54, 0x2000, RZ, 0xfc, !PT ;  /* 0x0000200036360812 */ /* 0x000fe400078efcff */
[----:B------:R-:W-:Y:S01]  /*10ea60*/  LOP3.LUT P0, RZ, R39, 0x800000, RZ, 0xc0, !PT ;  /* 0x0080000027ff7812 */ /* 0x000fe2000780c0ff */
[----:B--2---:R0:W-:Y:S04]  /*10ea70*/  @P6 STG.E.U8 desc[UR4][R32.64], R2 ;  /* 0x0000000220006986 */ /* 0x0041e8000c101104 */
[----:B0-----:R-:W2:Y:S04]  /*10ea80*/  LDL.LU.64 R32, [R1+0x47c0] ;  /* 0x0047c00001207983 */ /* 0x001ea80000300a00 */
[----:B------:R-:W2:Y:S01]  /*10ea90*/  LDL.LU R37, [R1+0x98] ;  /* 0x0000980001257983 */ /* 0x000ea20000300800 */
[----:B------:R-:W-:-:S03]  /*10eaa0*/  LOP3.LUT R54, R54, 0xffffbfff, RZ, 0xc0, !PT ;  /* 0xffffbfff36367812 */ /* 0x000fc600078ec0ff */
[----:B------:R-:W2:Y:S01]  /*10eab0*/  LDL.LU R5, [R1+0x37c] ;  /* 0x00037c0001057983 */ /* 0x000ea20000300800 */
[C---:B------:R-:W-:Y:S02]  /*10eac0*/  LOP3.LUT P4, RZ, R39.reuse, 0x80000, RZ, 0xc0, !PT ;  /* 0x0008000027ff7812 */ /* 0x040fe4000788c0ff */
[C---:B------:R-:W-:Y:S02]  /*10ead0*/  LOP3.LUT P5, RZ, R39.reuse, 0x100000, RZ, 0xc0, !PT ;  /* 0x0010000027ff7812 */ /* 0x040fe400078ac0ff */
[----:B------:R-:W-:Y:S02]  /*10eae0*/  @P0 LOP3.LUT R54, R54, 0x4000, RZ, 0xfc, !PT ;  /* 0x0000400036360812 */ /* 0x000fe400078efcff */
[C---:B------:R-:W-:Y:S02]  /*10eaf0*/  LOP3.LUT P6, RZ, R39.reuse, 0x200000, RZ, 0xc0, !PT ;  /* 0x0020000027ff7812 */ /* 0x040fe400078cc0ff */
        /* <DEDUP_REMOVED lines=57> */
[----:B----4-:R0:W-:Y:S02]  /*10ee90*/  @P0 STG.E.U8 desc[UR4][R42.64], R2 ;  /* 0x000000022a000986 */ /* 0x0101e4000c101104 */
[----:B0-----:R-:W-:-:S05]  /*10eea0*/  PRMT R2, R40, 0x7773, RZ ;  /* 0x0000777328027816 */ /* 0x001fca00000000ff */
[----:B---3--:R0:W-:Y:S01]  /*10eeb0*/  @P1 STG.E.U8 desc[UR4][R6.64], R2 ;  /* 0x0000000206001986 */ /* 0x0081e2000c101104 */
[----:B------:R-:W-:Y:S02]  /*10eec0*/  LOP3.LUT P5, RZ, R5, 0x10, RZ, 0xc0, !PT ;  /* 0x0000001005ff7812 */ /* 0x000fe400078ac0ff */
[----:B0-----:R-:W-:-:S05]  /*10eed0*/  PRMT R2, R36, 0x7770, RZ ;  /* 0x0000777024027816 */ /* 0x001fca00000000ff */
[----:B------:R0:W-:Y:S01]  /*10eee0*/  @P2 STG.E.U8 desc[UR4][R30.64], R2 ;  /* 0x000000021e002986 */ /* 0x0001e2000c101104 */
[----:B------:R-:W-:Y:S02]  /*10eef0*/  LOP3.LUT P6, RZ, R5, 0x20, RZ, 0xc0, !PT ;  /* 0x0000002005ff7812 */ /* 0x000fe400078cc0ff */
        /* <DEDUP_REMOVED lines=144> */
[----:B------:R-:W2:Y:S04]  /*10f800*/  LDL.LU.64 R52, [R1+0x1df0] ;  /* 0x001df00001347983 */ /* 0x000ea80000300a00 */
[----:B------:R-:W2:Y:S04]  /*10f810*/  LDL.LU.64 R50, [R1+0x1de0] ;  /* 0x001de00001327983 */ /* 0x000ea80000300a00 */
[----:B------:R-:W2:Y:S04]  /*10f820*/  LDL.LU R44, [R1+0x60] ;  /* 0x00006000012c7983 */ /* 0x000ea80000300800 */
[----:B------:R-:W2:Y:S01]  /*10f830*/  LDL.LU.64 R48, [R1+0x1dd0] ;  /* 0x001dd00001307983 */ /* 0x000ea20000300a00 */
[----:B------:R-:W-:-:S02]  /*10f840*/  @P0 LOP3.LUT R55, R55, 0x2000000, RZ, 0xfc, !PT ;  /* 0x0200000037370812 */ /* 0x000fc400078efcff */
[----:B------:R-:W-:Y:S01]  /*10f850*/  LOP3.LUT P0, RZ, R5, 0x80000000, RZ, 0xc0, !PT ;  /* 0x8000000005ff7812 */ /* 0x000fe2000780c0ff */
[----:B------:R-:W2:Y:S04]  /*10f860*/  LDL.LU.64 R46, [R1+0x1dc0] ;  /* 0x001dc000012e7983 */ /* 0x000ea80000300a00 */
[----:B------:R-:W2:Y:S01]  /*10f870*/  LDL.LU.64 R60, [R1+0x1db0] ;  /* 0x001db000013c7983 */ /* 0x000ea20000300a00 */
[----:B------:R-:W-:Y:S02]  /*10f880*/  LOP3.LUT R55, R55, 0xfbffffff, RZ, 0xc0, !PT ;  /* 0xfbffffff37377812 */ /* 0x000fe400078ec0ff */
[C---:B------:R-:W-:Y:S02]  /*10f890*/  LOP3.LUT P5, RZ, R5.reuse, 0x4000000, RZ, 0xc0, !PT ;  /* 0x0400000005ff7812 */ /* 0x040fe400078ac0ff */
[----:B------:R-:W-:-:S02]  /*10f8a0*/  LOP3.LUT P6, RZ, R5, 0x8000000, RZ, 0xc0, !PT ;  /* 0x0800000005ff7812 */ /* 0x000fc400078cc0ff */
[----:B------:R-:W-:Y:S01]  /*10f8b0*/  PRMT R2, R37, 0x7771, RZ ;  /* 0x0000777125027816 */ /* 0x000fe200000000ff */
[----:B------:R-:W2:Y:S01]  /*10f8c0*/  LDL.LU.64 R42, [R1+0x1da0] ;  /* 0x001da000012a7983 */ /* 0x000ea20000300a00 */
[----:B------:R-:W-:Y:S02]  /*10f8d0*/  @P0 LOP3.LUT R55, R55, 0x4000000, RZ, 0xfc, !PT ;  /* 0x0400000037370812 */ /* 0x000fe400078efcff */
[----:B------:R-:W-:Y:S02]  /*10f8e0*/  LOP3.LUT P0, RZ, R5, 0x40000000, RZ, 0xc0, !PT ;  /* 0x4000000005ff7812 */ /* 0x000fe4000780c0ff */
[----:B------:R-:W-:-:S03]  /*10f8f0*/  LOP3.LUT R55, R55, 0xf7ffffff, RZ, 0xc0, !PT ;  /* 0xf7ffffff37377812 */ /* 0x000fc600078ec0ff */
[----:B---3--:R0:W-:Y:S08]  /*10f900*/  @P5 STG.E.U8 desc[UR4][R30.64], R2 ;  /* 0x000000021e005986 */ /* 0x0081f0000c101104 */
[----:B------:R-:W-:Y:S02]  /*10f910*/  @P0 LOP3.LUT R55, R55, 0x8000000, RZ, 0xfc, !PT ;  /* 0x0800000037370812 */ /* 0x000fe400078efcff */
[----:B------:R-:W-:-:S02]  /*10f920*/  LOP3.LUT P0, RZ, R5, 0x20000000, RZ, 0xc0, !PT ;  /* 0x2000000005ff7812 */ /* 0x000fc4000780c0ff */
[----:B0-----:R-:W-:Y:S02]  /*10f930*/  PRMT R2, R37, 0x7772, RZ ;  /* 0x0000777225027816 */ /* 0x001fe400000000ff */
[----:B------:R-:W-:-:S03]  /*10f940*/  LOP3.LUT R55, R55, 0xefffffff, RZ, 0xc0, !PT ;  /* 0xefffffff37377812 */ /* 0x000fc600078ec0ff */
[----:B----4-:R0:W-:Y:S06]  /*10f950*/  @P6 STG.E.U8 desc[UR4][R28.64], R2 ;  /* 0x000000021c006986 */ /* 0x0101ec000c101104 */
[----:B------:R-:W-:Y:S02]  /*10f960*/  @P0 LOP3.LUT R55, R55, 0x10000000, RZ, 0xfc, !PT ;  /* 0x1000000037370812 */ /* 0x000fe400078efcff */
[----:B------:R-:W-:Y:S02]  /*10f970*/  LOP3.LUT P0, RZ, R5, 0x10000000, RZ, 0xc0, !PT ;  /* 0x1000000005ff7812 */ /* 0x000fe4000780c0ff */
[----:B0-----:R-:W-:-:S02]  /*10f980*/  PRMT R2, R37, 0x7773, RZ ;  /* 0x0000777325027816 */ /* 0x001fc400000000ff */
[----:B------:R-:W3:Y:S04]  /*10f990*/  LDL.LU R37, [R1+0x50] ;  /* 0x0000500001257983 */ /* 0x000ee80000300800 */
[----:B------:R-:W4:Y:S04]  /*10f9a0*/  LDL.LU.64 R40, [R1+0x1d90] ;  /* 0x001d900001287983 */ /* 0x000f280000300a00 */
        /* <DEDUP_REMOVED lines=36> */
[----:B----4-:R0:W-:Y:S01]  /*10fbf0*/  @P0 STG.E.U8 desc[UR4][R40.64], R2 ;  /* 0x0000000228000986 */ /* 0x0101e2000c101104 */
        /* <DEDUP_REMOVED lines=33> */
[----:B------:R-:W-:Y:S02]  /*10fe10*/  LOP3.LUT P5, RZ, R36, 0x2000, RZ, 0xc0, !PT ;  /* 0x0000200024ff7812 */ /* 0x000fe400078ac0ff */
        /* <DEDUP_REMOVED lines=14> */
[----:B---3--:R2:W-:Y:S10]  /*10ff00*/  @P4 STG.E.U8 desc[UR4][R6.64], R2 ;  /* 0x0000000206004986 */ /* 0x0085f4000c101104 */
        /* <DEDUP_REMOVED lines=11> */
[----:B------:R-:W3:Y:S04]  /*10ffc0*/  LDL.LU.64 R50, [R1+0x1cc0] ;  /* 0x001cc00001327983 */ /* 0x000ee80000300a00 */
[----:B------:R-:W3:Y:S01]  /*10ffd0*/  LDL.LU.64 R48, [R1+0x1cb0] ;  /* 0x001cb00001307983 */ /* 0x000ee20000300a00 */
[----:B------:R-:W-:-:S03]  /*10ffe0*/  PRMT R2, R37, 0x7771, RZ ;  /* 0x0000777125027816 */ /* 0x000fc600000000ff */
[----:B------:R-:W3:Y:S04]  /*10fff0*/  LDL.LU.64 R46, [R1+0x1ca0] ;  /* 0x001ca000012e7983 */ /* 0x000ee80000300a00 */
[----:B----4-:R0:W-:Y:S04]  /*110000*/  @P6 STG.E.U8 desc[UR4][R28.64], R2 ;  /* 0x000000021c006986 */ /* 0x0101e8000c101104 */
[----:B0-----:R-:W4:Y:S04]  /*110010*/  LDL.LU R28, [R1+0x10] ;  /* 0x00001000011c7983 */ /* 0x001f280000300800 */
[----:B------:R-:W4:Y:S04]  /*110020*/  LDL.LU.64 R60, [R1+0x1c90] ;  /* 0x001c9000013c7983 */ /* 0x000f280000300a00 */
[----:B------:R-:W4:Y:S01]  /*110030*/  LDL.LU.64 R44, [R1+0x1c80] ;  /* 0x001c8000012c7983 */ /* 0x000f220000300a00 */
[----:B------:R-:W-:-:S03]  /*110040*/  PRMT R2, R37, 0x7772, RZ ;  /* 0x0000777225027816 */ /* 0x000fc600000000ff */
[----:B------:R-:W4:Y:S04]  /*110050*/  LDL.LU R29, [R1] ;  /* 0x00000000011d7983 */ /* 0x000f280000300800 */
[----:B------:R-:W4:Y:S04]  /*110060*/  LDL.LU.64 R42, [R1+0x1c70] ;  /* 0x001c7000012a7983 */ /* 0x000f280000300a00 */
        /* <DEDUP_REMOVED lines=11> */
[----:B0-----:R-:W4:Y:S04]  /*110120*/  LDL.LU.64 R32, [R1+0x1c48] ;  /* 0x001c480001207983 */ /* 0x001f280000300a00 */
[----:B------:R-:W4:Y:S01]  /*110130*/  LDL.LU R37, [R1+0x74] ;  /* 0x0000740001257983 */ /* 0x000f220000300800 */
        /* <DEDUP_REMOVED lines=8> */
[----:B--2---:R0:W-:Y:S01]  /*1101c0*/  @P0 STG.E.U8 desc[UR4][R38.64], R2 ;  /* 0x0000000226000986 */ /* 0x0041e2000c101104 */
[----:B------:R-:W-:Y:S02]  /*1101d0*/  LOP3.LUT P0, RZ, R55, 0x10000, RZ, 0xc0, !PT ;  /* 0x0001000037ff7812 */ /* 0x000fe4000780c0ff */
        /* <DEDUP_REMOVED lines=29> */
[----:B------:R0:W-:Y:S04]  /*1103b0*/  @P5 STG.E.U8 desc[UR4][R32.64], R2 ;  /* 0x0000000220005986 */ /* 0x0001e8000c101104 */
[----:B0-----:R-:W4:Y:S04]  /*1103c0*/  LDL.LU.64 R32, [R1+0x1c30] ;  /* 0x001c300001207983 */ /* 0x001f280000300a00 */
[----:B------:R-:W4:Y:S04]  /*1103d0*/  LDL.LU.64 R30, [R1+0x1c28] ;  /* 0x001c2800011e7983 */ /* 0x000f280000300a00 */
[----:B------:R-:W4:Y:S01]  /*1103e0*/  LDL.LU.64 R28, [R1+0x1c20] ;  /* 0x001c2000011c7983 */ /* 0x000f220000300a00 */
[----:B------:R-:W-:-:S03]  /*1103f0*/  LOP3.LUT P4, RZ, R36, 0x80000000, RZ, 0xc0, !PT ;  /* 0x8000000024ff7812 */ /* 0x000fc6000788c0ff */
[----:B------:R-:W4:Y:S04]  /*110400*/  LDL.LU.64 R34, [R1+0x1c18] ;  /* 0x001c180001227983 */ /* 0x000f280000300a00 */
[----:B------:R-:W4:Y:S01]  /*110410*/  LDL.LU R36, [R1+0x64] ;  /* 0x0000640001247983 */ /* 0x000f220000300800 */
[----:B------:R-:W-:Y:S02]  /*110420*/  PRMT R2, R37, 0x7771, RZ ;  /* 0x0000777125027816 */ /* 0x000fe400000000ff */
[----:B------:R-:W-:Y:S02]  /*110430*/  LOP3.LUT R55, R55, 0xfffffffb, RZ, 0xc0, !PT ;  /* 0xfffffffb37377812 */ /* 0x000fe400078ec0ff */
[----:B--2---:R-:W-:Y:S01]  /*110440*/  LOP3.LUT P0, RZ, R5, 0x800, RZ, 0xc0, !PT ;  /* 0x0000080005ff7812 */ /* 0x004fe2000780c0ff */
[----:B------:R0:W-:Y:S04]  /*110450*/  @P6 STG.E.U8 desc[UR4][R38.64], R2 ;  /* 0x0000000226006986 */ /* 0x0001e8000c101104 */
[----:B0-----:R-:W2:Y:S08]  /*110460*/  LDL.LU.64 R38, [R1+0x1c10] ;  /* 0x001c100001267983 */ /* 0x001eb00000300a00 */
[----:B------:R-:W-:-:S02]  /*110470*/  @P0 LOP3.LUT R55, R55, 0x4, RZ, 0xfc, !PT ;  /* 0x0000000437370812 */ /* 0x000fc400078efcff */
[C---:B------:R-:W-:Y:S02]  /*110480*/  LOP3.LUT P0, RZ, R5.reuse, 0x400, RZ, 0xc0, !PT ;  /* 0x0000040005ff7812 */ /* 0x040fe4000780c0ff */
[----:B------:R-:W-:Y:S02]  /*110490*/  LOP3.LUT P5, RZ, R5, 0x1, RZ, 0xc0, !PT ;  /* 0x0000000105ff7812 */ /* 0x000fe400078ac0ff */
[----:B------:R-:W-:Y:S02]  /*1104a0*/  PRMT R2, R37, 0x7772, RZ ;  /* 0x0000777225027816 */ /* 0x000fe400000000ff */
[----:B------:R-:W-:Y:S01]  /*1104b0*/  LOP3.LUT R55, R55, 0xfffffff7, RZ, 0xc0, !PT ;  /* 0xfffffff737377812 */ /* 0x000fe200078ec0ff */
[----:B------:R-:W2:Y:S06]  /*1104c0*/  LDL.LU R43, [R1+0x54] ;  /* 0x00005400012b7983 */ /* 0x000eac0000300800 */
        /* <DEDUP_REMOVED lines=12> */
[----:B------:R-:W-:Y:S01]  /*110590*/  @P0 LOP3.LUT R55, R55, 0x80, RZ, 0xfc, !PT ;  /* 0x0000008037370812 */ /* 0x000fe200078efcff */
[----:B---3--:R0:W-:Y:S02]  /*1105a0*/  @P4 STG.E.U8 desc[UR4][R6.64], R2 ;  /* 0x0000000206004986 */ /* 0x0081e4000c101104 */
[----:B0-----:R-:W-:-:S05]  /*1105b0*/  PRMT R2, R37, 0x7773, RZ ;  /* 0x0000777325027816 */ /* 0x001fca00000000ff */
[----:B----4-:R0:W-:Y:S04]  /*1105c0*/  @P5 STG.E.U8 desc[UR4][R32.64], R2 ;  /* 0x0000000220005986 */ /* 0x0101e8000c101104 */
[----:B0-----:R-:W3:Y:S04]  /*1105d0*/  LDL.LU.64 R32, [R1+0x1c08] ;  /* 0x001c080001207983 */ /* 0x001ee80000300a00 */
[----:B------:R-:W4:Y:S04]  /*1105e0*/  LDL.LU.64 R52, [R1+0x1c00] ;  /* 0x001c000001347983 */ /* 0x000f280000300a00 */
[----:B------:R-:W4:Y:S04]  /*1105f0*/  LDL.LU.64 R50, [R1+0x1bf8] ;  /* 0x001bf80001327983 */ /* 0x000f280000300a00 */
[----:B------:R-:W4:Y:S01]  /*110600*/  LDL.LU.64 R48, [R1+0x1bf0] ;  /* 0x001bf00001307983 */ /* 0x000f220000300a00 */
[----:B------:R-:W-:-:S03]  /*110610*/  LOP3.LUT P0, RZ, R5, 0x20, RZ, 0xc0, !PT ;  /* 0x0000002005ff7812 */ /* 0x000fc6000780c0ff */
[----:B------:R-:W4:Y:S01]  /*110620*/  LDL.LU R42, [R1+0x44] ;  /* 0x00004400012a7983 */ /* 0x000f220000300800 */
[----:B------:R-:W-:-:S03]  /*110630*/  LOP3.LUT R55, R55, 0xfffffeff, RZ, 0xc0, !PT ;  /* 0xfffffeff37377812 */ /* 0x000fc600078ec0ff */
[----:B------:R-:W4:Y:S04]  /*110640*/  LDL.LU.64 R46, [R1+0x1be8] ;  /* 0x001be800012e7983 */ /* 0x000f280000300a00 */
[----:B------:R-:W4:Y:S01]  /*110650*/  LDL.LU.64 R60, [R1+0x1be0] ;  /* 0x001be000013c7983 */ /* 0x000f220000300a00 */
[----:B------:R-:W-:-:S03]  /*110660*/  LOP3.LUT P6, RZ, R5, 0x2, RZ, 0xc0, !PT ;  /* 0x0000000205ff7812 */ /* 0x000fc600078cc0ff */
        /* <DEDUP_REMOVED lines=24> */
[----:B--2---:R0:W-:Y:S04]  /*1107f0*/  @P0 STG.E.U8 desc[UR4][R38.64], R2 ;  /* 0x0000000226000986 */ /* 0x0041e8000c101104 */
[----:B0-----:R-:W2:Y:S04]  /*110800*/  LDL.LU.64 R38, [R1+0x1ba8] ;  /* 0x001ba80001267983 */ /* 0x001ea80000300a00 */
[----:B------:R-:W2:Y:S01]  /*110810*/  LDL.LU R36, [R1+0x24] ;  /* 0x0000240001247983 */ /* 0x000ea20000300800 */
[----:B------:R-:W-:Y:S02]  /*110820*/  LOP3.LUT P0, RZ, R55, 0x100, RZ, 0xc0, !PT ;  /* 0x0000010037ff7812 */ /* 0x000fe4000780c0ff */
[----:B------:R-:W-:-:S02]  /*110830*/  PRMT R2, R43, 0x7770, RZ ;  /* 0x000077702b027816 */ /* 0x000fc400000000ff */
[C---:B------:R-:W-:Y:S02]  /*110840*/  LOP3.LUT P1, RZ, R5.reuse, 0x1000, RZ, 0xc0, !PT ;  /* 0x0000100005ff7812 */ /* 0x040fe4000782c0ff */
[C---:B------:R-:W-:Y:S02]  /*110850*/  LOP3.LUT P2, RZ, R5.reuse, 0x2000, RZ, 0xc0, !PT ;  /* 0x0000200005ff7812 */ /* 0x040fe4000784c0ff */
[C---:B------:R-:W-:Y:S02]  /*110860*/  LOP3.LUT P3, RZ, R5.reuse, 0x4000, RZ, 0xc0, !PT ;  /* 0x0000400005ff7812 */ /* 0x040fe4000786c0ff */
[C---:B------:R-:W-:Y:S02]  /*110870*/  LOP3.LUT P4, RZ, R5.reuse, 0x8000, RZ, 0xc0, !PT ;  /* 0x0000800005ff7812 */ /* 0x040fe4000788c0ff */
[----:B------:R-:W-:Y:S01]  /*110880*/  LOP3.LUT P5, RZ, R5, 0x10000, RZ, 0xc0, !PT ;  /* 0x0001000005ff7812 */ /* 0x000fe200078ac0ff */
[----:B---3--:R0:W-:Y:S01]  /*110890*/  @P0 STG.E.U8 desc[UR4][R32.64], R2 ;  /* 0x0000000220000986 */ /* 0x0081e2000c101104 */
[----:B------:R-:W-:-:S02]  /*1108a0*/  LOP3.LUT P0, RZ, R55, 0x80, RZ, 0xc0, !PT ;  /* 0x0000008037ff7812 */ /* 0x000fc4000780c0ff */
        /* <DEDUP_REMOVED lines=28> */
[----:B0-----:R-:W4:Y:S01]  /*110a70*/  LDL.LU.64 R34, [R1+0x1ba0] ;  /* 0x001ba00001227983 */ /* 0x001f220000300a00 */
[C---:B------:R-:W-:Y:S02]  /*110a80*/  LOP3.LUT P6, RZ, R5.reuse, 0x20000, RZ, 0xc0, !PT ;  /* 0x0002000005ff7812 */ /* 0x040fe400078cc0ff */
[----:B--2---:R-:W-:Y:S01]  /*110a90*/  PRMT R2, R36, 0x7770, RZ ;  /* 0x0000777024027816 */ /* 0x004fe200000000ff */
[----:B------:R-:W2:Y:S10]  /*110aa0*/  LDL.LU.64 R6, [R1+0x1b98] ;  /* 0x001b980001067983 */ /* 0x000eb40000300a00 */
[----:B------:R0:W-:Y:S04]  /*110ab0*/  @P6 STG.E.U8 desc[UR4][R38.64], R2 ;  /* 0x0000000226006986 */ /* 0x0001e8000c101104 */
[----:B0-----:R-:W3:Y:S04]  /*110ac0*/  LDL.LU.64 R38, [R1+0x1b90] ;  /* 0x001b900001267983 */ /* 0x001ee80000300a00 */
[----:B------:R-:W3:Y:S04]  /*110ad0*/  LDL.LU.64 R30, [R1+0x1b88] ;  /* 0x001b8800011e7983 */ /* 0x000ee80000300a00 */
[----:B------:R-:W3:Y:S04]  /*110ae0*/  LDL.LU.64 R28, [R1+0x1b80] ;  /* 0x001b8000011c7983 */ /* 0x000ee80000300a00 */
[----:B------:R-:W3:Y:S01]  /*110af0*/  LDL.LU R37, [R1+0x14] ;  /* 0x0000140001257983 */ /* 0x000ee20000300800 */
        /* <DEDUP_REMOVED lines=30> */
[----:B----4-:R0:W-:Y:S04]  /*110ce0*/  @P4 STG.E.U8 desc[UR4][R34.64], R2 ;  /* 0x0000000222004986 */ /* 0x0101e8000c101104 */
[----:B0-----:R-:W4:Y:S01]  /*110cf0*/  LDL.LU.64 R34, [R1+0x1b78] ;  /* 0x001b780001227983 */ /* 0x001f220000300a00 */
[----:B------:R-:W-:Y:S02]  /*110d00*/  LOP3.LUT R55, R55, 0xfffffffd, RZ, 0xc0, !PT ;  /* 0xfffffffd37377812 */ /* 0x000fe400078ec0ff */
[----:B------:R-:W-:-:S05]  /*110d10*/  PRMT R2, R36, 0x7772, RZ ;  /* 0x0000777224027816 */ /* 0x000fca00000000ff */
[----:B------:R-:W-:Y:S02]  /*110d20*/  @P0 LOP3.LUT R55, R55, 0x2, RZ, 0xfc, !PT ;  /* 0x0000000237370812 */ /* 0x000fe400078efcff */
[----:B------:R-:W-:Y:S01]  /*110d30*/  LOP3.LUT P0, RZ, R5, 0x200000, RZ, 0xc0, !PT ;  /* 0x0020000005ff7812 */ /* 0x000fe2000780c0ff */
[----:B--2---:R0:W-:Y:S02]  /*110d40*/  @P5 STG.E.U8 desc[UR4][R6.64], R2 ;  /* 0x0000000206005986 */ /* 0x0041e4000c101104 */
[----:B0-----:R-:W-:-:S05]  /*110d50*/  PRMT R2, R36, 0x7773, RZ ;  /* 0x0000777324027816 */ /* 0x001fca00000000ff */
[----:B---3--:R0:W-:Y:S01]  /*110d60*/  @P6 STG.E.U8 desc[UR4][R38.64], R2 ;  /* 0x0000000226006986 */ /* 0x0081e2000c101104 */
[----:B------:R-:W-:-:S03]  /*110d70*/  LOP3.LUT P1, RZ, R5, 0x80000000, RZ, 0xc0, !PT ;  /* 0x8000000005ff7812 */ /* 0x000fc6000782c0ff */
[----:B------:R-:W2:Y:S04]  /*110d80*/  LDL.LU R5, [R1+0x4] ;  /* 0x0000040001057983 */ /* 0x000ea80000300800 */
[----:B------:R-:W3:Y:S04]  /*110d90*/  LDL.LU.64 R52, [R1+0x1b68] ;  /* 0x001b680001347983 */ /* 0x000ee80000300a00 */
[----:B------:R-:W2:Y:S04]  /*110da0*/  LDL.LU.64 R50, [R1+0x1b60] ;  /* 0x001b600001327983 */ /* 0x000ea80000300a00 */
[----:B------:R-:W2:Y:S04]  /*110db0*/  LDL.LU.64 R48, [R1+0x1b58] ;  /* 0x001b580001307983 */ /* 0x000ea80000300a00 */
[----:B------:R-:W2:Y:S01]  /*110dc0*/  LDL.LU.64 R46, [R1+0x1b50] ;  /* 0x001b5000012e7983 */ /* 0x000ea20000300a00 */
[----:B0-----:R-:W-:-:S03]  /*110dd0*/  PRMT R2, R37, 0x7770, RZ ;  /* 0x0000777025027816 */ /* 0x001fc600000000ff */
[----:B------:R-:W2:Y:S04]  /*110de0*/  LDL.LU R38, [R1+0x78] ;  /* 0x0000780001267983 */ /* 0x000ea80000300800 */
        /* <DEDUP_REMOVED lines=11> */
[----:B------:R-:W2:Y:S01]  /*110ea0*/  LDL.LU.64 R54, [R1+0x1b70] ;  /* 0x001b700001367983 */ /* 0x000ea20000300a00 */
[----:B0-----:R-:W-:-:S03]  /*110eb0*/  PRMT R2, R37, 0x7772, RZ ;  /* 0x0000777225027816 */ /* 0x001fc600000000ff */
[----:B------:R-:W3:Y:S06]  /*110ec0*/  LDL.LU.64 R28, [R1+0x1b20] ;  /* 0x001b2000011c7983 */ /* 0x000eec0000300a00 */
        /* <DEDUP_REMOVED lines=39> */
[----:B----4-:R0:W-:Y:S02]  /*111140*/  @P5 STG.E.U8 desc[UR4][R34.64], R2 ;  /* 0x0000000222005986 */ /* 0x0101e4000c101104 */
[----:B0-----:R-:W-:-:S05]  /*111150*/  PRMT R2, R39, 0x7773, RZ ;  /* 0x0000777327027816 */ /* 0x001fca00000000ff */
[----:B------:R0:W-:Y:S04]  /*111160*/  @P6 STG.E.U8 desc[UR4][R36.64], R2 ;  /* 0x0000000224006986 */ /* 0x0001e8000c101104 */
[----:B0-----:R-:W3:Y:S04]  /*111170*/  LDL.LU.64 R36, [R1+0x1b00] ;  /* 0x001b000001247983 */ /* 0x001ee80000300a00 */
[----:B------:R-:W4:Y:S04]  /*111180*/  LDL.LU.64 R6, [R1+0x1af8] ;  /* 0x001af80001067983 */ /* 0x000f280000300a00 */
[----:B------:R-:W2:Y:S04]  /*111190*/  LDL.LU R38, [R1+0x58] ;  /* 0x0000580001267983 */ /* 0x000ea80000300800 */
        /* <DEDUP_REMOVED lines=38> */
[----:B------:R-:W3:Y:S01]  /*111400*/  LDL.LU.64 R60, [R1+0x1ab0] ;  /* 0x001ab000013c7983 */ /* 0x000ee20000300a00 */
[----:B------:R-:W-:Y:S02]  /*111410*/  @P0 LOP3.LUT R56, R56, 0x400000, RZ, 0xfc, !PT ;  /* 0x0040000038380812 */ /* 0x000fe400078efcff */
[----:B------:R-:W-:-:S02]  /*111420*/  LOP3.LUT P0, RZ, R40, 0x400, RZ, 0xc0, !PT ;  /* 0x0000040028ff7812 */ /* 0x000fc4000780c0ff */
        /* <DEDUP_REMOVED lines=8> */
[----:B------:R-:W4:Y:S04]  /*1114b0*/  LDL.LU R38, [R1+0x28] ;  /* 0x0000280001267983 */ /* 0x000f280000300800 */
[----:B------:R-:W4:Y:S04]  /*1114c0*/  LDL.LU.64 R44, [R1+0x1aa8] ;  /* 0x001aa800012c7983 */ /* 0x000f280000300a00 */
[----:B------:R-:W4:Y:S04]  /*1114d0*/  LDL.LU.64 R42, [R1+0x1aa0] ;  /* 0x001aa000012a7983 */ /* 0x000f280000300a00 */
        /* <DEDUP_REMOVED lines=20> */
[----:B------:R-:W-:Y:S01]  /*111620*/  LOP3.LUT P3, RZ, R40, 0x100000, RZ, 0xc0, !PT ;  /* 0x0010000028ff7812 */ /* 0x000fe2000786c0ff */
[----:B------:R-:W2:Y:S04]  /*111630*/  LDL.LU R39, [R1+0x38c] ;  /* 0x00038c0001277983 */ /* 0x000ea80000300800 */
        /* <DEDUP_REMOVED lines=29> */
[----:B0-----:R-:W-:Y:S02]  /*111810*/  PRMT R2, R5, 0x7772, RZ ;  /* 0x0000777205027816 */ /* 0x001fe400000000ff */
[----:B------:R-:W3:Y:S04]  /*111820*/  LDL.LU.64 R34, [R1+0x1a70] ;  /* 0x001a700001227983 */ /* 0x000ee80000300a00 */
[----:B--2---:R0:W-:Y:S04]  /*111830*/  @P6 STG.E.U8 desc[UR4][R36.64], R2 ;  /* 0x0000000224006986 */ /* 0x0041e8000c101104 */
[----:B0-----:R-:W2:Y:S04]  /*111840*/  LDL.LU.64 R36, [R1+0x1a68] ;  /* 0x001a680001247983 */ /* 0x001ea80000300a00 */
[----:B------:R-:W4:Y:S04]  /*111850*/  LDL.LU.64 R6, [R1+0x1a60] ;  /* 0x001a600001067983 */ /* 0x000f280000300a00 */
[----:B------:R-:W2:Y:S04]  /*111860*/  LDL.LU.64 R30, [R1+0x1a58] ;  /* 0x001a5800011e7983 */ /* 0x000ea80000300a00 */
[----:B------:R-:W2:Y:S04]  /*111870*/  LDL.LU R38, [R1+0x8] ;  /* 0x0000080001267983 */ /* 0x000ea80000300800 */
[----:B------:R-:W4:Y:S01]  /*111880*/  LDL.LU.64 R28, [R1+0x1a50] ;  /* 0x001a5000011c7983 */ /* 0x000f220000300a00 */
[----:B------:R-:W-:-:S02]  /*111890*/  LOP3.LUT P0, RZ, R39, 0x10, RZ, 0xc0, !PT ;  /* 0x0000001027ff7812 */ /* 0x000fc4000780c0ff */
[----:B------:R-:W-:Y:S02]  /*1118a0*/  LOP3.LUT R56, R56, 0xffffff7f, RZ, 0xc0, !PT ;  /* 0xffffff7f38387812 */ /* 0x000fe400078ec0ff */
[----:B------:R-:W-:Y:S02]  /*1118b0*/  LOP3.LUT P4, RZ, R40, 0x1000000, RZ, 0xc0, !PT ;  /* 0x0100000028ff7812 */ /* 0x000fe4000788c0ff */
[----:B------:R-:W-:Y:S01]  /*1118c0*/  PRMT R2, R5, 0x7773, RZ ;  /* 0x0000777305027816 */ /* 0x000fe200000000ff */
[----:B------:R-:W4:Y:S06]  /*1118d0*/  LDL.LU R52, [R1+0x7c] ;  /* 0x00007c0001347983 */ /* 0x000f2c0000300800 */
[----:B------:R-:W-:-:S02]  /*1118e0*/  @P0 LOP3.LUT R56, R56, 0x80, RZ, 0xfc, !PT ;  /* 0x0000008038380812 */ /* 0x000fc400078efcff */
        /* <DEDUP_REMOVED lines=24> */
[C---:B------:R-:W-:Y:S02]  /*111a70*/  LOP3.LUT P0, RZ, R40.reuse, 0x10000000, RZ, 0xc0, !PT ;  /* 0x1000000028ff7812 */ /* 0x040fe4000780c0ff */
[----:B------:R-:W-:Y:S02]  /*111a80*/  LOP3.LUT P6, RZ, R40, 0x4000000, RZ, 0xc0, !PT ;  /* 0x0400000028ff7812 */ /* 0x000fe400078cc0ff */
[----:B------:R-:W-:Y:S02]  /*111a90*/  LOP3.LUT R56, R56, 0xffff7fff, RZ, 0xc0, !PT ;  /* 0xffff7fff38387812 */ /* 0x000fe400078ec0ff */
[----:B--2---:R-:W-:-:S05]  /*111aa0*/  PRMT R2, R38, 0x7770, RZ ;  /* 0x0000777026027816 */ /* 0x004fca00000000ff */
[----:B------:R0:W-:Y:S04]  /*111ab0*/  @P5 STG.E.U8 desc[UR4][R36.64], R2 ;  /* 0x0000000224005986 */ /* 0x0001e8000c101104 */
[----:B0-----:R-:W2:Y:S04]  /*111ac0*/  LDL.LU.64 R36, [R1+0x1a40] ;  /* 0x001a400001247983 */ /* 0x001ea80000300a00 */
        /* <DEDUP_REMOVED lines=9> */
[----:B------:R-:W-:Y:S02]  /*111b60*/  LOP3.LUT P0, RZ, R40, 0x8000000, RZ, 0xc0, !PT ;  /* 0x0800000028ff7812 */ /* 0x000fe4000780c0ff */
[C---:B------:R-:W-:Y:S01]  /*111b70*/  PRMT R2, R38.reuse, 0x7771, RZ ;  /* 0x0000777126027816 */ /* 0x040fe200000000ff */
[----:B------:R-:W2:Y:S04]  /*111b80*/  LDL.LU.64 R42, [R1+0x1a08] ;  /* 0x001a0800012a7983 */ /* 0x000ea80000300a00 */
[----:B------:R-:W2:Y:S04]  /*111b90*/  LDL.LU.64 R40, [R1+0x1a00] ;  /* 0x001a000001287983 */ /* 0x000ea80000300a00 */
[----:B----4-:R0:W-:Y:S02]  /*111ba0*/  @P6 STG.E.U8 desc[UR4][R6.64], R2 ;  /* 0x0000000206006986 */ /* 0x0101e4000c101104 */
[----:B0-----:R-:W-:-:S02]  /*111bb0*/  PRMT R2, R38, 0x7772, RZ ;  /* 0x0000777226027816 */ /* 0x001fc400000000ff */
[----:B------:R-:W4:Y:S04]  /*111bc0*/  LDL.LU.64 R6, [R1+0x19f8] ;  /* 0x0019f80001067983 */ /* 0x000f280000300a00 */
        /* <DEDUP_REMOVED lines=10> */
[C---:B------:R-:W-:Y:S02]  /*111c70*/  LOP3.LUT P2, RZ, R39.reuse, 0x40, RZ, 0xc0, !PT ;  /* 0x0000004027ff7812 */ /* 0x040fe4000784c0ff */
[C---:B------:R-:W-:Y:S02]  /*111c80*/  LOP3.LUT P3, RZ, R39.reuse, 0x80, RZ, 0xc0, !PT ;  /* 0x0000008027ff7812 */ /* 0x040fe4000786c0ff */
[----:B------:R-:W-:-:S03]  /*111c90*/  LOP3.LUT P4, RZ, R39, 0x100, RZ, 0xc0, !PT ;  /* 0x0000010027ff7812 */ /* 0x000fc6000788c0ff */
[----:B---3--:R0:W-:Y:S01]  /*111ca0*/  @P0 STG.E.U8 desc[UR4][R34.64], R2 ;  /* 0x0000000222000986 */ /* 0x0081e2000c101104 */
[----:B------:R-:W-:Y:S02]  /*111cb0*/  LOP3.LUT P0, RZ, R56, 0x2000, RZ, 0xc0, !PT ;  /* 0x0000200038ff7812 */ /* 0x000fe4000780c0ff */
[----:B0-----:R-:W-:Y:S01]  /*111cc0*/  PRMT R2, R52, 0x7771, RZ ;  /* 0x0000777134027816 */ /* 0x001fe200000000ff */
[----:B------:R-:W3:Y:S01]  /*111cd0*/  LDL.LU.64 R34, [R1+0x19e0] ;  /* 0x0019e00001227983 */ /* 0x000ee20000300a00 */
[----:B------:R-:W-:-:S09]  /*111ce0*/  LOP3.LUT P5, RZ, R39, 0x200, RZ, 0xc0, !PT ;  /* 0x0000020027ff7812 */ /* 0x000fd200078ac0ff */
        /* <DEDUP_REMOVED lines=29> */
[----:B------:R0:W-:Y:S04]  /*111ec0*/  @P5 STG.E.U8 desc[UR4][R28.64], R2 ;  /* 0x000000021c005986 */ /* 0x0001e8000c101104 */
[----:B0-----:R-:W4:Y:S01]  /*111ed0*/  LDL.LU.64 R28, [R1+0x19d8] ;  /* 0x0019d800011c7983 */ /* 0x001f220000300a00 */
[C---:B------:R-:W-:Y:S02]  /*111ee0*/  LOP3.LUT P6, RZ, R39.reuse, 0x400, RZ, 0xc0, !PT ;  /* 0x0000040027ff7812 */ /* 0x040fe400078cc0ff */
[----:B------:R-:W-:Y:S01]  /*111ef0*/  PRMT R2, R38, 0x7771, RZ ;  /* 0x0000777126027816 */ /* 0x000fe200000000ff */
[----:B------:R-:W2:Y:S04]  /*111f00*/  LDL.LU.64 R44, [R1+0x19d0] ;  /* 0x0019d000012c7983 */ /* 0x000ea80000300a00 */
[----:B------:R-:W2:Y:S04]  /*111f10*/  LDL.LU.64 R42, [R1+0x19c8] ;  /* 0x0019c800012a7983 */ /* 0x000ea80000300a00 */
[----:B------:R-:W2:Y:S04]  /*111f20*/  LDL.LU.64 R40, [R1+0x19c0] ;  /* 0x0019c00001287983 */ /* 0x000ea80000300a00 */
[----:B------:R-:W2:Y:S04]  /*111f30*/  LDL.LU.64 R6, [R1+0x19b8] ;  /* 0x0019b80001067983 */ /* 0x000ea80000300a00 */
[----:B---3--:R0:W-:Y:S04]  /*111f40*/  @P6 STG.E.U8 desc[UR4][R34.64], R2 ;  /* 0x0000000222006986 */ /* 0x0081e8000c101104 */
[----:B0-----:R-:W3:Y:S04]  /*111f50*/  LDL.LU R35, [R1+0x3c] ;  /* 0x00003c0001237983 */ /* 0x001ee80000300800 */
[----:B------:R-:W2:Y:S01]  /*111f60*/  LDL.LU.64 R30, [R1+0x19b0] ;  /* 0x0019b000011e7983 */ /* 0x000ea20000300a00 */
        /* <DEDUP_REMOVED lines=19> */
[----:B----4-:R0:W-:Y:S04]  /*1120a0*/  @P4 STG.E.U8 desc[UR4][R28.64], R2 ;  /* 0x000000021c004986 */ /* 0x0101e8000c101104 */
[----:B0-----:R-:W4:Y:S04]  /*1120b0*/  LDL.LU.64 R28, [R1+0x19a8] ;  /* 0x0019a800011c7983 */ /* 0x001f280000300a00 */
[----:B------:R-:W4:Y:S01]  /*1120c0*/  LDL.LU.64 R54, [R1+0x19a0] ;  /* 0x0019a00001367983 */ /* 0x000f220000300a00 */
[----:B------:R-:W-:-:S03]  /*1120d0*/  LOP3.LUT R56, R56, 0xfffffff7, RZ, 0xc0, !PT ;  /* 0xfffffff738387812 */ /* 0x000fc600078ec0ff */
[----:B------:R-:W4:Y:S04]  /*1120e0*/  LDL.LU.64 R52, [R1+0x1998] ;  /* 0x0019980001347983 */ /* 0x000f280000300a00 */
[----:B------:R-:W4:Y:S04]  /*1120f0*/  LDL.LU.64 R50, [R1+0x1990] ;  /* 0x0019900001327983 */ /* 0x000f280000300a00 */
[----:B------:R-:W4:Y:S01]  /*112100*/  LDL.LU R34, [R1+0x1c] ;  /* 0x00001c0001227983 */ /* 0x000f220000300800 */
[----:B------:R-:W-:Y:S02]  /*112110*/  @P0 LOP3.LUT R56, R56, 0x8, RZ, 0xfc, !PT ;  /* 0x0000000838380812 */ /* 0x000fe400078efcff */
[----:B------:R-:W-:-:S02]  /*112120*/  LOP3.LUT P0, RZ, R39, 0x20000, RZ, 0xc0, !PT ;  /* 0x0002000027ff7812 */ /* 0x000fc4000780c0ff */
[C---:B------:R-:W-:Y:S01]  /*112130*/  LOP3.LUT P5, RZ, R39.reuse, 0x1000, RZ, 0xc0, !PT ;  /* 0x0000100027ff7812 */ /* 0x040fe200078ac0ff */
[----:B------:R-:W4:Y:S01]  /*112140*/  LDL.LU.64 R48, [R1+0x1988] ;  /* 0x0019880001307983 */ /* 0x000f220000300a00 */
[----:B------:R-:W-:Y:S02]  /*112150*/  LOP3.LUT R56, R56, 0xffffffef, RZ, 0xc0, !PT ;  /* 0xffffffef38387812 */ /* 0x000fe400078ec0ff */
[----:B------:R-:W-:Y:S02]  /*112160*/  LOP3.LUT P6, RZ, R39, 0x2000, RZ, 0xc0, !PT ;  /* 0x0000200027ff7812 */ /* 0x000fe400078cc0ff */
[----:B------:R-:W-:Y:S01]  /*112170*/  PRMT R2, R38, 0x7773, RZ ;  /* 0x0000777326027816 */ /* 0x000fe200000000ff */
[----:B------:R-:W4:Y:S04]  /*112180*/  LDL.LU.64 R46, [R1+0x1980] ;  /* 0x00198000012e7983 */ /* 0x000f280000300a00 */
[----:B------:R-:W4:Y:S04]  /*112190*/  LDL.LU R38, [R1+0xc] ;  /* 0x00000c0001267983 */ /* 0x000f280000300800 */
[----:B------:R-:W4:Y:S01]  /*1121a0*/  LDL.LU.64 R60, [R1+0x1978] ;  /* 0x00197800013c7983 */ /* 0x000f220000300a00 */
[----:B------:R-:W-:-:S02]  /*1121b0*/  @P0 LOP3.LUT R56, R56, 0x10, RZ, 0xfc, !PT ;  /* 0x0000001038380812 */ /* 0x000fc400078efcff */
        /* <DEDUP_REMOVED lines=8> */
[C---:B---3--:R-:W-:Y:S01]  /*112240*/  PRMT R2, R35.reuse, 0x7770, RZ ;  /* 0x0000777023027816 */ /* 0x048fe200000000ff */
[----:B------:R-:W2:Y:S04]  /*112250*/  LDL.LU.64 R44, [R1+0x1970] ;  /* 0x00197000012c7983 */ /* 0x000ea80000300a00 */
[----:B------:R0:W-:Y:S02]  /*112260*/  @P6 STG.E.U8 desc[UR4][R42.64], R2 ;  /* 0x000000022a006986 */ /* 0x0001e4000c101104 */
[----:B0-----:R-:W-:Y:S02]  /*112270*/  PRMT R2, R35, 0x7771, RZ ;  /* 0x0000777123027816 */ /* 0x001fe400000000ff */
[----:B------:R-:W3:Y:S04]  /*112280*/  LDL.LU.64 R42, [R1+0x1968] ;  /* 0x00196800012a7983 */ /* 0x000ee80000300a00 */
        /* <DEDUP_REMOVED lines=10> */
[----:B0-----:R-:W3:Y:S01]  /*112330*/  LDL.LU.64 R30, [R1+0x1950] ;  /* 0x00195000011e7983 */ /* 0x001ee20000300a00 */
[----:B------:R-:W-:-:S09]  /*112340*/  PRMT R2, R5, 0x7770, RZ ;  /* 0x0000777005027816 */ /* 0x000fd200000000ff */
[----:B----4-:R0:W-:Y:S04]  /*112350*/  @P0 STG.E.U8 desc[UR4][R28.64], R2 ;  /* 0x000000021c000986 */ /* 0x0101e8000c101104 */
[----:B0-----:R-:W4:Y:S01]  /*112360*/  LDL.LU.64 R28, [R1+0x1948] ;  /* 0x00194800011c7983 */ /* 0x001f220000300a00 */
        /* <DEDUP_REMOVED lines=8> */
[----:B------:R-:W4:Y:S04]  /*1123f0*/  LDL.LU R35, [R1+0x390] ;  /* 0x0003900001237983 */ /* 0x000f280000300800 */
        /* <DEDUP_REMOVED lines=27> */
[----:B----4-:R0:W-:Y:S04]  /*1125b0*/  @P6 STG.E.U8 desc[UR4][R28.64], R2 ;  /* 0x000000021c006986 */ /* 0x0101e8000c101104 */
[----:B0-----:R-:W2:Y:S04]  /*1125c0*/  LDL.LU.64 R28, [R1+0x1940] ;  /* 0x00194000011c7983 */ /* 0x001ea80000300a00 */
[----:B------:R-:W3:Y:S04]  /*1125d0*/  LDL.LU.64 R42, [R1+0x1938] ;  /* 0x00193800012a7983 */ /* 0x000ee80000300a00 */
[----:B------:R-:W4:Y:S04]  /*1125e0*/  LDL.LU.64 R40, [R1+0x1930] ;  /* 0x0019300001287983 */ /* 0x000f280000300a00 */
[----:B------:R-:W3:Y:S04]  /*1125f0*/  LDL.LU.64 R6, [R1+0x1928] ;  /* 0x0019280001067983 */ /* 0x000ee80000300a00 */
[----:B------:R-:W3:Y:S01]  /*112600*/  LDL.LU.64 R30, [R1+0x1920] ;  /* 0x00192000011e7983 */ /* 0x000ee20000300a00 */
[----:B------:R-:W-:-:S02]  /*112610*/  LOP3.LUT P4, RZ, R39, 0x40000000, RZ, 0xc0, !PT ;  /* 0x4000000027ff7812 */ /* 0x000fc4000788c0ff */
[----:B------:R-:W-:Y:S02]  /*112620*/  LOP3.LUT P5, RZ, R39, 0x80000000, RZ, 0xc0, !PT ;  /* 0x8000000027ff7812 */ /* 0x000fe400078ac0ff */
[----:B------:R-:W3:Y:S01]  /*112630*/  LDL.LU.64 R38, [R1+0x1918] ;  /* 0x0019180001267983 */ /* 0x000ee20000300a00 */
        /* <DEDUP_REMOVED lines=21> */
[----:B0-----:R-:W2:Y:S01]  /*112790*/  LDL.LU.64 R28, [R1+0x1910] ;  /* 0x00191000011c7983 */ /* 0x001ea20000300a00 */
[----:B------:R-:W-:Y:S02]  /*1127a0*/  LOP3.LUT R57, R57, 0xf7ffffff, RZ, 0xc0, !PT ;  /* 0xf7ffffff39397812 */ /* 0x000fe400078ec0ff */
[----:B------:R-:W-:-:S02]  /*1127b0*/  LOP3.LUT P6, RZ, R35, 0x1, RZ, 0xc0, !PT ;  /* 0x0000000123ff7812 */ /* 0x000fc400078cc0ff */
[C---:B------:R-:W-:Y:S01]  /*1127c0*/  PRMT R2, R36.reuse, 0x7772, RZ ;  /* 0x0000777224027816 */ /* 0x040fe200000000ff */
[----:B------:R-:W2:Y:S02]  /*1127d0*/  LDL.LU.64 R54, [R1+0x1908] ;  /* 0x0019080001367983 */ /* 0x000ea40000300a00 */
[----:B------:R-:W-:Y:S02]  /*1127e0*/  @P0 LOP3.LUT R57, R57, 0x8000000, RZ, 0xfc, !PT ;  /* 0x0800000039390812 */ /* 0x000fe400078efcff */
[----:B------:R-:W-:Y:S02]  /*1127f0*/  LOP3.LUT P0, RZ, R35, 0x8, RZ, 0xc0, !PT ;  /* 0x0000000823ff7812 */ /* 0x000fe4000780c0ff */
[----:B------:R-:W-:Y:S01]  /*112800*/  PRMT R36, R36, 0x7773, RZ ;  /* 0x0000777324247816 */ /* 0x000fe200000000ff */
[----:B---3--:R0:W-:Y:S01]  /*112810*/  @P5 STG.E.U8 desc[UR4][R42.64], R2 ;  /* 0x000000022a005986 */ /* 0x0081e2000c101104 */
[----:B------:R-:W-:-:S03]  /*112820*/  LOP3.LUT R57, R57, 0xefffffff, RZ, 0xc0, !PT ;  /* 0xefffffff39397812 */ /* 0x000fc600078ec0ff */
[----:B------:R-:W3:Y:S04]  /*112830*/  LDL.LU.64 R52, [R1+0x1900] ;  /* 0x0019000001347983 */ /* 0x000ee80000300a00 */
[----:B------:R-:W3:Y:S04]  /*112840*/  LDL.LU.64 R50, [R1+0x18f8] ;  /* 0x0018f80001327983 */ /* 0x000ee80000300a00 */
[----:B------:R-:W3:Y:S04]  /*112850*/  LDL.LU.64 R48, [R1+0x18f0] ;  /* 0x0018f00001307983 */ /* 0x000ee80000300a00 */
[----:B------:R-:W3:Y:S04]  /*112860*/  LDL.LU.64 R46, [R1+0x18e8] ;  /* 0x0018e800012e7983 */ /* 0x000ee80000300a00 */
[----:B------:R-:W3:Y:S04]  /*112870*/  LDL.LU.64 R60, [R1+0x18e0] ;  /* 0x0018e000013c7983 */ /* 0x000ee80000300a00 */
[----:B----4-:R1:W-:Y:S04]  /*112880*/  @P6 STG.E.U8 desc[UR4][R40.64], R36 ;  /* 0x0000002428006986 */ /* 0x0103e8000c101104 */
[----:B------:R-:W4:Y:S01]  /*112890*/  LDL.LU.64 R44, [R1+0x18d8] ;  /* 0x0018d800012c7983 */ /* 0x000f220000300a00 */
[----:B------:R-:W-:-:S02]  /*1128a0*/  @P0 LOP3.LUT R57, R57, 0x10000000, RZ, 0xfc, !PT ;  /* 0x1000000039390812 */ /* 0x000fc400078efcff */
[----:B------:R-:W-:Y:S02]  /*1128b0*/  LOP3.LUT P0, RZ, R35, 0x4, RZ, 0xc0, !PT ;  /* 0x0000000423ff7812 */ /* 0x000fe4000780c0ff */
[----:B0-----:R-:W-:Y:S01]  /*1128c0*/  PRMT R2, R32, 0x7770, RZ ;  /* 0x0000777020027816 */ /* 0x001fe200000000ff */
[----:B------:R-:W3:Y:S01]  /*1128d0*/  LDL.LU.64 R42, [R1+0x18d0] ;  /* 0x0018d000012a7983 */ /* 0x000ee20000300a00 */
[----:B------:R-:W-:-:S03]  /*1128e0*/  LOP3.LUT R57, R57, 0xdfffffff, RZ, 0xc0, !PT ;  /* 0xdfffffff39397812 */ /* 0x000fc600078ec0ff */
[----:B-1----:R-:W3:Y:S06]  /*1128f0*/  LDL.LU.64 R40, [R1+0x18c8] ;  /* 0x0018c80001287983 */ /* 0x002eec0000300a00 */
        /* <DEDUP_REMOVED lines=12> */
[----:B------:R-:W-:Y:S01]  /*1129c0*/  PRMT R32, R32, 0x7773, RZ ;  /* 0x0000777320207816 */ /* 0x000fe200000000ff */
[----:B0-----:R-:W3:Y:S10]  /*1129d0*/  LDL.LU.64 R38, [R1+0x18b0] ;  /* 0x0018b00001267983 */ /* 0x001ef40000300a00 */
[----:B--2---:R0:W-:Y:S04]  /*1129e0*/  @P0 STG.E.U8 desc[UR4][R28.64], R32 ;  /* 0x000000201c000986 */ /* 0x0041e8000c101104 */
[----:B0-----:R-:W2:Y:S01]  /*1129f0*/  LDL.LU.64 R28, [R1+0x55b0] ;  /* 0x0055b000011c7983 */ /* 0x001ea20000300a00 */
[----:B------:R-:W-:-:S02]  /*112a00*/  LOP3.LUT P0, RZ, R57, 0x4000000, RZ, 0xc0, !PT ;  /* 0x0400000039ff7812 */ /* 0x000fc4000780c0ff */
[C---:B------:R-:W-:Y:S02]  /*112a10*/  LOP3.LUT P1, RZ, R35.reuse, 0x800, RZ, 0xc0, !PT ;  /* 0x0000080023ff7812 */ /* 0x040fe4000782c0ff */
[C---:B------:R-:W-:Y:S02]  /*112a20*/  LOP3.LUT P2, RZ, R35.reuse, 0x1000, RZ, 0xc0, !PT ;  /* 0x0000100023ff7812 */ /* 0x040fe4000784c0ff */
[C---:B------:R-:W-:Y:S02]  /*112a30*/  LOP3.LUT P3, RZ, R35.reuse, 0x2000, RZ, 0xc0, !PT ;  /* 0x0000200023ff7812 */ /* 0x040fe4000786c0ff */
[C---:B------:R-:W-:Y:S02]  /*112a40*/  LOP3.LUT P4, RZ, R35.reuse, 0x4000, RZ, 0xc0, !PT ;  /* 0x0000400023ff7812 */ /* 0x040fe4000788c0ff */
[C---:B------:R-:W-:Y:S02]  /*112a50*/  LOP3.LUT P5, RZ, R35.reuse, 0x8000, RZ, 0xc0, !PT ;  /* 0x0000800023ff7812 */ /* 0x040fe400078ac0ff */
[----:B------:R-:W-:-:S02]  /*112a60*/  LOP3.LUT P6, RZ, R35, 0x10000, RZ, 0xc0, !PT ;  /* 0x0001000023ff7812 */ /* 0x000fc400078cc0ff */
        /* <DEDUP_REMOVED lines=9> */
[----:B------:R-:W-:-:S11]  /*112b00*/  PRMT R28, R28, 0x7773, RZ ;  /* 0x000077731c1c7816 */ /* 0x000fd600000000ff */
[----:B------:R-:W-:Y:S01]  /*112b10*/  @P0 STG.E.U8 desc[UR4][R48.64], R28 ;  /* 0x0000001c30000986 */ /* 0x000fe2000c101104 */
[----:B------:R-:W-:Y:S02]  /*112b20*/  LOP3.LUT P0, RZ, R57, 0x400000, RZ, 0xc0, !PT ;  /* 0x0040000039ff7812 */ /* 0x000fe4000780c0ff */
[----:B0-----:R-:W-:-:S11]  /*112b30*/  PRMT R2, R24, 0x7770, RZ ;  /* 0x0000777018027816 */ /* 0x001fd600000000ff */
[----:B------:R0:W-:Y:S01]  /*112b40*/  @P0 STG.E.U8 desc[UR4][R46.64], R2 ;  /* 0x000000022e000986 */ /* 0x0001e2000c101104 */
[----:B------:R-:W-:Y:S02]  /*112b50*/  LOP3.LUT P0, RZ, R57, 0x200000, RZ, 0xc0, !PT ;  /* 0x0020000039ff7812 */ /* 0x000fe4000780c0ff */
[----:B0-----:R-:W-:-:S11]  /*112b60*/  PRMT R2, R24, 0x7771, RZ ;  /* 0x0000777118027816 */ /* 0x001fd600000000ff */
[----:B------:R0:W-:Y:S02]  /*112b70*/  @P0 STG.E.U8 desc[UR4][R60.64], R2 ;  /* 0x000000023c000986 */ /* 0x0001e4000c101104 */
[C---:B0-----:R-:W-:Y:S02]  /*112b80*/  PRMT R2, R24.reuse, 0x7772, RZ ;  /* 0x0000777218027816 */ /* 0x041fe400000000ff */
[----:B------:R-:W-:-:S03]  /*112b90*/  PRMT R24, R24, 0x7773, RZ ;  /* 0x0000777318187816 */ /* 0x000fc600000000ff */
[----:B----4-:R0:W-:Y:S04]  /*112ba0*/  @P1 STG.E.U8 desc[UR4][R44.64], R2 ;  /* 0x000000022c001986 */ /* 0x0101e8000c101104 */
[----:B------:R-:W-:Y:S01]  /*112bb0*/  @P2 STG.E.U8 desc[UR4][R42.64], R24 ;  /* 0x000000182a002986 */ /* 0x000fe2000c101104 */
[----:B0-----:R-:W-:-:S05]  /*112bc0*/  PRMT R2, R20, 0x7770, RZ ;  /* 0x0000777014027816 */ /* 0x001fca00000000ff */
[----:B------:R0:W-:Y:S02]  /*112bd0*/  @P3 STG.E.U8 desc[UR4][R40.64], R2 ;  /* 0x0000000228003986 */ /* 0x0001e4000c101104 */
[----:B0-----:R-:W-:-:S05]  /*112be0*/  PRMT R2, R20, 0x7771, RZ ;  /* 0x0000777114027816 */ /* 0x001fca00000000ff */
[----:B------:R0:W-:Y:S02]  /*112bf0*/  @P4 STG.E.U8 desc[UR4][R6.64], R2 ;  /* 0x0000000206004986 */ /* 0x0001e4000c101104 */
[----:B0-----:R-:W-:-:S05]  /*112c00*/  PRMT R2, R20, 0x7772, RZ ;  /* 0x0000777214027816 */ /* 0x001fca00000000ff */
[----:B------:R0:W-:Y:S04]  /*112c10*/  @P5 STG.E.U8 desc[UR4][R30.64], R2 ;  /* 0x000000021e005986 */ /* 0x0001e8000c101104 */
[----:B0-----:R-:W2:Y:S01]  /*112c20*/  LDL.LU.64 R30, [R1+0x18a8] ;  /* 0x0018a800011e7983 */ /* 0x001ea20000300a00 */
[----:B------:R-:W-:-:S05]  /*112c30*/  PRMT R20, R20, 0x7773, RZ ;  /* 0x0000777314147816 */ /* 0x000fca00000000ff */
[----:B------:R0:W-:Y:S04]  /*112c40*/  @P6 STG.E.U8 desc[UR4][R38.64], R20 ;  /* 0x0000001426006986 */ /* 0x0001e8000c101104 */
[----:B0-----:R-:W3:Y:S04]  /*112c50*/  LDL.LU.64 R38, [R1+0x18a0] ;  /* 0x0018a00001267983 */ /* 0x001ee80000300a00 */
[----:B------:R-:W4:Y:S04]  /*112c60*/  LDL.LU.64 R44, [R1+0x1898] ;  /* 0x00189800012c7983 */ /* 0x000f280000300a00 */
[----:B------:R-:W4:Y:S04]  /*112c70*/  LDL.LU.64 R42, [R1+0x1890] ;  /* 0x00189000012a7983 */ /* 0x000f280000300a00 */
[----:B------:R-:W4:Y:S04]  /*112c80*/  LDL.LU.64 R40, [R1+0x1888] ;  /* 0x0018880001287983 */ /* 0x000f280000300a00 */
        /* <DEDUP_REMOVED lines=31> */
[C---:B------:R-:W-:Y:S02]  /*112e80*/  LOP3.LUT P6, RZ, R35.reuse, 0x80000, RZ, 0xc0, !PT ;  /* 0x0008000023ff7812 */ /* 0x040fe400078cc0ff */
[----:B------:R-:W-:-:S02]  /*112e90*/  LOP3.LUT P1, RZ, R35, 0x40000000, RZ, 0xc0, !PT ;  /* 0x4000000023ff7812 */ /* 0x000fc4000782c0ff */
[----:B------:R-:W-:-:S03]  /*112ea0*/  LOP3.LUT P2, RZ, R35, 0x80000000, RZ, 0xc0, !PT ;  /* 0x8000000023ff7812 */ /* 0x000fc6000784c0ff */
[----:B------:R-:W-:Y:S02]  /*112eb0*/  @P0 LOP3.LUT R57, R57, 0x100000, RZ, 0xfc, !PT ;  /* 0x0010000039390812 */ /* 0x000fe400078efcff */
[----:B------:R-:W-:Y:S01]  /*112ec0*/  LOP3.LUT P0, RZ, R35, 0x100000, RZ, 0xc0, !PT ;  /* 0x0010000023ff7812 */ /* 0x000fe2000780c0ff */
[----:B--2---:R0:W-:Y:S04]  /*112ed0*/  @P4 STG.E.U8 desc[UR4][R30.64], R2 ;  /* 0x000000021e004986 */ /* 0x0041e8000c101104 */
[----:B0-----:R-:W2:Y:S04]  /*112ee0*/  LDL.LU.64 R30, [R1+0x1878] ;  /* 0x00187800011e7983 */ /* 0x001ea80000300a00 */
[----:B------:R-:W2:Y:S01]  /*112ef0*/  LDL.LU.64 R34, [R1+0x1870] ;  /* 0x0018700001227983 */ /* 0x000ea20000300a00 */
[----:B------:R-:W-:-:S05]  /*112f00*/  PRMT R2, R16, 0x7771, RZ ;  /* 0x0000777110027816 */ /* 0x000fca00000000ff */
[----:B---3--:R0:W-:Y:S04]  /*112f10*/  @P5 STG.E.U8 desc[UR4][R38.64], R2 ;  /* 0x0000000226005986 */ /* 0x0081e8000c101104 */
[----:B0-----:R-:W3:Y:S04]  /*112f20*/  LDL.LU.64 R38, [R1+0x1868] ;  /* 0x0018680001267983 */ /* 0x001ee80000300a00 */
[----:B------:R-:W3:Y:S04]  /*112f30*/  LDL.LU.64 R54, [R1+0x1860] ;  /* 0x0018600001367983 */ /* 0x000ee80000300a00 */
[----:B------:R-:W3:Y:S04]  /*112f40*/  LDL.LU.64 R52, [R1+0x1858] ;  /* 0x0018580001347983 */ /* 0x000ee80000300a00 */
[----:B------:R-:W3:Y:S01]  /*112f50*/  LDL.LU.64 R50, [R1+0x1850] ;  /* 0x0018500001327983 */ /* 0x000ee20000300a00 */
[----:B------:R-:W-:-:S02]  /*112f60*/  PRMT R2, R16, 0x7772, RZ ;  /* 0x0000777210027816 */ /* 0x000fc400000000ff */
[----:B------:R-:W-:Y:S01]  /*112f70*/  PRMT R16, R16, 0x7773, RZ ;  /* 0x0000777310107816 */ /* 0x000fe200000000ff */
[----:B------:R-:W3:Y:S04]  /*112f80*/  LDL.LU.64 R48, [R1+0x1848] ;  /* 0x0018480001307983 */ /* 0x000ee80000300a00 */
[----:B----4-:R0:W-:Y:S04]  /*112f90*/  @P6 STG.E.U8 desc[UR4][R44.64], R2 ;  /* 0x000000022c006986 */ /* 0x0101e8000c101104 */
[----:B------:R1:W-:Y:S01]  /*112fa0*/  @P0 STG.E.U8 desc[UR4][R42.64], R16 ;  /* 0x000000102a000986 */ /* 0x0003e2000c101104 */
[----:B------:R-:W-:-:S03]  /*112fb0*/  LOP3.LUT P0, RZ, R57, 0x100000, RZ, 0xc0, !PT ;  /* 0x0010000039ff7812 */ /* 0x000fc6000780c0ff */
[----:B------:R-:W4:Y:S04]  /*112fc0*/  LDL.LU.64 R46, [R1+0x1840] ;  /* 0x00184000012e7983 */ /* 0x000f280000300a00 */
[----:B------:R-:W4:Y:S01]  /*112fd0*/  LDL.LU.64 R60, [R1+0x1838] ;  /* 0x00183800013c7983 */ /* 0x000f220000300a00 */
[----:B0-----:R-:W-:-:S03]  /*112fe0*/  PRMT R2, R12, 0x7770, RZ ;  /* 0x000077700c027816 */ /* 0x001fc600000000ff */
[----:B------:R-:W4:Y:S04]  /*112ff0*/  LDL.LU.64 R44, [R1+0x1830] ;  /* 0x00183000012c7983 */ /* 0x000f280000300a00 */
[----:B-1----:R-:W4:Y:S04]  /*113000*/  LDL.LU.64 R42, [R1+0x1828] ;  /* 0x00182800012a7983 */ /* 0x002f280000300a00 */
[----:B------:R0:W-:Y:S01]  /*113010*/  @P0 STG.E.U8 desc[UR4][R40.64], R2 ;  /* 0x0000000228000986 */ /* 0x0001e2000c101104 */
[C---:B------:R-:W-:Y:S02]  /*113020*/  LOP3.LUT P0, RZ, R57.reuse, 0x80000, RZ, 0xc0, !PT ;  /* 0x0008000039ff7812 */ /* 0x040fe4000780c0ff */
[----:B0-----:R-:W-:Y:S01]  /*113030*/  PRMT R2, R12, 0x7771, RZ ;  /* 0x000077710c027816 */ /* 0x001fe200000000ff */
[----:B------:R-:W4:Y:S10]  /*113040*/  LDL.LU.64 R40, [R1+0x1820] ;  /* 0x0018200001287983 */ /* 0x000f340000300a00 */
[----:B------:R0:W-:Y:S04]  /*113050*/  @P0 STG.E.U8 desc[UR4][R6.64], R2 ;  /* 0x0000000206000986 */ /* 0x0001e8000c101104 */
[----:B0-----:R-:W4:Y:S01]  /*113060*/  LDL.LU.64 R6, [R1+0x1818] ;  /* 0x0018180001067983 */ /* 0x001f220000300a00 */
[----:B------:R-:W-:-:S02]  /*113070*/  LOP3.LUT P0, RZ, R57, 0x40000, RZ, 0xc0, !PT ;  /* 0x0004000039ff7812 */ /* 0x000fc4000780c0ff */
[C---:B------:R-:W-:Y:S02]  /*113080*/  PRMT R2, R12.reuse, 0x7772, RZ ;  /* 0x000077720c027816 */ /* 0x040fe400000000ff */
[----:B------:R-:W-:Y:S02]  /*113090*/  PRMT R12, R12, 0x7773, RZ ;  /* 0x000077730c0c7816 */ /* 0x000fe400000000ff */
        /* <DEDUP_REMOVED lines=8> */
[----:B------:R0:W-:Y:S01]  /*113120*/  @P0 STG.E.U8 desc[UR4][R34.64], R12 ;  /* 0x0000000c22000986 */ /* 0x0001e2000c101104 */
[----:B------:R-:W-:-:S03]  /*113130*/  LOP3.LUT P0, RZ, R57, 0x10000, RZ, 0xc0, !PT ;  /* 0x0001000039ff7812 */ /* 0x000fc6000780c0ff */
[----:B0-----:R-:W2:Y:S10]  /*113140*/  LDL.LU.64 R34, [R1+0x55a0] ;  /* 0x0055a00001227983 */ /* 0x001eb40000300a00 */
        /* <DEDUP_REMOVED lines=8> */
[----:B------:R-:W-:Y:S02]  /*1131d0*/  LOP3.LUT P0, RZ, R57, 0x2000, RZ, 0xc0, !PT ;  /* 0x0000200039ff7812 */ /* 0x000fe4000780c0ff */
[----:B------:R-:W-:-:S11]  /*1131e0*/  PRMT R8, R8, 0x7773, RZ ;  /* 0x0000777308087816 */ /* 0x000fd600000000ff */
[----:B------:R-:W-:Y:S01]  /*1131f0*/  @P0 STG.E.U8 desc[UR4][R50.64], R8 ;  /* 0x0000000832000986 */ /* 0x000fe2000c101104 */
[----:B------:R-:W-:Y:S02]  /*113200*/  LOP3.LUT P0, RZ, R57, 0x1000, RZ, 0xc0, !PT ;  /* 0x0000100039ff7812 */ /* 0x000fe4000780c0ff */
[----:B0-----:R-:W-:-:S11]  /*113210*/  PRMT R2, R37, 0x7770, RZ ;  /* 0x0000777025027816 */ /* 0x001fd600000000ff */
[----:B------:R0:W-:Y:S02]  /*113220*/  @P0 STG.E.U8 desc[UR4][R48.64], R2 ;  /* 0x0000000230000986 */ /* 0x0001e4000c101104 */
[----:B0-----:R-:W-:-:S05]  /*113230*/  PRMT R2, R37, 0x7771, RZ ;  /* 0x0000777125027816 */ /* 0x001fca00000000ff */
[----:B----4-:R0:W-:Y:S02]  /*113240*/  @P1 STG.E.U8 desc[UR4][R46.64], R2 ;  /* 0x000000022e001986 */ /* 0x0101e4000c101104 */
[C---:B0-----:R-:W-:Y:S02]  /*113250*/  PRMT R2, R37.reuse, 0x7772, RZ ;  /* 0x0000777225027816 */ /* 0x041fe400000000ff */
[----:B------:R-:W-:-:S03]  /*113260*/  PRMT R37, R37, 0x7773, RZ ;  /* 0x0000777325257816 */ /* 0x000fc600000000ff */
[----:B------:R0:W-:Y:S04]  /*113270*/  @P2 STG.E.U8 desc[UR4][R60.64], R2 ;  /* 0x000000023c002986 */ /* 0x0001e8000c101104 */
[----:B------:R-:W-:Y:S01]  /*113280*/  @P3 STG.E.U8 desc[UR4][R44.64], R37 ;  /* 0x000000252c003986 */ /* 0x000fe2000c101104 */
[----:B0-----:R-:W-:-:S05]  /*113290*/  PRMT R2, R33, 0x7770, RZ ;  /* 0x0000777021027816 */ /* 0x001fca00000000ff */
        /* <DEDUP_REMOVED lines=34> */
[----:B------:R-:W3:Y:S04]  /*1134c0*/  LDL.LU.64 R32, [R1+0x17d8] ;  /* 0x0017d80001207983 */ /* 0x000ee80000300a00 */
[----:B------:R-:W3:Y:S01]  /*1134d0*/  LDL.LU.64 R36, [R1+0x17d0] ;  /* 0x0017d00001247983 */ /* 0x000ee20000300a00 */
[----:B------:R-:W-:-:S03]  /*1134e0*/  LOP3.LUT R57, R57, 0xfffffdff, RZ, 0xc0, !PT ;  /* 0xfffffdff39397812 */ /* 0x000fc600078ec0ff */
[----:B------:R-:W3:Y:S04]  /*1134f0*/  LDL.LU.64 R54, [R1+0x17c8] ;  /* 0x0017c80001367983 */ /* 0x000ee80000300a00 */
[----:B------:R-:W3:Y:S01]  /*113500*/  LDL.LU.64 R52, [R1+0x17c0] ;  /* 0x0017c00001347983 */ /* 0x000ee20000300a00 */
[----:B------:R-:W-:Y:S02]  /*113510*/  LOP3.LUT P5, RZ, R59, 0x20, RZ, 0xc0, !PT ;  /* 0x000000203bff7812 */ /* 0x000fe400078ac0ff */
[----:B------:R-:W-:Y:S02]  /*113520*/  @P0 LOP3.LUT R57, R57, 0x200, RZ, 0xfc, !PT ;  /* 0x0000020039390812 */ /* 0x000fe400078efcff */
[C---:B------:R-:W-:Y:S02]  /*113530*/  LOP3.LUT P0, RZ, R59.reuse, 0x200, RZ, 0xc0, !PT ;  /* 0x000002003bff7812 */ /* 0x040fe4000780c0ff */
[----:B------:R-:W-:Y:S01]  /*113540*/  LOP3.LUT P6, RZ, R59, 0x40, RZ, 0xc0, !PT ;  /* 0x000000403bff7812 */ /* 0x000fe200078cc0ff */
[----:B------:R-:W3:Y:S01]  /*113550*/  LDL.LU.64 R50, [R1+0x17b8] ;  /* 0x0017b80001327983 */ /* 0x000ee20000300a00 */
[----:B------:R-:W-:-:S02]  /*113560*/  LOP3.LUT R57, R57, 0xfffffbff, RZ, 0xc0, !PT ;  /* 0xfffffbff39397812 */ /* 0x000fc400078ec0ff */
[----:B------:R-:W-:Y:S01]  /*113570*/  PRMT R2, R29, 0x7770, RZ ;  /* 0x000077701d027816 */ /* 0x000fe200000000ff */
[----:B------:R-:W3:Y:S06]  /*113580*/  LDL.LU.64 R48, [R1+0x17b0] ;  /* 0x0017b00001307983 */ /* 0x000eec0000300a00 */
[----:B------:R-:W-:Y:S02]  /*113590*/  @P0 LOP3.LUT R57, R57, 0x400, RZ, 0xfc, !PT ;  /* 0x0000040039390812 */ /* 0x000fe400078efcff */
[----:B------:R-:W-:Y:S02]  /*1135a0*/  LOP3.LUT P0, RZ, R59, 0x100, RZ, 0xc0, !PT ;  /* 0x000001003bff7812 */ /* 0x000fe4000780c0ff */
[----:B------:R-:W-:Y:S01]  /*1135b0*/  LOP3.LUT R57, R57, 0xfffff7ff, RZ, 0xc0, !PT ;  /* 0xfffff7ff39397812 */ /* 0x000fe200078ec0ff */
[----:B--2---:R0:W-:Y:S10]  /*1135c0*/  @P5 STG.E.U8 desc[UR4][R46.64], R2 ;  /* 0x000000022e005986 */ /* 0x0041f4000c101104 */
[----:B------:R-:W-:-:S02]  /*1135d0*/  @P0 LOP3.LUT R57, R57, 0x800, RZ, 0xfc, !PT ;  /* 0x0000080039390812 */ /* 0x000fc400078efcff */
[----:B------:R-:W-:Y:S02]  /*1135e0*/  LOP3.LUT P0, RZ, R59, 0x80, RZ, 0xc0, !PT ;  /* 0x000000803bff7812 */ /* 0x000fe4000780c0ff */
[C---:B0-----:R-:W-:Y:S01]  /*1135f0*/  PRMT R2, R29.reuse, 0x7771, RZ ;  /* 0x000077711d027816 */ /* 0x041fe200000000ff */
[----:B------:R-:W2:Y:S04]  /*113600*/  LDL.LU.64 R46, [R1+0x17a8] ;  /* 0x0017a800012e7983 */ /* 0x000ea80000300a00 */
[----:B------:R0:W-:Y:S02]  /*113610*/  @P6 STG.E.U8 desc[UR4][R60.64], R2 ;  /* 0x000000023c006986 */ /* 0x0001e4000c101104 */
[----:B0-----:R-:W-:Y:S02]  /*113620*/  PRMT R2, R29, 0x7772, RZ ;  /* 0x000077721d027816 */ /* 0x001fe400000000ff */
[----:B------:R-:W2:Y:S04]  /*113630*/  LDL.LU.64 R60, [R1+0x17a0] ;  /* 0x0017a000013c7983 */ /* 0x000ea80000300a00 */
[----:B------:R0:W-:Y:S01]  /*113640*/  @P0 STG.E.U8 desc[UR4][R44.64], R2 ;  /* 0x000000022c000986 */ /* 0x0001e2000c101104 */
[----:B------:R-:W-:-:S02]  /*113650*/  LOP3.LUT P0, RZ, R57, 0x800, RZ, 0xc0, !PT ;  /* 0x0000080039ff7812 */ /* 0x000fc4000780c0ff */
[----:B------:R-:W-:Y:S01]  /*113660*/  PRMT R29, R29, 0x7773, RZ ;  /* 0x000077731d1d7816 */ /* 0x000fe200000000ff */
[----:B0-----:R-:W2:Y:S10]  /*113670*/  LDL.LU.64 R44, [R1+0x1798] ;  /* 0x00179800012c7983 */ /* 0x001eb40000300a00 */
[----:B------:R0:W-:Y:S01]  /*113680*/  @P0 STG.E.U8 desc[UR4][R42.64], R29 ;  /* 0x0000001d2a000986 */ /* 0x0001e2000c101104 */
[----:B------:R-:W-:-:S02]  /*113690*/  LOP3.LUT P0, RZ, R57, 0x400, RZ, 0xc0, !PT ;  /* 0x0000040039ff7812 */ /* 0x000fc4000780c0ff */
[----:B------:R-:W-:Y:S01]  /*1136a0*/  PRMT R2, R25, 0x7770, RZ ;  /* 0x0000777019027816 */ /* 0x000fe200000000ff */
[----:B0-----:R-:W2:Y:S10]  /*1136b0*/  LDL.LU.64 R42, [R1+0x1790] ;  /* 0x00179000012a7983 */ /* 0x001eb40000300a00 */
[----:B------:R0:W-:Y:S01]  /*1136c0*/  @P0 STG.E.U8 desc[UR4][R40.64], R2 ;  /* 0x0000000228000986 */ /* 0x0001e2000c101104 */
[----:B------:R-:W-:-:S03]  /*1136d0*/  LOP3.LUT P0, RZ, R57, 0x200, RZ, 0xc0, !PT ;  /* 0x0000020039ff7812 */ /* 0x000fc6000780c0ff */
[----:B0-----:R-:W2:Y:S01]  /*1136e0*/  LDL.LU.64 R40, [R1+0x1788] ;  /* 0x0017880001287983 */ /* 0x001ea20000300a00 */
[----:B------:R-:W-:-:S09]  /*1136f0*/  PRMT R2, R25, 0x7771, RZ ;  /* 0x0000777119027816 */ /* 0x000fd200000000ff */
[----:B----4-:R0:W-:Y:S04]  /*113700*/  @P0 STG.E.U8 desc[UR4][R6.64], R2 ;  /* 0x0000000206000986 */ /* 0x0101e8000c101104 */
[----:B0-----:R-:W4:Y:S04]  /*113710*/  LDL.LU.64 R6, [R1+0x1780] ;  /* 0x0017800001067983 */ /* 0x001f280000300a00 */
[----:B------:R-:W4:Y:S01]  /*113720*/  LDL.LU R5, [R1+0x39c] ;  /* 0x00039c0001057983 */ /* 0x000f220000300800 */
[----:B------:R-:W-:Y:S02]  /*113730*/  LOP3.LUT P0, RZ, R57, 0x100, RZ, 0xc0, !PT ;  /* 0x0000010039ff7812 */ /* 0x000fe4000780c0ff */
[----:B------:R-:W-:-:S02]  /*113740*/  PRMT R2, R25, 0x7772, RZ ;  /* 0x0000777219027816 */ /* 0x000fc400000000ff */
[----:B------:R-:W-:-:S09]  /*113750*/  PRMT R25, R25, 0x7773, RZ ;  /* 0x0000777319197816 */ /* 0x000fd200000000ff */
[----:B---3--:R0:W-:Y:S01]  /*113760*/  @P0 STG.E.U8 desc[UR4][R32.64], R2 ;  /* 0x0000000220000986 */ /* 0x0081e2000c101104 */
[----:B------:R-:W-:-:S13]  /*113770*/  LOP3.LUT P0, RZ, R57, 0x80, RZ, 0xc0, !PT ;  /* 0x0000008039ff7812 */ /* 0x000fda000780c0ff */
[----:B------:R-:W-:Y:S01]  /*113780*/  @P0 STG.E.U8 desc[UR4][R36.64], R25 ;  /* 0x0000001924000986 */ /* 0x000fe2000c101104 */
        /* <DEDUP_REMOVED lines=10> */
[----:B------:R-:W-:Y:S02]  /*113830*/  LOP3.LUT P0, RZ, R57, 0x8, RZ, 0xc0, !PT ;  /* 0x0000000839ff7812 */ /* 0x000fe4000780c0ff */
[----:B------:R-:W-:Y:S02]  /*113840*/  LOP3.LUT P2, RZ, R59, 0x40000, RZ, 0xc0, !PT ;  /* 0x000400003bff7812 */ /* 0x000fe4000784c0ff */
[----:B------:R-:W-:Y:S02]  /*113850*/  PRMT R21, R21, 0x7773, RZ ;  /* 0x0000777315157816 */ /* 0x000fe400000000ff */
[----:B------:R-:W-:Y:S02]  /*113860*/  LOP3.LUT P3, RZ, R59, 0x80000, RZ, 0xc0, !PT ;  /* 0x000800003bff7812 */ /* 0x000fe4000786c0ff */
[----:B0-----:R-:W-:-:S05]  /*113870*/  PRMT R2, R17, 0x7770, RZ ;  /* 0x0000777011027816 */ /* 0x001fca00000000ff */
[----:B------:R-:W-:Y:S04]  /*113880*/  @P0 STG.E.U8 desc[UR4][R48.64], R21 ;  /* 0x0000001530000986 */ /* 0x000fe8000c101104 */
[----:B--2---:R0:W-:Y:S01]  /*113890*/  @P1 STG.E.U8 desc[UR4][R46.64], R2 ;  /* 0x000000022e001986 */ /* 0x0041e2000c101104 */
[----:B------:R-:W-:Y:S02]  /*1138a0*/  LOP3.LUT P4, RZ, R59, 0x100000, RZ, 0xc0, !PT ;  /* 0x001000003bff7812 */ /* 0x000fe4000788c0ff */
[C---:B0-----:R-:W-:Y:S01]  /*1138b0*/  PRMT R2, R17.reuse, 0x7771, RZ ;  /* 0x0000777111027816 */ /* 0x041fe200000000ff */
[----:B------:R-:W2:Y:S04]  /*1138c0*/  LDL.LU.64 R46, [R1+0x1778] ;  /* 0x00177800012e7983 */ /* 0x000ea80000300a00 */
[----:B------:R0:W-:Y:S02]  /*1138d0*/  @P2 STG.E.U8 desc[UR4][R60.64], R2 ;  /* 0x000000023c002986 */ /* 0x0001e4000c101104 */
[----:B0-----:R-:W-:-:S02]  /*1138e0*/  PRMT R2, R17, 0x7772, RZ ;  /* 0x0000777211027816 */ /* 0x001fc400000000ff */
[----:B------:R-:W3:Y:S01]  /*1138f0*/  LDL.LU.64 R60, [R1+0x1770] ;  /* 0x00177000013c7983 */ /* 0x000ee20000300a00 */
[----:B------:R-:W-:-:S03]  /*113900*/  PRMT R17, R17, 0x7773, RZ ;  /* 0x0000777311117816 */ /* 0x000fc600000000ff */
[----:B------:R0:W-:Y:S04]  /*113910*/  @P3 STG.E.U8 desc[UR4][R44.64], R2 ;  /* 0x000000022c003986 */ /* 0x0001e8000c101104 */
[----:B------:R1:W-:Y:S01]  /*113920*/  @P4 STG.E.U8 desc[UR4][R42.64], R17 ;  /* 0x000000112a004986 */ /* 0x0003e2000c101104 */
[----:B------:R-:W-:-:S03]  /*113930*/  LOP3.LUT P5, RZ, R59, 0x200000, RZ, 0xc0, !PT ;  /* 0x002000003bff7812 */ /* 0x000fc600078ac0ff */
[----:B0-----:R-:W2:Y:S04]  /*113940*/  LDL.LU.64 R44, [R1+0x1768] ;  /* 0x00176800012c7983 */ /* 0x001ea80000300a00 */
[----:B-1----:R-:W2:Y:S01]  /*113950*/  LDL.LU.64 R42, [R1+0x1760] ;  /* 0x00176000012a7983 */ /* 0x002ea20000300a00 */
[----:B------:R-:W-:Y:S02]  /*113960*/  PRMT R2, R13, 0x7770, RZ ;  /* 0x000077700d027816 */ /* 0x000fe400000000ff */
[----:B------:R-:W-:-:S03]  /*113970*/  LOP3.LUT P6, RZ, R59, 0x400000, RZ, 0xc0, !PT ;  /* 0x004000003bff7812 */ /* 0x000fc600078cc0ff */
[----:B------:R0:W-:Y:S04]  /*113980*/  @P5 STG.E.U8 desc[UR4][R40.64], R2 ;  /* 0x0000000228005986 */ /* 0x0001e8000c101104 */
[----:B0-----:R-:W3:Y:S01]  /*113990*/  LDL.LU.64 R40, [R1+0x1758] ;  /* 0x0017580001287983 */ /* 0x001ee20000300a00 */
[----:B------:R-:W-:-:S05]  /*1139a0*/  PRMT R2, R13, 0x7771, RZ ;  /* 0x000077710d027816 */ /* 0x000fca00000000ff */
[----:B----4-:R0:W-:Y:S04]  /*1139b0*/  @P6 STG.E.U8 desc[UR4][R6.64], R2 ;  /* 0x0000000206006986 */ /* 0x0101e8000c101104 */
[----:B0-----:R-:W4:Y:S01]  /*1139c0*/  LDL.LU.64 R6, [R1+0x1750] ;  /* 0x0017500001067983 */ /* 0x001f220000300a00 */
[----:B------:R-:W-:Y:S02]  /*1139d0*/  LOP3.LUT P0, RZ, R5, 0x8, RZ, 0xc0, !PT ;  /* 0x0000000805ff7812 */ /* 0x000fe4000780c0ff */
[----:B------:R-:W-:Y:S01]  /*1139e0*/  LOP3.LUT R58, R58, 0xfbffffff, RZ, 0xc0, !PT ;  /* 0xfbffffff3a3a7812 */ /* 0x000fe200078ec0ff */
[----:B------:R-:W4:Y:S04]  /*1139f0*/  LDL.LU.64 R28, [R1+0x1748] ;  /* 0x00174800011c7983 */ /* 0x000f280000300a00 */
[----:B------:R-:W4:Y:S04]  /*113a00*/  LDL.LU.64 R32, [R1+0x1740] ;  /* 0x0017400001207983 */ /* 0x000f280000300a00 */
[----:B------:R-:W4:Y:S01]  /*113a10*/  LDL.LU.64 R36, [R1+0x1738] ;  /* 0x0017380001247983 */ /* 0x000f220000300a00 */
[----:B------:R-:W-:-:S03]  /*113a20*/  LOP3.LUT R57, R57, 0xfffffffe, RZ, 0xc0, !PT ;  /* 0xfffffffe39397812 */ /* 0x000fc600078ec0ff */
[----:B------:R-:W4:Y:S01]  /*113a30*/  LDL.LU.64 R54, [R1+0x1730] ;  /* 0x0017300001367983 */ /* 0x000f220000300a00 */
[----:B------:R-:W-:-:S03]  /*113a40*/  LOP3.LUT P4, RZ, R59, 0x800000, RZ, 0xc0, !PT ;  /* 0x008000003bff7812 */ /* 0x000fc6000788c0ff */
[----:B------:R-:W4:Y:S01]  /*113a50*/  LDL.LU.64 R52, [R1+0x1728] ;  /* 0x0017280001347983 */ /* 0x000f220000300a00 */
[C---:B------:R-:W-:Y:S02]  /*113a60*/  LOP3.LUT P5, RZ, R59.reuse, 0x1000000, RZ, 0xc0, !PT ;  /* 0x010000003bff7812 */ /* 0x040fe400078ac0ff */
[----:B------:R-:W-:Y:S02]  /*113a70*/  LOP3.LUT P6, RZ, R59, 0x2000000, RZ, 0xc0, !PT ;  /* 0x020000003bff7812 */ /* 0x000fe400078cc0ff */
[----:B------:R-:W-:Y:S02]  /*113a80*/  PRMT R2, R13, 0x7772, RZ ;  /* 0x000077720d027816 */ /* 0x000fe400000000ff */
[----:B------:R-:W-:Y:S02]  /*113a90*/  @P0 LOP3.LUT R58, R58, 0x4000000, RZ, 0xfc, !PT ;  /* 0x040000003a3a0812 */ /* 0x000fe400078efcff */
[----:B------:R-:W-:Y:S01]  /*113aa0*/  LOP3.LUT P0, RZ, R5, 0x4, RZ, 0xc0, !PT ;  /* 0x0000000405ff7812 */ /* 0x000fe2000780c0ff */
[----:B------:R-:W4:Y:S01]  /*113ab0*/  LDL.LU.64 R50, [R1+0x1720] ;  /* 0x0017200001327983 */ /* 0x000f220000300a00 */
[----:B------:R-:W-:-:S02]  /*113ac0*/  PRMT R13, R13, 0x7773, RZ ;  /* 0x000077730d0d7816 */ /* 0x000fc400000000ff */
[----:B------:R-:W-:Y:S01]  /*113ad0*/  LOP3.LUT R58, R58, 0xf7ffffff, RZ, 0xc0, !PT ;  /* 0xf7ffffff3a3a7812 */ /* 0x000fe200078ec0ff */
[----:B------:R-:W4:Y:S08]  /*113ae0*/  LDL.LU.64 R48, [R1+0x1718] ;  /* 0x0017180001307983 */ /* 0x000f300000300a00 */
        /* <DEDUP_REMOVED lines=19> */
[----:B------:R-:W-:Y:S01]  /*113c20*/  LOP3.LUT R57, R57, 0xfffffffb, RZ, 0xc0, !PT ;  /* 0xfffffffb39397812 */ /* 0x000fe200078ec0ff */
[----:B--2---:R0:W-:Y:S04]  /*113c30*/  @P4 STG.E.U8 desc[UR4][R46.64], R2 ;  /* 0x000000022e004986 */ /* 0x0041e8000c101104 */
[----:B---3--:R1:W-:Y:S06]  /*113c40*/  @P5 STG.E.U8 desc[UR4][R60.64], R13 ;  /* 0x0000000d3c005986 */ /* 0x0083ec000c101104 */
[----:B------:R-:W-:-:S02]  /*113c50*/  @P0 LOP3.LUT R57, R57, 0x4, RZ, 0xfc, !PT ;  /* 0x0000000439390812 */ /* 0x000fc400078efcff */
[----:B------:R-:W-:Y:S02]  /*113c60*/  LOP3.LUT P0, RZ, R59, 0x4000000, RZ, 0xc0, !PT ;  /* 0x040000003bff7812 */ /* 0x000fe4000780c0ff */
[C---:B0-----:R-:W-:Y:S01]  /*113c70*/  PRMT R2, R9.reuse, 0x7770, RZ ;  /* 0x0000777009027816 */ /* 0x041fe200000000ff */
[----:B------:R-:W2:Y:S04]  /*113c80*/  LDL.LU.64 R46, [R1+0x1710] ;  /* 0x00171000012e7983 */ /* 0x000ea80000300a00 */
[----:B-1----:R-:W3:Y:S04]  /*113c90*/  LDL.LU.64 R60, [R1+0x1708] ;  /* 0x00170800013c7983 */ /* 0x002ee80000300a00 */
[----:B------:R0:W-:Y:S02]  /*113ca0*/  @P6 STG.E.U8 desc[UR4][R44.64], R2 ;  /* 0x000000022c006986 */ /* 0x0001e4000c101104 */
[----:B0-----:R-:W-:-:S02]  /*113cb0*/  PRMT R2, R9, 0x7771, RZ ;  /* 0x0000777109027816 */ /* 0x001fc400000000ff */
[----:B------:R-:W3:Y:S04]  /*113cc0*/  LDL.LU.64 R44, [R1+0x1700] ;  /* 0x00170000012c7983 */ /* 0x000ee80000300a00 */
[----:B------:R0:W-:Y:S01]  /*113cd0*/  @P0 STG.E.U8 desc[UR4][R42.64], R2 ;  /* 0x000000022a000986 */ /* 0x0001e2000c101104 */
[----:B------:R-:W-:Y:S02]  /*113ce0*/  LOP3.LUT P0, RZ, R57, 0x4, RZ, 0xc0, !PT ;  /* 0x0000000439ff7812 */ /* 0x000fe4000780c0ff */
[----:B0-----:R-:W-:Y:S01]  /*113cf0*/  PRMT R2, R9, 0x7772, RZ ;  /* 0x0000777209027816 */ /* 0x001fe200000000ff */
[----:B------:R-:W3:Y:S10]  /*113d00*/  LDL.LU.64 R42, [R1+0x16f8] ;  /* 0x0016f800012a7983 */ /* 0x000ef40000300a00 */
[----:B------:R0:W-:Y:S01]  /*113d10*/  @P0 STG.E.U8 desc[UR4][R40.64], R2 ;  /* 0x0000000228000986 */ /* 0x0001e2000c101104 */
[----:B------:R-:W-:-:S02]  /*113d20*/  LOP3.LUT P0, RZ, R57, 0x2, RZ, 0xc0, !PT ;  /* 0x0000000239ff7812 */ /* 0x000fc4000780c0ff */
[----:B------:R-:W-:Y:S01]  /*113d30*/  PRMT R9, R9, 0x7773, RZ ;  /* 0x0000777309097816 */ /* 0x000fe200000000ff */
[----:B0-----:R-:W3:Y:S10]  /*113d40*/  LDL.LU.64 R40, [R1+0x16f0] ;  /* 0x0016f00001287983 */ /* 0x001ef40000300a00 */
[----:B----4-:R0:W-:Y:S04]  /*113d50*/  @P0 STG.E.U8 desc[UR4][R6.64], R9 ;  /* 0x0000000906000986 */ /* 0x0101e8000c101104 */
        /* <DEDUP_REMOVED lines=23> */
[C---:B0-----:R-:W-:Y:S02]  /*113ed0*/  PRMT R2, R34.reuse, 0x7772, RZ ;  /* 0x0000777222027816 */ /* 0x041fe400000000ff */
[----:B------:R-:W-:-:S03]  /*113ee0*/  PRMT R34, R34, 0x7773, RZ ;  /* 0x0000777322227816 */ /* 0x000fc600000000ff */
[----:B------:R0:W-:Y:S01]  /*113ef0*/  @P0 STG.E.U8 desc[UR4][R48.64], R2 ;  /* 0x0000000230000986 */ /* 0x0001e2000c101104 */
[C---:B------:R-:W-:Y:S02]  /*113f00*/  LOP3.LUT P4, RZ, R5.reuse, 0x80, RZ, 0xc0, !PT ;  /* 0x0000008005ff7812 */ /* 0x040fe4000788c0ff */
[----:B------:R-:W-:Y:S01]  /*113f10*/  LOP3.LUT P5, RZ, R5, 0x100, RZ, 0xc0, !PT ;  /* 0x0000010005ff7812 */ /* 0x000fe200078ac0ff */
[----:B--2---:R-:W-:Y:S01]  /*113f20*/  @P1 STG.E.U8 desc[UR4][R46.64], R34 ;  /* 0x000000222e001986 */ /* 0x004fe2000c101104 */
[----:B0-----:R-:W-:-:S05]  /*113f30*/  PRMT R2, R30, 0x7770, RZ ;  /* 0x000077701e027816 */ /* 0x001fca00000000ff */
[----:B---3--:R0:W-:Y:S01]  /*113f40*/  @P2 STG.E.U8 desc[UR4][R60.64], R2 ;  /* 0x000000023c002986 */ /* 0x0081e2000c101104 */
[----:B------:R-:W-:Y:S02]  /*113f50*/  LOP3.LUT P6, RZ, R5, 0x200, RZ, 0xc0, !PT ;  /* 0x0000020005ff7812 */ /* 0x000fe400078cc0ff */
[----:B0-----:R-:W-:-:S05]  /*113f60*/  PRMT R2, R30, 0x7771, RZ ;  /* 0x000077711e027816 */ /* 0x001fca00000000ff */
[----:B------:R0:W-:Y:S02]  /*113f70*/  @P3 STG.E.U8 desc[UR4][R44.64], R2 ;  /* 0x000000022c003986 */ /* 0x0001e4000c101104 */
[C---:B0-----:R-:W-:Y:S02]  /*113f80*/  PRMT R2, R30.reuse, 0x7772, RZ ;  /* 0x000077721e027816 */ /* 0x041fe400000000ff */
[----:B------:R-:W-:-:S03]  /*113f90*/  PRMT R30, R30, 0x7773, RZ ;  /* 0x000077731e1e7816 */ /* 0x000fc600000000ff */
[----:B------:R0:W-:Y:S04]  /*113fa0*/  @P4 STG.E.U8 desc[UR4][R42.64], R2 ;  /* 0x000000022a004986 */ /* 0x0001e8000c101104 */
[----:B------:R-:W-:Y:S01]  /*113fb0*/  @P5 STG.E.U8 desc[UR4][R40.64], R30 ;  /* 0x0000001e28005986 */ /* 0x000fe2000c101104 */
[----:B0-----:R-:W-:-:S05]  /*113fc0*/  PRMT R2, R26, 0x7770, RZ ;  /* 0x000077701a027816 */ /* 0x001fca00000000ff */
[----:B----4-:R0:W-:Y:S04]  /*113fd0*/  @P6 STG.E.U8 desc[UR4][R6.64], R2 ;  /* 0x0000000206006986 */ /* 0x0101e8000c101104 */
[----:B0-----:R-:W2:Y:S04]  /*113fe0*/  LDL.LU.64 R6, [R1+0x16e0] ;  /* 0x0016e00001067983 */ /* 0x001ea80000300a00 */
[----:B------:R-:W3:Y:S04]  /*113ff0*/  LDL.LU.64 R60, [R1+0x16d8] ;  /* 0x0016d800013c7983 */ /* 0x000ee80000300a00 */
[----:B------:R-:W4:Y:S04]  /*114000*/  LDL.LU.64 R46, [R1+0x16d0] ;  /* 0x0016d000012e7983 */ /* 0x000f280000300a00 */
[----:B------:R-:W3:Y:S04]  /*114010*/  LDL.LU.64 R44, [R1+0x16c8] ;  /* 0x0016c800012c7983 */ /* 0x000ee80000300a00 */
[----:B------:R-:W3:Y:S04]  /*114020*/  LDL.LU.64 R42, [R1+0x16c0] ;  /* 0x0016c000012a7983 */ /* 0x000ee80000300a00 */
[----:B------:R-:W4:Y:S01]  /*114030*/  LDL.LU.64 R40, [R1+0x16b8] ;  /* 0x0016b80001287983 */ /* 0x000f220000300a00 */
        /* <DEDUP_REMOVED lines=23> */
[----:B0-----:R-:W2:Y:S01]  /*1141b0*/  LDL.LU.64 R6, [R1+0x16b0] ;  /* 0x0016b00001067983 */ /* 0x001ea20000300a00 */
[----:B------:R-:W-:-:S05]  /*1141c0*/  PRMT R2, R26, 0x7772, RZ ;  /* 0x000077721a027816 */ /* 0x000fca00000000ff */
[----:B---3--:R0:W-:Y:S01]  /*1141d0*/  @P5 STG.E.U8 desc[UR4][R60.64], R2 ;  /* 0x000000023c005986 */ /* 0x0081e2000c101104 */
[----:B------:R-:W-:-:S03]  /*1141e0*/  LOP3.LUT R58, R58, 0xff7fffff, RZ, 0xc0, !PT ;  /* 0xff7fffff3a3a7812 */ /* 0x000fc600078ec0ff */
[----:B0-----:R-:W3:Y:S01]  /*1141f0*/  LDL.LU.64 R60, [R1+0x16a8] ;  /* 0x0016a800013c7983 */ /* 0x001ee20000300a00 */
[----:B------:R-:W-:Y:S02]  /*114200*/  @P0 LOP3.LUT R58, R58, 0x800000, RZ, 0xfc, !PT ;  /* 0x008000003a3a0812 */ /* 0x000fe400078efcff */
[C---:B------:R-:W-:Y:S01]  /*114210*/  LOP3.LUT P0, RZ, R5.reuse, 0x8000, RZ, 0xc0, !PT ;  /* 0x0000800005ff7812 */ /* 0x040fe2000780c0ff */
[----:B------:R-:W3:Y:S04]  /*114220*/  LDL.LU.64 R32, [R1+0x16a0] ;  /* 0x0016a00001207983 */ /* 0x000ee80000300a00 */
[----:B------:R-:W3:Y:S01]  /*114230*/  LDL.LU.64 R36, [R1+0x1698] ;  /* 0x0016980001247983 */ /* 0x000ee20000300a00 */
[----:B------:R-:W-:Y:S02]  /*114240*/  LOP3.LUT R58, R58, 0xfeffffff, RZ, 0xc0, !PT ;  /* 0xfeffffff3a3a7812 */ /* 0x000fe400078ec0ff */
[----:B------:R-:W-:Y:S01]  /*114250*/  LOP3.LUT P6, RZ, R5, 0x1000, RZ, 0xc0, !PT ;  /* 0x0000100005ff7812 */ /* 0x000fe200078cc0ff */
[----:B------:R-:W3:Y:S01]  /*114260*/  LDL.LU.64 R54, [R1+0x1690] ;  /* 0x0016900001367983 */ /* 0x000ee20000300a00 */
[----:B------:R-:W-:-:S02]  /*114270*/  PRMT R26, R26, 0x7773, RZ ;  /* 0x000077731a1a7816 */ /* 0x000fc400000000ff */
[----:B------:R-:W-:Y:S01]  /*114280*/  PRMT R2, R22, 0x7770, RZ ;  /* 0x0000777016027816 */ /* 0x000fe200000000ff */
[----:B------:R-:W3:Y:S04]  /*114290*/  LDL.LU.64 R52, [R1+0x1688] ;  /* 0x0016880001347983 */ /* 0x000ee80000300a00 */
[----:B------:R-:W3:Y:S04]  /*1142a0*/  LDL.LU.64 R50, [R1+0x1680] ;  /* 0x0016800001327983 */ /* 0x000ee80000300a00 */
[----:B------:R-:W3:Y:S01]  /*1142b0*/  LDL.LU.64 R48, [R1+0x1678] ;  /* 0x0016780001307983 */ /* 0x000ee20000300a00 */
[----:B------:R-:W-:-:S02]  /*1142c0*/  @P0 LOP3.LUT R58, R58, 0x1000000, RZ, 0xfc, !PT ;  /* 0x010000003a3a0812 */ /* 0x000fc400078efcff */
[----:B------:R-:W-:Y:S02]  /*1142d0*/  LOP3.LUT P0, RZ, R5, 0x4000, RZ, 0xc0, !PT ;  /* 0x0000400005ff7812 */ /* 0x000fe4000780c0ff */
[----:B------:R-:W-:-:S11]  /*1142e0*/  LOP3.LUT R58, R58, 0xfdffffff, RZ, 0xc0, !PT ;  /* 0xfdffffff3a3a7812 */ /* 0x000fd600078ec0ff */
[----:B------:R-:W-:Y:S02]  /*1142f0*/  @P0 LOP3.LUT R58, R58, 0x2000000, RZ, 0xfc, !PT ;  /* 0x020000003a3a0812 */ /* 0x000fe400078efcff */
[----:B------:R-:W-:Y:S01]  /*114300*/  LOP3.LUT P0, RZ, R5, 0x2000, RZ, 0xc0, !PT ;  /* 0x0000200005ff7812 */ /* 0x000fe2000780c0ff */
[----:B----4-:R0:W-:-:S12]  /*114310*/  @P6 STG.E.U8 desc[UR4][R46.64], R26 ;  /* 0x0000001a2e006986 */ /* 0x0101d8000c101104 */
[----:B------:R1:W-:Y:S01]  /*114320*/  @P0 STG.E.U8 desc[UR4][R44.64], R2 ;  /* 0x000000022c000986 */ /* 0x0003e2000c101104 */
[----:B------:R-:W-:-:S03]  /*114330*/  LOP3.LUT P0, RZ, R58, 0x2000000, RZ, 0xc0, !PT ;  /* 0x020000003aff7812 */ /* 0x000fc6000780c0ff */
[----:B0-----:R-:W4:Y:S01]  /*114340*/  LDL.LU.64 R46, [R1+0x1670] ;  /* 0x00167000012e7983 */ /* 0x001f220000300a00 */
[----:B-1----:R-:W-:-:S03]  /*114350*/  PRMT R2, R22, 0x7771, RZ ;  /* 0x0000777116027816 */ /* 0x002fc600000000ff */
[----:B------:R-:W4:Y:S06]  /*114360*/  LDL.LU.64 R44, [R1+0x1668] ;  /* 0x00166800012c7983 */ /* 0x000f2c0000300a00 */
[----:B------:R0:W-:Y:S01]  /*114370*/  @P0 STG.E.U8 desc[UR4][R42.64], R2 ;  /* 0x000000022a000986 */ /* 0x0001e2000c101104 */
[----:B------:R-:W-:Y:S02]  /*114380*/  LOP3.LUT P0, RZ, R58, 0x1000000, RZ, 0xc0, !PT ;  /* 0x010000003aff7812 */ /* 0x000fe4000780c0ff */
[----:B0-----:R-:W-:Y:S01]  /*114390*/  PRMT R2, R22, 0x7772, RZ ;  /* 0x0000777216027816 */ /* 0x001fe200000000ff */
[----:B------:R-:W4:Y:S10]  /*1143a0*/  LDL.LU.64 R42, [R1+0x1660] ;  /* 0x00166000012a7983 */ /* 0x000f340000300a00 */
[----:B------:R0:W-:Y:S01]  /*1143b0*/  @P0 STG.E.U8 desc[UR4][R40.64], R2 ;  /* 0x0000000228000986 */ /* 0x0001e2000c101104 */
[----:B------:R-:W-:-:S02]  /*1143c0*/  LOP3.LUT P0, RZ, R58, 0x800000, RZ, 0xc0, !PT ;  /* 0x008000003aff7812 */ /* 0x000fc4000780c0ff */
[----:B------:R-:W-:Y:S01]  /*1143d0*/  PRMT R22, R22, 0x7773, RZ ;  /* 0x0000777316167816 */ /* 0x000fe200000000ff */
[----:B0-----:R-:W4:Y:S10]  /*1143e0*/  LDL.LU.64 R40, [R1+0x1658] ;  /* 0x0016580001287983 */ /* 0x001f340000300a00 */
[----:B--2---:R0:W-:Y:S04]  /*1143f0*/  @P0 STG.E.U8 desc[UR4][R6.64], R22 ;  /* 0x0000001606000986 */ /* 0x0041e8000c101104 */
[----:B0-----:R-:W2:Y:S01]  /*114400*/  LDL.LU.64 R6, [R1+0x1650] ;  /* 0x0016500001067983 */ /* 0x001ea20000300a00 */
[----:B------:R-:W-:-:S02]  /*114410*/  LOP3.LUT P0, RZ, R58, 0x400000, RZ, 0xc0, !PT ;  /* 0x004000003aff7812 */ /* 0x000fc4000780c0ff */
[----:B------:R-:W-:-:S11]  /*114420*/  PRMT R2, R18, 0x7770, RZ ;  /* 0x0000777012027816 */ /* 0x000fd600000000ff */
[----:B---3--:R0:W-:Y:S01]  /*114430*/  @P0 STG.E.U8 desc[UR4][R60.64], R2 ;  /* 0x000000023c000986 */ /* 0x0081e2000c101104 */
        /* <DEDUP_REMOVED lines=10> */
[----:B------:R-:W3:Y:S01]  /*1144e0*/  LDL.LU R60, [R1+0x3a0] ;  /* 0x0003a000013c7983 */ /* 0x000ee20000300800 */
[----:B0-----:R-:W-:-:S07]  /*1144f0*/  PRMT R2, R18, 0x7772, RZ ;  /* 0x0000777212027816 */ /* 0x001fce00000000ff */
        /* <DEDUP_REMOVED lines=12> */
[----:B------:R0:W-:Y:S04]  /*1145c0*/  @P1 STG.E.U8 desc[UR4][R48.64], R2 ;  /* 0x0000000230001986 */ /* 0x0001e8000c101104 */
[----:B----4-:R-:W-:Y:S01]  /*1145d0*/  @P2 STG.E.U8 desc[UR4][R46.64], R14 ;  /* 0x0000000e2e002986 */ /* 0x010fe2000c101104 */
[----:B0-----:R-:W-:-:S05]  /*1145e0*/  PRMT R2, R10, 0x7770, RZ ;  /* 0x000077700a027816 */ /* 0x001fca00000000ff */
[----:B------:R0:W-:Y:S02]  /*1145f0*/  @P3 STG.E.U8 desc[UR4][R44.64], R2 ;  /* 0x000000022c003986 */ /* 0x0001e4000c101104 */
[----:B0-----:R-:W-:-:S05]  /*114600*/  PRMT R2, R10, 0x7771, RZ ;  /* 0x000077710a027816 */ /* 0x001fca00000000ff */
[----:B------:R0:W-:Y:S02]  /*114610*/  @P4 STG.E.U8 desc[UR4][R42.64], R2 ;  /* 0x000000022a004986 */ /* 0x0001e4000c101104 */
[C---:B0-----:R-:W-:Y:S02]  /*114620*/  PRMT R2, R10.reuse, 0x7772, RZ ;  /* 0x000077720a027816 */ /* 0x041fe400000000ff */
[----:B------:R-:W-:-:S03]  /*114630*/  PRMT R10, R10, 0x7773, RZ ;  /* 0x000077730a0a7816 */ /* 0x000fc600000000ff */
[----:B------:R-:W-:Y:S04]  /*114640*/  @P5 STG.E.U8 desc[UR4][R40.64], R2 ;  /* 0x0000000228005986 */ /* 0x000fe8000c101104 */
[----:B--2---:R0:W-:Y:S04]  /*114650*/  @P6 STG.E.U8 desc[UR4][R6.64], R10 ;  /* 0x0000000a06006986 */ /* 0x0041e8000c101104 */
[----:B0-----:R-:W2:Y:S04]  /*114660*/  LDL.LU.64 R6, [R1+0x1648] ;  /* 0x0016480001067983 */ /* 0x001ea80000300a00 */
[----:B------:R-:W4:Y:S04]  /*114670*/  LDL.LU.64 R48, [R1+0x1640] ;  /* 0x0016400001307983 */ /* 0x000f280000300a00 */
[----:B------:R-:W4:Y:S04]  /*114680*/  LDL.LU.64 R46, [R1+0x1638] ;  /* 0x00163800012e7983 */ /* 0x000f280000300a00 */
[----:B------:R-:W4:Y:S04]  /*114690*/  LDL.LU.64 R44, [R1+0x1630] ;  /* 0x00163000012c7983 */ /* 0x000f280000300a00 */
[----:B------:R-:W4:Y:S01]  /*1146a0*/  LDL.LU.64 R42, [R1+0x1628] ;  /* 0x00162800012a7983 */ /* 0x000f220000300a00 */
[----:B------:R-:W-:-:S03]  /*1146b0*/  LOP3.LUT P4, RZ, R5, 0x20000000, RZ, 0xc0, !PT ;  /* 0x2000000005ff7812 */ /* 0x000fc6000788c0ff */
[----:B------:R-:W4:Y:S01]  /*1146c0*/  LDL.LU.64 R40, [R1+0x1620] ;  /* 0x0016200001287983 */ /* 0x000f220000300a00 */
[----:B------:R-:W-:Y:S02]  /*1146d0*/  PRMT R2, R39, 0x7770, RZ ;  /* 0x0000777027027816 */ /* 0x000fe400000000ff */
[----:B------:R-:W-:Y:S02]  /*1146e0*/  LOP3.LUT R58, R58, 0xfffffeff, RZ, 0xc0, !PT ;  /* 0xfffffeff3a3a7812 */ /* 0x000fe400078ec0ff */
        /* <DEDUP_REMOVED lines=18> */
[----:B------:R-:W3:Y:S02]  /*114810*/  LDL.LU.64 R28, [R1+0x1610] ;  /* 0x00161000011c7983 */ /* 0x000ee40000300a00 */
[----:B------:R-:W-:-:S02]  /*114820*/  @P0 LOP3.LUT R58, R58, 0x2000, RZ, 0xfc, !PT ;  /* 0x000020003a3a0812 */ /* 0x000fc400078efcff */
[----:B------:R-:W-:Y:S01]  /*114830*/  LOP3.LUT P0, RZ, R60, 0x8, RZ, 0xc0, !PT ;  /* 0x000000083cff7812 */ /* 0x000fe2000780c0ff */
[----:B------:R-:W3:Y:S04]  /*114840*/  LDL.LU.64 R32, [R1+0x1608] ;  /* 0x0016080001207983 */ /* 0x000ee80000300a00 */
[----:B------:R-:W3:Y:S01]  /*114850*/  LDL.LU.64 R36, [R1+0x1600] ;  /* 0x0016000001247983 */ /* 0x000ee20000300a00 */
[----:B------:R-:W-:Y:S02]  /*114860*/  LOP3.LUT R58, R58, 0xffffbfff, RZ, 0xc0, !PT ;  /* 0xffffbfff3a3a7812 */ /* 0x000fe400078ec0ff */
[C---:B------:R-:W-:Y:S01]  /*114870*/  LOP3.LUT P5, RZ, R5.reuse, 0x40000000, RZ, 0xc0, !PT ;  /* 0x4000000005ff7812 */ /* 0x040fe200078ac0ff */
[----:B------:R-:W3:Y:S01]  /*114880*/  LDL.LU.64 R54, [R1+0x15f8] ;  /* 0x0015f80001367983 */ /* 0x000ee20000300a00 */
[----:B------:R-:W-:-:S02]  /*114890*/  LOP3.LUT P6, RZ, R5, 0x80000000, RZ, 0xc0, !PT ;  /* 0x8000000005ff7812 */ /* 0x000fc400078cc0ff */
[----:B------:R-:W-:Y:S01]  /*1148a0*/  PRMT R2, R39, 0x7771, RZ ;  /* 0x0000777127027816 */ /* 0x000fe200000000ff */
[----:B------:R-:W3:Y:S04]  /*1148b0*/  LDL.LU.64 R52, [R1+0x15f0] ;  /* 0x0015f00001347983 */ /* 0x000ee80000300a00 */
[----:B------:R-:W3:Y:S01]  /*1148c0*/  LDL.LU.64 R50, [R1+0x15e8] ;  /* 0x0015e80001327983 */ /* 0x000ee20000300a00 */
        /* <DEDUP_REMOVED lines=9> */
[C---:B0-----:R-:W-:Y:S02]  /*114960*/  PRMT R2, R39.reuse, 0x7772, RZ ;  /* 0x0000777227027816 */ /* 0x041fe400000000ff */
[----:B------:R-:W-:Y:S01]  /*114970*/  PRMT R39, R39, 0x7773, RZ ;  /* 0x0000777327277816 */ /* 0x000fe200000000ff */
[----:B------:R-:W4:Y:S04]  /*114980*/  LDL.LU.64 R48, [R1+0x15e0] ;  /* 0x0015e00001307983 */ /* 0x000f280000300a00 */
[----:B------:R0:W-:Y:S04]  /*114990*/  @P6 STG.E.U8 desc[UR4][R46.64], R2 ;  /* 0x000000022e006986 */ /* 0x0001e8000c101104 */
[----:B------:R1:W-:Y:S01]  /*1149a0*/  @P0 STG.E.U8 desc[UR4][R44.64], R39 ;  /* 0x000000272c000986 */ /* 0x0003e2000c101104 */
[----:B------:R-:W-:-:S02]  /*1149b0*/  LOP3.LUT P0, RZ, R58, 0x10000, RZ, 0xc0, !PT ;  /* 0x000100003aff7812 */ /* 0x000fc4000780c0ff */
[----:B0-----:R-:W-:Y:S01]  /*1149c0*/  PRMT R2, R35, 0x7770, RZ ;  /* 0x0000777023027816 */ /* 0x001fe200000000ff */
[----:B------:R-:W4:Y:S04]  /*1149d0*/  LDL.LU.64 R46, [R1+0x15d8] ;  /* 0x0015d800012e7983 */ /* 0x000f280000300a00 */
[----:B-1----:R-:W4:Y:S06]  /*1149e0*/  LDL.LU.64 R44, [R1+0x15d0] ;  /* 0x0015d000012c7983 */ /* 0x002f2c0000300a00 */
[----:B------:R0:W-:Y:S01]  /*1149f0*/  @P0 STG.E.U8 desc[UR4][R42.64], R2 ;  /* 0x000000022a000986 */ /* 0x0001e2000c101104 */
[----:B------:R-:W-:-:S02]  /*114a00*/  LOP3.LUT P0, RZ, R58, 0x8000, RZ, 0xc0, !PT ;  /* 0x000080003aff7812 */ /* 0x000fc4000780c0ff */
[----:B0-----:R-:W-:Y:S01]  /*114a10*/  PRMT R2, R35, 0x7771, RZ ;  /* 0x0000777123027816 */ /* 0x001fe200000000ff */
[----:B------:R-:W4:Y:S10]  /*114a20*/  LDL.LU.64 R42, [R1+0x15c8] ;  /* 0x0015c800012a7983 */ /* 0x000f340000300a00 */
[----:B------:R0:W-:Y:S01]  /*114a30*/  @P0 STG.E.U8 desc[UR4][R40.64], R2 ;  /* 0x0000000228000986 */ /* 0x0001e2000c101104 */
[----:B------:R-:W-:-:S03]  /*114a40*/  LOP3.LUT P0, RZ, R58, 0x4000, RZ, 0xc0, !PT ;  /* 0x000040003aff7812 */ /* 0x000fc6000780c0ff */
[----:B0-----:R-:W4:Y:S01]  /*114a50*/  LDL.LU.64 R40, [R1+0x15c0] ;  /* 0x0015c00001287983 */ /* 0x001f220000300a00 */
[C---:B------:R-:W-:Y:S02]  /*114a60*/  PRMT R2, R35.reuse, 0x7772, RZ ;  /* 0x0000777223027816 */ /* 0x040fe400000000ff */
[----:B------:R-:W-:-:S07]  /*114a70*/  PRMT R35, R35, 0x7773, RZ ;  /* 0x0000777323237816 */ /* 0x000fce00000000ff */
[----:B--2---:R0:W-:Y:S04]  /*114a80*/  @P0 STG.E.U8 desc[UR4][R6.64], R2 ;  /* 0x0000000206000986 */ /* 0x0041e8000c101104 */
[----:B0-----:R-:W2:Y:S04]  /*114a90*/  LDL.LU.64 R6, [R1+0x15b8] ;  /* 0x0015b80001067983 */ /* 0x001ea80000300a00 */
[----:B------:R-:W2:Y:S01]  /*114aa0*/  LDL.LU R5, [R1+0x3a8] ;  /* 0x0003a80001057983 */ /* 0x000ea20000300800 */
[----:B------:R-:W-:Y:S02]  /*114ab0*/  LOP3.LUT P0, RZ, R58, 0x2000, RZ, 0xc0, !PT ;  /* 0x000020003aff7812 */ /* 0x000fe4000780c0ff */
[----:B------:R-:W-:-:S11]  /*114ac0*/  PRMT R2, R31, 0x7770, RZ ;  /* 0x000077701f027816 */ /* 0x000fd600000000ff */
[----:B---3--:R-:W-:Y:S01]  /*114ad0*/  @P0 STG.E.U8 desc[UR4][R28.64], R35 ;  /* 0x000000231c000986 */ /* 0x008fe2000c101104 */
        /* <DEDUP_REMOVED lines=9> */
[----:B------:R-:W-:Y:S02]  /*114b70*/  PRMT R31, R31, 0x7773, RZ ;  /* 0x000077731f1f7816 */ /* 0x000fe400000000ff */
[----:B------:R-:W-:-:S09]  /*114b80*/  LOP3.LUT P1, RZ, R60, 0x400, RZ, 0xc0, !PT ;  /* 0x000004003cff7812 */ /* 0x000fd2000782c0ff */
[----:B------:R-:W-:Y:S01]  /*114b90*/  @P0 STG.E.U8 desc[UR4][R52.64], R31 ;  /* 0x0000001f34000986 */ /* 0x000fe2000c101104 */
[----:B------:R-:W-:Y:S02]  /*114ba0*/  LOP3.LUT P0, RZ, R58, 0x100, RZ, 0xc0, !PT ;  /* 0x000001003aff7812 */ /* 0x000fe4000780c0ff */
[----:B0-----:R-:W-:Y:S02]  /*114bb0*/  PRMT R2, R27, 0x7770, RZ ;  /* 0x000077701b027816 */ /* 0x001fe400000000ff */
[C---:B------:R-:W-:Y:S02]  /*114bc0*/  LOP3.LUT P2, RZ, R60.reuse, 0x800, RZ, 0xc0, !PT ;  /* 0x000008003cff7812 */ /* 0x040fe4000784c0ff */
[C---:B------:R-:W-:Y:S02]  /*114bd0*/  LOP3.LUT P3, RZ, R60.reuse, 0x1000, RZ, 0xc0, !PT ;  /* 0x000010003cff7812 */ /* 0x040fe4000786c0ff */
[----:B------:R-:W-:-:S05]  /*114be0*/  LOP3.LUT P4, RZ, R60, 0x2000, RZ, 0xc0, !PT ;  /* 0x000020003cff7812 */ /* 0x000fca000788c0ff */
[----:B------:R0:W-:Y:S01]  /*114bf0*/  @P0 STG.E.U8 desc[UR4][R50.64], R2 ;  /* 0x0000000232000986 */ /* 0x0001e2000c101104 */
[----:B------:R-:W-:Y:S02]  /*114c00*/  LOP3.LUT P5, RZ, R60, 0x4000, RZ, 0xc0, !PT ;  /* 0x000040003cff7812 */ /* 0x000fe400078ac0ff */
[----:B0-----:R-:W-:-:S05]  /*114c10*/  PRMT R2, R27, 0x7771, RZ ;  /* 0x000077711b027816 */ /* 0x001fca00000000ff */
[----:B----4-:R0:W-:Y:S01]  /*114c20*/  @P1 STG.E.U8 desc[UR4][R48.64], R2 ;  /* 0x0000000230001986 */ /* 0x0101e2000c101104 */
[----:B------:R-:W-:Y:S02]  /*114c30*/  LOP3.LUT P6, RZ, R60, 0x8000, RZ, 0xc0, !PT ;  /* 0x000080003cff7812 */ /* 0x000fe400078cc0ff */
[C---:B0-----:R-:W-:Y:S02]  /*114c40*/  PRMT R2, R27.reuse, 0x7772, RZ ;  /* 0x000077721b027816 */ /* 0x041fe400000000ff */
[----:B------:R-:W-:Y:S01]  /*114c50*/  PRMT R27, R27, 0x7773, RZ ;  /* 0x000077731b1b7816 */ /* 0x000fe200000000ff */
[----:B------:R-:W3:Y:S04]  /*114c60*/  LDL.LU.64 R48, [R1+0x15b0] ;  /* 0x0015b00001307983 */ /* 0x000ee80000300a00 */
[----:B------:R0:W-:Y:S04]  /*114c70*/  @P2 STG.E.U8 desc[UR4][R46.64], R2 ;  /* 0x000000022e002986 */ /* 0x0001e8000c101104 */
[----:B------:R1:W-:Y:S01]  /*114c80*/  @P3 STG.E.U8 desc[UR4][R44.64], R27 ;  /* 0x0000001b2c003986 */ /* 0x0003e2000c101104 */
[----:B0-----:R-:W-:-:S03]  /*114c90*/  PRMT R2, R23, 0x7770, RZ ;  /* 0x0000777017027816 */ /* 0x001fc600000000ff */
[----:B------:R-:W4:Y:S04]  /*114ca0*/  LDL.LU.64 R46, [R1+0x15a8] ;  /* 0x0015a800012e7983 */ /* 0x000f280000300a00 */
[----:B-1----:R-:W3:Y:S04]  /*114cb0*/  LDL.LU.64 R44, [R1+0x15a0] ;  /* 0x0015a000012c7983 */ /* 0x002ee80000300a00 */
[----:B------:R0:W-:Y:S02]  /*114cc0*/  @P4 STG.E.U8 desc[UR4][R42.64], R2 ;  /* 0x000000022a004986 */ /* 0x0001e4000c101104 */
[----:B0-----:R-:W-:-:S05]  /*114cd0*/  PRMT R2, R23, 0x7771, RZ ;  /* 0x0000777117027816 */ /* 0x001fca00000000ff */
[----:B------:R0:W-:Y:S02]  /*114ce0*/  @P5 STG.E.U8 desc[UR4][R40.64], R2 ;  /* 0x0000000228005986 */ /* 0x0001e4000c101104 */
[----:B0-----:R-:W-:-:S05]  /*114cf0*/  PRMT R2, R23, 0x7772, RZ ;  /* 0x0000777217027816 */ /* 0x001fca00000000ff */
[----:B--2---:R0:W-:Y:S04]  /*114d00*/  @P6 STG.E.U8 desc[UR4][R6.64], R2 ;  /* 0x0000000206006986 */ /* 0x0041e8000c101104 */
[----:B0-----:R-:W2:Y:S04]  /*114d10*/  LDL.LU.64 R6, [R1+0x1598] ;  /* 0x0015980001067983 */ /* 0x001ea80000300a00 */
[----:B------:R-:W2:Y:S01]  /*114d20*/  LDL.LU.64 R42, [R1+0x1590] ;  /* 0x00159000012a7983 */ /* 0x000ea20000300a00 */
[----:B------:R-:W-:Y:S02]  /*114d30*/  LOP3.LUT P0, RZ, R60, 0x10000000, RZ, 0xc0, !PT ;  /* 0x100000003cff7812 */ /* 0x000fe4000780c0ff */
[----:B------:R-:W-:-:S02]  /*114d40*/  LOP3.LUT R5, R5, 0x7fffffff, RZ, 0xc0, !PT ;  /* 0x7fffffff05057812 */ /* 0x000fc400078ec0ff */
[----:B------:R-:W-:Y:S01]  /*114d50*/  LOP3.LUT R58, R58, 0xfffffffe, RZ, 0xc0, !PT ;  /* 0xfffffffe3a3a7812 */ /* 0x000fe200078ec0ff */
[----:B------:R-:W2:Y:S04]  /*114d60*/  LDL.LU.64 R40, [R1+0x1588] ;  /* 0x0015880001287983 */ /* 0x000ea80000300a00 */
[----:B------:R-:W2:Y:S04]  /*114d70*/  LDL.LU R59, [R1+0x3a4] ;  /* 0x0003a400013b7983 */ /* 0x000ea80000300800 */
[----:B------:R-:W2:Y:S04]  /*114d80*/  LDL.LU.64 R24, [R1+0x1580] ;  /* 0x0015800001187983 */ /* 0x000ea80000300a00 */
[----:B------:R-:W2:Y:S04]  /*114d90*/  LDL.LU.64 R28, [R1+0x1578] ;  /* 0x00157800011c7983 */ /* 0x000ea80000300a00 */
[----:B------:R-:W2:Y:S04]  /*114da0*/  LDL.LU.64 R32, [R1+0x1570] ;  /* 0x0015700001207983 */ /* 0x000ea80000300a00 */
[----:B------:R-:W2:Y:S01]  /*114db0*/  LDL.LU.64 R36, [R1+0x1568] ;  /* 0x0015680001247983 */ /* 0x000ea20000300a00 */
[----:B------:R-:W-:-:S02]  /*114dc0*/  LOP3.LUT P4, RZ, R60, 0x10000, RZ, 0xc0, !PT ;  /* 0x000100003cff7812 */ /* 0x000fc4000788c0ff */
[C---:B------:R-:W-:Y:S01]  /*114dd0*/  LOP3.LUT P5, RZ, R60.reuse, 0x20000, RZ, 0xc0, !PT ;  /* 0x000200003cff7812 */ /* 0x040fe200078ac0ff */
[----:B------:R-:W2:Y:S01]  /*114de0*/  LDL.LU.64 R54, [R1+0x1560] ;  /* 0x0015600001367983 */ /* 0x000ea20000300a00 */
[C---:B------:R-:W-:Y:S02]  /*114df0*/  LOP3.LUT P6, RZ, R60.reuse, 0x40000, RZ, 0xc0, !PT ;  /* 0x000400003cff7812 */ /* 0x040fe400078cc0ff */
[----:B------:R-:W-:Y:S02]  /*114e00*/  @P0 LOP3.LUT R5, R5, 0x80000000, RZ, 0xfc, !PT ;  /* 0x8000000005050812 */ /* 0x000fe400078efcff */
[----:B------:R-:W-:Y:S02]  /*114e10*/  LOP3.LUT P0, RZ, R60, 0x8000000, RZ, 0xc0, !PT ;  /* 0x080000003cff7812 */ /* 0x000fe4000780c0ff */
[----:B------:R-:W-:Y:S02]  /*114e20*/  PRMT R23, R23, 0x7773, RZ ;  /* 0x0000777317177816 */ /* 0x000fe400000000ff */
[----:B------:R-:W-:Y:S01]  /*114e30*/  PRMT R2, R19, 0x7770, RZ ;  /* 0x0000777013027816 */ /* 0x000fe200000000ff */
[----:B------:R-:W2:Y:S08]  /*114e40*/  LDL.LU.64 R52, [R1+0x1558] ;  /* 0x0015580001347983 */ /* 0x000eb00000300a00 */
        /* <DEDUP_REMOVED lines=21> */
[----:B---3--:R-:W-:Y:S04]  /*114fa0*/  @P4 STG.E.U8 desc[UR4][R48.64], R23 ;  /* 0x0000001730004986 */ /* 0x008fe8000c101104 */
[----:B----4-:R0:W-:Y:S06]  /*114fb0*/  @P5 STG.E.U8 desc[UR4][R46.64], R2 ;  /* 0x000000022e005986 */ /* 0x0101ec000c101104 */
[----:B------:R-:W-:-:S02]  /*114fc0*/  @P0 LOP3.LUT R58, R58, 0x80, RZ, 0xfc, !PT ;  /* 0x000000803a3a0812 */ /* 0x000fc400078efcff */
[----:B------:R-:W-:Y:S02]  /*114fd0*/  LOP3.LUT P0, RZ, R60, 0x80000, RZ, 0xc0, !PT ;  /* 0x000800003cff7812 */ /* 0x000fe4000780c0ff */
[----:B0-----:R-:W-:-:S05]  /*114fe0*/  PRMT R2, R19, 0x7771, RZ ;  /* 0x0000777113027816 */ /* 0x001fca00000000ff */
[----:B------:R0:W-:Y:S02]  /*114ff0*/  @P6 STG.E.U8 desc[UR4][R44.64], R2 ;  /* 0x000000022c006986 */ /* 0x0001e4000c101104 */
[C---:B0-----:R-:W-:Y:S02]  /*115000*/  PRMT R2, R19.reuse, 0x7772, RZ ;  /* 0x0000777213027816 */ /* 0x041fe400000000ff */
[C---:B------:R-:W-:Y:S02]  /*115010*/  LOP3.LUT P1, RZ, R60.reuse, 0x20000000, RZ, 0xc0, !PT ;  /* 0x200000003cff7812 */ /* 0x040fe4000782c0ff */
[C---:B------:R-:W-:Y:S02]  /*115020*/  LOP3.LUT P2, RZ, R60.reuse, 0x40000000, RZ, 0xc0, !PT ;  /* 0x400000003cff7812 */ /* 0x040fe4000784c0ff */
[----:B------:R-:W-:Y:S02]  /*115030*/  LOP3.LUT P3, RZ, R60, 0x80000000, RZ, 0xc0, !PT ;  /* 0x800000003cff7812 */ /* 0x000fe4000786c0ff */
[----:B------:R-:W-:Y:S01]  /*115040*/  PRMT R19, R19, 0x7773, RZ ;  /* 0x0000777313137816 */ /* 0x000fe200000000ff */
[----:B--2---:R0:W-:Y:S04]  /*115050*/  @P0 STG.E.U8 desc[UR4][R6.64], R2 ;  /* 0x0000000206000986 */ /* 0x0041e8000c101104 */
[----:B0-----:R-:W2:Y:S04]  /*115060*/  LDL.LU R7, [R1+0x730] ;  /* 0x0007300001077983 */ /* 0x001ea80000300800 */
[----:B------:R-:W3:Y:S04]  /*115070*/  LDL.LU.64 R50, [R1+0x1550] ;  /* 0x0015500001327983 */ /* 0x000ee80000300a00 */
[----:B------:R-:W4:Y:S04]  /*115080*/  LDL.LU.64 R48, [R1+0x1548] ;  /* 0x0015480001307983 */ /* 0x000f280000300a00 */
[----:B------:R-:W4:Y:S01]  /*115090*/  LDL.LU.64 R46, [R1+0x1540] ;  /* 0x00154000012e7983 */ /* 0x000f220000300a00 */
[----:B------:R-:W-:-:S03]  /*1150a0*/  LOP3.LUT P0, RZ, R58, 0x80, RZ, 0xc0, !PT ;  /* 0x000000803aff7812 */ /* 0x000fc6000780c0ff */
[----:B------:R-:W4:Y:S04]  /*1150b0*/  LDL.LU.64 R60, [R1+0x1538] ;  /* 0x00153800013c7983 */ /* 0x000f280000300a00 */
[----:B------:R-:W4:Y:S04]  /*1150c0*/  LDL.LU R6, [R1+0x720] ;  /* 0x0007200001067983 */ /* 0x000f280000300800 */
[----:B------:R-:W4:Y:S04]  /*1150d0*/  LDL.LU.64 R44, [R1+0x1530] ;  /* 0x00153000012c7983 */ /* 0x000f280000300a00 */
[----:B------:R0:W-:Y:S04]  /*1150e0*/  @P0 STG.E.U8 desc[UR4][R42.64], R19 ;  /* 0x000000132a000986 */ /* 0x0001e8000c101104 */
[----:B0-----:R-:W4:Y:S01]  /*1150f0*/  LDL.LU.64 R42, [R1+0x1528] ;  /* 0x00152800012a7983 */ /* 0x001f220000300a00 */
[----:B------:R-:W-:-:S02]  /*115100*/  LOP3.LUT P0, RZ, R58, 0x40, RZ, 0xc0, !PT ;  /* 0x000000403aff7812 */ /* 0x000fc4000780c0ff */
[----:B------:R-:W-:-:S11]  /*115110*/  PRMT R2, R15, 0x7770, RZ ;  /* 0x000077700f027816 */ /* 0x000fd600000000ff */
[----:B------:R0:W-:Y:S01]  /*115120*/  @P0 STG.E.U8 desc[UR4][R40.64], R2 ;  /* 0x0000000228000986 */ /* 0x0001e2000c101104 */
[C---:B------:R-:W-:Y:S02]  /*115130*/  LOP3.LUT P0, RZ, R58.reuse, 0x20, RZ, 0xc0, !PT ;  /* 0x000000203aff7812 */ /* 0x040fe4000780c0ff */
[----:B0-----:R-:W-:Y:S01]  /*115140*/  PRMT R2, R15, 0x7771, RZ ;  /* 0x000077710f027816 */ /* 0x001fe200000000ff */
[----:B------:R-:W4:Y:S10]  /*115150*/  LDL.LU.64 R40, [R1+0x1520] ;  /* 0x0015200001287983 */ /* 0x000f340000300a00 */
        /* <DEDUP_REMOVED lines=18> */
[C---:B------:R-:W-:Y:S02]  /*115280*/  LOP3.LUT P4, RZ, R59.reuse, 0x1, RZ, 0xc0, !PT ;  /* 0x000000013bff7812 */ /* 0x040fe4000788c0ff */
[----:B------:R-:W-:Y:S02]  /*115290*/  LOP3.LUT P5, RZ, R59, 0x2, RZ, 0xc0, !PT ;  /* 0x000000023bff7812 */ /* 0x000fe400078ac0ff */
[----:B--2---:R-:W-:-:S05]  /*1152a0*/  PRMT R2, R7, 0x7770, RZ ;  /* 0x0000777007027816 */ /* 0x004fca00000000ff */
[----:B---3--:R-:W-:Y:S04]  /*1152b0*/  @P0 STG.E.U8 desc[UR4][R50.64], R11 ;  /* 0x0000000b32000986 */ /* 0x008fe8000c101104 */
[----:B----4-:R0:W-:Y:S02]  /*1152c0*/  @P1 STG.E.U8 desc[UR4][R48.64], R2 ;  /* 0x0000000230001986 */ /* 0x0101e4000c101104 */
[C---:B0-----:R-:W-:Y:S02]  /*1152d0*/  PRMT R2, R7.reuse, 0x7771, RZ ;  /* 0x0000777107027816 */ /* 0x041fe400000000ff */
[----:B------:R-:W2:Y:S04]  /*1152e0*/  LDL.LU.64 R48, [R1+0x1518] ;  /* 0x0015180001307983 */ /* 0x000ea80000300a00 */
[----:B------:R0:W-:Y:S02]  /*1152f0*/  @P2 STG.E.U8 desc[UR4][R46.64], R2 ;  /* 0x000000022e002986 */ /* 0x0001e4000c101104 */
[----:B0-----:R-:W-:-:S02]  /*115300*/  PRMT R2, R7, 0x7772, RZ ;  /* 0x0000777207027816 */ /* 0x001fc400000000ff */
[----:B------:R-:W3:Y:S04]  /*115310*/  LDL.LU.64 R46, [R1+0x1510] ;  /* 0x00151000012e7983 */ /* 0x000ee80000300a00 */
        /* <DEDUP_REMOVED lines=9> */
[----:B------:R-:W-:-:S02]  /*1153b0*/  LOP3.LUT P0, RZ, R59, 0x8000, RZ, 0xc0, !PT ;  /* 0x000080003bff7812 */ /* 0x000fc4000780c0ff */
[----:B------:R-:W-:Y:S02]  /*1153c0*/  LOP3.LUT R5, R5, 0xffbfffff, RZ, 0xc0, !PT ;  /* 0xffbfffff05057812 */ /* 0x000fe400078ec0ff */
[----:B------:R-:W-:Y:S02]  /*1153d0*/  LOP3.LUT P6, RZ, R59, 0x4, RZ, 0xc0, !PT ;  /* 0x000000043bff7812 */ /* 0x000fe400078cc0ff */
[----:B------:R-:W-:-:S07]  /*1153e0*/  PRMT R2, R6, 0x7771, RZ ;  /* 0x0000777106027816 */ /* 0x000fce00000000ff */
[----:B------:R-:W-:Y:S02]  /*1153f0*/  @P0 LOP3.LUT R5, R5, 0x400000, RZ, 0xfc, !PT ;  /* 0x0040000005050812 */ /* 0x000fe400078efcff */
[----:B------:R-:W-:Y:S02]  /*115400*/  LOP3.LUT P0, RZ, R59, 0x4000, RZ, 0xc0, !PT ;  /* 0x000040003bff7812 */ /* 0x000fe4000780c0ff */
[----:B------:R0:W-:Y:S01]  /*115410*/  @P6 STG.E.U8 desc[UR4][R40.64], R2 ;  /* 0x0000000228006986 */ /* 0x0001e2000c101104 */
[----:B------:R-:W-:-:S03]  /*115420*/  LOP3.LUT R5, R5, 0xff7fffff, RZ, 0xc0, !PT ;  /* 0xff7fffff05057812 */ /* 0x000fc600078ec0ff */
[----:B0-----:R-:W4:Y:S07]  /*115430*/  LDL.LU.64 R40, [R1+0x14f0] ;  /* 0x0014f00001287983 */ /* 0x001f2e0000300a00 */
[----:B------:R-:W-:Y:S02]  /*115440*/  @P0 LOP3.LUT R5, R5, 0x800000, RZ, 0xfc, !PT ;  /* 0x0080000005050812 */ /* 0x000fe400078efcff */
[----:B------:R-:W-:Y:S01]  /*115450*/  LOP3.LUT P0, RZ, R59, 0x2000, RZ, 0xc0, !PT ;  /* 0x000020003bff7812 */ /* 0x000fe2000780c0ff */
[----:B------:R-:W4:Y:S04]  /*115460*/  LDL.LU R51, [R1+0x780] ;  /* 0x0007800001337983 */ /* 0x000f280000300800 */
[----:B------:R-:W4:Y:S01]  /*115470*/  LDL.LU.64 R20, [R1+0x14e8] ;  /* 0x0014e80001147983 */ /* 0x000f220000300a00 */
[----:B------:R-:W-:-:S03]  /*115480*/  LOP3.LUT R5, R5, 0xfeffffff, RZ, 0xc0, !PT ;  /* 0xfeffffff05057812 */ /* 0x000fc600078ec0ff */
[----:B------:R-:W4:Y:S04]  /*115490*/  LDL.LU.64 R24, [R1+0x14e0] ;  /* 0x0014e00001187983 */ /* 0x000f280000300a00 */
[----:B------:R-:W4:Y:S04]  /*1154a0*/  LDL.LU.64 R28, [R1+0x14d8] ;  /* 0x0014d800011c7983 */ /* 0x000f280000300a00 */
[----:B------:R-:W4:Y:S04]  /*1154b0*/  LDL.LU.64 R32, [R1+0x14d0] ;  /* 0x0014d00001207983 */ /* 0x000f280000300a00 */
[----:B------:R-:W4:Y:S04]  /*1154c0*/  LDL.LU R50, [R1+0x770] ;  /* 0x0007700001327983 */ /* 0x000f280000300800 */
        /* <DEDUP_REMOVED lines=18> */
[----:B------:R-:W-:Y:S02]  /*1155f0*/  LOP3.LUT P5, RZ, R59, 0x10, RZ, 0xc0, !PT ;  /* 0x000000103bff7812 */ /* 0x000fe400078ac0ff */
[----:B------:R-:W-:-:S07]  /*115600*/  PRMT R2, R6, 0x7772, RZ ;  /* 0x0000777206027816 */ /* 0x000fce00000000ff */
[----:B------:R-:W-:Y:S02]  /*115610*/  @P0 LOP3.LUT R5, R5, 0x20000000, RZ, 0xfc, !PT ;  /* 0x2000000005050812 */ /* 0x000fe400078efcff */
[C---:B------:R-:W-:Y:S02]  /*115620*/  LOP3.LUT P0, RZ, R59.reuse, 0x80, RZ, 0xc0, !PT ;  /* 0x000000803bff7812 */ /* 0x040fe4000780c0ff */
[----:B------:R-:W-:Y:S02]  /*115630*/  LOP3.LUT P6, RZ, R59, 0x20, RZ, 0xc0, !PT ;  /* 0x000000203bff7812 */ /* 0x000fe400078cc0ff */
[----:B------:R-:W-:-:S09]  /*115640*/  LOP3.LUT R5, R5, 0xbfffffff, RZ, 0xc0, !PT ;  /* 0xbfffffff05057812 */ /* 0x000fd200078ec0ff */
[----:B------:R-:W-:Y:S02]  /*115650*/  @P0 LOP3.LUT R5, R5, 0x40000000, RZ, 0xfc, !PT ;  /* 0x4000000005050812 */ /* 0x000fe400078efcff */
[----:B------:R-:W-:Y:S01]  /*115660*/  LOP3.LUT P0, RZ, R59, 0x40, RZ, 0xc0, !PT ;  /* 0x000000403bff7812 */ /* 0x000fe2000780c0ff */
[----:B--2---:R0:W-:Y:S02]  /*115670*/  @P4 STG.E.U8 desc[UR4][R48.64], R2 ;  /* 0x0000000230004986 */ /* 0x0041e4000c101104 */
[----:B0-----:R-:W-:Y:S02]  /*115680*/  PRMT R2, R6, 0x7773, RZ ;  /* 0x0000777306027816 */ /* 0x001fe400000000ff */
[----:B------:R-:W2:Y:S04]  /*115690*/  LDL.LU R6, [R1+0x6b0] ;  /* 0x0006b00001067983 */ /* 0x000ea80000300800 */
[----:B------:R-:W2:Y:S04]  /*1156a0*/  LDL.LU.64 R52, [R1+0x14b8] ;  /* 0x0014b80001347983 */ /* 0x000ea80000300a00 */
[----:B---3--:R0:W-:Y:S04]  /*1156b0*/  @P5 STG.E.U8 desc[UR4][R46.64], R2 ;  /* 0x000000022e005986 */ /* 0x0081e8000c101104 */
[----:B------:R-:W3:Y:S04]  /*1156c0*/  LDL.LU.64 R48, [R1+0x14b0] ;  /* 0x0014b00001307983 */ /* 0x000ee80000300a00 */
[----:B0-----:R-:W3:Y:S01]  /*1156d0*/  LDL.LU.64 R46, [R1+0x14a8] ;  /* 0x0014a800012e7983 */ /* 0x001ee20000300a00 */
[----:B----4-:R-:W-:-:S05]  /*1156e0*/  PRMT R2, R7, 0x7770, RZ ;  /* 0x0000777007027816 */ /* 0x010fca00000000ff */
        /* <DEDUP_REMOVED lines=13> */
[----:B0-----:R-:W-:Y:S01]  /*1157c0*/  PRMT R2, R51, 0x7770, RZ ;  /* 0x0000777033027816 */ /* 0x001fe200000000ff */
[----:B------:R-:W4:Y:S04]  /*1157d0*/  LDL.LU.64 R40, [R1+0x1488] ;  /* 0x0014880001287983 */ /* 0x000f280000300a00 */
[----:B------:R-:W4:Y:S06]  /*1157e0*/  LDL.LU R7, [R1+0x710] ;  /* 0x0007100001077983 */ /* 0x000f2c0000300800 */
        /* <DEDUP_REMOVED lines=22> */
[----:B------:R-:W-:Y:S01]  /*115950*/  LOP3.LUT P5, RZ, R59, 0x100000, RZ, 0xc0, !PT ;  /* 0x001000003bff7812 */ /* 0x000fe200078ac0ff */
[----:B--2---:R0:W-:Y:S02]  /*115960*/  @P0 STG.E.U8 desc[UR4][R52.64], R2 ;  /* 0x0000000234000986 */ /* 0x0041e4000c101104 */
[----:B0-----:R-:W-:-:S05]  /*115970*/  PRMT R2, R50, 0x7773, RZ ;  /* 0x0000777332027816 */ /* 0x001fca00000000ff */
[----:B---3--:R0:W-:Y:S02]  /*115980*/  @P1 STG.E.U8 desc[UR4][R48.64], R2 ;  /* 0x0000000230001986 */ /* 0x0081e4000c101104 */
        /* <DEDUP_REMOVED lines=8> */
[----:B0-----:R-:W2:Y:S01]  /*115a10*/  LDL.LU.64 R42, [R1+0x1480] ;  /* 0x00148000012a7983 */ /* 0x001ea20000300a00 */
[----:B------:R-:W-:-:S03]  /*115a20*/  LOP3.LUT P6, RZ, R59, 0x200000, RZ, 0xc0, !PT ;  /* 0x002000003bff7812 */ /* 0x000fc600078cc0ff */
[----:B------:R-:W3:Y:S01]  /*115a30*/  LDL.LU.64 R46, [R1+0x1478] ;  /* 0x00147800012e7983 */ /* 0x000ee20000300a00 */
[----:B------:R-:W-:-:S09]  /*115a40*/  PRMT R2, R7, 0x7770, RZ ;  /* 0x0000777007027816 */ /* 0x000fd200000000ff */
[----:B------:R0:W-:Y:S04]  /*115a50*/  @P6 STG.E.U8 desc[UR4][R40.64], R2 ;  /* 0x0000000228006986 */ /* 0x0001e8000c101104 */
[----:B0-----:R-:W4:Y:S04]  /*115a60*/  LDL.LU.64 R40, [R1+0x1470] ;  /* 0x0014700001287983 */ /* 0x001f280000300a00 */
[----:B------:R-:W3:Y:S04]  /*115a70*/  LDL.LU.64 R60, [R1+0x1468] ;  /* 0x00146800013c7983 */ /* 0x000ee80000300a00 */
[----:B------:R-:W3:Y:S04]  /*115a80*/  LDL.LU.64 R44, [R1+0x1460] ;  /* 0x00146000012c7983 */ /* 0x000ee80000300a00 */
[----:B------:R-:W3:Y:S01]  /*115a90*/  LDL.LU R6, [R1+0x700] ;  /* 0x0007000001067983 */ /* 0x000ee20000300800 */
[----:B------:R-:W-:-:S02]  /*115aa0*/  LOP3.LUT P4, RZ, R59, 0x400000, RZ, 0xc0, !PT ;  /* 0x004000003bff7812 */ /* 0x000fc4000788c0ff */
[----:B------:R-:W-:Y:S02]  /*115ab0*/  PRMT R2, R7, 0x7771, RZ ;  /* 0x0000777107027816 */ /* 0x000fe400000000ff */
[C---:B------:R-:W-:Y:S02]  /*115ac0*/  LOP3.LUT P0, RZ, R5.reuse, 0x4, RZ, 0xc0, !PT ;  /* 0x0000000405ff7812 */ /* 0x040fe4000780c0ff */
[----:B------:R-:W-:-:S11]  /*115ad0*/  LOP3.LUT R5, R5, 0xffffdfff, RZ, 0xc0, !PT ;  /* 0xffffdfff05057812 */ /* 0x000fd600078ec0ff */
[----:B------:R-:W-:-:S04]  /*115ae0*/  @P0 LOP3.LUT R5, R5, 0x2000, RZ, 0xfc, !PT ;  /* 0x0000200005050812 */ /* 0x000fc800078efcff */
[C---:B------:R-:W-:Y:S02]  /*115af0*/  LOP3.LUT P0, RZ, R5.reuse, 0x2, RZ, 0xc0, !PT ;  /* 0x0000000205ff7812 */ /* 0x040fe4000780c0ff */
[----:B------:R-:W-:-:S11]  /*115b00*/  LOP3.LUT R5, R5, 0xffffbfff, RZ, 0xc0, !PT ;  /* 0xffffbfff05057812 */ /* 0x000fd600078ec0ff */
[----:B------:R-:W-:-:S04]  /*115b10*/  @P0 LOP3.LUT R5, R5, 0x4000, RZ, 0xfc, !PT ;  /* 0x0000400005050812 */ /* 0x000fc800078efcff */
[C---:B------:R-:W-:Y:S02]  /*115b20*/  LOP3.LUT P0, RZ, R5.reuse, 0x1, RZ, 0xc0, !PT ;  /* 0x0000000105ff7812 */ /* 0x040fe4000780c0ff */
        /* <DEDUP_REMOVED lines=17> */
[----:B------:R-:W-:-:S07]  /*115c40*/  LOP3.LUT R5, R5, 0xffefffff, RZ, 0xc0, !PT ;  /* 0xffefffff05057812 */ /* 0x000fce00078ec0ff */
[----:B------:R-:W-:Y:S02]  /*115c50*/  @P0 LOP3.LUT R5, R5, 0x100000, RZ, 0xfc, !PT ;  /* 0x0010000005050812 */ /* 0x000fe400078efcff */
[----:B------:R-:W-:Y:S02]  /*115c60*/  LOP3.LUT P0, RZ, R59, 0x4000000, RZ, 0xc0, !PT ;  /* 0x040000003bff7812 */ /* 0x000fe4000780c0ff */
        /* <DEDUP_REMOVED lines=10> */
[----:B------:R-:W-:-:S03]  /*115d10*/  PRMT R2, R7, 0x7772, RZ ;  /* 0x0000777207027816 */ /* 0x000fc600000000ff */
[----:B------:R-:W2:Y:S04]  /*115d20*/  LDL.LU.64 R54, [R1+0x1430] ;  /* 0x0014300001367983 */ /* 0x000ea80000300a00 */
[----:B---3--:R0:W-:Y:S02]  /*115d30*/  @P5 STG.E.U8 desc[UR4][R46.64], R2 ;  /* 0x000000022e005986 */ /* 0x0081e4000c101104 */
[----:B0-----:R-:W-:-:S05]  /*115d40*/  PRMT R2, R7, 0x7773, RZ ;  /* 0x0000777307027816 */ /* 0x001fca00000000ff */
[----:B----4-:R0:W-:Y:S04]  /*115d50*/  @P6 STG.E.U8 desc[UR4][R40.64], R2 ;  /* 0x0000000228006986 */ /* 0x0101e8000c101104 */
[----:B0-----:R-:W3:Y:S04]  /*115d60*/  LDL.LU R41, [R1+0x724] ;  /* 0x0007240001297983 */ /* 0x001ee80000300800 */
[----:B------:R-:W4:Y:S01]  /*115d70*/  LDL.LU.64 R52, [R1+0x1428] ;  /* 0x0014280001347983 */ /* 0x000f220000300a00 */
[----:B------:R-:W-:-:S03]  /*115d80*/  PRMT R2, R6, 0x7770, RZ ;  /* 0x0000777006027816 */ /* 0x000fc600000000ff */
[----:B------:R-:W3:Y:S04]  /*115d90*/  LDL.LU.64 R50, [R1+0x1420] ;  /* 0x0014200001327983 */ /* 0x000ee80000300a00 */
[----:B------:R-:W3:Y:S04]  /*115da0*/  LDL.LU R40, [R1+0x6c4] ;  /* 0x0006c40001287983 */ /* 0x000ee80000300800 */
[----:B------:R0:W-:Y:S01]  /*115db0*/  @P0 STG.E.U8 desc[UR4][R60.64], R2 ;  /* 0x000000023c000986 */ /* 0x0001e2000c101104 */
[----:B------:R-:W-:-:S03]  /*115dc0*/  LOP3.LUT P0, RZ, R5, 0x200000, RZ, 0xc0, !PT ;  /* 0x0020000005ff7812 */ /* 0x000fc6000780c0ff */
[----:B------:R-:W3:Y:S04]  /*115dd0*/  LDL.LU.64 R48, [R1+0x1418] ;  /* 0x0014180001307983 */ /* 0x000ee80000300a00 */
[----:B------:R-:W3:Y:S01]  /*115de0*/  LDL.LU.64 R46, [R1+0x1410] ;  /* 0x00141000012e7983 */ /* 0x000ee20000300a00 */
[----:B0-----:R-:W-:-:S03]  /*115df0*/  PRMT R2, R6, 0x7771, RZ ;  /* 0x0000777106027816 */ /* 0x001fc600000000ff */
[----:B------:R-:W3:Y:S04]  /*115e00*/  LDL.LU.64 R60, [R1+0x1408] ;  /* 0x00140800013c7983 */ /* 0x000ee80000300a00 */
[----:B------:R0:W-:Y:S01]  /*115e10*/  @P0 STG.E.U8 desc[UR4][R44.64], R2 ;  /* 0x000000022c000986 */ /* 0x0001e2000c101104 */
[----:B------:R-:W-:Y:S02]  /*115e20*/  LOP3.LUT P0, RZ, R5, 0x100000, RZ, 0xc0, !PT ;  /* 0x0010000005ff7812 */ /* 0x000fe4000780c0ff */
[C---:B0-----:R-:W-:Y:S01]  /*115e30*/  PRMT R2, R6.reuse, 0x7772, RZ ;  /* 0x0000777206027816 */ /* 0x041fe200000000ff */
[----:B------:R-:W4:Y:S10]  /*115e40*/  LDL.LU.64 R44, [R1+0x1400] ;  /* 0x00140000012c7983 */ /* 0x000f340000300a00 */
[----:B--2---:R0:W-:Y:S04]  /*115e50*/  @P0 STG.E.U8 desc[UR4][R42.64], R2 ;  /* 0x000000022a000986 */ /* 0x0041e8000c101104 */
[----:B0-----:R-:W2:Y:S01]  /*115e60*/  LDL.LU.64 R42, [R1+0x13f8] ;  /* 0x0013f800012a7983 */ /* 0x001ea20000300a00 */
[----:B------:R-:W-:-:S03]  /*115e70*/  PRMT R2, R6, 0x7773, RZ ;  /* 0x0000777306027816 */ /* 0x000fc600000000ff */
[----:B------:R-:W2:Y:S01]  /*115e80*/  LDL.LU.64 R6, [R1+0x13f0] ;  /* 0x0013f00001067983 */ /* 0x000ea20000300a00 */
        /* <DEDUP_REMOVED lines=15> */
[----:B---3--:R-:W-:Y:S02]  /*115f80*/  PRMT R2, R41, 0x7770, RZ ;  /* 0x0000777029027816 */ /* 0x008fe400000000ff */
[C---:B------:R-:W-:Y:S02]  /*115f90*/  LOP3.LUT P1, RZ, R5.reuse, 0x8, RZ, 0xc0, !PT ;  /* 0x0000000805ff7812 */ /* 0x040fe4000782c0ff */
[C---:B------:R-:W-:Y:S02]  /*115fa0*/  LOP3.LUT P2, RZ, R5.reuse, 0x10, RZ, 0xc0, !PT ;  /* 0x0000001005ff7812 */ /* 0x040fe4000784c0ff */
[C---:B------:R-:W-:Y:S02]  /*115fb0*/  LOP3.LUT P3, RZ, R5.reuse, 0x20, RZ, 0xc0, !PT ;  /* 0x0000002005ff7812 */ /* 0x040fe4000786c0ff */
[----:B------:R-:W-:-:S03]  /*115fc0*/  LOP3.LUT P4, RZ, R5, 0x40, RZ, 0xc0, !PT ;  /* 0x0000004005ff7812 */ /* 0x000fc6000788c0ff */
[----:B----4-:R0:W-:Y:S01]  /*115fd0*/  @P0 STG.E.U8 desc[UR4][R52.64], R2 ;  /* 0x0000000234000986 */ /* 0x0101e2000c101104 */
[C---:B------:R-:W-:Y:S02]  /*115fe0*/  LOP3.LUT P0, RZ, R5.reuse, 0x2000, RZ, 0xc0, !PT ;  /* 0x0000200005ff7812 */ /* 0x040fe4000780c0ff */
[C---:B------:R-:W-:Y:S02]  /*115ff0*/  LOP3.LUT P5, RZ, R5.reuse, 0x80, RZ, 0xc0, !PT ;  /* 0x0000008005ff7812 */ /* 0x040fe400078ac0ff */
[----:B------:R-:W-:Y:S01]  /*116000*/  LOP3.LUT P6, RZ, R5, 0x100, RZ, 0xc0, !PT ;  /* 0x0000010005ff7812 */ /* 0x000fe200078cc0ff */
[----:B------:R-:W3:Y:S04]  /*116010*/  LDL.LU.64 R54, [R1+0x13e8] ;  /* 0x0013e80001367983 */ /* 0x000ee80000300a00 */
[----:B------:R-:W4:Y:S01]  /*116020*/  LDL.LU R9, [R1+0x52c8] ;  /* 0x0052c80001097983 */ /* 0x000f220000300800 */
[----:B0-----:R-:W-:-:S03]  /*116030*/  PRMT R2, R41, 0x7771, RZ ;  /* 0x0000777129027816 */ /* 0x001fc600000000ff */
[----:B------:R-:W3:Y:S04]  /*116040*/  LDL.LU.64 R52, [R1+0x13e0] ;  /* 0x0013e00001347983 */ /* 0x000ee80000300a00 */
[----:B------:R-:W3:Y:S04]  /*116050*/  LDL.LU R8, [R1+0x52cc] ;  /* 0x0052cc0001087983 */ /* 0x000ee80000300800 */
        /* <DEDUP_REMOVED lines=10> */
[C---:B------:R-:W-:Y:S02]  /*116100*/  LOP3.LUT P0, RZ, R5.reuse, 0x200, RZ, 0xc0, !PT ;  /* 0x0000020005ff7812 */ /* 0x040fe4000780c0ff */
[C---:B------:R-:W-:Y:S02]  /*116110*/  LOP3.LUT P1, RZ, R5.reuse, 0x400, RZ, 0xc0, !PT ;  /* 0x0000040005ff7812 */ /* 0x040fe4000782c0ff */
[C---:B------:R-:W-:Y:S02]  /*116120*/  LOP3.LUT P2, RZ, R5.reuse, 0x800, RZ, 0xc0, !PT ;  /* 0x0000080005ff7812 */ /* 0x040fe4000784c0ff */
[----:B------:R-:W-:-:S02]  /*116130*/  LOP3.LUT P3, RZ, R5, 0x1000, RZ, 0xc0, !PT ;  /* 0x0000100005ff7812 */ /* 0x000fc4000786c0ff */
[----:B------:R-:W-:Y:S01]  /*116140*/  LOP3.LUT P4, RZ, R4, 0x1000, RZ, 0xc0, !PT ;  /* 0x0000100004ff7812 */ /* 0x000fe2000788c0ff */
[----:B--2---:R0:W-:Y:S02]  /*116150*/  @P5 STG.E.U8 desc[UR4][R42.64], R2 ;  /* 0x000000022a005986 */ /* 0x0041e4000c101104 */
[----:B0-----:R-:W-:-:S05]  /*116160*/  PRMT R2, R40, 0x7773, RZ ;  /* 0x0000777328027816 */ /* 0x001fca00000000ff */
[----:B------:R0:W-:Y:S04]  /*116170*/  @P6 STG.E.U8 desc[UR4][R6.64], R2 ;  /* 0x0000000206006986 */ /* 0x0001e8000c101104 */
[----:B0-----:R-:W2:Y:S01]  /*116180*/  LDL.LU R7, [R1+0x784] ;  /* 0x0007840001077983 */ /* 0x001ea20000300800 */
[----:B------:R-:W-:-:S03]  /*116190*/  LOP3.LUT P5, RZ, R4, 0x2000, RZ, 0xc0, !PT ;  /* 0x0000200004ff7812 */ /* 0x000fc600078ac0ff */
[----:B------:R-:W3:Y:S04]  /*1161a0*/  LDL.LU.64 R46, [R1+0x13d8] ;  /* 0x0013d800012e7983 */ /* 0x000ee80000300a00 */
[----:B------:R-:W4:Y:S04]  /*1161b0*/  LDL.LU.64 R4, [R1+0x13d0] ;  /* 0x0013d00001047983 */ /* 0x000f280000300a00 */
[----:B------:R-:W4:Y:S04]  /*1161c0*/  LDL.LU.64 R60, [R1+0x13c8] ;  /* 0x0013c800013c7983 */ /* 0x000f280000300a00 */
[----:B------:R-:W4:Y:S04]  /*1161d0*/  LDL.LU.64 R44, [R1+0x13c0] ;  /* 0x0013c000012c7983 */ /* 0x000f280000300a00 */
[----:B------:R-:W4:Y:S04]  /*1161e0*/  LDL.LU R6, [R1+0x774] ;  /* 0x0007740001067983 */ /* 0x000f280000300800 */
[----:B------:R-:W4:Y:S04]  /*1161f0*/  LDL.LU R48, [R1+0x23e8] ;  /* 0x0023e80001307983 */ /* 0x000f280000300800 */
[----:B------:R-:W4:Y:S04]  /*116200*/  LDL.LU R50, [R1+0x23e0] ;  /* 0x0023e00001327983 */ /* 0x000f280000300800 */
[----:B------:R-:W4:Y:S04]  /*116210*/  LDL.LU R40, [R1+0x23dc] ;  /* 0x0023dc0001287983 */ /* 0x000f280000300800 */
[----:B------:R-:W4:Y:S01]  /*116220*/  LDL.LU R42, [R1+0x23cc] ;  /* 0x0023cc00012a7983 */ /* 0x000f220000300800 */
[----:B------:R-:W-:-:S03]  /*116230*/  LOP3.LUT P6, RZ, R0, 0x200000, RZ, 0xc0, !PT ;  /* 0x0020000000ff7812 */ /* 0x000fc600078cc0ff */
[----:B------:R-:W4:Y:S01]  /*116240*/  LDL.LU.64 R32, [R1+0x13b8] ;  /* 0x0013b80001207983 */ /* 0x000f220000300a00 */
[C---:B--2---:R-:W-:Y:S02]  /*116250*/  PRMT R2, R7.reuse, 0x7770, RZ ;  /* 0x0000777007027816 */ /* 0x044fe400000000ff */
[----:B------:R-:W-:-:S03]  /*116260*/  PRMT R0, R7, 0x7771, RZ ;  /* 0x0000777107007816 */ /* 0x000fc600000000ff */
[----:B---3--:R0:W-:Y:S04]  /*116270*/  @P0 STG.E.U8 desc[UR4][R54.64], R2 ;  /* 0x0000000236000986 */ /* 0x0081e8000c101104 */
[----:B------:R1:W-:Y:S04]  /*116280*/  @P1 STG.E.U8 desc[UR4][R52.64], R0 ;  /* 0x0000000034001986 */ /* 0x0003e8000c101104 */
[----:B0-----:R-:W2:Y:S04]  /*116290*/  LDL.LU.64 R54, [R1+0x13b0] ;  /* 0x0013b00001367983 */ /* 0x001ea80000300a00 */
[----:B------:R-:W3:Y:S04]  /*1162a0*/  LDL.LU R16, [R1+0x23c8] ;  /* 0x0023c80001107983 */ /* 0x000ee80000300800 */
[----:B------:R-:W3:Y:S01]  /*1162b0*/  LDL.LU R24, [R1+0x23c0] ;  /* 0x0023c00001187983 */ /* 0x000ee20000300800 */
[----:B------:R-:W-:-:S02]  /*1162c0*/  PRMT R2, R7, 0x7772, RZ ;  /* 0x0000777207027816 */ /* 0x000fc400000000ff */
[----:B-1----:R-:W-:Y:S01]  /*1162d0*/  PRMT R0, R7, 0x7773, RZ ;  /* 0x0000777307007816 */ /* 0x002fe200000000ff */
[----:B------:R-:W3:Y:S04]  /*1162e0*/  LDL.LU R43, [R1+0x6b4] ;  /* 0x0006b400012b7983 */ /* 0x000ee80000300800 */
[----:B------:R0:W-:Y:S04]  /*1162f0*/  @P2 STG.E.U8 desc[UR4][R46.64], R2 ;  /* 0x000000022e002986 */ /* 0x0001e8000c101104 */
[----:B----4-:R1:W-:Y:S04]  /*116300*/  @P3 STG.E.U8 desc[UR4][R4.64], R0 ;  /* 0x0000000004003986 */ /* 0x0103e8000c101104 */
[----:B0-----:R-:W4:Y:S04]  /*116310*/  LDL.LU.64 R46, [R1+0x13a8] ;  /* 0x0013a800012e7983 */ /* 0x001f280000300a00 */
[----:B-1----:R-:W4:Y:S04]  /*116320*/  LDL.LU.64 R4, [R1+0x13a0] ;  /* 0x0013a00001047983 */ /* 0x002f280000300a00 */
[----:B------:R-:W4:Y:S04]  /*116330*/  LDL.LU R56, [R1+0x23bc] ;  /* 0x0023bc0001387983 */ /* 0x000f280000300800 */
[----:B------:R-:W4:Y:S01]  /*116340*/  LDL.LU R53, [R1+0x23b4] ;  /* 0x0023b40001357983 */ /* 0x000f220000300800 */
[----:B------:R-:W-:-:S02]  /*116350*/  PRMT R2, R6, 0x7770, RZ ;  /* 0x0000777006027816 */ /* 0x000fc400000000ff */
[C---:B------:R-:W-:Y:S01]  /*116360*/  PRMT R0, R6.reuse, 0x7771, RZ ;  /* 0x0000777106007816 */ /* 0x040fe200000000ff */
[----:B------:R-:W4:Y:S04]  /*116370*/  LDL.LU R52, [R1+0x23a8] ;  /* 0x0023a80001347983 */ /* 0x000f280000300800 */
[----:B------:R-:W4:Y:S04]  /*116380*/  LDL.LU.64 R36, [R1+0x1398] ;  /* 0x0013980001247983 */ /* 0x000f280000300a00 */
[----:B------:R0:W-:Y:S04]  /*116390*/  @P4 STG.E.U8 desc[UR4][R60.64], R2 ;  /* 0x000000023c004986 */ /* 0x0001e8000c101104 */
[----:B------:R1:W-:Y:S04]  /*1163a0*/  @P5 STG.E.U8 desc[UR4][R44.64], R0 ;  /* 0x000000002c005986 */ /* 0x0003e8000c101104 */
[----:B------:R-:W4:Y:S01]  /*1163b0*/  LDL.LU R49, [R1+0x23a0] ;  /* 0x0023a00001317983 */ /* 0x000f220000300800 */
[----:B0-----:R-:W-:-:S03]  /*1163c0*/  PRMT R2, R6, 0x7772, RZ ;  /* 0x0000777206027816 */ /* 0x001fc600000000ff */
[----:B-1----:R-:W4:Y:S01]  /*1163d0*/  LDL.LU R44, [R1+0x2394] ;  /* 0x00239400012c7983 */ /* 0x002f220000300800 */
[----:B------:R-:W-:-:S03]  /*1163e0*/  PRMT R0, R6, 0x7773, RZ ;  /* 0x0000777306007816 */ /* 0x000fc600000000ff */
[----:B------:R-:W4:Y:S01]  /*1163f0*/  LDL.LU.64 R6, [R1+0x1390] ;  /* 0x0013900001067983 */ /* 0x000f220000300a00 */
[----:B------:R-:W-:Y:S01]  /*116400*/  ISETP.GE.AND P0, PT, R9, UR38, PT ;  /* 0x0000002609007c0c */ /* 0x000fe2000bf06270 */
[----:B------:R-:W0:Y:S01]  /*116410*/  LDCU.64 UR38, c[0x0][0x398] ;  /* 0x00007300ff2677ac */ /* 0x000e220008000a00 */
[----:B------:R-:W-:Y:S01]  /*116420*/  ISETP.GE.AND P1, PT, R8, UR40, PT ;  /* 0x0000002808007c0c */ /* 0x000fe2000bf26270 */
[----:B------:R-:W3:Y:S01]  /*116430*/  LDCU.64 UR40, c[0x0][0x398] ;  /* 0x00007300ff2877ac */ /* 0x000ee20008000a00 */
[----:B------:R-:W-:Y:S02]  /*116440*/  ISETP.LT.AND P3, PT, R48, UR32, !P6 ;  /* 0x0000002030007c0c */ /* 0x000fe4000f761270 */
[----:B------:R-:W-:Y:S02]  /*116450*/  ISETP.LT.AND P2, PT, R50, UR34, !P6 ;  /* 0x0000002232007c0c */ /* 0x000fe4000f741270 */
[----:B------:R-:W-:Y:S01]  /*116460*/  ISETP.LT.AND P5, PT, R40, UR36, !P6 ;  /* 0x0000002428007c0c */ /* 0x000fe2000f7a1270 */
[----:B------:R-:W4:Y:S01]  /*116470*/  LDL.LU R60, [R1+0x714] ;  /* 0x00071400013c7983 */ /* 0x000f220000300800 */
[----:B------:R-:W1:Y:S01]  /*116480*/  LDCU UR32, c[0x0][0x398] ;  /* 0x00007300ff2077ac */ /* 0x000e620008000800 */
[----:B------:R-:W1:Y:S01]  /*116490*/  LDCU UR34, c[0x0][0x398] ;  /* 0x00007300ff2277ac */ /* 0x000e620008000800 */
[----:B------:R-:W1:Y:S01]  /*1164a0*/  LDCU UR36, c[0x0][0x398] ;  /* 0x00007300ff2477ac */ /* 0x000e620008000800 */
[----:B0-----:R-:W-:-:S04]  /*1164b0*/  ISETP.LT.AND P4, PT, R42, UR38, !P6 ;  /* 0x000000262a007c0c */ /* 0x001fc8000f781270 */
[----:B------:R0:W-:Y:S01]  /*1164c0*/  @P3 STG.E.U8 desc[UR4][R32.64], R2 ;  /* 0x0000000220003986 */ /* 0x0001e2000c101104 */
[----:B------:R-:W1:Y:S03]  /*1164d0*/  LDCU UR38, c[0x0][0x39c] ;  /* 0x00007380ff2677ac */ /* 0x000e660008000800 */
[----:B0-----:R-:W4:Y:S04]  /*1164e0*/  LDL.LU.64 R32, [R1+0x1388] ;  /* 0x0013880001207983 */ /* 0x001f280000300a00 */
[----:B--2---:R0:W-:Y:S01]  /*1164f0*/  @P2 STG.E.U8 desc[UR4][R54.64], R0 ;  /* 0x0000000036002986 */ /* 0x0041e2000c101104 */
[----:B---3--:R-:W-:Y:S02]  /*116500*/  ISETP.LT.AND P3, PT, R16, UR40, !P6 ;  /* 0x0000002810007c0c */ /* 0x008fe4000f761270 */
[----:B------:R-:W-:-:S02]  /*116510*/  PRMT R2, R43, 0x7770, RZ ;  /* 0x000077702b027816 */ /* 0x000fc400000000ff */
[----:B------:R-:W-:Y:S01]  /*116520*/  ISETP.LT.AND P2, PT, R24, UR42, !P6 ;  /* 0x0000002a18007c0c */ /* 0x000fe2000f741270 */
[----:B------:R-:W2:Y:S01]  /*116530*/  LDCU UR40, c[0x0][0x39c] ;  /* 0x00007380ff2877ac */ /* 0x000ea20008000800 */
[----:B------:R-:W3:Y:S01]  /*116540*/  LDCU UR42, c[0x0][0x398] ;  /* 0x00007300ff2a77ac */ /* 0x000ee20008000800 */
[----:B0-----:R-:W2:Y:S04]  /*116550*/  LDL.LU.64 R54, [R1+0x1380] ;  /* 0x0013800001367983 */ /* 0x001ea80000300a00 */
[----:B------:R-:W3:Y:S01]  /*116560*/  LDL.LU R45, [R1+0x2398] ;  /* 0x00239800012d7983 */ /* 0x000ee20000300800 */
[----:B------:R-:W-:-:S03]  /*116570*/  PRMT R0, R43, 0x7771, RZ ;  /* 0x000077712b007816 */ /* 0x000fc600000000ff */
[----:B------:R-:W3:Y:S04]  /*116580*/  LDL.LU R41, [R1+0x238c] ;  /* 0x00238c0001297983 */ /* 0x000ee80000300800 */
[----:B----4-:R0:W-:Y:S04]  /*116590*/  @P5 STG.E.U8 desc[UR4][R46.64], R2 ;  /* 0x000000022e005986 */ /* 0x0101e8000c101104 */
[----:B------:R4:W-:Y:S04]  /*1165a0*/  @P4 STG.E.U8 desc[UR4][R4.64], R0 ;  /* 0x0000000004004986 */ /* 0x0009e8000c101104 */
[----:B0-----:R-:W3:Y:S04]  /*1165b0*/  LDL.LU.64 R46, [R1+0x1378] ;  /* 0x00137800012e7983 */ /* 0x001ee80000300a00 */
[----:B----4-:R-:W1:Y:S04]  /*1165c0*/  LDL.LU R5, [R1+0x52d4] ;  /* 0x0052d40001057983 */ /* 0x010e680000300800 */
[----:B------:R-:W4:Y:S01]  /*1165d0*/  LDL.LU.64 R20, [R1+0x1370] ;  /* 0x0013700001147983 */ /* 0x000f220000300a00 */
[----:B------:R-:W-:-:S03]  /*1165e0*/  PRMT R2, R43, 0x7772, RZ ;  /* 0x000077722b027816 */ /* 0x000fc600000000ff */
[----:B------:R-:W4:Y:S04]  /*1165f0*/  LDL.LU R4, [R1+0x704] ;  /* 0x0007040001047983 */ /* 0x000f280000300800 */
[----:B------:R-:W4:Y:S01]  /*116600*/  LDL R59, [R1+0x2380] ;  /* 0x00238000013b7983 */ /* 0x000f220000100800 */
[----:B------:R-:W-:-:S03]  /*116610*/  PRMT R0, R43, 0x7773, RZ ;  /* 0x000077732b007816 */ /* 0x000fc600000000ff */
[----:B------:R0:W-:Y:S04]  /*116620*/  @P3 STG.E.U8 desc[UR4][R36.64], R2 ;  /* 0x0000000224003986 */ /* 0x0001e8000c101104 */
[----:B------:R0:W-:Y:S04]  /*116630*/  @P2 STG.E.U8 desc[UR4][R6.64], R0 ;  /* 0x0000000006002986 */ /* 0x0001e8000c101104 */
[----:B0-----:R-:W4:Y:S04]  /*116640*/  LDL.LU.64 R36, [R1+0x1368] ;  /* 0x0013680001247983 */ /* 0x001f280000300a00 */
[----:B------:R-:W4:Y:S04]  /*116650*/  LDL.LU R43, [R1+0x2178] ;  /* 0x00217800012b7983 */ /* 0x000f280000300800 */
[----:B------:R-:W4:Y:S04]  /*116660*/  LDL.LU R51, [R1+0x23ec] ;  /* 0x0023ec0001337983 */ /* 0x000f280000300800 */
[----:B------:R-:W4:Y:S01]  /*116670*/  LDL.LU.64 R6, [R1+0x1360] ;  /* 0x0013600001067983 */ /* 0x000f220000300a00 */
[----:B------:R-:W-:-:S02]  /*116680*/  ISETP.LT.AND P5, PT, R56, UR44, !P6 ;  /* 0x0000002c38007c0c */ /* 0x000fc4000f7a1270 */
[----:B------:R-:W-:Y:S02]  /*116690*/  ISETP.LT.AND P4, PT, R53, UR46, !P6 ;  /* 0x0000002e35007c0c */ /* 0x000fe4000f781270 */
[----:B------:R-:W-:Y:S02]  /*1166a0*/  PRMT R2, R60, 0x7770, RZ ;  /* 0x000077703c027816 */ /* 0x000fe400000000ff */
[----:B------:R-:W-:Y:S02]  /*1166b0*/  ISETP.LT.AND P2, PT, R52, UR48, !P6 ;  /* 0x0000003034007c0c */ /* 0x000fe4000f741270 */
[----:B------:R-:W-:Y:S02]  /*1166c0*/  PRMT R0, R60, 0x7771, RZ ;  /* 0x000077713c007816 */ /* 0x000fe400000000ff */
[----:B------:R-:W-:Y:S01]  /*1166d0*/  ISETP.LT.AND P3, PT, R49, UR50, !P6 ;  /* 0x0000003231007c0c */ /* 0x000fe2000f761270 */
[----:B------:R-:W4:Y:S01]  /*1166e0*/  LDL.LU.64 R28, [R1+0x1358] ;  /* 0x00135800011c7983 */ /* 0x000f220000300a00 */
[----:B------:R-:W0:Y:S01]  /*1166f0*/  LDCU UR48, c[0x0][0x39c] ;  /* 0x00007380ff3077ac */ /* 0x000e220008000800 */
[----:B------:R-:W0:Y:S01]  /*116700*/  LDCU UR44, c[0x0][0x398] ;  /* 0x00007300ff2c77ac */ /* 0x000e220008000800 */
[----:B------:R-:W0:Y:S01]  /*116710*/  LDCU UR46, c[0x0][0x398] ;  /* 0x00007300ff2e77ac */ /* 0x000e220008000800 */
[----:B------:R-:W0:Y:S01]  /*116720*/  LDCU UR50, c[0x0][0x398] ;  /* 0x00007300ff3277ac */ /* 0x000e220008000800 */
[----:B------:R0:W-:Y:S01]  /*116730*/  @P5 STG.E.U8 desc[UR4][R32.64], R2 ;  /* 0x0000000220005986 */ /* 0x0001e2000c101104 */
[----:B------:R-:W-:Y:S01]  /*116740*/  ISETP.LT.AND P5, PT, R44, UR30, !P6 ;  /* 0x0000001e2c007c0c */ /* 0x000fe2000f7a1270 */
[----:B------:R-:W1:Y:S01]  /*116750*/  LDCU UR30, c[0x0][0x398] ;  /* 0x00007300ff1e77ac */ /* 0x000e620008000800 */
[C---:B0-----:R-:W-:Y:S01]  /*116760*/  PRMT R2, R60.reuse, 0x7772, RZ ;  /* 0x000077723c027816 */ /* 0x041fe200000000ff */
[----:B--2---:R0:W-:Y:S01]  /*116770*/  @P4 STG.E.U8 desc[UR4][R54.64], R0 ;  /* 0x0000000036004986 */ /* 0x0041e2000c101104 */
[----:B---3--:R-:W-:Y:S01]  /*116780*/  ISETP.LT.AND P4, PT, R45, UR52, !P6 ;  /* 0x000000342d007c0c */ /* 0x008fe2000f781270 */
[----:B------:R-:W2:Y:S02]  /*116790*/  LDCU UR52, c[0x0][0x398] ;  /* 0x00007300ff3477ac */ /* 0x000ea40008000800 */
[----:B0-----:R-:W3:Y:S04]  /*1167a0*/  LDL.LU.64 R54, [R1+0x1350] ;  /* 0x0013500001367983 */ /* 0x001ee80000300a00 */
[----:B------:R-:W2:Y:S04]  /*1167b0*/  LDL.LU R61, [R1+0x738] ;  /* 0x00073800013d7983 */ /* 0x000ea80000300800 */
[----:B------:R-:W2:Y:S01]  /*1167c0*/  LDL.LU.64 R32, [R1+0x1348] ;  /* 0x0013480001207983 */ /* 0x000ea20000300a00 */
[----:B------:R-:W-:-:S03]  /*1167d0*/  PRMT R0, R60, 0x7773, RZ ;  /* 0x000077733c007816 */ /* 0x000fc600000000ff */
[----:B------:R0:W-:Y:S04]  /*1167e0*/  @P2 STG.E.U8 desc[UR4][R46.64], R2 ;  /* 0x000000022e002986 */ /* 0x0001e8000c101104 */
[----:B----4-:R4:W-:Y:S01]  /*1167f0*/  @P3 STG.E.U8 desc[UR4][R20.64], R0 ;  /* 0x0000000014003986 */ /* 0x0109e2000c101104 */
[----:B0-----:R-:W-:-:S03]  /*116800*/  PRMT R2, R4, 0x7770, RZ ;  /* 0x0000777004027816 */ /* 0x001fc600000000ff */
[----:B------:R-:W2:Y:S04]  /*116810*/  LDL.LU.64 R46, [R1+0x1340] ;  /* 0x00134000012e7983 */ /* 0x000ea80000300a00 */
[----:B------:R-:W2:Y:S01]  /*116820*/  LDL.LU.64 R12, [R1+0x1338] ;  /* 0x00133800010c7983 */ /* 0x000ea20000300a00 */
[----:B----4-:R-:W-:-:S03]  /*116830*/  PRMT R0, R4, 0x7771, RZ ;  /* 0x0000777104007816 */ /* 0x010fc600000000ff */
[----:B------:R0:W-:Y:S04]  /*116840*/  @P4 STG.E.U8 desc[UR4][R36.64], R2 ;  /* 0x0000000224004986 */ /* 0x0001e8000c101104 */
[----:B------:R4:W-:Y:S04]  /*116850*/  @P5 STG.E.U8 desc[UR4][R6.64], R0 ;  /* 0x0000000006005986 */ /* 0x0009e8000c101104 */
[----:B0-----:R-:W2:Y:S04]  /*116860*/  LDL.LU.64 R36, [R1+0x1330] ;  /* 0x0013300001247983 */ /* 0x001ea80000300a00 */
[----:B------:R-:W2:Y:S04]  /*116870*/  LDL.LU R60, [R1+0x728] ;  /* 0x00072800013c7983 */ /* 0x000ea80000300800 */
[----:B----4-:R-:W4:Y:S01]  /*116880*/  LDL.LU.64 R6, [R1+0x1328] ;  /* 0x0013280001067983 */ /* 0x010f220000300a00 */
[----:B------:R-:W-:-:S02]  /*116890*/  ISETP.LT.AND P3, PT, R41, UR9, !P6 ;  /* 0x0000000929007c0c */ /* 0x000fc4000f761270 */
[----:B------:R-:W-:Y:S02]  /*1168a0*/  ISETP.LT.AND P6, PT, R59, UR10, !P6 ;  /* 0x0000000a3b007c0c */ /* 0x000fe4000f7c1270 */
[----:B------:R-:W-:Y:S02]  /*1168b0*/  ISETP.LT.AND P5, PT, R43, UR11, !P0 ;  /* 0x0000000b2b007c0c */ /* 0x000fe4000c7a1270 */
[C---:B------:R-:W-:Y:S02]  /*1168c0*/  PRMT R2, R4.reuse, 0x7772, RZ ;  /* 0x0000777204027816 */ /* 0x040fe400000000ff */
[----:B------:R-:W-:Y:S02]  /*1168d0*/  PRMT R0, R4, 0x7773, RZ ;  /* 0x0000777304007816 */ /* 0x000fe400000000ff */
[----:B-1----:R-:W-:Y:S02]  /*1168e0*/  ISETP.GE.AND P2, PT, R5, UR38, PT ;  /* 0x0000002605007c0c */ /* 0x002fe4000bf46270 */
[----:B------:R-:W-:Y:S01]  /*1168f0*/  ISETP.LT.AND P4, PT, R51, UR12, !P0 ;  /* 0x0000000c33007c0c */ /* 0x000fe2000c781270 */
[----:B------:R-:W4:Y:S01]  /*116900*/  LDL.LU.64 R4, [R1+0x1320] ;  /* 0x0013200001047983 */ /* 0x000f220000300a00 */
[----:B------:R-:W0:Y:S01]  /*116910*/  LDCU UR38, c[0x0][0x398] ;  /* 0x00007300ff2677ac */ /* 0x000e220008000800 */
[----:B------:R-:W1:Y:S01]  /*116920*/  LDCU UR9, c[0x0][0x398] ;  /* 0x00007300ff0977ac */ /* 0x000e620008000800 */
[----:B------:R-:W0:Y:S01]  /*116930*/  LDCU UR10, c[0x0][0x398] ;  /* 0x00007300ff0a77ac */ /* 0x000e220008000800 */
[----:B------:R-:W0:Y:S01]  /*116940*/  LDCU UR11, c[0x0][0x398] ;  /* 0x00007300ff0b77ac */ /* 0x000e220008000800 */
[----:B------:R-:W0:Y:S01]  /*116950*/  LDCU UR12, c[0x0][0x398] ;  /* 0x00007300ff0c77ac */ /* 0x000e220008000800 */
[----:B------:R2:W-:Y:S01]  /*116960*/  @P3 STG.E.U8 desc[UR4][R28.64], R2 ;  /* 0x000000021c003986 */ /* 0x0005e2000c101104 */
[----:B------:R-:W-:Y:S01]  /*116970*/  ISETP.LT.AND P3, PT, R50, UR14, !P0 ;  /* 0x0000000e32007c0c */ /* 0x000fe2000c761270 */
[----:B------:R-:W0:Y:S02]  /*116980*/  LDCU UR14, c[0x0][0x398] ;  /* 0x00007300ff0e77ac */ /* 0x000e240008000800 */
[----:B---3--:R3:W-:Y:S01]  /*116990*/  @P6 STG.E.U8 desc[UR4][R54.64], R0 ;  /* 0x0000000036006986 */ /* 0x0087e2000c101104 */
[----:B------:R-:W-:-:S02]  /*1169a0*/  ISETP.LT.AND P6, PT, R48, UR13, !P0 ;  /* 0x0000000d30007c0c */ /* 0x000fc4000c7c1270 */
[C---:B--2---:R-:W-:Y:S01]  /*1169b0*/  PRMT R2, R61.reuse, 0x7770, RZ ;  /* 0x000077703d027816 */ /* 0x044fe200000000ff */
[----:B------:R-:W2:Y:S04]  /*1169c0*/  LDCU UR13, c[0x0][0x398] ;  /* 0x00007300ff0d77ac */ /* 0x000ea80008000800 */
[----:B------:R0:W-:Y:S01]  /*1169d0*/  @P5 STG.E.U8 desc[UR4][R32.64], R2 ;  /* 0x0000000220005986 */ /* 0x0001e2000c101104 */
[----:B------:R-:W-:Y:S01]  /*1169e0*/  ISETP.LT.AND P5, PT, R40, UR15, !P0 ;  /* 0x0000000f28007c0c */ /* 0x000fe2000c7a1270 */
[----:B------:R-:W1:Y:S02]  /*1169f0*/  LDCU UR15, c[0x0][0x398] ;  /* 0x00007300ff0f77ac */ /* 0x000e640008000800 */
[----:B---3--:R-:W3:Y:S01]  /*116a00*/  LDL.LU.64 R54, [R1+0x1318] ;  /* 0x0013180001367983 */ /* 0x008ee20000300a00 */
[----:B------:R-:W-:-:S03]  /*116a10*/  PRMT R0, R61, 0x7771, RZ ;  /* 0x000077713d007816 */ /* 0x000fc600000000ff */
[----:B------:R-:W2:Y:S04]  /*116a20*/  LDL.LU.64 R20, [R1+0x1310] ;  /* 0x0013100001147983 */ /* 0x000ea80000300a00 */
[----:B0-----:R-:W2:Y:S01]  /*116a30*/  LDL.LU R32, [R1+0x6c8] ;  /* 0x0006c80001207983 */ /* 0x001ea20000300800 */
[----:B------:R-:W-:-:S03]  /*116a40*/  PRMT R2, R61, 0x7772, RZ ;  /* 0x000077723d027816 */ /* 0x000fc600000000ff */
[----:B------:R0:W-:Y:S04]  /*116a50*/  @P4 STG.E.U8 desc[UR4][R46.64], R0 ;  /* 0x000000002e004986 */ /* 0x0001e8000c101104 */
[----:B------:R-:W2:Y:S04]  /*116a60*/  LDL.LU.64 R28, [R1+0x1308] ;  /* 0x00130800011c7983 */ /* 0x000ea80000300a00 */
[----:B------:R1:W-:Y:S01]  /*116a70*/  @P6 STG.E.U8 desc[UR4][R12.64], R2 ;  /* 0x000000020c006986 */ /* 0x0003e2000c101104 */
[----:B0-----:R-:W-:-:S03]  /*116a80*/  PRMT R0, R61, 0x7773, RZ ;  /* 0x000077733d007816 */ /* 0x001fc600000000ff */
[----:B------:R-:W2:Y:S01]  /*116a90*/  LDL.LU.64 R46, [R1+0x1300] ;  /* 0x00130000012e7983 */ /* 0x000ea20000300a00 */
[----:B-1----:R-:W-:-:S03]  /*116aa0*/  PRMT R2, R60, 0x7770, RZ ;  /* 0x000077703c027816 */ /* 0x002fc600000000ff */
[----:B------:R-:W-:Y:S04]  /*116ab0*/  @P3 STG.E.U8 desc[UR4][R36.64], R0 ;  /* 0x0000000024003986 */ /* 0x000fe8000c101104 */
[----:B----4-:R0:W-:Y:S04]  /*116ac0*/  @P5 STG.E.U8 desc[UR4][R6.64], R2 ;  /* 0x0000000206005986 */ /* 0x0101e8000c101104 */
[----:B0-----:R-:W4:Y:S01]  /*116ad0*/  LDL.LU.64 R6, [R1+0x12f8] ;  /* 0x0012f80001067983 */ /* 0x001f220000300a00 */
[----:B------:R-:W-:Y:S02]  /*116ae0*/  ISETP.LT.AND P4, PT, R42, UR16, !P0 ;  /* 0x000000102a007c0c */ /* 0x000fe4000c781270 */
[----:B------:R-:W-:-:S02]  /*116af0*/  ISETP.LT.AND P6, PT, R16, UR17, !P0 ;  /* 0x0000001110007c0c */ /* 0x000fc4000c7c1270 */
[----:B------:R-:W-:Y:S02]  /*116b00*/  PRMT R0, R60, 0x7771, RZ ;  /* 0x000077713c007816 */ /* 0x000fe400000000ff */
[----:B------:R-:W-:Y:S01]  /*116b10*/  ISETP.LT.AND P3, PT, R24, UR18, !P0 ;  /* 0x0000001218007c0c */ /* 0x000fe2000c761270 */
[----:B------:R-:W4:Y:S01]  /*116b20*/  LDL.LU R8, [R1+0x52e4] ;  /* 0x0052e40001087983 */ /* 0x000f220000300800 */
[----:B------:R-:W-:Y:S02]  /*116b30*/  PRMT R2, R60, 0x7772, RZ ;  /* 0x000077723c027816 */ /* 0x000fe400000000ff */
[----:B------:R-:W-:Y:S01]  /*116b40*/  ISETP.LT.AND P5, PT, R56, UR19, !P0 ;  /* 0x0000001338007c0c */ /* 0x000fe2000c7a1270 */
[----:B------:R-:W0:Y:S01]  /*116b50*/  LDCU UR16, c[0x0][0x398] ;  /* 0x00007300ff1077ac */ /* 0x000e220008000800 */
[----:B------:R-:W1:Y:S01]  /*116b60*/  LDCU UR17, c[0x0][0x398] ;  /* 0x00007300ff1177ac */ /* 0x000e620008000800 */
[----:B------:R-:W0:Y:S01]  /*116b70*/  LDCU UR18, c[0x0][0x398] ;  /* 0x00007300ff1277ac */ /* 0x000e220008000800 */
[----:B------:R-:W0:Y:S01]  /*116b80*/  LDCU UR19, c[0x0][0x398] ;  /* 0x00007300ff1377ac */ /* 0x000e220008000800 */
[----:B------:R1:W-:Y:S01]  /*116b90*/  @P4 STG.E.U8 desc[UR4][R4.64], R0 ;  /* 0x0000000004004986 */ /* 0x0003e2000c101104 */
[----:B------:R-:W-:Y:S01]  /*116ba0*/  ISETP.LT.AND P4, PT, R53, UR20, !P0 ;  /* 0x0000001435007c0c */ /* 0x000fe2000c781270 */
[----:B------:R-:W0:Y:S02]  /*116bb0*/  LDCU UR20, c[0x0][0x398] ;  /* 0x00007300ff1477ac */ /* 0x000e240008000800 */
[----:B-1----:R-:W4:Y:S04]  /*116bc0*/  LDL.LU.64 R4, [R1+0x12f0] ;  /* 0x0012f00001047983 */ /* 0x002f280000300a00 */
[----:B------:R-:W4:Y:S01]  /*116bd0*/  LDL.LU R61, [R1+0x788] ;  /* 0x00078800013d7983 */ /* 0x000f220000300800 */
[----:B------:R-:W-:-:S03]  /*116be0*/  PRMT R0, R60, 0x7773, RZ ;  /* 0x000077733c007816 */ /* 0x000fc600000000ff */
[----:B------:R-:W4:Y:S04]  /*116bf0*/  LDL.LU.64 R36, [R1+0x12e8] ;  /* 0x0012e80001247983 */ /* 0x000f280000300a00 */
[----:B---3--:R1:W-:Y:S01]  /*116c00*/  @P6 STG.E.U8 desc[UR4][R54.64], R2 ;  /* 0x0000000236006986 */ /* 0x0083e2000c101104 */
[----:B------:R-:W-:-:S03]  /*116c10*/  ISETP.LT.AND P6, PT, R52, UR21, !P0 ;  /* 0x0000001534007c0c */ /* 0x000fc6000c7c1270 */
[----:B--2---:R2:W-:Y:S01]  /*116c20*/  @P3 STG.E.U8 desc[UR4][R20.64], R0 ;  /* 0x0000000014003986 */ /* 0x0045e2000c101104 */
[----:B------:R-:W3:Y:S03]  /*116c30*/  LDCU UR21, c[0x0][0x398] ;  /* 0x00007300ff1577ac */ /* 0x000ee60008000800 */
[----:B-1----:R-:W3:Y:S01]  /*116c40*/  LDL.LU.64 R54, [R1+0x12e0] ;  /* 0x0012e00001367983 */ /* 0x002ee20000300a00 */
[C---:B------:R-:W-:Y:S02]  /*116c50*/  PRMT R2, R32.reuse, 0x7770, RZ ;  /* 0x0000777020027816 */ /* 0x040fe400000000ff */
[C---:B--2---:R-:W-:Y:S01]  /*116c60*/  PRMT R0, R32.reuse, 0x7771, RZ ;  /* 0x0000777120007816 */ /* 0x044fe200000000ff */
[----:B------:R-:W2:Y:S04]  /*116c70*/  LDL.LU.64 R12, [R1+0x12d8] ;  /* 0x0012d800010c7983 */ /* 0x000ea80000300a00 */
[----:B------:R1:W-:Y:S04]  /*116c80*/  @P5 STG.E.U8 desc[UR4][R28.64], R2 ;  /* 0x000000021c005986 */ /* 0x0003e8000c101104 */
[----:B------:R0:W-:Y:S01]  /*116c90*/  @P4 STG.E.U8 desc[UR4][R46.64], R0 ;  /* 0x000000002e004986 */ /* 0x0001e2000c101104 */
[----:B-1----:R-:W-:-:S03]  /*116ca0*/  PRMT R2, R32, 0x7772, RZ ;  /* 0x0000777220027816 */ /* 0x002fc600000000ff */
[----:B0-----:R-:W2:Y:S04]  /*116cb0*/  LDL.LU.64 R46, [R1+0x12d0] ;  /* 0x0012d000012e7983 */ /* 0x001ea80000300a00 */
[----:B------:R-:W2:Y:S04]  /*116cc0*/  LDL.LU R60, [R1+0x778] ;  /* 0x00077800013c7983 */ /* 0x000ea80000300800 */
[----:B----4-:R0:W-:Y:S04]  /*116cd0*/  @P6 STG.E.U8 desc[UR4][R6.64], R2 ;  /* 0x0000000206006986 */ /* 0x0101e8000c101104 */
[----:B0-----:R-:W4:Y:S01]  /*116ce0*/  LDL.LU.64 R6, [R1+0x12c8] ;  /* 0x0012c80001067983 */ /* 0x001f220000300a00 */
[----:B------:R-:W-:-:S02]  /*116cf0*/  ISETP.LT.AND P3, PT, R49, UR22, !P0 ;  /* 0x0000001631007c0c */ /* 0x000fc4000c761270 */
[----:B------:R-:W-:Y:S02]  /*116d00*/  ISETP.LT.AND P4, PT, R45, UR23, !P0 ;  /* 0x000000172d007c0c */ /* 0x000fe4000c781270 */
[----:B------:R-:W-:Y:S02]  /*116d10*/  ISETP.LT.AND P5, PT, R44, UR24, !P0 ;  /* 0x000000182c007c0c */ /* 0x000fe4000c7a1270 */
[----:B------:R-:W-:Y:S01]  /*116d20*/  PRMT R0, R32, 0x7773, RZ ;  /* 0x0000777320007816 */ /* 0x000fe200000000ff */
[----:B------:R-:W4:Y:S01]  /*116d30*/  LDL.LU.64 R28, [R1+0x12c0] ;  /* 0x0012c000011c7983 */ /* 0x000f220000300a00 */
[----:B------:R-:W-:-:S05]  /*116d40*/  PRMT R2, R61, 0x7770, RZ ;  /* 0x000077703d027816 */ /* 0x000fca00000000ff */
[----:B------:R0:W-:Y:S01]  /*116d50*/  @P3 STG.E.U8 desc[UR4][R4.64], R0 ;  /* 0x0000000004003986 */ /* 0x0001e2000c101104 */
[----:B------:R-:W-:Y:S02]  /*116d60*/  ISETP.LT.AND P3, PT, R41, UR25, !P0 ;  /* 0x0000001929007c0c */ /* 0x000fe4000c761270 */
[----:B------:R-:W-:Y:S01]  /*116d70*/  ISETP.GE.AND P6, PT, R8, UR40, PT ;  /* 0x0000002808007c0c */ /* 0x000fe2000bfc6270 */
[----:B------:R-:W1:Y:S01]  /*116d80*/  LDCU UR22, c[0x0][0x398] ;  /* 0x00007300ff1677ac */ /* 0x000e620008000800 */
[----:B------:R1:W-:Y:S01]  /*116d90*/  @P4 STG.E.U8 desc[UR4][R36.64], R2 ;  /* 0x0000000224004986 */ /* 0x0003e2000c101104 */
[----:B------:R-:W-:Y:S01]  /*116da0*/  ISETP.LT.AND P0, PT, R59, UR26, !P0 ;  /* 0x0000001a3b007c0c */ /* 0x000fe2000c701270 */
[----:B------:R-:W2:Y:S01]  /*116db0*/  LDCU UR23, c[0x0][0x398] ;  /* 0x00007300ff1777ac */ /* 0x000ea20008000800 */
[----:B------:R-:W2:Y:S01]  /*116dc0*/  LDCU UR24, c[0x0][0x398] ;  /* 0x00007300ff1877ac */ /* 0x000ea20008000800 */
[----:B------:R-:W2:Y:S01]  /*116dd0*/  LDCU UR25, c[0x0][0x398] ;  /* 0x00007300ff1977ac */ /* 0x000ea20008000800 */
[----:B------:R-:W2:Y:S01]  /*116de0*/  LDCU UR40, c[0x0][0x398] ;  /* 0x00007300ff2877ac */ /* 0x000ea20008000800 */
[C---:B0-----:R-:W-:Y:S01]  /*116df0*/  PRMT R0, R61.reuse, 0x7771, RZ ;  /* 0x000077713d007816 */ /* 0x041fe200000000ff */
[----:B------:R-:W4:Y:S04]  /*116e00*/  LDL.LU.64 R4, [R1+0x12b8] ;  /* 0x0012b80001047983 */ /* 0x000f280000300a00 */
[----:B------:R-:W4:Y:S01]  /*116e10*/  LDL.LU.64 R32, [R1+0x12b0] ;  /* 0x0012b00001207983 */ /* 0x000f220000300a00 */
[----:B-1----:R-:W-:-:S02]  /*116e20*/  PRMT R2, R61, 0x7772, RZ ;  /* 0x000077723d027816 */ /* 0x002fc400000000ff */
[----:B------:R-:W-:Y:S01]  /*116e30*/  ISETP.LT.AND P4, PT, R51, UR28, !P1 ;  /* 0x0000001c33007c0c */ /* 0x000fe2000cf81270 */
[----:B------:R-:W0:Y:S01]  /*116e40*/  LDCU UR26, c[0x0][0x398] ;  /* 0x00007300ff1a77ac */ /* 0x000e220008000800 */
[----:B------:R-:W1:Y:S01]  /*116e50*/  LDCU UR28, c[0x0][0x398] ;  /* 0x00007300ff1c77ac */ /* 0x000e620008000800 */
[----:B---3--:R3:W-:Y:S01]  /*116e60*/  @P5 STG.E.U8 desc[UR4][R54.64], R0 ;  /* 0x0000000036005986 */ /* 0x0087e2000c101104 */
[----:B------:R-:W-:-:S03]  /*116e70*/  ISETP.LT.AND P5, PT, R43, UR27, !P1 ;  /* 0x0000001b2b007c0c */ /* 0x000fc6000cfa1270 */
[----:B--2---:R2:W-:Y:S01]  /*116e80*/  @P3 STG.E.U8 desc[UR4][R12.64], R2 ;  /* 0x000000020c003986 */ /* 0x0045e2000c101104 */
[----:B------:R-:W0:Y:S03]  /*116e90*/  LDCU UR27, c[0x0][0x398] ;  /* 0x00007300ff1b77ac */ /* 0x000e260008000800 */
[----:B---3--:R-:W3:Y:S04]  /*116ea0*/  LDL.LU R54, [R1+0x6b8] ;  /* 0x0006b80001367983 */ /* 0x008ee80000300800 */
[----:B------:R-:W3:Y:S04]  /*116eb0*/  LDL.LU.64 R20, [R1+0x12a8] ;  /* 0x0012a80001147983 */ /* 0x000ee80000300a00 */
[----:B------:R-:W3:Y:S01]  /*116ec0*/  LDL.LU.64 R36, [R1+0x12a0] ;  /* 0x0012a00001247983 */ /* 0x000ee20000300a00 */
[----:B------:R-:W-:-:S02]  /*116ed0*/  PRMT R0, R61, 0x7773, RZ ;  /* 0x000077733d007816 */ /* 0x000fc400000000ff */
[----:B--2---:R-:W-:-:S03]  /*116ee0*/  PRMT R2, R60, 0x7770, RZ ;  /* 0x000077703c027816 */ /* 0x004fc600000000ff */
[----:B------:R2:W-:Y:S04]  /*116ef0*/  @P0 STG.E.U8 desc[UR4][R46.64], R0 ;  /* 0x000000002e000986 */ /* 0x0005e8000c101104 */
[----:B--2---:R-:W2:Y:S04]  /*116f00*/  LDL.LU.64 R46, [R1+0x1298] ;  /* 0x00129800012e7983 */ /* 0x004ea80000300a00 */
[----:B----4-:R4:W-:Y:S04]  /*116f10*/  @P5 STG.E.U8 desc[UR4][R6.64], R2 ;  /* 0x0000000206005986 */ /* 0x0109e8000c101104 */
[----:B----4-:R-:W4:Y:S01]  /*116f20*/  LDL.LU.64 R6, [R1+0x1290] ;  /* 0x0012900001067983 */ /* 0x010f220000300a00 */
[----:B------:R-:W-:-:S02]  /*116f30*/  ISETP.LT.AND P3, PT, R48, UR29, !P1 ;  /* 0x0000001d30007c0c */ /* 0x000fc4000cf61270 */
[----:B------:R-:W-:Y:S02]  /*116f40*/  PRMT R0, R60, 0x7771, RZ ;  /* 0x000077713c007816 */ /* 0x000fe400000000ff */
[----:B------:R-:W-:Y:S01]  /*116f50*/  ISETP.LT.AND P0, PT, R50, UR31, !P1 ;  /* 0x0000001f32007c0c */ /* 0x000fe2000cf01270 */
[----:B------:R-:W4:Y:S04]  /*116f60*/  LDL.LU R61, [R1+0x718] ;  /* 0x00071800013d7983 */ /* 0x000f280000300800 */
[----:B------:R0:W-:Y:S01]  /*116f70*/  @P4 STG.E.U8 desc[UR4][R28.64], R0 ;  /* 0x000000001c004986 */ /* 0x0001e2000c101104 */
[----:B------:R-:W-:Y:S02]  /*116f80*/  ISETP.LT.AND P5, PT, R40, UR54, !P1 ;  /* 0x0000003628007c0c */ /* 0x000fe4000cfa1270 */
[----:B------:R-:W-:-:S02]  /*116f90*/  ISETP.LT.AND P4, PT, R42, UR55, !P1 ;  /* 0x000000372a007c0c */ /* 0x000fc4000cf81270 */
[C---:B------:R-:W-:Y:S01]  /*116fa0*/  PRMT R2, R60.reuse, 0x7772, RZ ;  /* 0x000077723c027816 */ /* 0x040fe200000000ff */
[----:B------:R-:W1:Y:S01]  /*116fb0*/  LDCU UR29, c[0x0][0x398] ;  /* 0x00007300ff1d77ac */ /* 0x000e620008000800 */
[----:B------:R-:W1:Y:S01]  /*116fc0*/  LDCU UR31, c[0x0][0x398] ;  /* 0x00007300ff1f77ac */ /* 0x000e620008000800 */
[----:B------:R-:W1:Y:S01]  /*116fd0*/  LDCU UR54, c[0x0][0x398] ;  /* 0x00007300ff3677ac */ /* 0x000e620008000800 */
[----:B------:R-:W1:Y:S01]  /*116fe0*/  LDCU UR55, c[0x0][0x398] ;  /* 0x00007300ff3777ac */ /* 0x000e620008000800 */
[----:B0-----:R-:W-:Y:S01]  /*116ff0*/  PRMT R0, R60, 0x7773, RZ ;  /* 0x000077733c007816 */ /* 0x001fe200000000ff */
[----:B------:R-:W4:Y:S04]  /*117000*/  LDL.LU.64 R28, [R1+0x1288] ;  /* 0x00128800011c7983 */ /* 0x000f280000300a00 */
[----:B------:R0:W-:Y:S04]  /*117010*/  @P3 STG.E.U8 desc[UR4][R4.64], R2 ;  /* 0x0000000204003986 */ /* 0x0001e8000c101104 */
[----:B------:R1:W-:Y:S01]  /*117020*/  @P0 STG.E.U8 desc[UR4][R32.64], R0 ;  /* 0x0000000020000986 */ /* 0x0003e2000c101104 */
[----:B------:R-:W-:-:S02]  /*117030*/  ISETP.LT.AND P3, PT, R16, UR56, !P1 ;  /* 0x0000003810007c0c */ /* 0x000fc4000cf61270 */
[----:B------:R-:W-:Y:S01]  /*117040*/  ISETP.LT.AND P0, PT, R24, UR57, !P1 ;  /* 0x0000003918007c0c */ /* 0x000fe2000cf01270 */
[----:B------:R-:W2:Y:S01]  /*117050*/  LDCU UR56, c[0x0][0x398] ;  /* 0x00007300ff3877ac */ /* 0x000ea20008000800 */
[----:B------:R-:W2:Y:S01]  /*117060*/  LDCU UR57, c[0x0][0x398] ;  /* 0x00007300ff3977ac */ /* 0x000ea20008000800 */
[----:B0-----:R-:W4:Y:S04]  /*117070*/  LDL.LU.64 R4, [R1+0x1280] ;  /* 0x0012800001047983 */ /* 0x001f280000300a00 */
[----:B-1----:R-:W4:Y:S01]  /*117080*/  LDL.LU.64 R32, [R1+0x1278] ;  /* 0x0012780001207983 */ /* 0x002f220000300a00 */
[C---:B---3--:R-:W-:Y:S02]  /*117090*/  PRMT R2, R54.reuse, 0x7770, RZ ;  /* 0x0000777036027816 */ /* 0x048fe400000000ff */
[----:B------:R-:W-:-:S03]  /*1170a0*/  PRMT R0, R54, 0x7771, RZ ;  /* 0x0000777136007816 */ /* 0x000fc600000000ff */
[----:B------:R-:W-:Y:S04]  /*1170b0*/  @P5 STG.E.U8 desc[UR4][R20.64], R2 ;  /* 0x0000000214005986 */ /* 0x000fe8000c101104 */
[----:B------:R0:W-:Y:S04]  /*1170c0*/  @P4 STG.E.U8 desc[UR4][R36.64], R0 ;  /* 0x0000000024004986 */ /* 0x0001e8000c101104 */
[----:B0-----:R-:W3:Y:S04]  /*1170d0*/  LDL.LU.64 R36, [R1+0x1270] ;  /* 0x0012700001247983 */ /* 0x001ee80000300a00 */
[----:B------:R-:W3:Y:S01]  /*1170e0*/  LDL.LU R8, [R1+0x52f4] ;  /* 0x0052f40001087983 */ /* 0x000ee20000300800 */
[----:B------:R-:W-:-:S03]  /*1170f0*/  PRMT R2, R54, 0x7772, RZ ;  /* 0x0000777236027816 */ /* 0x000fc600000000ff */
[----:B------:R-:W3:Y:S01]  /*117100*/  LDL.LU R60, [R1+0x708] ;  /* 0x00070800013c7983 */ /* 0x000ee20000300800 */
[----:B------:R-:W-:-:S03]  /*117110*/  PRMT R0, R54, 0x7773, RZ ;  /* 0x0000777336007816 */ /* 0x000fc600000000ff */
[----:B--2---:R0:W-:Y:S04]  /*117120*/  @P3 STG.E.U8 desc[UR4][R46.64], R2 ;  /* 0x000000022e003986 */ /* 0x0041e8000c101104 */
[----:B0-----:R-:W2:Y:S04]  /*117130*/  LDL.LU.64 R46, [R1+0x1268] ;  /* 0x00126800012e7983 */ /* 0x001ea80000300a00 */
[----:B----4-:R0:W-:Y:S04]  /*117140*/  @P0 STG.E.U8 desc[UR4][R6.64], R0 ;  /* 0x0000000006000986 */ /* 0x0101e8000c101104 */
[----:B0-----:R-:W4:Y:S04]  /*117150*/  LDL.LU.64 R6, [R1+0x1260] ;  /* 0x0012600001067983 */ /* 0x001f280000300a00 */
[----:B------:R-:W4:Y:S01]  /*117160*/  LDL.LU.64 R54, [R1+0x1258] ;  /* 0x0012580001367983 */ /* 0x000f220000300a00 */
[----:B------:R-:W-:-:S02]  /*117170*/  ISETP.LT.AND P5, PT, R56, UR58, !P1 ;  /* 0x0000003a38007c0c */ /* 0x000fc4000cfa1270 */
[----:B------:R-:W-:Y:S02]  /*117180*/  ISETP.LT.AND P4, PT, R53, UR59, !P1 ;  /* 0x0000003b35007c0c */ /* 0x000fe4000cf81270 */
[----:B------:R-:W-:Y:S02]  /*117190*/  ISETP.LT.AND P3, PT, R52, UR60, !P1 ;  /* 0x0000003c34007c0c */ /* 0x000fe4000cf61270 */
[----:B------:R-:W-:Y:S02]  /*1171a0*/  PRMT R2, R61, 0x7770, RZ ;  /* 0x000077703d027816 */ /* 0x000fe400000000ff */
[----:B------:R-:W-:Y:S02]  /*1171b0*/  ISETP.LT.AND P0, PT, R49, UR61, !P1 ;  /* 0x0000003d31007c0c */ /* 0x000fe4000cf01270 */
[----:B------:R-:W-:Y:S01]  /*1171c0*/  PRMT R0, R61, 0x7771, RZ ;  /* 0x000077713d007816 */ /* 0x000fe200000000ff */
[----:B------:R-:W0:Y:S01]  /*1171d0*/  LDCU UR58, c[0x0][0x398] ;  /* 0x00007300ff3a77ac */ /* 0x000e220008000800 */
[----:B------:R-:W1:Y:S01]  /*1171e0*/  LDCU UR59, c[0x0][0x398] ;  /* 0x00007300ff3b77ac */ /* 0x000e620008000800 */
[----:B------:R-:W0:Y:S01]  /*1171f0*/  LDCU UR60, c[0x0][0x398] ;  /* 0x00007300ff3c77ac */ /* 0x000e220008000800 */
[----:B------:R-:W0:Y:S01]  /*117200*/  LDCU UR61, c[0x0][0x398] ;  /* 0x00007300ff3d77ac */ /* 0x000e220008000800 */
[----:B------:R1:W-:Y:S04]  /*117210*/  @P5 STG.E.U8 desc[UR4][R28.64], R2 ;  /* 0x000000021c005986 */ /* 0x0003e8000c101104 */
[----:B------:R0:W-:Y:S01]  /*117220*/  @P4 STG.E.U8 desc[UR4][R4.64], R0 ;  /* 0x0000000004004986 */ /* 0x0001e2000c101104 */
[----:B------:R-:W-:-:S02]  /*117230*/  ISETP.LT.AND P4, PT, R45, UR62, !P1 ;  /* 0x0000003e2d007c0c */ /* 0x000fc4000cf81270 */
[----:B-1----:R-:W-:Y:S02]  /*117240*/  PRMT R2, R61, 0x7772, RZ ;  /* 0x000077723d027816 */ /* 0x002fe400000000ff */
[----:B------:R-:W-:Y:S01]  /*117250*/  ISETP.LT.AND P5, PT, R41, UR64, !P1 ;  /* 0x0000004029007c0c */ /* 0x000fe2000cfa1270 */
[----:B------:R-:W1:Y:S01]  /*117260*/  LDCU UR62, c[0x0][0x398] ;  /* 0x00007300ff3e77ac */ /* 0x000e620008000800 */
[----:B------:R-:W1:Y:S01]  /*117270*/  LDCU UR64, c[0x0][0x398] ;  /* 0x00007300ff4077ac */ /* 0x000e620008000800 */
[----:B0-----:R-:W-:Y:S01]  /*117280*/  PRMT R0, R61, 0x7773, RZ ;  /* 0x000077733d007816 */ /* 0x001fe200000000ff */
[----:B------:R-:W4:Y:S04]  /*117290*/  LDL.LU.64 R4, [R1+0x1250] ;  /* 0x0012500001047983 */ /* 0x000f280000300a00 */
[----:B------:R0:W-:Y:S01]  /*1172a0*/  @P3 STG.E.U8 desc[UR4][R32.64], R2 ;  /* 0x0000000220003986 */ /* 0x0001e2000c101104 */
[----:B------:R-:W-:-:S03]  /*1172b0*/  ISETP.LT.AND P3, PT, R44, UR63, !P1 ;  /* 0x0000003f2c007c0c */ /* 0x000fc6000cf61270 */
[----:B------:R-:W4:Y:S04]  /*1172c0*/  LDL.LU R20, [R1+0x73c] ;  /* 0x00073c0001147983 */ /* 0x000f280000300800 */
[----:B---3--:R3:W-:Y:S01]  /*1172d0*/  @P0 STG.E.U8 desc[UR4][R36.64], R0 ;  /* 0x0000000024000986 */ /* 0x0087e2000c101104 */
[----:B------:R-:W-:-:S03]  /*1172e0*/  ISETP.GE.AND P0, PT, R8, UR48, PT ;  /* 0x0000003008007c0c */ /* 0x000fc6000bf06270 */
[----:B------:R-:W4:Y:S04]  /*1172f0*/  LDL.LU.64 R8, [R1+0x1248] ;  /* 0x0012480001087983 */ /* 0x000f280000300a00 */
[----:B0-----:R-:W4:Y:S01]  /*117300*/  LDL.LU.64 R32, [R1+0x1240] ;  /* 0x0012400001207983 */ /* 0x001f220000300a00 */
[C---:B------:R-:W-:Y:S02]  /*117310*/  PRMT R2, R60.reuse, 0x7771, RZ ;  /* 0x000077713c027816 */ /* 0x040fe400000000ff */
[----:B------:R-:W-:Y:S01]  /*117320*/  ISETP.LT.AND P1, PT, R59, UR65, !P1 ;  /* 0x000000413b007c0c */ /* 0x000fe2000cf21270 */
[----:B------:R-:W0:Y:S01]  /*117330*/  LDCU UR63, c[0x0][0x39c] ;  /* 0x00007380ff3f77ac */ /* 0x000e220008000800 */
[----:B------:R-:W0:Y:S01]  /*117340*/  LDCU UR48, c[0x0][0x398] ;  /* 0x00007300ff3077ac */ /* 0x000e220008000800 */
[----:B------:R-:W0:Y:S01]  /*117350*/  LDCU UR65, c[0x0][0x398] ;  /* 0x00007300ff4177ac */ /* 0x000e220008000800 */
[----:B---3--:R-:W-:-:S05]  /*117360*/  PRMT R0, R60, 0x7770, RZ ;  /* 0x000077703c007816 */ /* 0x008fca00000000ff */
[----:B--2---:R2:W-:Y:S04]  /*117370*/  @P4 STG.E.U8 desc[UR4][R46.64], R0 ;  /* 0x000000002e004986 */ /* 0x0045e8000c101104 */
[----:B--2---:R-:W2:Y:S01]  /*117380*/  LDL.LU.64 R46, [R1+0x1238] ;  /* 0x00123800012e7983 */ /* 0x004ea20000300a00 */
[----:B------:R-:W-:-:S03]  /*117390*/  PRMT R0, R60, 0x7772, RZ ;  /* 0x000077723c007816 */ /* 0x000fc600000000ff */
[----:B----4-:R3:W-:Y:S04]  /*1173a0*/  @P3 STG.E.U8 desc[UR4][R6.64], R2 ;  /* 0x0000000206003986 */ /* 0x0107e8000c101104 */
[----:B------:R4:W-:Y:S04]  /*1173b0*/  @P5 STG.E.U8 desc[UR4][R54.64], R0 ;  /* 0x0000000036005986 */ /* 0x0009e8000c101104 */
[----:B---3--:R-:W3:Y:S04]  /*1173c0*/  LDL.LU.64 R6, [R1+0x1228] ;  /* 0x0012280001067983 */ /* 0x008ee80000300a00 */
[----:B------:R-:W3:Y:S01]  /*1173d0*/  LDL.LU R12, [R1+0x72c] ;  /* 0x00072c00010c7983 */ /* 0x000ee20000300800 */
[----:B----4-:R-:W-:-:S03]  /*1173e0*/  PRMT R0, R60, 0x7773, RZ ;  /* 0x000077733c007816 */ /* 0x010fc600000000ff */
[----:B------:R-:W4:Y:S01]  /*1173f0*/  LDL.LU.64 R60, [R1+0x1230] ;  /* 0x00123000013c7983 */ /* 0x000f220000300a00 */
[----:B------:R-:W-:Y:S02]  /*117400*/  ISETP.LT.AND P3, PT, R43, UR66, !P2 ;  /* 0x000000422b007c0c */ /* 0x000fe4000d761270 */
[----:B------:R-:W-:Y:S01]  /*117410*/  ISETP.LT.AND P4, PT, R51, UR67, !P2 ;  /* 0x0000004333007c0c */ /* 0x000fe2000d781270 */
[----:B------:R-:W4:Y:S04]  /*117420*/  LDL.LU.64 R28, [R1+0x1220] ;  /* 0x00122000011c7983 */ /* 0x000f280000300a00 */
[----:B------:R-:W4:Y:S04]  /*117430*/  LDL.LU.64 R36, [R1+0x1218] ;  /* 0x0012180001247983 */ /* 0x000f280000300a00 */
[----:B------:R-:W4:Y:S01]  /*117440*/  LDL.LU.64 R54, [R1+0x1210] ;  /* 0x0012100001367983 */ /* 0x000f220000300a00 */
[----:B------:R-:W-:-:S03]  /*117450*/  ISETP.LT.AND P5, PT, R48, UR68, !P2 ;  /* 0x0000004430007c0c */ /* 0x000fc6000d7a1270 */
[----:B------:R0:W-:Y:S01]  /*117460*/  @P1 STG.E.U8 desc[UR4][R4.64], R0 ;  /* 0x0000000004001986 */ /* 0x0001e2000c101104 */
[----:B------:R-:W-:Y:S02]  /*117470*/  ISETP.LT.AND P1, PT, R50, UR69, !P2 ;  /* 0x0000004532007c0c */ /* 0x000fe4000d721270 */
[C---:B------:R-:W-:Y:S02]  /*117480*/  PRMT R2, R20.reuse, 0x7772, RZ ;  /* 0x0000777214027816 */ /* 0x040fe400000000ff */
[C---:B0-----:R-:W-:Y:S02]  /*117490*/  PRMT R5, R20.reuse, 0x7770, RZ ;  /* 0x0000777014057816 */ /* 0x041fe400000000ff */
[C---:B------:R-:W-:Y:S02]  /*1174a0*/  PRMT R4, R20.reuse, 0x7771, RZ ;  /* 0x0000777114047816 */ /* 0x040fe400000000ff */
[----:B------:R-:W-:Y:S02]  /*1174b0*/  PRMT R0, R20, 0x7773, RZ ;  /* 0x0000777314007816 */ /* 0x000fe400000000ff */
[----:B------:R-:W4:Y:S04]  /*1174c0*/  LDL.LU R20, [R1+0x6cc] ;  /* 0x0006cc0001147983 */ /* 0x000f280000300800 */
[----:B------:R0:W-:Y:S04]  /*1174d0*/  @P3 STG.E.U8 desc[UR4][R8.64], R5 ;  /* 0x0000000508003986 */ /* 0x0001e8000c101104 */
[----:B------:R1:W-:Y:S01]  /*1174e0*/  @P4 STG.E.U8 desc[UR4][R32.64], R4 ;  /* 0x0000000420004986 */ /* 0x0003e2000c101104 */
[----:B------:R-:W-:-:S03]  /*1174f0*/  ISETP.LT.AND P3, PT, R40, UR70, !P2 ;  /* 0x0000004628007c0c */ /* 0x000fc6000d761270 */
[----:B0-----:R-:W4:Y:S04]  /*117500*/  LDL.LU R8, [R1+0x52fc] ;  /* 0x0052fc0001087983 */ /* 0x001f280000300800 */
[----:B-1----:R-:W4:Y:S04]  /*117510*/  LDL.LU.64 R32, [R1+0x1200] ;  /* 0x0012000001207983 */ /* 0x002f280000300a00 */
[----:B--2---:R0:W-:Y:S04]  /*117520*/  @P5 STG.E.U8 desc[UR4][R46.64], R2 ;  /* 0x000000022e005986 */ /* 0x0041e8000c101104 */
[----:B0-----:R-:W2:Y:S04]  /*117530*/  LDL.LU.64 R46, [R1+0x1208] ;  /* 0x00120800012e7983 */ /* 0x001ea80000300a00 */
[----:B---3--:R0:W-:Y:S01]  /*117540*/  @P1 STG.E.U8 desc[UR4][R6.64], R0 ;  /* 0x0000000006001986 */ /* 0x0081e2000c101104 */
[----:B------:R-:W-:-:S05]  /*117550*/  PRMT R5, R12, 0x7770, RZ ;  /* 0x000077700c057816 */ /* 0x000fca00000000ff */
[----:B----4-:R1:W-:Y:S04]  /*117560*/  @P3 STG.E.U8 desc[UR4][R60.64], R5 ;  /* 0x000000053c003986 */ /* 0x0103e8000c101104 */
[----:B0-----:R-:W3:Y:S04]  /*117570*/  LDL.LU.64 R6, [R1+0x11f8] ;  /* 0x0011f80001067983 */ /* 0x001ee80000300a00 */
[----:B-1----:R-:W4:Y:S01]  /*117580*/  LDL.LU.64 R60, [R1+0x11e8] ;  /* 0x0011e800013c7983 */ /* 0x002f220000300a00 */
[----:B------:R-:W-:Y:S02]  /*117590*/  ISETP.LT.AND P4, PT, R42, UR71, !P2 ;  /* 0x000000472a007c0c */ /* 0x000fe4000d781270 */
[----:B------:R-:W-:-:S02]  /*1175a0*/  ISETP.LT.AND P5, PT, R16, UR72, !P2 ;  /* 0x0000004810007c0c */ /* 0x000fc4000d7a1270 */
[----:B------:R-:W-:Y:S02]  /*1175b0*/  ISETP.LT.AND P1, PT, R24, UR73, !P2 ;  /* 0x0000004918007c0c */ /* 0x000fe4000d721270 */
[C---:B------:R-:W-:Y:S02]  /*1175c0*/  PRMT R4, R12.reuse, 0x7771, RZ ;  /* 0x000077710c047816 */ /* 0x040fe400000000ff */
[----:B------:R-:W-:Y:S02]  /*1175d0*/  PRMT R2, R12, 0x7772, RZ ;  /* 0x000077720c027816 */ /* 0x000fe400000000ff */
[----:B------:R-:W-:Y:S02]  /*1175e0*/  ISETP.LT.AND P3, PT, R56, UR74, !P2 ;  /* 0x0000004a38007c0c */ /* 0x000fe4000d761270 */
[----:B------:R-:W-:Y:S01]  /*1175f0*/  PRMT R0, R12, 0x7773, RZ ;  /* 0x000077730c007816 */ /* 0x000fe200000000ff */
[----:B------:R-:W-:Y:S04]  /*117600*/  @P4 STG.E.U8 desc[UR4][R28.64], R4 ;  /* 0x000000041c004986 */ /* 0x000fe8000c101104 */
[----:B------:R0:W-:Y:S04]  /*117610*/  @P5 STG.E.U8 desc[UR4][R36.64], R2 ;  /* 0x0000000224005986 */ /* 0x0001e8000c101104 */
[----:B------:R1:W-:Y:S01]  /*117620*/  @P1 STG.E.U8 desc[UR4][R54.64], R0 ;  /* 0x0000000036001986 */ /* 0x0003e2000c101104 */
[----:B------:R-:W-:-:S02]  /*117630*/  ISETP.LT.AND P5, PT, R53, UR75, !P2 ;  /* 0x0000004b35007c0c */ /* 0x000fc4000d7a1270 */
[----:B------:R-:W-:Y:S01]  /*117640*/  ISETP.LT.AND P4, PT, R52, UR76, !P2 ;  /* 0x0000004c34007c0c */ /* 0x000fe2000d781270 */
[----:B0-----:R-:W4:Y:S01]  /*117650*/  LDL.LU R36, [R1+0x78c] ;  /* 0x00078c0001247983 */ /* 0x001f220000300800 */
[----:B-1----:R-:W-:-:S03]  /*117660*/  PRMT R0, R20, 0x7770, RZ ;  /* 0x0000777014007816 */ /* 0x002fc600000000ff */
[----:B------:R-:W4:Y:S04]  /*117670*/  LDL.LU.64 R12, [R1+0x11f0] ;  /* 0x0011f000010c7983 */ /* 0x000f280000300a00 */
[----:B------:R-:W4:Y:S01]  /*117680*/  LDL.LU.64 R54, [R1+0x11e0] ;  /* 0x0011e00001367983 */ /* 0x000f220000300a00 */
[C---:B------:R-:W-:Y:S02]  /*117690*/  PRMT R4, R20.reuse, 0x7771, RZ ;  /* 0x0000777114047816 */ /* 0x040fe400000000ff */
[----:B------:R-:W-:Y:S01]  /*1176a0*/  PRMT R2, R20, 0x7772, RZ ;  /* 0x0000777214027816 */ /* 0x000fe200000000ff */
[----:B------:R-:W4:Y:S04]  /*1176b0*/  LDL.LU.64 R28, [R1+0x11d8] ;  /* 0x0011d800011c7983 */ /* 0x000f280000300a00 */
[----:B------:R0:W-:Y:S01]  /*1176c0*/  @P3 STG.E.U8 desc[UR4][R32.64], R0 ;  /* 0x0000000020003986 */ /* 0x0001e2000c101104 */
[----:B------:R-:W-:-:S03]  /*1176d0*/  ISETP.LT.AND P3, PT, R49, UR77, !P2 ;  /* 0x0000004d31007c0c */ /* 0x000fc6000d761270 */
[----:B0-----:R-:W4:Y:S01]  /*1176e0*/  LDL.LU.64 R32, [R1+0x11d0] ;  /* 0x0011d00001207983 */ /* 0x001f220000300a00 */
[----:B------:R-:W-:-:S03]  /*1176f0*/  PRMT R0, R20, 0x7773, RZ ;  /* 0x0000777314007816 */ /* 0x000fc600000000ff */
[----:B--2---:R-:W-:Y:S04]  /*117700*/  @P5 STG.E.U8 desc[UR4][R46.64], R4 ;  /* 0x000000042e005986 */ /* 0x004fe8000c101104 */
[----:B---3--:R0:W-:Y:S04]  /*117710*/  @P4 STG.E.U8 desc[UR4][R6.64], R2 ;  /* 0x0000000206004986 */ /* 0x0081e8000c101104 */
[----:B----4-:R1:W-:Y:S04]  /*117720*/  @P3 STG.E.U8 desc[UR4][R60.64], R0 ;  /* 0x000000003c003986 */ /* 0x0103e8000c101104 */
[----:B0-----:R-:W2:Y:S04]  /*117730*/  LDL.LU R7, [R1+0x77c] ;  /* 0x00077c0001077983 */ /* 0x001ea80000300800 */
[----:B-1----:R-:W3:Y:S01]  /*117740*/  LDL.LU.64 R60, [R1+0x11c8] ;  /* 0x0011c800013c7983 */ /* 0x002ee20000300a00 */
[----:B------:R-:W-:-:S02]  /*117750*/  ISETP.LT.AND P4, PT, R45, UR32, !P2 ;  /* 0x000000202d007c0c */ /* 0x000fc4000d781270 */
[----:B------:R-:W-:Y:S01]  /*117760*/  ISETP.LT.AND P5, PT, R44, UR34, !P2 ;  /* 0x000000222c007c0c */ /* 0x000fe2000d7a1270 */
[----:B------:R-:W4:Y:S04]  /*117770*/  LDL.LU.64 R46, [R1+0x11c0] ;  /* 0x0011c000012e7983 */ /* 0x000f280000300a00 */
[----:B------:R-:W4:Y:S04]  /*117780*/  LDL.LU R6, [R1+0x6bc] ;  /* 0x0006bc0001067983 */ /* 0x000f280000300800 */
[----:B------:R-:W4:Y:S01]  /*117790*/  LDL.LU.64 R20, [R1+0x11b8] ;  /* 0x0011b80001147983 */ /* 0x000f220000300a00 */
[----:B------:R-:W-:-:S02]  /*1177a0*/  ISETP.LT.AND P3, PT, R41, UR36, !P2 ;  /* 0x0000002429007c0c */ /* 0x000fc4000d761270 */
[----:B------:R-:W-:Y:S02]  /*1177b0*/  ISETP.LT.AND P2, PT, R59, UR30, !P2 ;  /* 0x0000001e3b007c0c */ /* 0x000fe4000d741270 */
[----:B------:R-:W-:Y:S01]  /*1177c0*/  ISETP.GE.AND P1, PT, R8, UR63, PT ;  /* 0x0000003f08007c0c */ /* 0x000fe2000bf26270 */
[----:B------:R-:W0:Y:S01]  /*1177d0*/  LDCU UR63, c[0x0][0x398] ;  /* 0x00007300ff3f77ac */ /* 0x000e220008000800 */
[----:B------:R-:W1:Y:S01]  /*1177e0*/  LDCU UR32, c[0x0][0x398] ;  /* 0x00007300ff2077ac */ /* 0x000e620008000800 */
[----:B------:R-:W0:Y:S01]  /*1177f0*/  LDCU UR34, c[0x0][0x398] ;  /* 0x00007300ff2277ac */ /* 0x000e220008000800 */
[----:B------:R-:W0:Y:S01]  /*117800*/  LDCU UR30, c[0x0][0x398] ;  /* 0x00007300ff1e77ac */ /* 0x000e220008000800 */
[----:B------:R-:W0:Y:S01]  /*117810*/  LDCU UR36, c[0x0][0x398] ;  /* 0x00007300ff2477ac */ /* 0x000e220008000800 */
[C---:B------:R-:W-:Y:S02]  /*117820*/  PRMT R5, R36.reuse, 0x7770, RZ ;  /* 0x0000777024057816 */ /* 0x040fe400000000ff */
[----:B------:R-:W-:-:S02]  /*117830*/  PRMT R4, R36, 0x7771, RZ ;  /* 0x0000777124047816 */ /* 0x000fc400000000ff */
[C---:B------:R-:W-:Y:S02]  /*117840*/  PRMT R2, R36.reuse, 0x7772, RZ ;  /* 0x0000777224027816 */ /* 0x040fe400000000ff */
[----:B------:R-:W-:Y:S01]  /*117850*/  PRMT R0, R36, 0x7773, RZ ;  /* 0x0000777324007816 */ /* 0x000fe200000000ff */
[----:B------:R-:W-:Y:S04]  /*117860*/  @P4 STG.E.U8 desc[UR4][R12.64], R5 ;  /* 0x000000050c004986 */ /* 0x000fe8000c101104 */
[----:B------:R-:W4:Y:S04]  /*117870*/  LDL.LU.64 R36, [R1+0x11b0] ;  /* 0x0011b00001247983 */ /* 0x000f280000300a00 */
[----:B------:R0:W-:Y:S01]  /*117880*/  @P5 STG.E.U8 desc[UR4][R54.64], R4 ;  /* 0x0000000436005986 */ /* 0x0001e2000c101104 */
[----:B------:R-:W-:-:S03]  /*117890*/  ISETP.LT.AND P4, PT, R43, UR38, !P6 ;  /* 0x000000262b007c0c */ /* 0x000fc6000f781270 */
[----:B------:R1:W-:Y:S04]  /*1178a0*/  @P3 STG.E.U8 desc[UR4][R28.64], R2 ;  /* 0x000000021c003986 */ /* 0x0003e8000c101104 */
[----:B0-----:R-:W4:Y:S04]  /*1178b0*/  LDL.LU.64 R54, [R1+0x11a8] ;  /* 0x0011a80001367983 */ /* 0x001f280000300a00 */
[----:B-1----:R-:W4:Y:S04]  /*1178c0*/  LDL.LU.64 R28, [R1+0x11a0] ;  /* 0x0011a000011c7983 */ /* 0x002f280000300a00 */
[----:B------:R-:W4:Y:S01]  /*1178d0*/  LDL.LU R8, [R1+0x5304] ;  /* 0x0053040001087983 */ /* 0x000f220000300800 */
[----:B--2---:R-:W-:-:S03]  /*1178e0*/  PRMT R5, R7, 0x7770, RZ ;  /* 0x0000777007057816 */ /* 0x004fc600000000ff */
[----:B------:R0:W-:Y:S01]  /*1178f0*/  @P2 STG.E.U8 desc[UR4][R32.64], R0 ;  /* 0x0000000020002986 */ /* 0x0001e2000c101104 */
[C---:B------:R-:W-:Y:S02]  /*117900*/  PRMT R4, R7.reuse, 0x7771, RZ ;  /* 0x0000777107047816 */ /* 0x040fe400000000ff */
[C---:B------:R-:W-:Y:S02]  /*117910*/  PRMT R2, R7.reuse, 0x7772, RZ ;  /* 0x0000777207027816 */ /* 0x040fe400000000ff */
[----:B------:R-:W-:Y:S01]  /*117920*/  ISETP.LT.AND P5, PT, R50, UR11, !P6 ;  /* 0x0000000b32007c0c */ /* 0x000fe2000f7a1270 */
[----:B------:R-:W1:Y:S01]  /*117930*/  LDCU UR38, c[0x0][0x398] ;  /* 0x00007300ff2677ac */ /* 0x000e620008000800 */
[----:B---3--:R2:W-:Y:S01]  /*117940*/  @P4 STG.E.U8 desc[UR4][R60.64], R5 ;  /* 0x000000053c004986 */ /* 0x0085e2000c101104 */
[----:B0-----:R-:W-:-:S03]  /*117950*/  PRMT R0, R7, 0x7773, RZ ;  /* 0x0000777307007816 */ /* 0x001fc600000000ff */
[----:B------:R-:W3:Y:S04]  /*117960*/  LDL.LU.64 R32, [R1+0x1198] ;  /* 0x0011980001207983 */ /* 0x000ee80000300a00 */
[----:B------:R-:W3:Y:S01]  /*117970*/  LDL.LU R7, [R1+0x71c] ;  /* 0x00071c0001077983 */ /* 0x000ee20000300800 */
[----:B------:R-:W-:Y:S02]  /*117980*/  ISETP.LT.AND P3, PT, R51, UR9, !P6 ;  /* 0x0000000933007c0c */ /* 0x000fe4000f761270 */
[----:B------:R-:W-:Y:S01]  /*117990*/  ISETP.LT.AND P2, PT, R48, UR10, !P6 ;  /* 0x0000000a30007c0c */ /* 0x000fe2000f741270 */
[----:B--2---:R-:W2:Y:S01]  /*1179a0*/  LDL.LU.64 R60, [R1+0x1190] ;  /* 0x00119000013c7983 */ /* 0x004ea20000300a00 */
[----:B------:R-:W-:Y:S01]  /*1179b0*/  ISETP.LT.AND P4, PT, R40, UR12, !P6 ;  /* 0x0000000c28007c0c */ /* 0x000fe2000f781270 */
[----:B------:R-:W0:Y:S01]  /*1179c0*/  LDCU UR9, c[0x0][0x398] ;  /* 0x00007300ff0977ac */ /* 0x000e220008000800 */
[----:B------:R-:W0:Y:S01]  /*1179d0*/  LDCU UR10, c[0x0][0x398] ;  /* 0x00007300ff0a77ac */ /* 0x000e220008000800 */
[----:B------:R-:W0:Y:S01]  /*1179e0*/  LDCU UR11, c[0x0][0x398] ;  /* 0x00007300ff0b77ac */ /* 0x000e220008000800 */
[----:B------:R-:W0:Y:S05]  /*1179f0*/  LDCU UR12, c[0x0][0x398] ;  /* 0x00007300ff0c77ac */ /* 0x000e2a0008000800 */
[----:B----4-:R4:W-:Y:S04]  /*117a00*/  @P3 STG.E.U8 desc[UR4][R46.64], R4 ;  /* 0x000000042e003986 */ /* 0x0109e8000c101104 */
[----:B------:R0:W-:Y:S01]  /*117a10*/  @P2 STG.E.U8 desc[UR4][R20.64], R2 ;  /* 0x0000000214002986 */ /* 0x0001e2000c101104 */
[----:B------:R-:W-:-:S03]  /*117a20*/  ISETP.LT.AND P3, PT, R42, UR13, !P6 ;  /* 0x0000000d2a007c0c */ /* 0x000fc6000f761270 */
[----:B------:R1:W-:Y:S01]  /*117a30*/  @P5 STG.E.U8 desc[UR4][R36.64], R0 ;  /* 0x0000000024005986 */ /* 0x0003e2000c101104 */
[----:B------:R-:W-:Y:S01]  /*117a40*/  ISETP.LT.AND P5, PT, R16, UR14, !P6 ;  /* 0x0000000e10007c0c */ /* 0x000fe2000f7a1270 */
[----:B------:R-:W2:Y:S01]  /*117a50*/  LDCU UR13, c[0x0][0x398] ;  /* 0x00007300ff0d77ac */ /* 0x000ea20008000800 */
[----:B------:R-:W2:Y:S01]  /*117a60*/  LDCU UR14, c[0x0][0x398] ;  /* 0x00007300ff0e77ac */ /* 0x000ea20008000800 */
[----:B----4-:R-:W4:Y:S01]  /*117a70*/  LDL.LU.64 R46, [R1+0x1180] ;  /* 0x00118000012e7983 */ /* 0x010f220000300a00 */
[----:B0-----:R-:W-:-:S03]  /*117a80*/  PRMT R2, R6, 0x7770, RZ ;  /* 0x0000777006027816 */ /* 0x001fc600000000ff */
[----:B-1----:R-:W4:Y:S04]  /*117a90*/  LDL.LU.64 R36, [R1+0x1188] ;  /* 0x0011880001247983 */ /* 0x002f280000300a00 */
[----:B------:R0:W-:Y:S01]  /*117aa0*/  @P4 STG.E.U8 desc[UR4][R54.64], R2 ;  /* 0x0000000236004986 */ /* 0x0001e2000c101104 */
[----:B------:R-:W-:Y:S02]  /*117ab0*/  ISETP.LT.AND P4, PT, R24, UR15, !P6 ;  /* 0x0000000f18007c0c */ /* 0x000fe4000f781270 */
[----:B------:R-:W-:Y:S02]  /*117ac0*/  PRMT R0, R6, 0x7771, RZ ;  /* 0x0000777106007816 */ /* 0x000fe400000000ff */
[----:B------:R-:W-:Y:S01]  /*117ad0*/  ISETP.GE.AND P2, PT, R8, UR6, PT ;  /* 0x0000000608007c0c */ /* 0x000fe2000bf46270 */
[----:B------:R-:W1:Y:S01]  /*117ae0*/  LDCU UR15, c[0x0][0x398] ;  /* 0x00007300ff0f77ac */ /* 0x000e620008000800 */
[----:B------:R-:W1:Y:S01]  /*117af0*/  LDCU UR6, c[0x0][0x398] ;  /* 0x00007300ff0677ac */ /* 0x000e620008000800 */
[----:B0-----:R-:W4:Y:S04]  /*117b00*/  LDL.LU.64 R54, [R1+0x1178] ;  /* 0x0011780001367983 */ /* 0x001f280000300a00 */
[----:B------:R0:W-:Y:S01]  /*117b10*/  @P3 STG.E.U8 desc[UR4][R28.64], R0 ;  /* 0x000000001c003986 */ /* 0x0001e2000c101104 */
[----:B------:R-:W-:-:S03]  /*117b20*/  PRMT R2, R6, 0x7773, RZ ;  /* 0x0000777306027816 */ /* 0x000fc600000000ff */
[----:B0-----:R-:W4:Y:S01]  /*117b30*/  LDL.LU.64 R28, [R1+0x1168] ;  /* 0x00116800011c7983 */ /* 0x001f220000300a00 */
[----:B------:R-:W-:-:S03]  /*117b40*/  PRMT R0, R6, 0x7772, RZ ;  /* 0x0000777206007816 */ /* 0x000fc600000000ff */
[----:B------:R-:W4:Y:S04]  /*117b50*/  LDL.LU R6, [R1+0x70c] ;  /* 0x00070c0001067983 */ /* 0x000f280000300800 */
[----:B---3--:R0:W-:Y:S04]  /*117b60*/  @P5 STG.E.U8 desc[UR4][R32.64], R0 ;  /* 0x0000000020005986 */ /* 0x0081e8000c101104 */
[----:B--2---:R2:W-:Y:S04]  /*117b70*/  @P4 STG.E.U8 desc[UR4][R60.64], R2 ;  /* 0x000000023c004986 */ /* 0x0045e8000c101104 */
[----:B0-----:R-:W3:Y:S04]  /*117b80*/  LDL.LU.64 R32, [R1+0x1170] ;  /* 0x0011700001207983 */ /* 0x001ee80000300a00 */
[----:B--2---:R-:W2:Y:S01]  /*117b90*/  LDL.LU.64 R60, [R1+0x1160] ;  /* 0x00116000013c7983 */ /* 0x004ea20000300a00 */
[----:B------:R-:W-:-:S02]  /*117ba0*/  ISETP.LT.AND P3, PT, R56, UR16, !P6 ;  /* 0x0000001038007c0c */ /* 0x000fc4000f761270 */
[----:B------:R-:W-:Y:S02]  /*117bb0*/  ISETP.LT.AND P5, PT, R53, UR17, !P6 ;  /* 0x0000001135007c0c */ /* 0x000fe4000f7a1270 */
[----:B------:R-:W-:Y:S02]  /*117bc0*/  ISETP.LT.AND P4, PT, R52, UR18, !P6 ;  /* 0x0000001234007c0c */ /* 0x000fe4000f781270 */
[C---:B------:R-:W-:Y:S01]  /*117bd0*/  PRMT R0, R7.reuse, 0x7770, RZ ;  /* 0x0000777007007816 */ /* 0x040fe200000000ff */
[----:B------:R-:W2:Y:S04]  /*117be0*/  LDL.LU.64 R8, [R1+0x1158] ;  /* 0x0011580001087983 */ /* 0x000ea80000300a00 */
[----:B------:R-:W2:Y:S01]  /*117bf0*/  LDL.LU.64 R20, [R1+0x1150] ;  /* 0x0011500001147983 */ /* 0x000ea20000300a00 */
[----:B------:R-:W-:-:S02]  /*117c00*/  PRMT R4, R7, 0x7771, RZ ;  /* 0x0000777107047816 */ /* 0x000fc400000000ff */
[----:B------:R-:W-:Y:S01]  /*117c10*/  PRMT R2, R7, 0x7772, RZ ;  /* 0x0000777207027816 */ /* 0x000fe200000000ff */
[----:B------:R-:W0:Y:S01]  /*117c20*/  LDCU UR16, c[0x0][0x398] ;  /* 0x00007300ff1077ac */ /* 0x000e220008000800 */
[----:B------:R-:W0:Y:S01]  /*117c30*/  LDCU UR17, c[0x0][0x398] ;  /* 0x00007300ff1177ac */ /* 0x000e220008000800 */
[----:B------:R-:W0:Y:S01]  /*117c40*/  LDCU UR18, c[0x0][0x398] ;  /* 0x00007300ff1277ac */ /* 0x000e220008000800 */
[----:B----4-:R4:W-:Y:S01]  /*117c50*/  @P3 STG.E.U8 desc[UR4][R46.64], R0 ;  /* 0x000000002e003986 */ /* 0x0109e2000c101104 */
[----:B------:R-:W-:-:S03]  /*117c60*/  ISETP.LT.AND P3, PT, R49, UR19, !P6 ;  /* 0x0000001331007c0c */ /* 0x000fc6000f761270 */
[----:B------:R0:W-:Y:S01]  /*117c70*/  @P5 STG.E.U8 desc[UR4][R36.64], R4 ;  /* 0x0000000424005986 */ /* 0x0001e2000c101104 */
[----:B------:R-:W-:Y:S01]  /*117c80*/  ISETP.LT.AND P5, PT, R45, UR20, !P6 ;  /* 0x000000142d007c0c */ /* 0x000fe2000f7a1270 */
[----:B------:R-:W1:Y:S01]  /*117c90*/  LDCU UR19, c[0x0][0x398] ;  /* 0x00007300ff1377ac */ /* 0x000e620008000800 */
[----:B------:R-:W1:Y:S01]  /*117ca0*/  LDCU UR20, c[0x0][0x398] ;  /* 0x00007300ff1477ac */ /* 0x000e620008000800 */
[----:B----4-:R-:W4:Y:S04]  /*117cb0*/  LDL.LU R46, [R1+0x7d0] ;  /* 0x0007d000012e7983 */ /* 0x010f280000300800 */
[----:B------:R1:W-:Y:S04]  /*117cc0*/  @P4 STG.E.U8 desc[UR4][R54.64], R2 ;  /* 0x0000000236004986 */ /* 0x0003e8000c101104 */
[----:B0-----:R-:W4:Y:S01]  /*117cd0*/  LDL.LU.64 R36, [R1+0x1148] ;  /* 0x0011480001247983 */ /* 0x001f220000300a00 */
[----:B------:R-:W-:-:S02]  /*117ce0*/  ISETP.LT.AND P4, PT, R44, UR21, !P6 ;  /* 0x000000152c007c0c */ /* 0x000fc4000f781270 */
[----:B------:R-:W-:Y:S01]  /*117cf0*/  PRMT R0, R7, 0x7773, RZ ;  /* 0x0000777307007816 */ /* 0x000fe200000000ff */
[----:B------:R-:W0:Y:S01]  /*117d00*/  LDCU UR21, c[0x0][0x398] ;  /* 0x00007300ff1577ac */ /* 0x000e220008000800 */
[----:B-1----:R-:W4:Y:S04]  /*117d10*/  LDL.LU.64 R54, [R1+0x1140] ;  /* 0x0011400001367983 */ /* 0x002f280000300a00 */
[----:B------:R1:W-:Y:S04]  /*117d20*/  @P3 STG.E.U8 desc[UR4][R28.64], R0 ;  /* 0x000000001c003986 */ /* 0x0003e8000c101104 */
[----:B------:R-:W4:Y:S01]  /*117d30*/  LDL.LU.64 R12, [R1+0x1138] ;  /* 0x00113800010c7983 */ /* 0x000f220000300a00 */
[----:B------:R-:W-:-:S02]  /*117d40*/  PRMT R5, R6, 0x7770, RZ ;  /* 0x0000777006057816 */ /* 0x000fc400000000ff */
[----:B------:R-:W-:Y:S01]  /*117d50*/  PRMT R4, R6, 0x7771, RZ ;  /* 0x0000777106047816 */ /* 0x000fe200000000ff */
[----:B-1----:R-:W4:Y:S04]  /*117d60*/  LDL.LU.64 R28, [R1+0x1130] ;  /* 0x00113000011c7983 */ /* 0x002f280000300a00 */
[----:B------:R-:W4:Y:S04]  /*117d70*/  LDL.LU R7, [R1+0x7c0] ;  /* 0x0007c00001077983 */ /* 0x000f280000300800 */
[----:B---3--:R-:W-:Y:S04]  /*117d80*/  @P5 STG.E.U8 desc[UR4][R32.64], R5 ;  /* 0x0000000520005986 */ /* 0x008fe8000c101104 */
[----:B--2---:R1:W-:Y:S04]  /*117d90*/  @P4 STG.E.U8 desc[UR4][R60.64], R4 ;  /* 0x000000043c004986 */ /* 0x0043e8000c101104 */
[----:B-1----:R-:W2:Y:S01]  /*117da0*/  LDL.LU.64 R60, [R1+0x1128] ;  /* 0x00112800013c7983 */ /* 0x002ea20000300a00 */
[----:B------:R-:W-:-:S02]  /*117db0*/  ISETP.LT.AND P3, PT, R41, UR22, !P6 ;  /* 0x0000001629007c0c */ /* 0x000fc4000f761270 */
[----:B------:R-:W-:Y:S02]  /*117dc0*/  ISETP.LT.AND P6, PT, R59, UR23, !P6 ;  /* 0x000000173b007c0c */ /* 0x000fe4000f7c1270 */
[----:B------:R-:W-:Y:S02]  /*117dd0*/  ISETP.LT.AND P5, PT, R43, UR24, !P0 ;  /* 0x000000182b007c0c */ /* 0x000fe4000c7a1270 */
[----:B------:R-:W-:Y:S02]  /*117de0*/  ISETP.LT.AND P4, PT, R51, UR25, !P0 ;  /* 0x0000001933007c0c */ /* 0x000fe4000c781270 */
[C---:B------:R-:W-:Y:S02]  /*117df0*/  PRMT R2, R6.reuse, 0x7772, RZ ;  /* 0x0000777206027816 */ /* 0x040fe400000000ff */
[----:B------:R-:W-:Y:S01]  /*117e00*/  PRMT R0, R6, 0x7773, RZ ;  /* 0x0000777306007816 */ /* 0x000fe200000000ff */
[----:B------:R-:W3:Y:S01]  /*117e10*/  LDL.LU.64 R32, [R1+0x1120] ;  /* 0x0011200001207983 */ /* 0x000ee20000300a00 */
[----:B------:R-:W1:Y:S01]  /*117e20*/  LDCU UR22, c[0x0][0x398] ;  /* 0x00007300ff1677ac */ /* 0x000e620008000800 */
[----:B------:R-:W0:Y:S01]  /*117e30*/  LDCU UR23, c[0x0][0x398] ;  /* 0x00007300ff1777ac */ /* 0x000e220008000800 */
[----:B------:R-:W0:Y:S01]  /*117e40*/  LDCU UR24, c[0x0][0x398] ;  /* 0x00007300ff1877ac */ /* 0x000e220008000800 */
[----:B------:R-:W0:Y:S01]  /*117e50*/  LDCU UR25, c[0x0][0x398] ;  /* 0x00007300ff1977ac */ /* 0x000e220008000800 */
[----:B------:R4:W-:Y:S04]  /*117e60*/  @P3 STG.E.U8 desc[UR4][R8.64], R2 ;  /* 0x0000000208003986 */ /* 0x0009e8000c101104 */
[----:B------:R1:W-:Y:S01]  /*117e70*/  @P6 STG.E.U8 desc[UR4][R20.64], R0 ;  /* 0x0000000014006986 */ /* 0x0003e2000c101104 */
[----:B------:R-:W-:-:S02]  /*117e80*/  ISETP.LT.AND P6, PT, R48, UR26, !P0 ;  /* 0x0000001a30007c0c */ /* 0x000fc4000c7c1270 */
[----:B------:R-:W-:Y:S01]  /*117e90*/  ISETP.LT.AND P3, PT, R50, UR27, !P0 ;  /* 0x0000001b32007c0c */ /* 0x000fe2000c761270 */
[----:B------:R-:W0:Y:S01]  /*117ea0*/  LDCU UR26, c[0x0][0x398] ;  /* 0x00007300ff1a77ac */ /* 0x000e220008000800 */
[----:B------:R-:W0:Y:S01]  /*117eb0*/  LDCU UR27, c[0x0][0x398] ;  /* 0x00007300ff1b77ac */ /* 0x000e220008000800 */
[C---:B----4-:R-:W-:Y:S02]  /*117ec0*/  PRMT R2, R46.reuse, 0x7770, RZ ;  /* 0x000077702e027816 */ /* 0x050fe400000000ff */
[----:B-1----:R-:W-:Y:S01]  /*117ed0*/  PRMT R0, R46, 0x7771, RZ ;  /* 0x000077712e007816 */ /* 0x002fe200000000ff */
[----:B------:R-:W4:Y:S04]  /*117ee0*/  LDL.LU.64 R20, [R1+0x1118] ;  /* 0x0011180001147983 */ /* 0x000f280000300a00 */
[----:B------:R-:W-:Y:S04]  /*117ef0*/  @P5 STG.E.U8 desc[UR4][R36.64], R2 ;  /* 0x0000000224005986 */ /* 0x000fe8000c101104 */
[----:B------:R1:W-:Y:S01]  /*117f00*/  @P4 STG.E.U8 desc[UR4][R54.64], R0 ;  /* 0x0000000036004986 */ /* 0x0003e2000c101104 */
[----:B------:R-:W-:-:S03]  /*117f10*/  ISETP.LT.AND P5, PT, R40, UR28, !P0 ;  /* 0x0000001c28007c0c */ /* 0x000fc6000c7a1270 */
[----:B-1----:R-:W4:Y:S04]  /*117f20*/  LDL.LU.64 R54, [R1+0x1110] ;  /* 0x0011100001367983 */ /* 0x002f280000300a00 */
[----:B------:R-:W4:Y:S01]  /*117f30*/  LDL.LU R6, [R1+0x760] ;  /* 0x0007600001067983 */ /* 0x000f220000300800 */
[----:B------:R-:W-:-:S03]  /*117f40*/  PRMT R2, R46, 0x7772, RZ ;  /* 0x000077722e027816 */ /* 0x000fc600000000ff */
[----:B------:R-:W4:Y:S01]  /*117f50*/  LDL.LU.64 R36, [R1+0x1108] ;  /* 0x0011080001247983 */ /* 0x000f220000300a00 */
[----:B------:R-:W-:Y:S02]  /*117f60*/  PRMT R0, R46, 0x7773, RZ ;  /* 0x000077732e007816 */ /* 0x000fe400000000ff */
[----:B------:R-:W-:Y:S01]  /*117f70*/  ISETP.LT.AND P4, PT, R42, UR29, !P0 ;  /* 0x0000001d2a007c0c */ /* 0x000fe2000c781270 */
[----:B------:R-:W4:Y:S04]  /*117f80*/  LDL.LU.64 R46, [R1+0x1100] ;  /* 0x00110000012e7983 */ /* 0x000f280000300a00 */
[----:B------:R1:W-:Y:S04]  /*117f90*/  @P6 STG.E.U8 desc[UR4][R12.64], R2 ;  /* 0x000000020c006986 */ /* 0x0003e8000c101104 */
[----:B------:R-:W-:Y:S01]  /*117fa0*/  @P3 STG.E.U8 desc[UR4][R28.64], R0 ;  /* 0x000000001c003986 */ /* 0x000fe2000c101104 */
[----:B------:R-:W0:Y:S01]  /*117fb0*/  LDCU UR28, c[0x0][0x398] ;  /* 0x00007300ff1c77ac */ /* 0x000e220008000800 */
[----:B------:R-:W0:Y:S01]  /*117fc0*/  LDCU UR29, c[0x0][0x398] ;  /* 0x00007300ff1d77ac */ /* 0x000e220008000800 */
[----:B-1----:R-:W-:-:S05]  /*117fd0*/  PRMT R2, R7, 0x7770, RZ ;  /* 0x0000777007027816 */ /* 0x002fca00000000ff */
[----:B--2---:R1:W-:Y:S04]  /*117fe0*/  @P5 STG.E.U8 desc[UR4][R60.64], R2 ;  /* 0x000000023c005986 */ /* 0x0043e8000c101104 */
[----:B-1----:R-:W2:Y:S01]  /*117ff0*/  LDL.LU.64 R60, [R1+0x10f8] ;  /* 0x0010f800013c7983 */ /* 0x002ea20000300a00 */
[----:B------:R-:W-:Y:S02]  /*118000*/  PRMT R0, R7, 0x7771, RZ ;  /* 0x0000777107007816 */ /* 0x000fe400000000ff */
[----:B------:R-:W-:Y:S02]  /*118010*/  ISETP.LT.AND P6, PT, R16, UR31, !P0 ;  /* 0x0000001f10007c0c */ /* 0x000fe4000c7c1270 */
[----:B------:R-:W-:Y:S01]  /*118020*/  ISETP.LT.AND P3, PT, R24, UR40, !P0 ;  /* 0x0000002818007c0c */ /* 0x000fe2000c761270 */
[----:B------:R-:W2:Y:S04]  /*118030*/  LDL.LU R4, [R1+0x530c] ;  /* 0x00530c0001047983 */ /* 0x000ea80000300800 */
[----:B---3--:R1:W-:Y:S04]  /*118040*/  @P4 STG.E.U8 desc[UR4][R32.64], R0 ;  /* 0x0000000020004986 */ /* 0x0083e8000c101104 */
[----:B------:R-:W3:Y:S01]  /*118050*/  LDL.LU.64 R12, [R1+0x10f0] ;  /* 0x0010f000010c7983 */ /* 0x000ee20000300a00 */
[----:B------:R-:W-:-:S02]  /*118060*/  ISETP.LT.AND P5, PT, R56, UR42, !P0 ;  /* 0x0000002a38007c0c */ /* 0x000fc4000c7a1270 */
[----:B------:R-:W-:Y:S02]  /*118070*/  PRMT R2, R7, 0x7773, RZ ;  /* 0x0000777307027816 */ /* 0x000fe400000000ff */
[----:B------:R-:W-:Y:S01]  /*118080*/  ISETP.LT.AND P4, PT, R53, UR44, !P0 ;  /* 0x0000002c35007c0c */ /* 0x000fe2000c781270 */
[----:B------:R-:W0:Y:S01]  /*118090*/  LDCU UR31, c[0x0][0x398] ;  /* 0x00007300ff1f77ac */ /* 0x000e220008000800 */
[----:B------:R-:W0:Y:S01]  /*1180a0*/  LDCU UR40, c[0x0][0x398] ;  /* 0x00007300ff2877ac */ /* 0x000e220008000800 */
[----:B------:R-:W0:Y:S01]  /*1180b0*/  LDCU UR42, c[0x0][0x398] ;  /* 0x00007300ff2a77ac */ /* 0x000e220008000800 */
[----:B------:R-:W0:Y:S01]  /*1180c0*/  LDCU UR44, c[0x0][0x398] ;  /* 0x00007300ff2c77ac */ /* 0x000e220008000800 */
[----:B-1----:R-:W3:Y:S01]  /*1180d0*/  LDL.LU R32, [R1+0x7b0] ;  /* 0x0007b00001207983 */ /* 0x002ee20000300800 */
[----:B------:R-:W-:-:S03]  /*1180e0*/  PRMT R0, R7, 0x7772, RZ ;  /* 0x0000777207007816 */ /* 0x000fc600000000ff */
[----:B------:R-:W3:Y:S04]  /*1180f0*/  LDL.LU.64 R28, [R1+0x10e8] ;  /* 0x0010e800011c7983 */ /* 0x000ee80000300a00 */
[----:B----4-:R1:W-:Y:S01]  /*118100*/  @P6 STG.E.U8 desc[UR4][R20.64], R0 ;  /* 0x0000000014006986 */ /* 0x0103e2000c101104 */
[----:B------:R-:W-:Y:S01]  /*118110*/  ISETP.LT.AND P6, PT, R52, UR46, !P0 ;  /* 0x0000002e34007c0c */ /* 0x000fe2000c7c1270 */
[----:B------:R-:W4:Y:S02]  /*118120*/  LDCU UR46, c[0x0][0x398] ;  /* 0x00007300ff2e77ac */ /* 0x000f240008000800 */
[----:B------:R0:W-:Y:S01]  /*118130*/  @P3 STG.E.U8 desc[UR4][R54.64], R2 ;  /* 0x0000000236003986 */ /* 0x0001e2000c101104 */
[----:B-1----:R-:W-:-:S03]  /*118140*/  PRMT R0, R6, 0x7770, RZ ;  /* 0x0000777006007816 */ /* 0x002fc600000000ff */
[----:B0-----:R-:W4:Y:S04]  /*118150*/  LDL.LU.64 R54, [R1+0x10e0] ;  /* 0x0010e00001367983 */ /* 0x001f280000300a00 */
[----:B------:R0:W-:Y:S04]  /*118160*/  @P5 STG.E.U8 desc[UR4][R36.64], R0 ;  /* 0x0000000024005986 */ /* 0x0001e8000c101104 */
[----:B------:R-:W4:Y:S01]  /*118170*/  LDL.LU.64 R20, [R1+0x10d8] ;  /* 0x0010d80001147983 */ /* 0x000f220000300a00 */
[----:B------:R-:W-:-:S05]  /*118180*/  PRMT R2, R6, 0x7771, RZ ;  /* 0x0000777106027816 */ /* 0x000fca00000000ff */
[----:B------:R1:W-:Y:S04]  /*118190*/  @P4 STG.E.U8 desc[UR4][R46.64], R2 ;  /* 0x000000022e004986 */ /* 0x0003e8000c101104 */
[----:B0-----:R-:W4:Y:S04]  /*1181a0*/  LDL.LU.64 R36, [R1+0x10d0] ;  /* 0x0010d00001247983 */ /* 0x001f280000300a00 */
[----:B------:R-:W4:Y:S01]  /*1181b0*/  LDL.LU R7, [R1+0x7a0] ;  /* 0x0007a00001077983 */ /* 0x000f220000300800 */
[----:B------:R-:W-:-:S03]  /*1181c0*/  PRMT R0, R6, 0x7772, RZ ;  /* 0x0000777206007816 */ /* 0x000fc600000000ff */
[----:B-1----:R-:W4:Y:S04]  /*1181d0*/  LDL.LU.64 R46, [R1+0x10c8] ;  /* 0x0010c800012e7983 */ /* 0x002f280000300a00 */
[----:B--2---:R0:W-:Y:S04]  /*1181e0*/  @P6 STG.E.U8 desc[UR4][R60.64], R0 ;  /* 0x000000003c006986 */ /* 0x0041e8000c101104 */
[----:B0-----:R-:W2:Y:S01]  /*1181f0*/  LDL.LU.64 R60, [R1+0x10c0] ;  /* 0x0010c000013c7983 */ /* 0x001ea20000300a00 */
[----:B------:R-:W-:Y:S02]  /*118200*/  ISETP.LT.AND P3, PT, R49, UR48, !P0 ;  /* 0x0000003031007c0c */ /* 0x000fe4000c761270 */
[----:B------:R-:W-:-:S02]  /*118210*/  ISETP.LT.AND P4, PT, R45, UR50, !P0 ;  /* 0x000000322d007c0c */ /* 0x000fc4000c781270 */
[----:B------:R-:W-:Y:S02]  /*118220*/  ISETP.LT.AND P5, PT, R44, UR52, !P0 ;  /* 0x000000342c007c0c */ /* 0x000fe4000c7a1270 */
[----:B------:R-:W-:Y:S02]  /*118230*/  PRMT R2, R6, 0x7773, RZ ;  /* 0x0000777306027816 */ /* 0x000fe400000000ff */
[----:B---3--:R-:W-:Y:S01]  /*118240*/  PRMT R0, R32, 0x7770, RZ ;  /* 0x0000777020007816 */ /* 0x008fe200000000ff */
[----:B------:R-:W3:Y:S01]  /*118250*/  LDL.LU.64 R8, [R1+0x10b8] ;  /* 0x0010b80001087983 */ /* 0x000ee20000300a00 */
[----:B------:R-:W-:Y:S01]  /*118260*/  ISETP.GE.AND P6, PT, R4, UR7, PT ;  /* 0x0000000704007c0c */ /* 0x000fe2000bfc6270 */
[----:B------:R-:W0:Y:S01]  /*118270*/  LDCU UR7, c[0x0][0x398] ;  /* 0x00007300ff0777ac */ /* 0x000e220008000800 */
[----:B------:R-:W1:Y:S01]  /*118280*/  LDCU UR48, c[0x0][0x398] ;  /* 0x00007300ff3077ac */ /* 0x000e620008000800 */
[----:B------:R-:W0:Y:S01]  /*118290*/  LDCU UR50, c[0x0][0x398] ;  /* 0x00007300ff3277ac */ /* 0x000e220008000800 */
[----:B------:R-:W0:Y:S01]  /*1182a0*/  LDCU UR52, c[0x0][0x398] ;  /* 0x00007300ff3477ac */ /* 0x000e220008000800 */
[----:B------:R1:W-:Y:S01]  /*1182b0*/  @P3 STG.E.U8 desc[UR4][R12.64], R2 ;  /* 0x000000020c003986 */ /* 0x0003e2000c101104 */
[----:B------:R-:W-:-:S03]  /*1182c0*/  ISETP.LT.AND P3, PT, R41, UR54, !P0 ;  /* 0x0000003629007c0c */ /* 0x000fc6000c761270 */
[----:B------:R0:W-:Y:S01]  /*1182d0*/  @P4 STG.E.U8 desc[UR4][R28.64], R0 ;  /* 0x000000001c004986 */ /* 0x0001e2000c101104 */
[----:B------:R-:W-:Y:S02]  /*1182e0*/  ISETP.LT.AND P0, PT, R59, UR55, !P0 ;  /* 0x000000373b007c0c */ /* 0x000fe4000c701270 */
[----:B------:R-:W-:Y:S01]  /*1182f0*/  ISETP.LT.AND P4, PT, R51, UR57, !P1 ;  /* 0x0000003933007c0c */ /* 0x000fe2000cf81270 */
[----:B------:R-:W2:Y:S01]  /*118300*/  LDCU UR54, c[0x0][0x398] ;  /* 0x00007300ff3677ac */ /* 0x000ea20008000800 */
[----:B------:R-:W2:Y:S01]  /*118310*/  LDCU UR55, c[0x0][0x398] ;  /* 0x00007300ff3777ac */ /* 0x000ea20008000800 */
[----:B------:R-:W2:Y:S01]  /*118320*/  LDCU UR57, c[0x0][0x398] ;  /* 0x00007300ff3977ac */ /* 0x000ea20008000800 */
[----:B-1----:R-:W-:Y:S01]  /*118330*/  PRMT R2, R32, 0x7771, RZ ;  /* 0x0000777120027816 */ /* 0x002fe200000000ff */
[----:B0-----:R-:W3:Y:S04]  /*118340*/  LDL.LU.64 R28, [R1+0x10b0] ;  /* 0x0010b000011c7983 */ /* 0x001ee80000300a00 */
[----:B------:R-:W3:Y:S04]  /*118350*/  LDL.LU R6, [R1+0x790] ;  /* 0x0007900001067983 */ /* 0x000ee80000300800 */
[----:B----4-:R0:W-:Y:S01]  /*118360*/  @P5 STG.E.U8 desc[UR4][R54.64], R2 ;  /* 0x0000000236005986 */ /* 0x0101e2000c101104 */
[----:B------:R-:W-:-:S02]  /*118370*/  ISETP.LT.AND P5, PT, R43, UR56, !P1 ;  /* 0x000000382b007c0c */ /* 0x000fc4000cfa1270 */
[C---:B------:R-:W-:Y:S01]  /*118380*/  PRMT R0, R32.reuse, 0x7772, RZ ;  /* 0x0000777220007816 */ /* 0x040fe200000000ff */
[----:B------:R-:W1:Y:S01]  /*118390*/  LDCU UR56, c[0x0][0x398] ;  /* 0x00007300ff3877ac */ /* 0x000e620008000800 */
[----:B0-----:R-:W4:Y:S01]  /*1183a0*/  LDL.LU.64 R54, [R1+0x10a8] ;  /* 0x0010a80001367983 */ /* 0x001f220000300a00 */
[----:B------:R-:W-:-:S03]  /*1183b0*/  PRMT R2, R32, 0x7773, RZ ;  /* 0x0000777320027816 */ /* 0x000fc600000000ff */
[----:B------:R0:W-:Y:S04]  /*1183c0*/  @P3 STG.E.U8 desc[UR4][R20.64], R0 ;  /* 0x0000000014003986 */ /* 0x0001e8000c101104 */
[----:B------:R-:W4:Y:S04]  /*1183d0*/  LDL.LU.64 R32, [R1+0x10a0] ;  /* 0x0010a00001207983 */ /* 0x000f280000300a00 */
[----:B------:R1:W-:Y:S01]  /*1183e0*/  @P0 STG.E.U8 desc[UR4][R36.64], R2 ;  /* 0x0000000224000986 */ /* 0x0003e2000c101104 */
[C---:B0-----:R-:W-:Y:S02]  /*1183f0*/  PRMT R0, R7.reuse, 0x7770, RZ ;  /* 0x0000777007007816 */ /* 0x041fe400000000ff */
[----:B-1----:R-:W-:-:S03]  /*118400*/  PRMT R2, R7, 0x7771, RZ ;  /* 0x0000777107027816 */ /* 0x002fc600000000ff */
[----:B------:R0:W-:Y:S04]  /*118410*/  @P5 STG.E.U8 desc[UR4][R46.64], R0 ;  /* 0x000000002e005986 */ /* 0x0001e8000c101104 */
[----:B0-----:R-:W4:Y:S04]  /*118420*/  LDL.LU.64 R46, [R1+0x1098] ;  /* 0x00109800012e7983 */ /* 0x001f280000300a00 */
[----:B------:R-:W4:Y:S04]  /*118430*/  LDL.LU.64 R12, [R1+0x1090] ;  /* 0x00109000010c7983 */ /* 0x000f280000300a00 */
[----:B--2---:R0:W-:Y:S04]  /*118440*/  @P4 STG.E.U8 desc[UR4][R60.64], R2 ;  /* 0x000000023c004986 */ /* 0x0041e8000c101104 */
[----:B0-----:R-:W2:Y:S04]  /*118450*/  LDL.LU R60, [R1+0x750] ;  /* 0x00075000013c7983 */ /* 0x001ea80000300800 */
[----:B------:R-:W2:Y:S04]  /*118460*/  LDL.LU.64 R20, [R1+0x1088] ;  /* 0x0010880001147983 */ /* 0x000ea80000300a00 */
[----:B------:R-:W2:Y:S01]  /*118470*/  LDL.LU.64 R36, [R1+0x1080] ;  /* 0x0010800001247983 */ /* 0x000ea20000300a00 */
[----:B------:R-:W-:-:S02]  /*118480*/  ISETP.LT.AND P3, PT, R48, UR58, !P1 ;  /* 0x0000003a30007c0c */ /* 0x000fc4000cf61270 */
[----:B------:R-:W-:Y:S02]  /*118490*/  ISETP.LT.AND P0, PT, R50, UR59, !P1 ;  /* 0x0000003b32007c0c */ /* 0x000fe4000cf01270 */
[----:B------:R-:W-:Y:S02]  /*1184a0*/  ISETP.LT.AND P5, PT, R40, UR60, !P1 ;  /* 0x0000003c28007c0c */ /* 0x000fe4000cfa1270 */
[C---:B------:R-:W-:Y:S02]  /*1184b0*/  PRMT R0, R7.reuse, 0x7772, RZ ;  /* 0x0000777207007816 */ /* 0x040fe400000000ff */
[----:B------:R-:W-:Y:S02]  /*1184c0*/  ISETP.LT.AND P4, PT, R42, UR61, !P1 ;  /* 0x0000003d2a007c0c */ /* 0x000fe4000cf81270 */
[----:B------:R-:W-:-:S03]  /*1184d0*/  PRMT R2, R7, 0x7773, RZ ;  /* 0x0000777307027816 */ /* 0x000fc600000000ff */
[----:B---3--:R0:W-:Y:S04]  /*1184e0*/  @P3 STG.E.U8 desc[UR4][R8.64], R0 ;  /* 0x0000000008003986 */ /* 0x0081e8000c101104 */
[----:B------:R1:W-:Y:S01]  /*1184f0*/  @P0 STG.E.U8 desc[UR4][R28.64], R2 ;  /* 0x000000021c000986 */ /* 0x0003e2000c101104 */
[----:B------:R-:W-:Y:S02]  /*118500*/  ISETP.LT.AND P3, PT, R16, UR62, !P1 ;  /* 0x0000003e10007c0c */ /* 0x000fe4000cf61270 */
[----:B------:R-:W-:Y:S02]  /*118510*/  ISETP.LT.AND P0, PT, R24, UR63, !P1 ;  /* 0x0000003f18007c0c */ /* 0x000fe4000cf01270 */
[C---:B0-----:R-:W-:Y:S02]  /*118520*/  PRMT R0, R6.reuse, 0x7770, RZ ;  /* 0x0000777006007816 */ /* 0x041fe400000000ff */
[----:B-1----:R-:W-:-:S03]  /*118530*/  PRMT R2, R6, 0x7771, RZ ;  /* 0x0000777106027816 */ /* 0x002fc600000000ff */
[----:B----4-:R0:W-:Y:S04]  /*118540*/  @P5 STG.E.U8 desc[UR4][R54.64], R0 ;  /* 0x0000000036005986 */ /* 0x0101e8000c101104 */
[----:B------:R1:W-:Y:S01]  /*118550*/  @P4 STG.E.U8 desc[UR4][R32.64], R2 ;  /* 0x0000000220004986 */ /* 0x0003e2000c101104 */
[----:B------:R-:W-:Y:S02]  /*118560*/  ISETP.LT.AND P5, PT, R56, UR64, !P1 ;  /* 0x0000004038007c0c */ /* 0x000fe4000cfa1270 */
[----:B------:R-:W-:Y:S01]  /*118570*/  ISETP.LT.AND P4, PT, R53, UR65, !P1 ;  /* 0x0000004135007c0c */ /* 0x000fe2000cf81270 */
[----:B0-----:R-:W3:Y:S04]  /*118580*/  LDL.LU.64 R54, [R1+0x1078] ;  /* 0x0010780001367983 */ /* 0x001ee80000300a00 */
[----:B------:R-:W4:Y:S04]  /*118590*/  LDL.LU R4, [R1+0x5310] ;  /* 0x0053100001047983 */ /* 0x000f280000300800 */
[----:B------:R-:W4:Y:S04]  /*1185a0*/  LDL.LU.64 R28, [R1+0x1070] ;  /* 0x00107000011c7983 */ /* 0x000f280000300a00 */
[----:B------:R-:W4:Y:S01]  /*1185b0*/  LDL.LU R7, [R1+0x740] ;  /* 0x0007400001077983 */ /* 0x000f220000300800 */
[----:B------:R-:W-:-:S02]  /*1185c0*/  PRMT R0, R6, 0x7772, RZ ;  /* 0x0000777206007816 */ /* 0x000fc400000000ff */
[----:B-1----:R-:W-:Y:S01]  /*1185d0*/  PRMT R2, R6, 0x7773, RZ ;  /* 0x0000777306027816 */ /* 0x002fe200000000ff */
[----:B------:R-:W4:Y:S04]  /*1185e0*/  LDL.LU.64 R32, [R1+0x1068] ;  /* 0x0010680001207983 */ /* 0x000f280000300a00 */
[----:B------:R0:W-:Y:S04]  /*1185f0*/  @P3 STG.E.U8 desc[UR4][R46.64], R0 ;  /* 0x000000002e003986 */ /* 0x0001e8000c101104 */
[----:B------:R1:W-:Y:S04]  /*118600*/  @P0 STG.E.U8 desc[UR4][R12.64], R2 ;  /* 0x000000020c000986 */ /* 0x0003e8000c101104 */
[----:B0-----:R-:W4:Y:S01]  /*118610*/  LDL.LU.64 R46, [R1+0x1060] ;  /* 0x00106000012e7983 */ /* 0x001f220000300a00 */
[----:B--2---:R-:W-:-:S02]  /*118620*/  PRMT R0, R60, 0x7770, RZ ;  /* 0x000077703c007816 */ /* 0x004fc400000000ff */
[----:B-1----:R-:W-:-:S03]  /*118630*/  PRMT R2, R60, 0x7771, RZ ;  /* 0x000077713c027816 */ /* 0x002fc600000000ff */
[----:B------:R0:W-:Y:S04]  /*118640*/  @P5 STG.E.U8 desc[UR4][R20.64], R0 ;  /* 0x0000000014005986 */ /* 0x0001e8000c101104 */
[----:B------:R1:W-:Y:S04]  /*118650*/  @P4 STG.E.U8 desc[UR4][R36.64], R2 ;  /* 0x0000000224004986 */ /* 0x0003e8000c101104 */
[----:B0-----:R-:W2:Y:S04]  /*118660*/  LDL.LU.64 R20, [R1+0x1058] ;  /* 0x0010580001147983 */ /* 0x001ea80000300a00 */
[----:B-1----:R-:W2:Y:S04]  /*118670*/  LDL.LU.64 R36, [R1+0x1050] ;  /* 0x0010500001247983 */ /* 0x002ea80000300a00 */
[----:B------:R-:W2:Y:S01]  /*118680*/  LDL.LU R6, [R1+0x7d4] ;  /* 0x0007d40001067983 */ /* 0x000ea20000300800 */
[----:B------:R-:W-:-:S02]  /*118690*/  PRMT R0, R60, 0x7772, RZ ;  /* 0x000077723c007816 */ /* 0x000fc400000000ff */
[----:B------:R-:W-:Y:S02]  /*1186a0*/  PRMT R2, R60, 0x7773, RZ ;  /* 0x000077733c027816 */ /* 0x000fe400000000ff */
[----:B------:R-:W2:Y:S01]  /*1186b0*/  LDL.LU.64 R60, [R1+0x1048] ;  /* 0x00104800013c7983 */ /* 0x000ea20000300a00 */
[----:B------:R-:W-:Y:S02]  /*1186c0*/  ISETP.LT.AND P3, PT, R52, UR32, !P1 ;  /* 0x0000002034007c0c */ /* 0x000fe4000cf61270 */
[----:B------:R-:W-:Y:S02]  /*1186d0*/  ISETP.LT.AND P0, PT, R49, UR34, !P1 ;  /* 0x0000002231007c0c */ /* 0x000fe4000cf01270 */
[----:B------:R-:W-:Y:S02]  /*1186e0*/  ISETP.LT.AND P4, PT, R45, UR30, !P1 ;  /* 0x0000001e2d007c0c */ /* 0x000fe4000cf81270 */
[----:B------:R-:W-:Y:S01]  /*1186f0*/  ISETP.LT.AND P5, PT, R44, UR36, !P1 ;  /* 0x000000242c007c0c */ /* 0x000fe2000cfa1270 */
[----:B------:R-:W0:Y:S01]  /*118700*/  LDCU UR32, c[0x0][0x398] ;  /* 0x00007300ff2077ac */ /* 0x000e220008000800 */
[----:B------:R-:W1:Y:S01]  /*118710*/  LDCU UR34, c[0x0][0x398] ;  /* 0x00007300ff2277ac */ /* 0x000e620008000800 */
[----:B------:R-:W0:Y:S04]  /*118720*/  LDCU UR30, c[0x0][0x398] ;  /* 0x00007300ff1e77ac */ /* 0x000e280008000800 */
[----:B---3--:R3:W-:Y:S04]  /*118730*/  @P3 STG.E.U8 desc[UR4][R54.64], R0 ;  /* 0x0000000036003986 */ /* 0x0087e8000c101104 */
[----:B----4-:R4:W-:Y:S01]  /*118740*/  @P0 STG.E.U8 desc[UR4][R28.64], R2 ;  /* 0x000000021c000986 */ /* 0x0109e2000c101104 */
[----:B------:R-:W-:-:S03]  /*118750*/  ISETP.LT.AND P0, PT, R41, UR38, !P1 ;  /* 0x0000002629007c0c */ /* 0x000fc6000cf01270 */
[----:B---3--:R-:W3:Y:S01]  /*118760*/  LDL.LU.64 R54, [R1+0x1040] ;  /* 0x0010400001367983 */ /* 0x008ee20000300a00 */
[C---:B------:R-:W-:Y:S02]  /*118770*/  PRMT R0, R7.reuse, 0x7770, RZ ;  /* 0x0000777007007816 */ /* 0x040fe400000000ff */
[----:B----4-:R-:W-:Y:S02]  /*118780*/  PRMT R2, R7, 0x7771, RZ ;  /* 0x0000777107027816 */ /* 0x010fe400000000ff */
[----:B------:R-:W-:Y:S01]  /*118790*/  ISETP.LT.AND P1, PT, R59, UR9, !P1 ;  /* 0x000000093b007c0c */ /* 0x000fe2000cf21270 */
[----:B------:R-:W4:Y:S04]  /*1187a0*/  LDL.LU.64 R8, [R1+0x1038] ;  /* 0x0010380001087983 */ /* 0x000f280000300a00 */
[----:B------:R0:W-:Y:S04]  /*1187b0*/  @P4 STG.E.U8 desc[UR4][R32.64], R0 ;  /* 0x0000000020004986 */ /* 0x0001e8000c101104 */
[----:B------:R-:W4:Y:S01]  /*1187c0*/  LDL.LU.64 R28, [R1+0x1030] ;  /* 0x00103000011c7983 */ /* 0x000f220000300a00 */
[----:B------:R-:W-:Y:S01]  /*1187d0*/  ISETP.GE.AND P3, PT, R4, UR8, PT ;  /* 0x0000000804007c0c */ /* 0x000fe2000bf66270 */
[----:B------:R-:W1:Y:S01]  /*1187e0*/  LDCU UR9, c[0x0][0x398] ;  /* 0x00007300ff0977ac */ /* 0x000e620008000800 */
[----:B0-----:R-:W-:Y:S01]  /*1187f0*/  PRMT R0, R7, 0x7772, RZ ;  /* 0x0000777207007816 */ /* 0x001fe200000000ff */
[----:B------:R0:W-:Y:S01]  /*118800*/  @P5 STG.E.U8 desc[UR4][R46.64], R2 ;  /* 0x000000022e005986 */ /* 0x0001e2000c101104 */
[----:B------:R-:W-:-:S02]  /*118810*/  ISETP.LT.AND P5, PT, R43, UR10, !P2 ;  /* 0x0000000a2b007c0c */ /* 0x000fc4000d7a1270 */
[----:B------:R-:W-:Y:S01]  /*118820*/  ISETP.LT.AND P4, PT, R51, UR11, !P2 ;  /* 0x0000000b33007c0c */ /* 0x000fe2000d781270 */
[----:B------:R-:W1:Y:S01]  /*118830*/  LDCU UR8, c[0x0][0x398] ;  /* 0x00007300ff0877ac */ /* 0x000e620008000800 */
[----:B------:R-:W1:Y:S01]  /*118840*/  LDCU UR10, c[0x0][0x398] ;  /* 0x00007300ff0a77ac */ /* 0x000e620008000800 */
[----:B------:R-:W1:Y:S01]  /*118850*/  LDCU UR11, c[0x0][0x398] ;  /* 0x00007300ff0b77ac */ /* 0x000e620008000800 */
[----:B0-----:R-:W4:Y:S04]  /*118860*/  LDL.LU R46, [R1+0x7c4] ;  /* 0x0007c400012e7983 */ /* 0x001f280000300800 */
[----:B------:R-:W4:Y:S01]  /*118870*/  LDL.LU.64 R12, [R1+0x1028] ;  /* 0x00102800010c7983 */ /* 0x000f220000300a00 */
[----:B------:R-:W-:-:S03]  /*118880*/  PRMT R2, R7, 0x7773, RZ ;  /* 0x0000777307027816 */ /* 0x000fc600000000ff */
[----:B------:R-:W4:Y:S04]  /*118890*/  LDL.LU.64 R32, [R1+0x1020] ;  /* 0x0010200001207983 */ /* 0x000f280000300a00 */
[----:B--2---:R0:W-:Y:S04]  /*1188a0*/  @P0 STG.E.U8 desc[UR4][R20.64], R0 ;  /* 0x0000000014000986 */ /* 0x0041e8000c101104 */
[----:B------:R-:W-:Y:S01]  /*1188b0*/  @P1 STG.E.U8 desc[UR4][R36.64], R2 ;  /* 0x0000000224001986 */ /* 0x000fe2000c101104 */
[----:B0-----:R-:W-:-:S05]  /*1188c0*/  PRMT R0, R6, 0x7770, RZ ;  /* 0x0000777006007816 */ /* 0x001fca00000000ff */
[----:B------:R0:W-:Y:S04]  /*1188d0*/  @P5 STG.E.U8 desc[UR4][R60.64], R0 ;  /* 0x000000003c005986 */ /* 0x0001e8000c101104 */
[----:B0-----:R-:W2:Y:S04]  /*1188e0*/  LDL.LU.64 R60, [R1+0x1018] ;  /* 0x00101800013c7983 */ /* 0x001ea80000300a00 */
[----:B------:R-:W2:Y:S01]  /*1188f0*/  LDL.LU.64 R20, [R1+0x1010] ;  /* 0x0010100001147983 */ /* 0x000ea20000300a00 */
[----:B------:R-:W-:-:S03]  /*118900*/  PRMT R2, R6, 0x7771, RZ ;  /* 0x0000777106027816 */ /* 0x000fc600000000ff */
[----:B------:R-:W2:Y:S01]  /*118910*/  LDL.LU R7, [R1+0x764] ;  /* 0x0007640001077983 */ /* 0x000ea20000300800 */
[----:B------:R-:W-:-:S03]  /*118920*/  ISETP.LT.AND P1, PT, R48, UR13, !P2 ;  /* 0x0000000d30007c0c */ /* 0x000fc6000d721270 */
[----:B------:R-:W2:Y:S01]  /*118930*/  LDL.LU.64 R36, [R1+0x1008] ;  /* 0x0010080001247983 */ /* 0x000ea20000300a00 */
[----:B------:R-:W-:Y:S02]  /*118940*/  ISETP.LT.AND P0, PT, R50, UR12, !P2 ;  /* 0x0000000c32007c0c */ /* 0x000fe4000d701270 */
[----:B------:R-:W-:Y:S02]  /*118950*/  ISETP.LT.AND P5, PT, R40, UR14, !P2 ;  /* 0x0000000e28007c0c */ /* 0x000fe4000d7a1270 */
[----:B------:R-:W-:Y:S01]  /*118960*/  PRMT R0, R6, 0x7772, RZ ;  /* 0x0000777206007816 */ /* 0x000fe200000000ff */
[----:B------:R-:W0:Y:S01]  /*118970*/  LDCU UR12, c[0x0][0x398] ;  /* 0x00007300ff0c77ac */ /* 0x000e220008000800 */
[----:B------:R-:W0:Y:S01]  /*118980*/  LDCU UR13, c[0x0][0x398] ;  /* 0x00007300ff0d77ac */ /* 0x000e220008000800 */
[----:B---3--:R3:W-:Y:S01]  /*118990*/  @P4 STG.E.U8 desc[UR4][R54.64], R2 ;  /* 0x0000000236004986 */ /* 0x0087e2000c101104 */
[----:B------:R-:W-:Y:S01]  /*1189a0*/  ISETP.LT.AND P4, PT, R42, UR15, !P2 ;  /* 0x0000000f2a007c0c */ /* 0x000fe2000d781270 */
[----:B------:R-:W0:Y:S01]  /*1189b0*/  LDCU UR14, c[0x0][0x398] ;  /* 0x00007300ff0e77ac */ /* 0x000e220008000800 */
[----:B------:R-:W0:Y:S01]  /*1189c0*/  LDCU UR15, c[0x0][0x398] ;  /* 0x00007300ff0f77ac */ /* 0x000e220008000800 */
[----:B---3--:R-:W3:Y:S01]  /*1189d0*/  LDL.LU.64 R54, [R1+0x1000] ;  /* 0x0010000001367983 */ /* 0x008ee20000300a00 */
[----:B------:R-:W-:-:S03]  /*1189e0*/  PRMT R2, R6, 0x7773, RZ ;  /* 0x0000777306027816 */ /* 0x000fc600000000ff */
[----:B----4-:R4:W-:Y:S01]  /*1189f0*/  @P1 STG.E.U8 desc[UR4][R8.64], R0 ;  /* 0x0000000008001986 */ /* 0x0109e2000c101104 */
[----:B------:R-:W-:Y:S01]  /*118a00*/  ISETP.LT.AND P1, PT, R16, UR6, !P2 ;  /* 0x0000000610007c0c */ /* 0x000fe2000d721270 */
[----:B------:R-:W0:Y:S02]  /*118a10*/  LDCU UR6, c[0x0][0x398] ;  /* 0x00007300ff0677ac */ /* 0x000e240008000800 */
[----:B------:R0:W-:Y:S01]  /*118a20*/  @P0 STG.E.U8 desc[UR4][R28.64], R2 ;  /* 0x000000021c000986 */ /* 0x0001e2000c101104 */
[C---:B----4-:R-:W-:Y:S02]  /*118a30*/  PRMT R0, R46.reuse, 0x7770, RZ ;  /* 0x000077702e007816 */ /* 0x050fe400000000ff */
[C---:B0-----:R-:W-:Y:S01]  /*118a40*/  PRMT R2, R46.reuse, 0x7771, RZ ;  /* 0x000077712e027816 */ /* 0x041fe200000000ff */
[----:B------:R-:W4:Y:S04]  /*118a50*/  LDL.LU.64 R28, [R1+0xff8] ;  /* 0x000ff800011c7983 */ /* 0x000f280000300a00 */
[----:B------:R0:W-:Y:S04]  /*118a60*/  @P5 STG.E.U8 desc[UR4][R12.64], R0 ;  /* 0x000000000c005986 */ /* 0x0001e8000c101104 */
[----:B------:R1:W-:Y:S04]  /*118a70*/  @P4 STG.E.U8 desc[UR4][R32.64], R2 ;  /* 0x0000000220004986 */ /* 0x0003e8000c101104 */
[----:B------:R-:W4:Y:S01]  /*118a80*/  LDL.LU R4, [R1+0x531c] ;  /* 0x00531c0001047983 */ /* 0x000f220000300800 */
[----:B0-----:R-:W-:-:S03]  /*118a90*/  PRMT R0, R46, 0x7772, RZ ;  /* 0x000077722e007816 */ /* 0x001fc600000000ff */
[----:B-1----:R-:W4:Y:S04]  /*118aa0*/  LDL.LU.64 R32, [R1+0xff0] ;  /* 0x000ff00001207983 */ /* 0x002f280000300a00 */
[----:B------:R-:W4:Y:S01]  /*118ab0*/  LDL.LU R6, [R1+0x7b4] ;  /* 0x0007b40001067983 */ /* 0x000f220000300800 */
[----:B------:R-:W-:-:S03]  /*118ac0*/  PRMT R2, R46, 0x7773, RZ ;  /* 0x000077732e027816 */ /* 0x000fc600000000ff */
[----:B------:R-:W4:Y:S04]  /*118ad0*/  LDL.LU.64 R46, [R1+0xfe8] ;  /* 0x000fe800012e7983 */ /* 0x000f280000300a00 */
[----:B--2---:R0:W-:Y:S04]  /*118ae0*/  @P1 STG.E.U8 desc[UR4][R60.64], R0 ;  /* 0x000000003c001986 */ /* 0x0041e8000c101104 */
[----:B0-----:R-:W2:Y:S01]  /*118af0*/  LDL.LU.64 R60, [R1+0xfe0] ;  /* 0x000fe000013c7983 */ /* 0x001ea20000300a00 */
[----:B------:R-:W-:Y:S02]  /*118b00*/  ISETP.LT.AND P0, PT, R24, UR16, !P2 ;  /* 0x0000001018007c0c */ /* 0x000fe4000d701270 */
[----:B------:R-:W-:-:S02]  /*118b10*/  ISETP.LT.AND P5, PT, R56, UR17, !P2 ;  /* 0x0000001138007c0c */ /* 0x000fc4000d7a1270 */
[----:B------:R-:W-:Y:S02]  /*118b20*/  ISETP.LT.AND P4, PT, R53, UR19, !P2 ;  /* 0x0000001335007c0c */ /* 0x000fe4000d781270 */
[C---:B------:R-:W-:Y:S01]  /*118b30*/  PRMT R0, R7.reuse, 0x7770, RZ ;  /* 0x0000777007007816 */ /* 0x040fe200000000ff */
[----:B------:R-:W2:Y:S01]  /*118b40*/  LDL.LU.64 R8, [R1+0xfd8] ;  /* 0x000fd80001087983 */ /* 0x000ea20000300a00 */
[----:B------:R-:W-:Y:S01]  /*118b50*/  ISETP.LT.AND P1, PT, R52, UR18, !P2 ;  /* 0x0000001234007c0c */ /* 0x000fe2000d721270 */
[----:B------:R-:W0:Y:S01]  /*118b60*/  LDCU UR16, c[0x0][0x398] ;  /* 0x00007300ff1077ac */ /* 0x000e220008000800 */
[----:B------:R-:W1:Y:S01]  /*118b70*/  LDCU UR17, c[0x0][0x398] ;  /* 0x00007300ff1177ac */ /* 0x000e620008000800 */
[----:B------:R-:W0:Y:S01]  /*118b80*/  LDCU UR18, c[0x0][0x398] ;  /* 0x00007300ff1277ac */ /* 0x000e220008000800 */
[----:B------:R-:W0:Y:S01]  /*118b90*/  LDCU UR19, c[0x0][0x398] ;  /* 0x00007300ff1377ac */ /* 0x000e220008000800 */
[----:B------:R3:W-:Y:S04]  /*118ba0*/  @P0 STG.E.U8 desc[UR4][R20.64], R2 ;  /* 0x0000000214000986 */ /* 0x0007e8000c101104 */
[----:B------:R-:W-:Y:S01]  /*118bb0*/  @P5 STG.E.U8 desc[UR4][R36.64], R0 ;  /* 0x0000000024005986 */ /* 0x000fe2000c101104 */
[----:B---3--:R-:W-:-:S05]  /*118bc0*/  PRMT R2, R7, 0x7771, RZ ;  /* 0x0000777107027816 */ /* 0x008fca00000000ff */
[----:B------:R3:W-:Y:S01]  /*118bd0*/  @P4 STG.E.U8 desc[UR4][R54.64], R2 ;  /* 0x0000000236004986 */ /* 0x0007e2000c101104 */
[----:B------:R-:W-:-:S03]  /*118be0*/  ISETP.LT.AND P0, PT, R49, UR20, !P2 ;  /* 0x0000001431007c0c */ /* 0x000fc6000d701270 */
[----:B---3--:R-:W3:Y:S04]  /*118bf0*/  LDL.LU.64 R54, [R1+0xfd0] ;  /* 0x000fd00001367983 */ /* 0x008ee80000300a00 */
[----:B------:R-:W3:Y:S04]  /*118c00*/  LDL.LU R36, [R1+0x7a4] ;  /* 0x0007a40001247983 */ /* 0x000ee80000300800 */
[----:B------:R-:W3:Y:S01]  /*118c10*/  LDL.LU.64 R12, [R1+0xfc8] ;  /* 0x000fc800010c7983 */ /* 0x000ee20000300a00 */
[----:B------:R-:W-:-:S03]  /*118c20*/  ISETP.LT.AND P4, PT, R45, UR21, !P2 ;  /* 0x000000152d007c0c */ /* 0x000fc6000d781270 */
[----:B------:R-:W3:Y:S01]  /*118c30*/  LDL.LU.64 R20, [R1+0xfc0] ;  /* 0x000fc00001147983 */ /* 0x000ee20000300a00 */
[C---:B------:R-:W-:Y:S02]  /*118c40*/  PRMT R0, R7.reuse, 0x7772, RZ ;  /* 0x0000777207007816 */ /* 0x040fe400000000ff */
[----:B------:R-:W-:Y:S02]  /*118c50*/  ISETP.LT.AND P5, PT, R44, UR22, !P2 ;  /* 0x000000162c007c0c */ /* 0x000fe4000d7a1270 */
[----:B------:R-:W-:Y:S01]  /*118c60*/  PRMT R2, R7, 0x7773, RZ ;  /* 0x0000777307027816 */ /* 0x000fe200000000ff */
[----:B------:R-:W0:Y:S01]  /*118c70*/  LDCU UR20, c[0x0][0x398] ;  /* 0x00007300ff1477ac */ /* 0x000e220008000800 */
[----:B------:R-:W0:Y:S01]  /*118c80*/  LDCU UR21, c[0x0][0x398] ;  /* 0x00007300ff1577ac */ /* 0x000e220008000800 */
[----:B----4-:R4:W-:Y:S04]  /*118c90*/  @P1 STG.E.U8 desc[UR4][R28.64], R0 ;  /* 0x000000001c001986 */ /* 0x0109e8000c101104 */
[----:B------:R0:W-:Y:S01]  /*118ca0*/  @P0 STG.E.U8 desc[UR4][R32.64], R2 ;  /* 0x0000000220000986 */ /* 0x0001e2000c101104 */
[----:B------:R-:W1:Y:S03]  /*118cb0*/  LDCU UR22, c[0x0][0x398] ;  /* 0x00007300ff1677ac */ /* 0x000e660008000800 */
[----:B----4-:R-:W4:Y:S01]  /*118cc0*/  LDL.LU.64 R28, [R1+0xfb0] ;  /* 0x000fb000011c7983 */ /* 0x010f220000300a00 */
[----:B------:R-:W-:-:S03]  /*118cd0*/  PRMT R0, R6, 0x7770, RZ ;  /* 0x0000777006007816 */ /* 0x000fc600000000ff */
[----:B0-----:R-:W4:Y:S01]  /*118ce0*/  LDL.LU.64 R32, [R1+0xef8] ;  /* 0x000ef80001207983 */ /* 0x001f220000300a00 */
[----:B------:R-:W-:-:S03]  /*118cf0*/  PRMT R2, R6, 0x7771, RZ ;  /* 0x0000777106027816 */ /* 0x000fc600000000ff */
[----:B------:R-:W4:Y:S04]  /*118d00*/  LDL.LU R7, [R1+0x794] ;  /* 0x0007940001077983 */ /* 0x000f280000300800 */
[----:B------:R0:W-:Y:S04]  /*118d10*/  @P4 STG.E.U8 desc[UR4][R46.64], R0 ;  /* 0x000000002e004986 */ /* 0x0001e8000c101104 */
[----:B0-----:R-:W4:Y:S04]  /*118d20*/  LDL.LU.64 R46, [R1+0xfb8] ;  /* 0x000fb800012e7983 */ /* 0x001f280000300a00 */
[----:B--2---:R0:W-:Y:S04]  /*118d30*/  @P5 STG.E.U8 desc[UR4][R60.64], R2 ;  /* 0x000000023c005986 */ /* 0x0041e8000c101104 */
[----:B0-----:R-:W2:Y:S01]  /*118d40*/  LDL.LU.64 R60, [R1+0xfa0] ;  /* 0x000fa000013c7983 */ /* 0x001ea20000300a00 */
[----:B------:R-:W-:-:S02]  /*118d50*/  ISETP.LT.AND P0, PT, R41, UR23, !P2 ;  /* 0x0000001729007c0c */ /* 0x000fc4000d701270 */
[----:B------:R-:W-:Y:S02]  /*118d60*/  ISETP.LT.AND P2, PT, R59, UR24, !P2 ;  /* 0x000000183b007c0c */ /* 0x000fe4000d741270 */
[----:B------:R-:W-:Y:S02]  /*118d70*/  ISETP.LT.AND P5, PT, R43, UR25, !P6 ;  /* 0x000000192b007c0c */ /* 0x000fe4000f7a1270 */
[C---:B------:R-:W-:Y:S02]  /*118d80*/  PRMT R0, R6.reuse, 0x7772, RZ ;  /* 0x0000777206007816 */ /* 0x040fe400000000ff */
[----:B------:R-:W-:Y:S02]  /*118d90*/  PRMT R2, R6, 0x7773, RZ ;  /* 0x0000777306027816 */ /* 0x000fe400000000ff */
[----:B------:R-:W-:Y:S02]  /*118da0*/  ISETP.LT.AND P4, PT, R51, UR26, !P6 ;  /* 0x0000001a33007c0c */ /* 0x000fe4000f781270 */
[----:B------:R-:W-:Y:S01]  /*118db0*/  ISETP.GE.AND P1, PT, R4, UR33, PT ;  /* 0x0000002104007c0c */ /* 0x000fe2000bf26270 */
[----:B------:R-:W0:Y:S01]  /*118dc0*/  LDCU UR23, c[0x0][0x398] ;  /* 0x00007300ff1777ac */ /* 0x000e220008000800 */
[----:B------:R-:W0:Y:S01]  /*118dd0*/  LDCU UR24, c[0x0][0x398] ;  /* 0x00007300ff1877ac */ /* 0x000e220008000800 */
[----:B------:R-:W0:Y:S01]  /*118de0*/  LDCU UR25, c[0x0][0x398] ;  /* 0x00007300ff1977ac */ /* 0x000e220008000800 */
[----:B------:R-:W0:Y:S01]  /*118df0*/  LDCU UR26, c[0x0][0x398] ;  /* 0x00007300ff1a77ac */ /* 0x000e220008000800 */
[----:B------:R-:W0:Y:S01]  /*118e00*/  LDCU UR33, c[0x0][0x398] ;  /* 0x00007300ff2177ac */ /* 0x000e220008000800 */
[----:B------:R1:W-:Y:S01]  /*118e10*/  @P0 STG.E.U8 desc[UR4][R8.64], R0 ;  /* 0x0000000008000986 */ /* 0x0003e2000c101104 */
[----:B------:R-:W-:Y:S01]  /*118e20*/  ISETP.LT.AND P0, PT, R50, UR28, !P6 ;  /* 0x0000001c32007c0c */ /* 0x000fe2000f701270 */
[----:B------:R-:W0:Y:S02]  /*118e30*/  LDCU UR28, c[0x0][0x398] ;  /* 0x00007300ff1c77ac */ /* 0x000e240008000800 */
[----:B---3--:R3:W-:Y:S01]  /*118e40*/  @P2 STG.E.U8 desc[UR4][R54.64], R2 ;  /* 0x0000000236002986 */ /* 0x0087e2000c101104 */
[----:B-1----:R-:W-:-:S02]  /*118e50*/  PRMT R0, R36, 0x7770, RZ ;  /* 0x0000777024007816 */ /* 0x002fc400000000ff */
[----:B------:R-:W-:Y:S01]  /*118e60*/  ISETP.LT.AND P2, PT, R48, UR27, !P6 ;  /* 0x0000001b30007c0c */ /* 0x000fe2000f741270 */
[----:B------:R-:W1:Y:S02]  /*118e70*/  LDCU UR27, c[0x0][0x398] ;  /* 0x00007300ff1b77ac */ /* 0x000e640008000800 */
[----:B------:R0:W-:Y:S04]  /*118e80*/  @P5 STG.E.U8 desc[UR4][R12.64], R0 ;  /* 0x000000000c005986 */ /* 0x0001e8000c101104 */
[----:B---3--:R-:W3:Y:S01]  /*118e90*/  LDL.LU.64 R54, [R1+0xfa8] ;  /* 0x000fa80001367983 */ /* 0x008ee20000300a00 */
[----:B------:R-:W-:-:S03]  /*118ea0*/  PRMT R2, R36, 0x7771, RZ ;  /* 0x0000777124027816 */ /* 0x000fc600000000ff */
[----:B0-----:R-:W3:Y:S04]  /*118eb0*/  LDL.LU.64 R12, [R1+0xf90] ;  /* 0x000f9000010c7983 */ /* 0x001ee80000300a00 */
[----:B------:R-:W3:Y:S04]  /*118ec0*/  LDL.LU R6, [R1+0x754] ;  /* 0x0007540001067983 */ /* 0x000ee80000300800 */
[----:B------:R0:W-:Y:S01]  /*118ed0*/  @P4 STG.E.U8 desc[UR4][R20.64], R2 ;  /* 0x0000000214004986 */ /* 0x0001e2000c101104 */
[----:B------:R-:W-:Y:S02]  /*118ee0*/  PRMT R0, R36, 0x7772, RZ ;  /* 0x0000777224007816 */ /* 0x000fe400000000ff */
[----:B------:R-:W-:-:S02]  /*118ef0*/  ISETP.LT.AND P5, PT, R40, UR29, !P6 ;  /* 0x0000001d28007c0c */ /* 0x000fc4000f7a1270 */
[----:B------:R-:W-:Y:S01]  /*118f00*/  ISETP.LT.AND P4, PT, R42, UR31, !P6 ;  /* 0x0000001f2a007c0c */ /* 0x000fe2000f781270 */
[----:B------:R-:W1:Y:S01]  /*118f10*/  LDCU UR29, c[0x0][0x398] ;  /* 0x00007300ff1d77ac */ /* 0x000e620008000800 */
[----:B------:R-:W1:Y:S01]  /*118f20*/  LDCU UR31, c[0x0][0x398] ;  /* 0x00007300ff1f77ac */ /* 0x000e620008000800 */
[----:B0-----:R-:W-:Y:S01]  /*118f30*/  PRMT R2, R36, 0x7773, RZ ;  /* 0x0000777324027816 */ /* 0x001fe200000000ff */
[----:B------:R-:W3:Y:S04]  /*118f40*/  LDL.LU.64 R20, [R1+0xf98] ;  /* 0x000f980001147983 */ /* 0x000ee80000300a00 */
[----:B------:R-:W3:Y:S04]  /*118f50*/  LDL.LU.64 R36, [R1+0xf88] ;  /* 0x000f880001247983 */ /* 0x000ee80000300a00 */
[----:B----4-:R0:W-:Y:S04]  /*118f60*/  @P2 STG.E.U8 desc[UR4][R28.64], R0 ;  /* 0x000000001c002986 */ /* 0x0101e8000c101104 */
[----:B------:R4:W-:Y:S01]  /*118f70*/  @P0 STG.E.U8 desc[UR4][R32.64], R2 ;  /* 0x0000000220000986 */ /* 0x0009e2000c101104 */
[----:B0-----:R-:W-:-:S03]  /*118f80*/  PRMT R0, R7, 0x7770, RZ ;  /* 0x0000777007007816 */ /* 0x001fc600000000ff */
[----:B------:R-:W3:Y:S01]  /*118f90*/  LDL.LU.64 R28, [R1+0xf80] ;  /* 0x000f8000011c7983 */ /* 0x000ee20000300a00 */
[----:B----4-:R-:W-:-:S03]  /*118fa0*/  PRMT R2, R7, 0x7771, RZ ;  /* 0x0000777107027816 */ /* 0x010fc600000000ff */
[----:B------:R-:W4:Y:S04]  /*118fb0*/  LDL.LU R4, [R1+0x5320] ;  /* 0x0053200001047983 */ /* 0x000f280000300800 */
[----:B------:R-:W-:Y:S04]  /*118fc0*/  @P5 STG.E.U8 desc[UR4][R46.64], R0 ;  /* 0x000000002e005986 */ /* 0x000fe8000c101104 */
[----:B--2---:R0:W-:Y:S04]  /*118fd0*/  @P4 STG.E.U8 desc[UR4][R60.64], R2 ;  /* 0x000000023c004986 */ /* 0x0041e8000c101104 */
[----:B0-----:R-:W2:Y:S01]  /*118fe0*/  LDL.LU.64 R60, [R1+0xf78] ;  /* 0x000f7800013c7983 */ /* 0x001ea20000300a00 */
[----:B------:R-:W-:-:S02]  /*118ff0*/  ISETP.LT.AND P2, PT, R16, UR40, !P6 ;  /* 0x0000002810007c0c */ /* 0x000fc4000f741270 */
[----:B------:R-:W-:Y:S01]  /*119000*/  ISETP.LT.AND P0, PT, R24, UR42, !P6 ;  /* 0x0000002a18007c0c */ /* 0x000fe2000f701270 */
[----:B------:R-:W4:Y:S01]  /*119010*/  LDL.LU R46, [R1+0x744] ;  /* 0x00074400012e7983 */ /* 0x000f220000300800 */
[----:B------:R-:W-:Y:S02]  /*119020*/  PRMT R0, R7, 0x7772, RZ ;  /* 0x0000777207007816 */ /* 0x000fe400000000ff */
[----:B------:R-:W-:Y:S02]  /*119030*/  ISETP.LT.AND P5, PT, R56, UR7, !P6 ;  /* 0x0000000738007c0c */ /* 0x000fe4000f7a1270 */
[----:B------:R-:W-:Y:S01]  /*119040*/  ISETP.LT.AND P4, PT, R53, UR44, !P6 ;  /* 0x0000002c35007c0c */ /* 0x000fe2000f781270 */
[----:B------:R-:W4:Y:S01]  /*119050*/  LDL.LU.64 R32, [R1+0xf70] ;  /* 0x000f700001207983 */ /* 0x000f220000300a00 */
[----:B------:R-:W-:Y:S01]  /*119060*/  PRMT R2, R7, 0x7773, RZ ;  /* 0x0000777307027816 */ /* 0x000fe200000000ff */
[----:B------:R-:W0:Y:S02]  /*119070*/  LDCU UR7, c[0x0][0x398] ;  /* 0x00007300ff0777ac */ /* 0x000e240008000800 */
[----:B---3--:R3:W-:Y:S01]  /*119080*/  @P2 STG.E.U8 desc[UR4][R54.64], R0 ;  /* 0x0000000036002986 */ /* 0x0087e2000c101104 */
[----:B------:R-:W-:-:S03]  /*119090*/  ISETP.LT.AND P2, PT, R52, UR46, !P6 ;  /* 0x0000002e34007c0c */ /* 0x000fc6000f741270 */
[----:B------:R0:W-:Y:S04]  /*1190a0*/  @P0 STG.E.U8 desc[UR4][R12.64], R2 ;  /* 0x000000020c000986 */ /* 0x0001e8000c101104 */
[----:B---3--:R-:W3:Y:S01]  /*1190b0*/  LDL.LU.64 R54, [R1+0xf68] ;  /* 0x000f680001367983 */ /* 0x008ee20000300a00 */
[C---:B------:R-:W-:Y:S02]  /*1190c0*/  PRMT R0, R6.reuse, 0x7770, RZ ;  /* 0x0000777006007816 */ /* 0x040fe400000000ff */
[----:B0-----:R-:W-:Y:S01]  /*1190d0*/  PRMT R2, R6, 0x7771, RZ ;  /* 0x0000777106027816 */ /* 0x001fe200000000ff */
[----:B------:R-:W3:Y:S04]  /*1190e0*/  LDL.LU.64 R12, [R1+0xf60] ;  /* 0x000f6000010c7983 */ /* 0x000ee80000300a00 */
[----:B------:R-:W-:Y:S04]  /*1190f0*/  @P5 STG.E.U8 desc[UR4][R20.64], R0 ;  /* 0x0000000014005986 */ /* 0x000fe8000c101104 */
[----:B------:R0:W-:Y:S01]  /*119100*/  @P4 STG.E.U8 desc[UR4][R36.64], R2 ;  /* 0x0000000224004986 */ /* 0x0001e2000c101104 */
[----:B------:R-:W-:-:S03]  /*119110*/  ISETP.LT.AND P0, PT, R49, UR48, !P6 ;  /* 0x0000003031007c0c */ /* 0x000fc6000f701270 */
[----:B0-----:R-:W3:Y:S04]  /*119120*/  LDL.LU.64 R36, [R1+0xf58] ;  /* 0x000f580001247983 */ /* 0x001ee80000300a00 */
[----:B------:R-:W3:Y:S01]  /*119130*/  LDL.LU R7, [R1+0x7d8] ;  /* 0x0007d80001077983 */ /* 0x000ee20000300800 */
[----:B------:R-:W-:-:S03]  /*119140*/  PRMT R0, R6, 0x7772, RZ ;  /* 0x0000777206007816 */ /* 0x000fc600000000ff */
[----:B------:R-:W3:Y:S01]  /*119150*/  LDL.LU.64 R20, [R1+0xf50] ;  /* 0x000f500001147983 */ /* 0x000ee20000300a00 */
[----:B------:R-:W-:-:S03]  /*119160*/  PRMT R2, R6, 0x7773, RZ ;  /* 0x0000777306027816 */ /* 0x000fc600000000ff */
[----:B------:R0:W-:Y:S04]  /*119170*/  @P2 STG.E.U8 desc[UR4][R28.64], R0 ;  /* 0x000000001c002986 */ /* 0x0001e8000c101104 */
[----:B0-----:R-:W3:Y:S04]  /*119180*/  LDL.LU.64 R28, [R1+0xf48] ;  /* 0x000f4800011c7983 */ /* 0x001ee80000300a00 */
[----:B--2---:R0:W-:Y:S04]  /*119190*/  @P0 STG.E.U8 desc[UR4][R60.64], R2 ;  /* 0x000000023c000986 */ /* 0x0041e8000c101104 */
[----:B0-----:R-:W2:Y:S01]  /*1191a0*/  LDL.LU.64 R60, [R1+0xf40] ;  /* 0x000f4000013c7983 */ /* 0x001ea20000300a00 */
[----:B------:R-:W-:-:S02]  /*1191b0*/  ISETP.LT.AND P4, PT, R45, UR50, !P6 ;  /* 0x000000322d007c0c */ /* 0x000fc4000f781270 */
[----:B------:R-:W-:Y:S02]  /*1191c0*/  ISETP.LT.AND P5, PT, R44, UR52, !P6 ;  /* 0x000000342c007c0c */ /* 0x000fe4000f7a1270 */
[C---:B----4-:R-:W-:Y:S02]  /*1191d0*/  PRMT R0, R46.reuse, 0x7770, RZ ;  /* 0x000077702e007816 */ /* 0x050fe400000000ff */
[----:B------:R-:W-:Y:S02]  /*1191e0*/  PRMT R2, R46, 0x7771, RZ ;  /* 0x000077712e027816 */ /* 0x000fe400000000ff */
[----:B------:R-:W-:Y:S02]  /*1191f0*/  ISETP.LT.AND P0, PT, R41, UR54, !P6 ;  /* 0x0000003629007c0c */ /* 0x000fe4000f701270 */
[----:B------:R-:W-:-:S03]  /*119200*/  ISETP.LT.AND P6, PT, R59, UR55, !P6 ;  /* 0x000000373b007c0c */ /* 0x000fc6000f7c1270 */
[----:B------:R0:W-:Y:S01]  /*119210*/  @P4 STG.E.U8 desc[UR4][R32.64], R0 ;  /* 0x0000000020004986 */ /* 0x0001e2000c101104 */
[----:B------:R-:W-:-:S03]  /*119220*/  ISETP.LT.AND P4, PT, R51, UR57, !P3 ;  /* 0x0000003933007c0c */ /* 0x000fc6000df81270 */
[----:B---3--:R3:W-:Y:S01]  /*119230*/  @P5 STG.E.U8 desc[UR4][R54.64], R2 ;  /* 0x0000000236005986 */ /* 0x0087e2000c101104 */
[C---:B0-----:R-:W-:Y:S02]  /*119240*/  PRMT R0, R46.reuse, 0x7772, RZ ;  /* 0x000077722e007816 */ /* 0x041fe400000000ff */
[----:B------:R-:W-:Y:S01]  /*119250*/  ISETP.LT.AND P5, PT, R43, UR56, !P3 ;  /* 0x000000382b007c0c */ /* 0x000fe2000dfa1270 */
[----:B---3--:R-:W3:Y:S04]  /*119260*/  LDL.LU.64 R54, [R1+0xf38] ;  /* 0x000f380001367983 */ /* 0x008ee80000300a00 */
[----:B------:R-:W4:Y:S01]  /*119270*/  LDL.LU R6, [R1+0x7c8] ;  /* 0x0007c80001067983 */ /* 0x000f220000300800 */
[----:B------:R-:W-:-:S03]  /*119280*/  PRMT R2, R46, 0x7773, RZ ;  /* 0x000077732e027816 */ /* 0x000fc600000000ff */
[----:B------:R-:W4:Y:S04]  /*119290*/  LDL.LU.64 R32, [R1+0xf30] ;  /* 0x000f300001207983 */ /* 0x000f280000300a00 */
[----:B------:R-:W4:Y:S04]  /*1192a0*/  LDL.LU.64 R46, [R1+0xf28] ;  /* 0x000f2800012e7983 */ /* 0x000f280000300a00 */
[----:B------:R0:W-:Y:S04]  /*1192b0*/  @P0 STG.E.U8 desc[UR4][R12.64], R0 ;  /* 0x000000000c000986 */ /* 0x0001e8000c101104 */
[----:B------:R1:W-:Y:S01]  /*1192c0*/  @P6 STG.E.U8 desc[UR4][R36.64], R2 ;  /* 0x0000000224006986 */ /* 0x0003e2000c101104 */
[----:B------:R-:W-:-:S02]  /*1192d0*/  ISETP.LT.AND P6, PT, R48, UR32, !P3 ;  /* 0x0000002030007c0c */ /* 0x000fc4000dfc1270 */
[C---:B0-----:R-:W-:Y:S02]  /*1192e0*/  PRMT R0, R7.reuse, 0x7770, RZ ;  /* 0x0000777007007816 */ /* 0x041fe400000000ff */
[----:B------:R-:W-:Y:S02]  /*1192f0*/  ISETP.LT.AND P0, PT, R50, UR34, !P3 ;  /* 0x0000002232007c0c */ /* 0x000fe4000df01270 */
[----:B------:R-:W-:Y:S01]  /*119300*/  ISETP.GE.AND P2, PT, R4, UR35, PT ;  /* 0x0000002304007c0c */ /* 0x000fe2000bf46270 */
[----:B------:R-:W0:Y:S01]  /*119310*/  LDCU UR35, c[0x0][0x398] ;  /* 0x00007300ff2377ac */ /* 0x000e220008000800 */
[----:B-1----:R-:W4:Y:S01]  /*119320*/  LDL.LU.64 R36, [R1+0xf20] ;  /* 0x000f200001247983 */ /* 0x002f220000300a00 */
[----:B------:R-:W-:-:S03]  /*119330*/  PRMT R2, R7, 0x7771, RZ ;  /* 0x0000777107027816 */ /* 0x000fc600000000ff */
[----:B------:R1:W-:Y:S04]  /*119340*/  @P5 STG.E.U8 desc[UR4][R20.64], R0 ;  /* 0x0000000014005986 */ /* 0x0003e8000c101104 */
[----:B------:R-:W4:Y:S01]  /*119350*/  LDL.LU.64 R12, [R1+0xf18] ;  /* 0x000f1800010c7983 */ /* 0x000f220000300a00 */
[----:B------:R-:W0:Y:S01]  /*119360*/  LDCU UR32, c[0x0][0x398] ;  /* 0x00007300ff2077ac */ /* 0x000e220008000800 */
[----:B------:R-:W0:Y:S02]  /*119370*/  LDCU UR34, c[0x0][0x398] ;  /* 0x00007300ff2277ac */ /* 0x000e240008000800 */
[----:B------:R0:W-:Y:S01]  /*119380*/  @P4 STG.E.U8 desc[UR4][R28.64], R2 ;  /* 0x000000021c004986 */ /* 0x0001e2000c101104 */
[----:B-1----:R-:W-:-:S03]  /*119390*/  PRMT R0, R7, 0x7772, RZ ;  /* 0x0000777207007816 */ /* 0x002fc600000000ff */
[----:B0-----:R-:W4:Y:S04]  /*1193a0*/  LDL.LU R28, [R1+0x768] ;  /* 0x00076800011c7983 */ /* 0x001f280000300800 */
[----:B------:R-:W4:Y:S04]  /*1193b0*/  LDL.LU.64 R20, [R1+0xf10] ;  /* 0x000f100001147983 */ /* 0x000f280000300a00 */
[----:B--2---:R0:W-:Y:S04]  /*1193c0*/  @P6 STG.E.U8 desc[UR4][R60.64], R0 ;  /* 0x000000003c006986 */ /* 0x0041e8000c101104 */
[----:B0-----:R-:W2:Y:S01]  /*1193d0*/  LDL.LU.64 R60, [R1+0xf00] ;  /* 0x000f0000013c7983 */ /* 0x001ea20000300a00 */
[----:B------:R-:W-:-:S02]  /*1193e0*/  ISETP.LT.AND P5, PT, R40, UR8, !P3 ;  /* 0x0000000828007c0c */ /* 0x000fc4000dfa1270 */
[----:B------:R-:W-:Y:S02]  /*1193f0*/  ISETP.LT.AND P4, PT, R42, UR30, !P3 ;  /* 0x0000001e2a007c0c */ /* 0x000fe4000df81270 */
[----:B------:R-:W-:Y:S02]  /*119400*/  PRMT R2, R7, 0x7773, RZ ;  /* 0x0000777307027816 */ /* 0x000fe400000000ff */
[----:B------:R-:W-:Y:S01]  /*119410*/  ISETP.LT.AND P6, PT, R16, UR9, !P3 ;  /* 0x0000000910007c0c */ /* 0x000fe2000dfc1270 */
[----:B------:R-:W0:Y:S01]  /*119420*/  LDCU UR8, c[0x0][0x398] ;  /* 0x00007300ff0877ac */ /* 0x000e220008000800 */
[----:B------:R-:W1:Y:S01]  /*119430*/  LDCU UR9, c[0x0][0x398] ;  /* 0x00007300ff0977ac */ /* 0x000e620008000800 */
[----:B------:R-:W0:Y:S01]  /*119440*/  LDCU UR30, c[0x0][0x398] ;  /* 0x00007300ff1e77ac */ /* 0x000e220008000800 */
[----:B---3--:R3:W-:Y:S01]  /*119450*/  @P0 STG.E.U8 desc[UR4][R54.64], R2 ;  /* 0x0000000236000986 */ /* 0x0087e2000c101104 */
[----:B----4-:R-:W-:Y:S02]  /*119460*/  PRMT R0, R6, 0x7770, RZ ;  /* 0x0000777006007816 */ /* 0x010fe400000000ff */
[----:B------:R-:W-:Y:S01]  /*119470*/  ISETP.LT.AND P0, PT, R24, UR10, !P3 ;  /* 0x0000000a18007c0c */ /* 0x000fe2000df01270 */
[----:B------:R-:W4:Y:S02]  /*119480*/  LDCU UR10, c[0x0][0x398] ;  /* 0x00007300ff0a77ac */ /* 0x000f240008000800 */
[----:B------:R0:W-:Y:S01]  /*119490*/  @P5 STG.E.U8 desc[UR4][R32.64], R0 ;  /* 0x0000000020005986 */ /* 0x0001e2000c101104 */
[----:B---3--:R-:W-:-:S03]  /*1194a0*/  PRMT R2, R6, 0x7771, RZ ;  /* 0x0000777106027816 */ /* 0x008fc600000000ff */
[----:B------:R-:W3:Y:S04]  /*1194b0*/  LDL.LU.64 R54, [R1+0xf08] ;  /* 0x000f080001367983 */ /* 0x000ee80000300a00 */
[----:B------:R-:W4:Y:S04]  /*1194c0*/  LDL.LU R4, [R1+0x5324] ;  /* 0x0053240001047983 */ /* 0x000f280000300800 */
[----:B------:R1:W-:Y:S01]  /*1194d0*/  @P4 STG.E.U8 desc[UR4][R46.64], R2 ;  /* 0x000000022e004986 */ /* 0x0003e2000c101104 */
[----:B0-----:R-:W-:Y:S02]  /*1194e0*/  PRMT R0, R6, 0x7772, RZ ;  /* 0x0000777206007816 */ /* 0x001fe400000000ff */
[----:B------:R-:W-:-:S02]  /*1194f0*/  ISETP.LT.AND P5, PT, R56, UR11, !P3 ;  /* 0x0000000b38007c0c */ /* 0x000fc4000dfa1270 */
[----:B------:R-:W-:Y:S01]  /*119500*/  ISETP.LT.AND P4, PT, R53, UR12, !P3 ;  /* 0x0000000c35007c0c */ /* 0x000fe2000df81270 */
[----:B------:R-:W0:Y:S01]  /*119510*/  LDCU UR11, c[0x0][0x398] ;  /* 0x00007300ff0b77ac */ /* 0x000e220008000800 */
[----:B------:R-:W0:Y:S01]  /*119520*/  LDCU UR12, c[0x0][0x398] ;  /* 0x00007300ff0c77ac */ /* 0x000e220008000800 */
[----:B------:R0:W-:Y:S04]  /*119530*/  @P6 STG.E.U8 desc[UR4][R36.64], R0 ;  /* 0x0000000024006986 */ /* 0x0001e8000c101104 */
[----:B-1----:R-:W4:Y:S04]  /*119540*/  LDL.LU.64 R46, [R1+0xef0] ;  /* 0x000ef000012e7983 */ /* 0x002f280000300a00 */
[----:B------:R-:W4:Y:S04]  /*119550*/  LDL.LU R7, [R1+0x7b8] ;  /* 0x0007b80001077983 */ /* 0x000f280000300800 */
[----:B------:R-:W4:Y:S01]  /*119560*/  LDL.LU.64 R32, [R1+0xee8] ;  /* 0x000ee80001207983 */ /* 0x000f220000300a00 */
[----:B------:R-:W-:-:S03]  /*119570*/  PRMT R2, R6, 0x7773, RZ ;  /* 0x0000777306027816 */ /* 0x000fc600000000ff */
[----:B0-----:R-:W4:Y:S04]  /*119580*/  LDL.LU.64 R36, [R1+0xed8] ;  /* 0x000ed80001247983 */ /* 0x001f280000300a00 */
[----:B------:R0:W-:Y:S01]  /*119590*/  @P0 STG.E.U8 desc[UR4][R12.64], R2 ;  /* 0x000000020c000986 */ /* 0x0001e2000c101104 */
[C---:B------:R-:W-:Y:S02]  /*1195a0*/  PRMT R0, R28.reuse, 0x7770, RZ ;  /* 0x000077701c007816 */ /* 0x040fe400000000ff */
[----:B0-----:R-:W-:-:S03]  /*1195b0*/  PRMT R2, R28, 0x7771, RZ ;  /* 0x000077711c027816 */ /* 0x001fc600000000ff */
[----:B------:R-:W-:Y:S04]  /*1195c0*/  @P5 STG.E.U8 desc[UR4][R20.64], R0 ;  /* 0x0000000014005986 */ /* 0x000fe8000c101104 */
[----:B------:R-:W4:Y:S04]  /*1195d0*/  LDL.LU.64 R12, [R1+0xee0] ;  /* 0x000ee000010c7983 */ /* 0x000f280000300a00 */
[----:B--2---:R0:W-:Y:S04]  /*1195e0*/  @P4 STG.E.U8 desc[UR4][R60.64], R2 ;  /* 0x000000023c004986 */ /* 0x0041e8000c101104 */
[----:B0-----:R-:W2:Y:S01]  /*1195f0*/  LDL.LU.64 R60, [R1+0xed0] ;  /* 0x000ed000013c7983 */ /* 0x001ea20000300a00 */
[----:B------:R-:W-:-:S02]  /*119600*/  ISETP.LT.AND P6, PT, R52, UR13, !P3 ;  /* 0x0000000d34007c0c */ /* 0x000fc4000dfc1270 */
[----:B------:R-:W-:Y:S01]  /*119610*/  ISETP.LT.AND P0, PT, R49, UR6, !P3 ;  /* 0x0000000631007c0c */ /* 0x000fe2000df01270 */
[----:B------:R-:W2:Y:S01]  /*119620*/  LDL.LU R6, [R1+0x7a8] ;  /* 0x0007a80001067983 */ /* 0x000ea20000300800 */
[----:B------:R-:W-:Y:S02]  /*119630*/  PRMT R0, R28, 0x7772, RZ ;  /* 0x000077721c007816 */ /* 0x000fe400000000ff */
[----:B------:R-:W-:Y:S02]  /*119640*/  ISETP.LT.AND P4, PT, R45, UR14, !P3 ;  /* 0x0000000e2d007c0c */ /* 0x000fe4000df81270 */
[----:B------:R-:W-:Y:S02]  /*119650*/  ISETP.LT.AND P5, PT, R44, UR15, !P3 ;  /* 0x0000000f2c007c0c */ /* 0x000fe4000dfa1270 */
[----:B------:R-:W-:Y:S01]  /*119660*/  PRMT R2, R28, 0x7773, RZ ;  /* 0x000077731c027816 */ /* 0x000fe200000000ff */
[----:B------:R-:W2:Y:S01]  /*119670*/  LDL.LU.64 R20, [R1+0xec8] ;  /* 0x000ec80001147983 */ /* 0x000ea20000300a00 */
[----:B------:R-:W0:Y:S01]  /*119680*/  LDCU UR6, c[0x0][0x398] ;  /* 0x00007300ff0677ac */ /* 0x000e220008000800 */
[----:B------:R-:W1:Y:S01]  /*119690*/  LDCU UR13, c[0x0][0x398] ;  /* 0x00007300ff0d77ac */ /* 0x000e620008000800 */
[----:B------:R-:W0:Y:S01]  /*1196a0*/  LDCU UR14, c[0x0][0x398] ;  /* 0x00007300ff0e77ac */ /* 0x000e220008000800 */
[----:B------:R-:W0:Y:S01]  /*1196b0*/  LDCU UR15, c[0x0][0x398] ;  /* 0x00007300ff0f77ac */ /* 0x000e220008000800 */
[----:B---3--:R3:W-:Y:S04]  /*1196c0*/  @P6 STG.E.U8 desc[UR4][R54.64], R0 ;  /* 0x0000000036006986 */ /* 0x0087e8000c101104 */
[----:B---3--:R-:W3:Y:S04]  /*1196d0*/  LDL.LU.64 R54, [R1+0xec0] ;  /* 0x000ec00001367983 */ /* 0x008ee80000300a00 */
[----:B----4-:R4:W-:Y:S01]  /*1196e0*/  @P0 STG.E.U8 desc[UR4][R46.64], R2 ;  /* 0x000000022e000986 */ /* 0x0109e2000c101104 */
[----:B------:R-:W-:-:S02]  /*1196f0*/  PRMT R0, R7, 0x7770, RZ ;  /* 0x0000777007007816 */ /* 0x000fc400000000ff */
[----:B------:R-:W-:Y:S02]  /*119700*/  ISETP.LT.AND P0, PT, R41, UR16, !P3 ;  /* 0x0000001029007c0c */ /* 0x000fe4000df01270 */
[----:B------:R-:W-:Y:S02]  /*119710*/  ISETP.LT.AND P3, PT, R59, UR17, !P3 ;  /* 0x000000113b007c0c */ /* 0x000fe4000df61270 */
[----:B------:R-:W-:Y:S01]  /*119720*/  ISETP.GE.AND P6, PT, R4, UR37, PT ;  /* 0x0000002504007c0c */ /* 0x000fe2000bfc6270 */
[----:B------:R-:W0:Y:S01]  /*119730*/  LDCU UR16, c[0x0][0x398] ;  /* 0x00007300ff1077ac */ /* 0x000e220008000800 */
[----:B------:R1:W-:Y:S01]  /*119740*/  @P4 STG.E.U8 desc[UR4][R32.64], R0 ;  /* 0x0000000020004986 */ /* 0x0003e2000c101104 */
[----:B------:R-:W0:Y:S01]  /*119750*/  LDCU UR17, c[0x0][0x398] ;  /* 0x00007300ff1177ac */ /* 0x000e220008000800 */
[C---:B----4-:R-:W-:Y:S02]  /*119760*/  PRMT R2, R7.reuse, 0x7771, RZ ;  /* 0x0000777107027816 */ /* 0x050fe400000000ff */
[----:B------:R-:W4:Y:S04]  /*119770*/  LDL.LU.64 R46, [R1+0xeb8] ;  /* 0x000eb800012e7983 */ /* 0x000f280000300a00 */
[----:B------:R-:W4:Y:S04]  /*119780*/  LDL.LU.64 R28, [R1+0xea8] ;  /* 0x000ea800011c7983 */ /* 0x000f280000300a00 */
[----:B------:R0:W-:Y:S01]  /*119790*/  @P5 STG.E.U8 desc[UR4][R36.64], R2 ;  /* 0x0000000224005986 */ /* 0x0001e2000c101104 */
[----:B-1----:R-:W-:-:S03]  /*1197a0*/  PRMT R0, R7, 0x7772, RZ ;  /* 0x0000777207007816 */ /* 0x002fc600000000ff */
[----:B0-----:R-:W4:Y:S04]  /*1197b0*/  LDL.LU R36, [R1+0x798] ;  /* 0x0007980001247983 */ /* 0x001f280000300800 */
[----:B------:R-:W4:Y:S01]  /*1197c0*/  LDL.LU.64 R32, [R1+0xeb0] ;  /* 0x000eb00001207983 */ /* 0x000f220000300a00 */
[----:B------:R-:W-:-:S03]  /*1197d0*/  PRMT R2, R7, 0x7773, RZ ;  /* 0x0000777307027816 */ /* 0x000fc600000000ff */
        /* <DEDUP_REMOVED lines=16> */
[----:B------:R-:W0:Y:S01]  /*1198e0*/  LDCU UR22, c[0x0][0x398] ;  /* 0x00007300ff1677ac */ /* 0x000e220008000800 */
[----:B-1----:R-:W-:Y:S01]  /*1198f0*/  PRMT R0, R6, 0x7772, RZ ;  /* 0x0000777206007816 */ /* 0x002fe200000000ff */
[----:B---3--:R1:W-:Y:S01]  /*119900*/  @P4 STG.E.U8 desc[UR4][R54.64], R2 ;  /* 0x0000000236004986 */ /* 0x0083e2000c101104 */
[----:B------:R-:W-:Y:S01]  /*119910*/  ISETP.LT.AND P4, PT, R42, UR23, !P1 ;  /* 0x000000172a007c0c */ /* 0x000fe2000cf81270 */
[----:B------:R-:W3:Y:S02]  /*119920*/  LDCU UR23, c[0x0][0x398] ;  /* 0x00007300ff1777ac */ /* 0x000ee40008000800 */
[----:B-1----:R-:W3:Y:S04]  /*119930*/  LDL.LU.64 R54, [R1+0xe88] ;  /* 0x000e880001367983 */ /* 0x002ee80000300a00 */
[----:B------:R-:W3:Y:S04]  /*119940*/  LDL.LU R7, [R1+0x758] ;  /* 0x0007580001077983 */ /* 0x000ee80000300800 */
[----:B------:R-:W3:Y:S01]  /*119950*/  LDL.LU.64 R20, [R1+0xe90] ;  /* 0x000e900001147983 */ /* 0x000ee20000300a00 */
[----:B------:R-:W-:-:S03]  /*119960*/  PRMT R2, R6, 0x7773, RZ ;  /* 0x0000777306027816 */ /* 0x000fc600000000ff */
[----:B----4-:R1:W-:Y:S01]  /*119970*/  @P3 STG.E.U8 desc[UR4][R46.64], R0 ;  /* 0x000000002e003986 */ /* 0x0103e2000c101104 */
[----:B------:R-:W-:-:S03]  /*119980*/  ISETP.LT.AND P3, PT, R16, UR24, !P1 ;  /* 0x0000001810007c0c */ /* 0x000fc6000cf61270 */
[----:B------:R4:W-:Y:S01]  /*119990*/  @P0 STG.E.U8 desc[UR4][R28.64], R2 ;  /* 0x000000021c000986 */ /* 0x0009e2000c101104 */
[----:B------:R-:W0:Y:S03]  /*1199a0*/  LDCU UR24, c[0x0][0x398] ;  /* 0x00007300ff1877ac */ /* 0x000e260008000800 */
[----:B-1----:R-:W3:Y:S04]  /*1199b0*/  LDL.LU.64 R46, [R1+0xe78] ;  /* 0x000e7800012e7983 */ /* 0x002ee80000300a00 */
[----:B----4-:R-:W4:Y:S01]  /*1199c0*/  LDL.LU.64 R28, [R1+0xe80] ;  /* 0x000e8000011c7983 */ /* 0x010f220000300a00 */
[C---:B------:R-:W-:Y:S02]  /*1199d0*/  PRMT R0, R36.reuse, 0x7770, RZ ;  /* 0x0000777024007816 */ /* 0x040fe400000000ff */
[----:B------:R-:W-:-:S03]  /*1199e0*/  PRMT R2, R36, 0x7771, RZ ;  /* 0x0000777124027816 */ /* 0x000fc600000000ff */
[----:B------:R1:W-:Y:S04]  /*1199f0*/  @P5 STG.E.U8 desc[UR4][R32.64], R0 ;  /* 0x0000000020005986 */ /* 0x0003e8000c101104 */
[----:B-1----:R-:W4:Y:S04]  /*119a00*/  LDL.LU.64 R32, [R1+0xe68] ;  /* 0x000e680001207983 */ /* 0x002f280000300a00 */
[----:B------:R-:W4:Y:S01]  /*119a10*/  LDL.LU R4, [R1+0x5328] ;  /* 0x0053280001047983 */ /* 0x000f220000300800 */
[----:B------:R-:W-:-:S03]  /*119a20*/  PRMT R0, R36, 0x7772, RZ ;  /* 0x0000777224007816 */ /* 0x000fc600000000ff */
[----:B------:R-:W4:Y:S04]  /*119a30*/  LDL.LU R6, [R1+0x748] ;  /* 0x0007480001067983 */ /* 0x000f280000300800 */
[----:B------:R-:W-:Y:S04]  /*119a40*/  @P4 STG.E.U8 desc[UR4][R12.64], R2 ;  /* 0x000000020c004986 */ /* 0x000fe8000c101104 */
[----:B--2---:R1:W-:Y:S04]  /*119a50*/  @P3 STG.E.U8 desc[UR4][R60.64], R0 ;  /* 0x000000003c003986 */ /* 0x0043e8000c101104 */
[----:B-1----:R-:W2:Y:S01]  /*119a60*/  LDL.LU.64 R60, [R1+0xe70] ;  /* 0x000e7000013c7983 */ /* 0x002ea20000300a00 */
[----:B------:R-:W-:-:S02]  /*119a70*/  ISETP.LT.AND P0, PT, R24, UR25, !P1 ;  /* 0x0000001918007c0c */ /* 0x000fc4000cf01270 */
[----:B------:R-:W-:Y:S02]  /*119a80*/  ISETP.LT.AND P5, PT, R56, UR26, !P1 ;  /* 0x0000001a38007c0c */ /* 0x000fe4000cfa1270 */
[----:B------:R-:W-:Y:S02]  /*119a90*/  ISETP.LT.AND P4, PT, R53, UR7, !P1 ;  /* 0x0000000735007c0c */ /* 0x000fe4000cf81270 */
[----:B------:R-:W-:Y:S02]  /*119aa0*/  PRMT R2, R36, 0x7773, RZ ;  /* 0x0000777324027816 */ /* 0x000fe400000000ff */
[----:B------:R-:W-:Y:S01]  /*119ab0*/  ISETP.LT.AND P3, PT, R52, UR27, !P1 ;  /* 0x0000001b34007c0c */ /* 0x000fe2000cf61270 */
[----:B------:R-:W1:Y:S01]  /*119ac0*/  LDCU UR7, c[0x0][0x398] ;  /* 0x00007300ff0777ac */ /* 0x000e620008000800 */
[----:B------:R-:W0:Y:S01]  /*119ad0*/  LDCU UR25, c[0x0][0x398] ;  /* 0x00007300ff1977ac */ /* 0x000e220008000800 */
[----:B------:R-:W0:Y:S01]  /*119ae0*/  LDCU UR26, c[0x0][0x398] ;  /* 0x00007300ff1a77ac */ /* 0x000e220008000800 */
[----:B------:R-:W0:Y:S01]  /*119af0*/  LDCU UR27, c[0x0][0x398] ;  /* 0x00007300ff1b77ac */ /* 0x000e220008000800 */
[----:B---3--:R3:W-:Y:S01]  /*119b00*/  @P0 STG.E.U8 desc[UR4][R54.64], R2 ;  /* 0x0000000236000986 */ /* 0x0087e2000c101104 */
[----:B------:R-:W-:-:S02]  /*119b10*/  PRMT R0, R7, 0x7770, RZ ;  /* 0x0000777007007816 */ /* 0x000fc400000000ff */
[----:B------:R-:W-:Y:S01]  /*119b20*/  ISETP.LT.AND P0, PT, R49, UR28, !P1 ;  /* 0x0000001c31007c0c */ /* 0x000fe2000cf01270 */
[----:B------:R-:W0:Y:S02]  /*119b30*/  LDCU UR28, c[0x0][0x398] ;  /* 0x00007300ff1c77ac */ /* 0x000e240008000800 */
[----:B------:R0:W-:Y:S04]  /*119b40*/  @P5 STG.E.U8 desc[UR4][R20.64], R0 ;  /* 0x0000000014005986 */ /* 0x0001e8000c101104 */
[----:B---3--:R-:W3:Y:S04]  /*119b50*/  LDL.LU.64 R54, [R1+0xe60] ;  /* 0x000e600001367983 */ /* 0x008ee80000300a00 */
[----:B------:R-:W3:Y:S01]  /*119b60*/  LDL.LU.64 R36, [R1+0xe58] ;  /* 0x000e580001247983 */ /* 0x000ee20000300a00 */
[----:B------:R-:W-:-:S05]  /*119b70*/  PRMT R2, R7, 0x7771, RZ ;  /* 0x0000777107027816 */ /* 0x000fca00000000ff */
[----:B------:R1:W-:Y:S01]  /*119b80*/  @P4 STG.E.U8 desc[UR4][R46.64], R2 ;  /* 0x000000022e004986 */ /* 0x0003e2000c101104 */
[----:B------:R-:W-:Y:S02]  /*119b90*/  ISETP.LT.AND P4, PT, R45, UR29, !P1 ;  /* 0x0000001d2d007c0c */ /* 0x000fe4000cf81270 */
[----:B0-----:R-:W-:Y:S02]  /*119ba0*/  PRMT R0, R7, 0x7772, RZ ;  /* 0x0000777207007816 */ /* 0x001fe400000000ff */
[----:B------:R-:W-:Y:S01]  /*119bb0*/  ISETP.LT.AND P5, PT, R41, UR33, !P1 ;  /* 0x0000002129007c0c */ /* 0x000fe2000cfa1270 */
[----:B------:R-:W0:Y:S01]  /*119bc0*/  LDCU UR29, c[0x0][0x398] ;  /* 0x00007300ff1d77ac */ /* 0x000e220008000800 */
[----:B-1----:R-:W3:Y:S01]  /*119bd0*/  LDL.LU.64 R46, [R1+0xe50] ;  /* 0x000e5000012e7983 */ /* 0x002ee20000300a00 */
[----:B------:R-:W-:-:S03]  /*119be0*/  PRMT R2, R7, 0x7773, RZ ;  /* 0x0000777307027816 */ /* 0x000fc600000000ff */
[----:B----4-:R1:W-:Y:S04]  /*119bf0*/  @P3 STG.E.U8 desc[UR4][R28.64], R0 ;  /* 0x000000001c003986 */ /* 0x0103e8000c101104 */
[----:B------:R-:W4:Y:S04]  /*119c00*/  LDL.LU R8, [R1+0x7dc] ;  /* 0x0007dc0001087983 */ /* 0x000f280000300800 */
[----:B------:R-:W4:Y:S04]  /*119c10*/  LDL.LU.64 R12, [R1+0xe48] ;  /* 0x000e4800010c7983 */ /* 0x000f280000300a00 */
[----:B------:R-:W4:Y:S04]  /*119c20*/  LDL.LU.64 R20, [R1+0xe40] ;  /* 0x000e400001147983 */ /* 0x000f280000300a00 */
[----:B------:R-:W-:Y:S01]  /*119c30*/  @P0 STG.E.U8 desc[UR4][R32.64], R2 ;  /* 0x0000000220000986 */ /* 0x000fe2000c101104 */
[----:B-1----:R-:W-:-:S05]  /*119c40*/  PRMT R0, R6, 0x7770, RZ ;  /* 0x0000777006007816 */ /* 0x002fca00000000ff */
[----:B--2---:R1:W-:Y:S04]  /*119c50*/  @P4 STG.E.U8 desc[UR4][R60.64], R0 ;  /* 0x000000003c004986 */ /* 0x0043e8000c101104 */
[----:B-1----:R-:W2:Y:S01]  /*119c60*/  LDL.LU.64 R60, [R1+0xe38] ;  /* 0x000e3800013c7983 */ /* 0x002ea20000300a00 */
[----:B------:R-:W-:Y:S02]  /*119c70*/  ISETP.LT.AND P3, PT, R44, UR31, !P1 ;  /* 0x0000001f2c007c0c */ /* 0x000fe4000cf61270 */
[----:B------:R-:W-:Y:S02]  /*119c80*/  ISETP.LT.AND P1, PT, R59, UR35, !P1 ;  /* 0x000000233b007c0c */ /* 0x000fe4000cf21270 */
[C---:B------:R-:W-:Y:S02]  /*119c90*/  PRMT R2, R6.reuse, 0x7771, RZ ;  /* 0x0000777106027816 */ /* 0x040fe400000000ff */
[----:B------:R-:W-:-:S02]  /*119ca0*/  PRMT R0, R6, 0x7772, RZ ;  /* 0x0000777206007816 */ /* 0x000fc400000000ff */
[----:B------:R-:W-:Y:S02]  /*119cb0*/  ISETP.LT.AND P4, PT, R51, UR34, !P2 ;  /* 0x0000002233007c0c */ /* 0x000fe4000d781270 */
[----:B------:R-:W-:Y:S01]  /*119cc0*/  ISETP.GE.AND P0, PT, R4, UR39, PT ;  /* 0x0000002704007c0c */ /* 0x000fe2000bf06270 */
[----:B------:R-:W1:Y:S02]  /*119cd0*/  LDCU UR31, c[0x0][0x398] ;  /* 0x00007300ff1f77ac */ /* 0x000e640008000800 */
[----:B---3--:R3:W-:Y:S04]  /*119ce0*/  @P3 STG.E.U8 desc[UR4][R54.64], R2 ;  /* 0x0000000236003986 */ /* 0x0087e8000c101104 */
[----:B------:R0:W-:Y:S01]  /*119cf0*/  @P5 STG.E.U8 desc[UR4][R36.64], R0 ;  /* 0x0000000024005986 */ /* 0x0001e2000c101104 */
[----:B------:R-:W-:-:S02]  /*119d00*/  ISETP.LT.AND P3, PT, R43, UR32, !P2 ;  /* 0x000000202b007c0c */ /* 0x000fc4000d761270 */
[----:B------:R-:W-:Y:S01]  /*119d10*/  ISETP.LT.AND P5, PT, R48, UR8, !P2 ;  /* 0x0000000830007c0c */ /* 0x000fe2000d7a1270 */
[----:B------:R-:W1:Y:S01]  /*119d20*/  LDCU UR8, c[0x0][0x398] ;  /* 0x00007300ff0877ac */ /* 0x000e620008000800 */
[----:B------:R-:W1:Y:S01]  /*119d30*/  LDCU UR32, c[0x0][0x398] ;  /* 0x00007300ff2077ac */ /* 0x000e620008000800 */
[----:B---3--:R-:W3:Y:S01]  /*119d40*/  LDL.LU.64 R54, [R1+0xe28] ;  /* 0x000e280001367983 */ /* 0x008ee20000300a00 */
[----:B0-----:R-:W-:-:S03]  /*119d50*/  PRMT R0, R6, 0x7773, RZ ;  /* 0x0000777306007816 */ /* 0x001fc600000000ff */
[----:B------:R-:W3:Y:S04]  /*119d60*/  LDL.LU R6, [R1+0x7cc] ;  /* 0x0007cc0001067983 */ /* 0x000ee80000300800 */
[----:B------:R0:W-:Y:S01]  /*119d70*/  @P1 STG.E.U8 desc[UR4][R46.64], R0 ;  /* 0x000000002e001986 */ /* 0x0001e2000c101104 */
[----:B----4-:R-:W-:-:S03]  /*119d80*/  PRMT R2, R8, 0x7771, RZ ;  /* 0x0000777108027816 */ /* 0x010fc600000000ff */
[----:B0-----:R-:W4:Y:S04]  /*119d90*/  LDL.LU.64 R46, [R1+0xe30] ;  /* 0x000e3000012e7983 */ /* 0x001f280000300a00 */
[----:B------:R-:W4:Y:S01]  /*119da0*/  LDL.LU.64 R28, [R1+0xe20] ;  /* 0x000e2000011c7983 */ /* 0x000f220000300a00 */
[----:B------:R-:W-:-:S03]  /*119db0*/  PRMT R0, R8, 0x7770, RZ ;  /* 0x0000777008007816 */ /* 0x000fc600000000ff */
[----:B------:R-:W4:Y:S04]  /*119dc0*/  LDL.LU.64 R32, [R1+0xe18] ;  /* 0x000e180001207983 */ /* 0x000f280000300a00 */
[----:B------:R-:W4:Y:S01]  /*119dd0*/  LDL.LU.64 R36, [R1+0xe10] ;  /* 0x000e100001247983 */ /* 0x000f220000300a00 */
[----:B------:R-:W-:-:S03]  /*119de0*/  PRMT R4, R8, 0x7772, RZ ;  /* 0x0000777208047816 */ /* 0x000fc600000000ff */
[----:B------:R-:W4:Y:S04]  /*119df0*/  LDL.LU R7, [R1+0x76c] ;  /* 0x00076c0001077983 */ /* 0x000f280000300800 */
[----:B------:R-:W-:Y:S01]  /*119e00*/  @P3 STG.E.U8 desc[UR4][R12.64], R0 ;  /* 0x000000000c003986 */ /* 0x000fe2000c101104 */
[----:B------:R-:W-:-:S03]  /*119e10*/  PRMT R5, R8, 0x7773, RZ ;  /* 0x0000777308057816 */ /* 0x000fc600000000ff */
[----:B------:R-:W-:Y:S04]  /*119e20*/  @P4 STG.E.U8 desc[UR4][R20.64], R2 ;  /* 0x0000000214004986 */ /* 0x000fe8000c101104 */
[----:B------:R-:W4:Y:S04]  /*119e30*/  LDL.LU R8, [R1+0x532c] ;  /* 0x00532c0001087983 */ /* 0x000f280000300800 */
[----:B--2---:R0:W-:Y:S04]  /*119e40*/  @P5 STG.E.U8 desc[UR4][R60.64], R4 ;  /* 0x000000043c005986 */ /* 0x0041e8000c101104 */
[----:B0-----:R-:W2:Y:S01]  /*119e50*/  LDL.LU.64 R60, [R1+0xe00] ;  /* 0x000e0000013c7983 */ /* 0x001ea20000300a00 */
[----:B------:R-:W-:-:S02]  /*119e60*/  ISETP.LT.AND P1, PT, R50, UR9, !P2 ;  /* 0x0000000932007c0c */ /* 0x000fc4000d721270 */
[----:B------:R-:W-:Y:S02]  /*119e70*/  ISETP.LT.AND P3, PT, R40, UR10, !P2 ;  /* 0x0000000a28007c0c */ /* 0x000fe4000d761270 */
[----:B------:R-:W-:Y:S02]  /*119e80*/  ISETP.LT.AND P4, PT, R42, UR11, !P2 ;  /* 0x0000000b2a007c0c */ /* 0x000fe4000d781270 */
[----:B------:R-:W-:Y:S01]  /*119e90*/  ISETP.LT.AND P5, PT, R16, UR12, !P2 ;  /* 0x0000000c10007c0c */ /* 0x000fe2000d7a1270 */
[----:B------:R-:W2:Y:S01]  /*119ea0*/  LDL.LU.64 R20, [R1+0xe08] ;  /* 0x000e080001147983 */ /* 0x000ea20000300a00 */
[----:B------:R-:W0:Y:S01]  /*119eb0*/  LDCU UR9, c[0x0][0x398] ;  /* 0x00007300ff0977ac */ /* 0x000e220008000800 */
[----:B------:R-:W0:Y:S01]  /*119ec0*/  LDCU UR10, c[0x0][0x398] ;  /* 0x00007300ff0a77ac */ /* 0x000e220008000800 */
[----:B------:R-:W0:Y:S01]  /*119ed0*/  LDCU UR11, c[0x0][0x398] ;  /* 0x00007300ff0b77ac */ /* 0x000e220008000800 */
[----:B------:R-:W0:Y:S01]  /*119ee0*/  LDCU UR12, c[0x0][0x398] ;  /* 0x00007300ff0c77ac */ /* 0x000e220008000800 */
[----:B---3--:R-:W-:Y:S01]  /*119ef0*/  PRMT R4, R6, 0x7770, RZ ;  /* 0x0000777006047816 */ /* 0x008fe200000000ff */
[----:B------:R3:W-:Y:S01]  /*119f00*/  @P1 STG.E.U8 desc[UR4][R54.64], R5 ;  /* 0x0000000536001986 */ /* 0x0007e2000c101104 */
[----:B------:R-:W-:-:S02]  /*119f10*/  ISETP.LT.AND P1, PT, R24, UR6, !P2 ;  /* 0x0000000618007c0c */ /* 0x000fc4000d721270 */
[C---:B------:R-:W-:Y:S02]  /*119f20*/  PRMT R2, R6.reuse, 0x7771, RZ ;  /* 0x0000777106027816 */ /* 0x040fe400000000ff */
[----:B------:R-:W-:Y:S01]  /*119f30*/  PRMT R0, R6, 0x7772, RZ ;  /* 0x0000777206007816 */ /* 0x000fe200000000ff */
[----:B------:R-:W0:Y:S01]  /*119f40*/  LDCU UR6, c[0x0][0x398] ;  /* 0x00007300ff0677ac */ /* 0x000e220008000800 */
[----:B---3--:R-:W3:Y:S04]  /*119f50*/  LDL.LU.64 R54, [R1+0xdf8] ;  /* 0x000df80001367983 */ /* 0x008ee80000300a00 */
[----:B----4-:R4:W-:Y:S01]  /*119f60*/  @P3 STG.E.U8 desc[UR4][R46.64], R4 ;  /* 0x000000042e003986 */ /* 0x0109e2000c101104 */
[----:B------:R-:W-:Y:S02]  /*119f70*/  ISETP.LT.AND P3, PT, R56, UR13, !P2 ;  /* 0x0000000d38007c0c */ /* 0x000fe4000d761270 */
[----:B------:R-:W-:Y:S01]  /*119f80*/  PRMT R5, R6, 0x7773, RZ ;  /* 0x0000777306057816 */ /* 0x000fe200000000ff */
[----:B------:R0:W-:Y:S04]  /*119f90*/  @P4 STG.E.U8 desc[UR4][R28.64], R2 ;  /* 0x000000021c004986 */ /* 0x0001e8000c101104 */
[----:B------:R0:W-:Y:S04]  /*119fa0*/  @P5 STG.E.U8 desc[UR4][R32.64], R0 ;  /* 0x0000000020005986 */ /* 0x0001e8000c101104 */
[----:B----4-:R-:W4:Y:S04]  /*119fb0*/  LDL.LU.64 R46, [R1+0xde8] ;  /* 0x000de800012e7983 */ /* 0x010f280000300a00 */
[----:B------:R-:W4:Y:S04]  /*119fc0*/  LDL.LU R6, [R1+0x7bc] ;  /* 0x0007bc0001067983 */ /* 0x000f280000300800 */
[----:B0-----:R-:W4:Y:S01]  /*119fd0*/  LDL.LU.64 R28, [R1+0xdf0] ;  /* 0x000df000011c7983 */ /* 0x001f220000300a00 */
[----:B------:R-:W-:-:S02]  /*119fe0*/  PRMT R4, R7, 0x7773, RZ ;  /* 0x0000777307047816 */ /* 0x000fc400000000ff */
[----:B------:R-:W-:Y:S01]  /*119ff0*/  PRMT R0, R7, 0x7770, RZ ;  /* 0x0000777007007816 */ /* 0x000fe200000000ff */
[----:B------:R0:W-:Y:S04]  /*11a000*/  @P1 STG.E.U8 desc[UR4][R36.64], R5 ;  /* 0x0000000524001986 */ /* 0x0001e8000c101104 */
[----:B------:R-:W4:Y:S01]  /*11a010*/  LDL.LU.64 R32, [R1+0xde0] ;  /* 0x000de00001207983 */ /* 0x000f220000300a00 */
[----:B------:R-:W1:Y:S03]  /*11a020*/  LDCU UR13, c[0x0][0x398] ;  /* 0x00007300ff0d77ac */ /* 0x000e660008000800 */
        /* <DEDUP_REMOVED lines=8> */
[----:B------:R-:W-:Y:S01]  /*11a0b0*/  ISETP.GE.AND P1, PT, R8, UR41, PT ;  /* 0x0000002908007c0c */ /* 0x000fe2000bf26270 */
[----:B------:R-:W2:Y:S04]  /*11a0c0*/  LDL.LU R7, [R1+0x7ac] ;  /* 0x0007ac0001077983 */ /* 0x000ea80000300800 */
[----:B------:R-:W2:Y:S01]  /*11a0d0*/  LDL.LU.64 R8, [R1+0xdc8] ;  /* 0x000dc80001087983 */ /* 0x000ea20000300a00 */
[----:B------:R-:W0:Y:S01]  /*11a0e0*/  LDCU UR14, c[0x0][0x398] ;  /* 0x00007300ff0e77ac */ /* 0x000e220008000800 */
[----:B------:R-:W0:Y:S01]  /*11a0f0*/  LDCU UR15, c[0x0][0x398] ;  /* 0x00007300ff0f77ac */ /* 0x000e220008000800 */
[----:B------:R-:W0:Y:S01]  /*11a100*/  LDCU UR16, c[0x0][0x398] ;  /* 0x00007300ff1077ac */ /* 0x000e220008000800 */
[----:B------:R0:W-:Y:S01]  /*11a110*/  @P5 STG.E.U8 desc[UR4][R20.64], R2 ;  /* 0x0000000214005986 */ /* 0x0001e2000c101104 */
[----:B------:R-:W-:Y:S01]  /*11a120*/  ISETP.LT.AND P5, PT, R44, UR18, !P2 ;  /* 0x000000122c007c0c */ /* 0x000fe2000d7a1270 */
[----:B------:R-:W0:Y:S02]  /*11a130*/  LDCU UR18, c[0x0][0x398] ;  /* 0x00007300ff1277ac */ /* 0x000e240008000800 */
[----:B---3--:R3:W-:Y:S01]  /*11a140*/  @P4 STG.E.U8 desc[UR4][R54.64], R0 ;  /* 0x0000000036004986 */ /* 0x0087e2000c101104 */
[----:B------:R-:W-:Y:S01]  /*11a150*/  ISETP.LT.AND P4, PT, R45, UR17, !P2 ;  /* 0x000000112d007c0c */ /* 0x000fe2000d781270 */
[----:B------:R-:W0:Y:S02]  /*11a160*/  LDCU UR17, c[0x0][0x398] ;  /* 0x00007300ff1177ac */ /* 0x000e240008000800 */
[----:B----4-:R4:W-:Y:S01]  /*11a170*/  @P3 STG.E.U8 desc[UR4][R46.64], R4 ;  /* 0x000000042e003986 */ /* 0x0109e2000c101104 */
[----:B------:R-:W-:-:S02]  /*11a180*/  ISETP.LT.AND P3, PT, R41, UR19, !P2 ;  /* 0x0000001329007c0c */ /* 0x000fc4000d761270 */
[----:B------:R-:W-:Y:S02]  /*11a190*/  ISETP.LT.AND P2, PT, R59, UR20, !P2 ;  /* 0x000000143b007c0c */ /* 0x000fe4000d741270 */
[C---:B0-----:R-:W-:Y:S02]  /*11a1a0*/  PRMT R2, R6.reuse, 0x7771, RZ ;  /* 0x0000777106027816 */ /* 0x041fe400000000ff */
[C---:B---3--:R-:W-:Y:S02]  /*11a1b0*/  PRMT R0, R6.reuse, 0x7772, RZ ;  /* 0x0000777206007816 */ /* 0x048fe400000000ff */
[C---:B------:R-:W-:Y:S01]  /*11a1c0*/  PRMT R5, R6.reuse, 0x7773, RZ ;  /* 0x0000777306057816 */ /* 0x040fe200000000ff */
[----:B------:R-:W0:Y:S01]  /*11a1d0*/  LDCU UR19, c[0x0][0x398] ;  /* 0x00007300ff1377ac */ /* 0x000e220008000800 */
[----:B------:R-:W3:Y:S01]  /*11a1e0*/  LDCU UR20, c[0x0][0x398] ;  /* 0x00007300ff1477ac */ /* 0x000ee20008000800 */
[----:B----4-:R-:W4:Y:S04]  /*11a1f0*/  LDL.LU.64 R46, [R1+0xdc0] ;  /* 0x000dc000012e7983 */ /* 0x010f280000300a00 */
[----:B------:R-:W3:Y:S01]  /*11a200*/  LDL.LU.64 R20, [R1+0xdb8] ;  /* 0x000db80001147983 */ /* 0x000ee20000300a00 */
[----:B------:R-:W-:-:S03]  /*11a210*/  PRMT R4, R6, 0x7770, RZ ;  /* 0x0000777006047816 */ /* 0x000fc600000000ff */
[----:B------:R-:W3:Y:S04]  /*11a220*/  LDL.LU.64 R54, [R1+0xdb0] ;  /* 0x000db00001367983 */ /* 0x000ee80000300a00 */
[----:B------:R-:W3:Y:S04]  /*11a230*/  LDL.LU R12, [R1+0x79c] ;  /* 0x00079c00010c7983 */ /* 0x000ee80000300800 */
[----:B------:R-:W-:Y:S04]  /*11a240*/  @P4 STG.E.U8 desc[UR4][R28.64], R4 ;  /* 0x000000041c004986 */ /* 0x000fe8000c101104 */
[----:B------:R-:W-:Y:S04]  /*11a250*/  @P5 STG.E.U8 desc[UR4][R32.64], R2 ;  /* 0x0000000220005986 */ /* 0x000fe8000c101104 */
[----:B------:R-:W-:Y:S04]  /*11a260*/  @P3 STG.E.U8 desc[UR4][R36.64], R0 ;  /* 0x0000000024003986 */ /* 0x000fe8000c101104 */
[----:B--2---:R2:W-:Y:S04]  /*11a270*/  @P2 STG.E.U8 desc[UR4][R60.64], R5 ;  /* 0x000000053c002986 */ /* 0x0045e8000c101104 */
[----:B--2---:R-:W2:Y:S01]  /*11a280*/  LDL.LU.64 R60, [R1+0xda8] ;  /* 0x000da800013c7983 */ /* 0x004ea20000300a00 */
[----:B------:R-:W-:-:S02]  /*11a290*/  ISETP.LT.AND P3, PT, R43, UR21, !P6 ;  /* 0x000000152b007c0c */ /* 0x000fc4000f761270 */
[----:B------:R-:W-:Y:S02]  /*11a2a0*/  ISETP.LT.AND P4, PT, R51, UR7, !P6 ;  /* 0x0000000733007c0c */ /* 0x000fe4000f781270 */
[----:B------:R-:W-:Y:S01]  /*11a2b0*/  ISETP.LT.AND P2, PT, R48, UR22, !P6 ;  /* 0x0000001630007c0c */ /* 0x000fe2000f741270 */
[----:B------:R-:W2:Y:S01]  /*11a2c0*/  LDL.LU.64 R28, [R1+0xda0] ;  /* 0x000da000011c7983 */ /* 0x000ea20000300a00 */
[----:B------:R-:W-:-:S03]  /*11a2d0*/  PRMT R0, R7, 0x7770, RZ ;  /* 0x0000777007007816 */ /* 0x000fc600000000ff */
[----:B------:R-:W2:Y:S01]  /*11a2e0*/  LDL.LU.64 R32, [R1+0xd98] ;  /* 0x000d980001207983 */ /* 0x000ea20000300a00 */
[----:B------:R-:W-:Y:S02]  /*11a2f0*/  ISETP.LT.AND P5, PT, R50, UR23, !P6 ;  /* 0x0000001732007c0c */ /* 0x000fe4000f7a1270 */
[C---:B------:R-:W-:Y:S02]  /*11a300*/  PRMT R2, R7.reuse, 0x7771, RZ ;  /* 0x0000777107027816 */ /* 0x040fe400000000ff */
[C---:B------:R-:W-:Y:S01]  /*11a310*/  PRMT R4, R7.reuse, 0x7772, RZ ;  /* 0x0000777207047816 */ /* 0x040fe200000000ff */
[----:B------:R-:W2:Y:S04]  /*11a320*/  LDL.LU R6, [R1+0x75c] ;  /* 0x00075c0001067983 */ /* 0x000ea80000300800 */
[----:B------:R-:W2:Y:S01]  /*11a330*/  LDL.LU.64 R36, [R1+0xd90] ;  /* 0x000d900001247983 */ /* 0x000ea20000300a00 */
[----:B------:R-:W-:Y:S01]  /*11a340*/  PRMT R5, R7, 0x7773, RZ ;  /* 0x0000777307057816 */ /* 0x000fe200000000ff */
[----:B------:R-:W0:Y:S02]  /*11a350*/  LDCU UR21, c[0x0][0x398] ;  /* 0x00007300ff1577ac */ /* 0x000e240008000800 */
[----:B------:R-:W-:Y:S01]  /*11a360*/  @P3 STG.E.U8 desc[UR4][R8.64], R0 ;  /* 0x0000000008003986 */ /* 0x000fe2000c101104 */
[----:B------:R-:W0:Y:S01]  /*11a370*/  LDCU UR7, c[0x0][0x398] ;  /* 0x00007300ff0777ac */ /* 0x000e220008000800 */
[----:B------:R-:W0:Y:S01]  /*11a380*/  LDCU UR22, c[0x0][0x398] ;  /* 0x00007300ff1677ac */ /* 0x000e220008000800 */
[----:B------:R-:W0:Y:S01]  /*11a390*/  LDCU UR23, c[0x0][0x398] ;  /* 0x00007300ff1777ac */ /* 0x000e220008000800 */
[----:B----4-:R4:W-:Y:S04]  /*11a3a0*/  @P4 STG.E.U8 desc[UR4][R46.64], R2 ;  /* 0x000000022e004986 */ /* 0x0109e8000c101104 */
[----:B---3--:R3:W-:Y:S01]  /*11a3b0*/  @P2 STG.E.U8 desc[UR4][R20.64], R4 ;  /* 0x0000000414002986 */ /* 0x0087e2000c101104 */
[----:B------:R-:W-:-:S03]  /*11a3c0*/  ISETP.LT.AND P2, PT, R40, UR24, !P6 ;  /* 0x0000001828007c0c */ /* 0x000fc6000f741270 */
[----:B------:R0:W-:Y:S04]  /*11a3d0*/  @P5 STG.E.U8 desc[UR4][R54.64], R5 ;  /* 0x0000000536005986 */ /* 0x0001e8000c101104 */
[----:B----4-:R-:W4:Y:S04]  /*11a3e0*/  LDL.LU.64 R46, [R1+0xd80] ;  /* 0x000d8000012e7983 */ /* 0x010f280000300a00 */
[----:B------:R-:W4:Y:S04]  /*11a3f0*/  LDL.LU R7, [R1+0x5348] ;  /* 0x0053480001077983 */ /* 0x000f280000300800 */
[----:B---3--:R-:W3:Y:S04]  /*11a400*/  LDL.LU.64 R20, [R1+0xd88] ;  /* 0x000d880001147983 */ /* 0x008ee80000300a00 */
[----:B0-----:R-:W3:Y:S01]  /*11a410*/  LDL.LU.64 R54, [R1+0xd78] ;  /* 0x000d780001367983 */ /* 0x001ee20000300a00 */
[----:B------:R-:W-:-:S02]  /*11a420*/  PRMT R4, R12, 0x7770, RZ ;  /* 0x000077700c047816 */ /* 0x000fc400000000ff */
[----:B------:R-:W-:Y:S02]  /*11a430*/  ISETP.LT.AND P4, PT, R42, UR25, !P6 ;  /* 0x000000192a007c0c */ /* 0x000fe4000f781270 */
[----:B------:R-:W-:Y:S02]  /*11a440*/  ISETP.LT.AND P5, PT, R16, UR26, !P6 ;  /* 0x0000001a10007c0c */ /* 0x000fe4000f7a1270 */
[----:B------:R-:W-:Y:S02]  /*11a450*/  ISETP.LT.AND P3, PT, R24, UR27, !P6 ;  /* 0x0000001b18007c0c */ /* 0x000fe4000f761270 */
[C---:B------:R-:W-:Y:S02]  /*11a460*/  PRMT R2, R12.reuse, 0x7771, RZ ;  /* 0x000077710c027816 */ /* 0x040fe400000000ff */
[C---:B------:R-:W-:Y:S02]  /*11a470*/  PRMT R0, R12.reuse, 0x7772, RZ ;  /* 0x000077720c007816 */ /* 0x040fe400000000ff */
[----:B------:R-:W-:Y:S01]  /*11a480*/  PRMT R5, R12, 0x7773, RZ ;  /* 0x000077730c057816 */ /* 0x000fe200000000ff */
[----:B------:R-:W0:Y:S01]  /*11a490*/  LDCU UR24, c[0x0][0x398] ;  /* 0x00007300ff1877ac */ /* 0x000e220008000800 */
[----:B------:R-:W0:Y:S01]  /*11a4a0*/  LDCU UR25, c[0x0][0x398] ;  /* 0x00007300ff1977ac */ /* 0x000e220008000800 */
[----:B------:R-:W0:Y:S01]  /*11a4b0*/  LDCU UR26, c[0x0][0x398] ;  /* 0x00007300ff1a77ac */ /* 0x000e220008000800 */
[----:B------:R-:W0:Y:S01]  /*11a4c0*/  LDCU UR27, c[0x0][0x398] ;  /* 0x00007300ff1b77ac */ /* 0x000e220008000800 */
[----:B--2---:R2:W-:Y:S04]  /*11a4d0*/  @P2 STG.E.U8 desc[UR4][R60.64], R4 ;  /* 0x000000043c002986 */ /* 0x0045e8000c101104 */
[----:B--2---:R-:W2:Y:S01]  /*11a4e0*/  LDL.LU.64 R60, [R1+0xd68] ;  /* 0x000d6800013c7983 */ /* 0x004ea20000300a00 */
[----:B------:R-:W-:-:S03]  /*11a4f0*/  ISETP.LT.AND P2, PT, R56, UR28, !P6 ;  /* 0x0000001c38007c0c */ /* 0x000fc6000f741270 */
[----:B------:R0:W-:Y:S04]  /*11a500*/  @P4 STG.E.U8 desc[UR4][R28.64], R2 ;  /* 0x000000021c004986 */ /* 0x0001e8000c101104 */
[----:B------:R1:W-:Y:S01]  /*11a510*/  @P5 STG.E.U8 desc[UR4][R32.64], R0 ;  /* 0x0000000020005986 */ /* 0x0003e2000c101104 */
[----:B------:R-:W-:Y:S02]  /*11a520*/  ISETP.LT.AND P4, PT, R53, UR29, !P6 ;  /* 0x0000001d35007c0c */ /* 0x000fe4000f781270 */
[----:B------:R-:W-:Y:S01]  /*11a530*/  ISETP.LT.AND P5, PT, R52, UR30, !P6 ;  /* 0x0000001e34007c0c */ /* 0x000fe2000f7a1270 */
[----:B------:R1:W-:Y:S01]  /*11a540*/  @P3 STG.E.U8 desc[UR4][R36.64], R5 ;  /* 0x0000000524003986 */ /* 0x0003e2000c101104 */
[C---:B------:R-:W-:Y:S01]  /*11a550*/  PRMT R4, R6.reuse, 0x7773, RZ ;  /* 0x0000777306047816 */ /* 0x040fe200000000ff */
[----:B------:R-:W2:Y:S02]  /*11a560*/  LDCU UR28, c[0x0][0x398] ;  /* 0x00007300ff1c77ac */ /* 0x000ea40008000800 */
[----:B0-----:R-:W2:Y:S04]  /*11a570*/  LDL.LU R28, [R1+0x74c] ;  /* 0x00074c00011c7983 */ /* 0x001ea80000300800 */
[----:B------:R-:W2:Y:S01]  /*11a580*/  LDL.LU.64 R12, [R1+0xd70] ;  /* 0x000d7000010c7983 */ /* 0x000ea20000300a00 */
[----:B-1----:R-:W-:-:S02]  /*11a590*/  PRMT R0, R6, 0x7770, RZ ;  /* 0x0000777006007816 */ /* 0x002fc400000000ff */
[----:B------:R-:W-:Y:S01]  /*11a5a0*/  PRMT R2, R6, 0x7771, RZ ;  /* 0x0000777106027816 */ /* 0x000fe200000000ff */
[----:B------:R-:W2:Y:S04]  /*11a5b0*/  LDL.LU.64 R36, [R1+0xd60] ;  /* 0x000d600001247983 */ /* 0x000ea80000300a00 */
[----:B------:R-:W2:Y:S01]  /*11a5c0*/  LDL.LU.64 R32, [R1+0xd58] ;  /* 0x000d580001207983 */ /* 0x000ea20000300a00 */
[----:B------:R-:W-:Y:S01]  /*11a5d0*/  ISETP.LT.AND P3, PT, R49, UR31, !P6 ;  /* 0x0000001f31007c0c */ /* 0x000fe2000f761270 */
[----:B------:R-:W0:Y:S01]  /*11a5e0*/  LDCU UR29, c[0x0][0x398] ;  /* 0x00007300ff1d77ac */ /* 0x000e220008000800 */
[----:B------:R-:W1:Y:S01]  /*11a5f0*/  LDCU UR30, c[0x0][0x398] ;  /* 0x00007300ff1e77ac */ /* 0x000e620008000800 */
[----:B------:R-:W0:Y:S01]  /*11a600*/  LDCU UR31, c[0x0][0x398] ;  /* 0x00007300ff1f77ac */ /* 0x000e220008000800 */
[----:B----4-:R4:W-:Y:S01]  /*11a610*/  @P2 STG.E.U8 desc[UR4][R46.64], R0 ;  /* 0x000000002e002986 */ /* 0x0109e2000c101104 */
[----:B------:R-:W-:-:S03]  /*11a620*/  ISETP.GE.AND P2, PT, R7, UR43, PT ;  /* 0x0000002b07007c0c */ /* 0x000fc6000bf46270 */
[----:B------:R-:W2:Y:S04]  /*11a630*/  LDL.LU R7, [R1+0x6f0] ;  /* 0x0006f00001077983 */ /* 0x000ea80000300800 */
[----:B---3--:R-:W-:Y:S01]  /*11a640*/  @P4 STG.E.U8 desc[UR4][R20.64], R2 ;  /* 0x0000000214004986 */ /* 0x008fe2000c101104 */
[----:B----4-:R-:W-:-:S03]  /*11a650*/  PRMT R0, R6, 0x7772, RZ ;  /* 0x0000777206007816 */ /* 0x010fc600000000ff */
[----:B------:R-:W3:Y:S04]  /*11a660*/  LDL.LU.64 R46, [R1+0xd50] ;  /* 0x000d5000012e7983 */ /* 0x000ee80000300a00 */
[----:B------:R4:W-:Y:S04]  /*11a670*/  @P5 STG.E.U8 desc[UR4][R54.64], R0 ;  /* 0x0000000036005986 */ /* 0x0009e8000c101104 */
[----:B----4-:R-:W4:Y:S04]  /*11a680*/  LDL.LU.64 R54, [R1+0xd48] ;  /* 0x000d480001367983 */ /* 0x010f280000300a00 */
[----:B------:R-:W4:Y:S04]  /*11a690*/  LDL.LU.64 R20, [R1+0xd40] ;  /* 0x000d400001147983 */ /* 0x000f280000300a00 */
[----:B--2---:R2:W-:Y:S04]  /*11a6a0*/  @P3 STG.E.U8 desc[UR4][R60.64], R4 ;  /* 0x000000043c003986 */ /* 0x0045e8000c101104 */
[----:B--2---:R-:W2:Y:S01]  /*11a6b0*/  LDL.LU.64 R60, [R1+0xd38] ;  /* 0x000d3800013c7983 */ /* 0x004ea20000300a00 */
[----:B------:R-:W-:-:S02]  /*11a6c0*/  ISETP.LT.AND P5, PT, R45, UR8, !P6 ;  /* 0x000000082d007c0c */ /* 0x000fc4000f7a1270 */
[----:B------:R-:W-:Y:S02]  /*11a6d0*/  ISETP.LT.AND P3, PT, R44, UR9, !P6 ;  /* 0x000000092c007c0c */ /* 0x000fe4000f761270 */
[----:B------:R-:W-:Y:S01]  /*11a6e0*/  ISETP.LT.AND P4, PT, R41, UR10, !P6 ;  /* 0x0000000a29007c0c */ /* 0x000fe2000f781270 */
[----:B------:R-:W2:Y:S01]  /*11a6f0*/  LDL.LU R6, [R1+0x6e0] ;  /* 0x0006e00001067983 */ /* 0x000ea20000300800 */
[C---:B------:R-:W-:Y:S02]  /*11a700*/  PRMT R4, R28.reuse, 0x7770, RZ ;  /* 0x000077701c047816 */ /* 0x040fe400000000ff */
[C---:B------:R-:W-:Y:S02]  /*11a710*/  PRMT R2, R28.reuse, 0x7771, RZ ;  /* 0x000077711c027816 */ /* 0x040fe400000000ff */
[C---:B------:R-:W-:Y:S02]  /*11a720*/  PRMT R0, R28.reuse, 0x7772, RZ ;  /* 0x000077721c007816 */ /* 0x040fe400000000ff */
[----:B------:R-:W-:-:S02]  /*11a730*/  PRMT R5, R28, 0x7773, RZ ;  /* 0x000077731c057816 */ /* 0x000fc400000000ff */
[----:B------:R-:W-:Y:S01]  /*11a740*/  ISETP.LT.AND P6, PT, R59, UR11, !P6 ;  /* 0x0000000b3b007c0c */ /* 0x000fe2000f7c1270 */
[----:B------:R-:W2:Y:S01]  /*11a750*/  LDL.LU.64 R28, [R1+0xd30] ;  /* 0x000d3000011c7983 */ /* 0x000ea20000300a00 */
[----:B------:R-:W0:Y:S01]  /*11a760*/  LDCU UR8, c[0x0][0x398] ;  /* 0x00007300ff0877ac */ /* 0x000e220008000800 */
[----:B------:R-:W0:Y:S01]  /*11a770*/  LDCU UR9, c[0x0][0x398] ;  /* 0x00007300ff0977ac */ /* 0x000e220008000800 */
[----:B------:R-:W0:Y:S01]  /*11a780*/  LDCU UR10, c[0x0][0x398] ;  /* 0x00007300ff0a77ac */ /* 0x000e220008000800 */
[----:B------:R-:W-:Y:S01]  /*11a790*/  @P5 STG.E.U8 desc[UR4][R12.64], R4 ;  /* 0x000000040c005986 */ /* 0x000fe2000c101104 */
[----:B------:R-:W-:-:S03]  /*11a7a0*/  ISETP.LT.AND P5, PT, R43, UR6, !P0 ;  /* 0x000000062b007c0c */ /* 0x000fc6000c7a1270 */
[----:B------:R1:W-:Y:S04]  /*11a7b0*/  @P3 STG.E.U8 desc[UR4][R36.64], R2 ;  /* 0x0000000224003986 */ /* 0x0003e8000c101104 */
[----:B------:R0:W-:Y:S01]  /*11a7c0*/  @P4 STG.E.U8 desc[UR4][R32.64], R0 ;  /* 0x0000000020004986 */ /* 0x0001e2000c101104 */
[----:B------:R-:W-:Y:S02]  /*11a7d0*/  ISETP.LT.AND P4, PT, R51, UR12, !P0 ;  /* 0x0000000c33007c0c */ /* 0x000fe4000c781270 */
[----:B------:R-:W-:Y:S01]  /*11a7e0*/  ISETP.LT.AND P3, PT, R48, UR13, !P0 ;  /* 0x0000000d30007c0c */ /* 0x000fe2000c761270 */
[----:B------:R-:W0:Y:S01]  /*11a7f0*/  LDCU UR6, c[0x0][0x398] ;  /* 0x00007300ff0677ac */ /* 0x000e220008000800 */
[----:B------:R-:W0:Y:S01]  /*11a800*/  LDCU UR11, c[0x0][0x398] ;  /* 0x00007300ff0b77ac */ /* 0x000e220008000800 */
[----:B------:R-:W0:Y:S01]  /*11a810*/  LDCU UR12, c[0x0][0x398] ;  /* 0x00007300ff0c77ac */ /* 0x000e220008000800 */
[----:B------:R-:W0:Y:S01]  /*11a820*/  LDCU UR13, c[0x0][0x398] ;  /* 0x00007300ff0d77ac */ /* 0x000e220008000800 */
[----:B-1----:R-:W2:Y:S04]  /*11a830*/  LDL.LU.64 R36, [R1+0xd28] ;  /* 0x000d280001247983 */ /* 0x002ea80000300a00 */
[----:B------:R-:W2:Y:S01]  /*11a840*/  LDL.LU.64 R12, [R1+0xd20] ;  /* 0x000d2000010c7983 */ /* 0x000ea20000300a00 */
[----:B0-----:R-:W-:-:S02]  /*11a850*/  PRMT R0, R7, 0x7770, RZ ;  /* 0x0000777007007816 */ /* 0x001fc400000000ff */
[C---:B------:R-:W-:Y:S01]  /*11a860*/  PRMT R2, R7.reuse, 0x7772, RZ ;  /* 0x0000777207027816 */ /* 0x040fe200000000ff */
[----:B---3--:R0:W-:Y:S04]  /*11a870*/  @P6 STG.E.U8 desc[UR4][R46.64], R5 ;  /* 0x000000052e006986 */ /* 0x0081e8000c101104 */
[----:B0-----:R-:W3:Y:S04]  /*11a880*/  LDL.LU.64 R46, [R1+0xd18] ;  /* 0x000d1800012e7983 */ /* 0x001ee80000300a00 */
[----:B----4-:R0:W-:Y:S02]  /*11a890*/  @P5 STG.E.U8 desc[UR4][R54.64], R0 ;  /* 0x0000000036005986 */ /* 0x0101e4000c101104 */
[----:B0-----:R-:W-:-:S02]  /*11a8a0*/  PRMT R0, R7, 0x7771, RZ ;  /* 0x0000777107007816 */ /* 0x001fc400000000ff */
[----:B------:R-:W4:Y:S04]  /*11a8b0*/  LDL.LU.64 R54, [R1+0xd10] ;  /* 0x000d100001367983 */ /* 0x000f280000300a00 */
[----:B------:R-:W4:Y:S04]  /*11a8c0*/  LDL.LU R32, [R1+0x6d0] ;  /* 0x0006d00001207983 */ /* 0x000f280000300800 */
[----:B------:R-:W-:Y:S04]  /*11a8d0*/  @P4 STG.E.U8 desc[UR4][R20.64], R0 ;  /* 0x0000000014004986 */ /* 0x000fe8000c101104 */
[----:B--2---:R0:W-:Y:S04]  /*11a8e0*/  @P3 STG.E.U8 desc[UR4][R60.64], R2 ;  /* 0x000000023c003986 */ /* 0x0041e8000c101104 */
[----:B0-----:R-:W2:Y:S01]  /*11a8f0*/  LDL.LU.64 R60, [R1+0xd08] ;  /* 0x000d0800013c7983 */ /* 0x001ea20000300a00 */
[----:B------:R-:W-:-:S02]  /*11a900*/  ISETP.LT.AND P6, PT, R50, UR14, !P0 ;  /* 0x0000000e32007c0c */ /* 0x000fc4000c7c1270 */
[----:B------:R-:W-:Y:S02]  /*11a910*/  ISETP.LT.AND P5, PT, R40, UR15, !P0 ;  /* 0x0000000f28007c0c */ /* 0x000fe4000c7a1270 */
[----:B------:R-:W-:Y:S02]  /*11a920*/  PRMT R0, R7, 0x7773, RZ ;  /* 0x0000777307007816 */ /* 0x000fe400000000ff */
[----:B------:R-:W-:Y:S01]  /*11a930*/  ISETP.LT.AND P4, PT, R42, UR16, !P0 ;  /* 0x000000102a007c0c */ /* 0x000fe2000c781270 */
[----:B------:R-:W2:Y:S01]  /*11a940*/  LDL.LU.64 R20, [R1+0xd00] ;  /* 0x000d000001147983 */ /* 0x000ea20000300a00 */
[----:B------:R-:W-:Y:S02]  /*11a950*/  ISETP.LT.AND P3, PT, R16, UR17, !P0 ;  /* 0x0000001110007c0c */ /* 0x000fe4000c761270 */
[----:B------:R-:W-:Y:S01]  /*11a960*/  PRMT R2, R6, 0x7770, RZ ;  /* 0x0000777006027816 */ /* 0x000fe200000000ff */
[----:B------:R-:W0:Y:S01]  /*11a970*/  LDCU UR14, c[0x0][0x398] ;  /* 0x00007300ff0e77ac */ /* 0x000e220008000800 */
[----:B------:R-:W1:Y:S01]  /*11a980*/  LDCU UR15, c[0x0][0x398] ;  /* 0x00007300ff0f77ac */ /* 0x000e620008000800 */
[----:B------:R-:W0:Y:S01]  /*11a990*/  LDCU UR16, c[0x0][0x398] ;  /* 0x00007300ff1077ac */ /* 0x000e220008000800 */
[----:B------:R-:W0:Y:S01]  /*11a9a0*/  LDCU UR17, c[0x0][0x398] ;  /* 0x00007300ff1177ac */ /* 0x000e220008000800 */
[----:B------:R1:W-:Y:S01]  /*11a9b0*/  @P6 STG.E.U8 desc[UR4][R28.64], R0 ;  /* 0x000000001c006986 */ /* 0x0003e2000c101104 */
[----:B------:R-:W-:-:S03]  /*11a9c0*/  ISETP.LT.AND P6, PT, R24, UR18, !P0 ;  /* 0x0000001218007c0c */ /* 0x000fc6000c7c1270 */
[----:B------:R0:W-:Y:S04]  /*11a9d0*/  @P5 STG.E.U8 desc[UR4][R36.64], R2 ;  /* 0x0000000224005986 */ /* 0x0001e8000c101104 */
[----:B-1----:R-:W2:Y:S01]  /*11a9e0*/  LDL.LU.64 R28, [R1+0xcf8] ;  /* 0x000cf800011c7983 */ /* 0x002ea20000300a00 */
[C---:B------:R-:W-:Y:S02]  /*11a9f0*/  PRMT R0, R6.reuse, 0x7771, RZ ;  /* 0x0000777106007816 */ /* 0x040fe400000000ff */
[----:B0-----:R-:W-:Y:S01]  /*11aa00*/  PRMT R2, R6, 0x7772, RZ ;  /* 0x0000777206027816 */ /* 0x001fe200000000ff */
[----:B------:R-:W2:Y:S04]  /*11aa10*/  LDL.LU R7, [R1+0x690] ;  /* 0x0006900001077983 */ /* 0x000ea80000300800 */
[----:B------:R-:W2:Y:S01]  /*11aa20*/  LDL.LU.64 R36, [R1+0xcf0] ;  /* 0x000cf00001247983 */ /* 0x000ea20000300a00 */
[----:B------:R-:W-:-:S03]  /*11aa30*/  ISETP.LT.AND P5, PT, R56, UR19, !P0 ;  /* 0x0000001338007c0c */ /* 0x000fc6000c7a1270 */
[----:B------:R0:W-:Y:S04]  /*11aa40*/  @P4 STG.E.U8 desc[UR4][R12.64], R0 ;  /* 0x000000000c004986 */ /* 0x0001e8000c101104 */
[----:B------:R-:W2:Y:S01]  /*11aa50*/  LDL.LU R4, [R1+0x5350] ;  /* 0x0053500001047983 */ /* 0x000ea20000300800 */
[----:B------:R-:W1:Y:S01]  /*11aa60*/  LDCU UR18, c[0x0][0x398] ;  /* 0x00007300ff1277ac */ /* 0x000e620008000800 */
[----:B------:R-:W1:Y:S01]  /*11aa70*/  LDCU UR19, c[0x0][0x398] ;  /* 0x00007300ff1377ac */ /* 0x000e620008000800 */
[----:B0-----:R-:W-:Y:S01]  /*11aa80*/  PRMT R0, R6, 0x7773, RZ ;  /* 0x0000777306007816 */ /* 0x001fe200000000ff */
[----:B---3--:R0:W-:Y:S04]  /*11aa90*/  @P3 STG.E.U8 desc[UR4][R46.64], R2 ;  /* 0x000000022e003986 */ /* 0x0081e8000c101104 */
[----:B0-----:R-:W3:Y:S04]  /*11aaa0*/  LDL.LU.64 R46, [R1+0xce8] ;  /* 0x000ce800012e7983 */ /* 0x001ee80000300a00 */
[----:B------:R-:W3:Y:S04]  /*11aab0*/  LDL.LU.64 R12, [R1+0xce0] ;  /* 0x000ce000010c7983 */ /* 0x000ee80000300a00 */
[----:B----4-:R0:W-:Y:S01]  /*11aac0*/  @P6 STG.E.U8 desc[UR4][R54.64], R0 ;  /* 0x0000000036006986 */ /* 0x0101e2000c101104 */
[----:B------:R-:W-:-:S03]  /*11aad0*/  PRMT R2, R32, 0x7770, RZ ;  /* 0x0000777020027816 */ /* 0x000fc600000000ff */
[----:B0-----:R-:W4:Y:S04]  /*11aae0*/  LDL.LU.64 R54, [R1+0xcd0] ;  /* 0x000cd00001367983 */ /* 0x001f280000300a00 */
[----:B--2---:R0:W-:Y:S04]  /*11aaf0*/  @P5 STG.E.U8 desc[UR4][R60.64], R2 ;  /* 0x000000023c005986 */ /* 0x0041e8000c101104 */
[----:B0-----:R-:W2:Y:S01]  /*11ab00*/  LDL.LU.64 R60, [R1+0xcd8] ;  /* 0x000cd800013c7983 */ /* 0x001ea20000300a00 */
[----:B------:R-:W-:Y:S02]  /*11ab10*/  ISETP.LT.AND P4, PT, R53, UR20, !P0 ;  /* 0x0000001435007c0c */ /* 0x000fe4000c781270 */
[----:B------:R-:W-:-:S02]  /*11ab20*/  ISETP.LT.AND P3, PT, R52, UR21, !P0 ;  /* 0x0000001534007c0c */ /* 0x000fc4000c761270 */
[C---:B------:R-:W-:Y:S02]  /*11ab30*/  PRMT R0, R32.reuse, 0x7771, RZ ;  /* 0x0000777120007816 */ /* 0x040fe400000000ff */
[----:B------:R-:W-:Y:S01]  /*11ab40*/  PRMT R2, R32, 0x7772, RZ ;  /* 0x0000777220027816 */ /* 0x000fe200000000ff */
[----:B------:R-:W2:Y:S01]  /*11ab50*/  LDL.LU R6, [R1+0x680] ;  /* 0x0006800001067983 */ /* 0x000ea20000300800 */
[----:B------:R-:W-:Y:S02]  /*11ab60*/  ISETP.LT.AND P6, PT, R49, UR7, !P0 ;  /* 0x0000000731007c0c */ /* 0x000fe4000c7c1270 */
[----:B------:R-:W-:Y:S01]  /*11ab70*/  ISETP.LT.AND P5, PT, R45, UR22, !P0 ;  /* 0x000000162d007c0c */ /* 0x000fe2000c7a1270 */
[----:B------:R-:W0:Y:S01]  /*11ab80*/  LDCU UR7, c[0x0][0x398] ;  /* 0x00007300ff0777ac */ /* 0x000e220008000800 */
[----:B------:R-:W0:Y:S01]  /*11ab90*/  LDCU UR20, c[0x0][0x398] ;  /* 0x00007300ff1477ac */ /* 0x000e220008000800 */
[----:B------:R-:W0:Y:S01]  /*11aba0*/  LDCU UR21, c[0x0][0x398] ;  /* 0x00007300ff1577ac */ /* 0x000e220008000800 */
[----:B------:R-:W0:Y:S01]  /*11abb0*/  LDCU UR22, c[0x0][0x398] ;  /* 0x00007300ff1677ac */ /* 0x000e220008000800 */
[----:B------:R-:W-:Y:S04]  /*11abc0*/  @P4 STG.E.U8 desc[UR4][R20.64], R0 ;  /* 0x0000000014004986 */ /* 0x000fe8000c101104 */
[----:B------:R1:W-:Y:S01]  /*11abd0*/  @P3 STG.E.U8 desc[UR4][R28.64], R2 ;  /* 0x000000021c003986 */ /* 0x0003e2000c101104 */
[----:B------:R-:W-:-:S02]  /*11abe0*/  ISETP.LT.AND P3, PT, R44, UR23, !P0 ;  /* 0x000000172c007c0c */ /* 0x000fc4000c761270 */
[----:B------:R-:W-:Y:S01]  /*11abf0*/  ISETP.LT.AND P4, PT, R41, UR24, !P0 ;  /* 0x0000001829007c0c */ /* 0x000fe2000c781270 */
[----:B-1----:R-:W2:Y:S01]  /*11ac00*/  LDL.LU.64 R28, [R1+0xcc8] ;  /* 0x000cc800011c7983 */ /* 0x002ea20000300a00 */
[----:B------:R-:W-:Y:S02]  /*11ac10*/  PRMT R0, R32, 0x7773, RZ ;  /* 0x0000777320007816 */ /* 0x000fe400000000ff */
[----:B------:R-:W-:Y:S01]  /*11ac20*/  PRMT R2, R7, 0x7770, RZ ;  /* 0x0000777007027816 */ /* 0x000fe200000000ff */
[----:B------:R-:W2:Y:S04]  /*11ac30*/  LDL.LU.64 R20, [R1+0xcb8] ;  /* 0x000cb80001147983 */ /* 0x000ea80000300a00 */
[----:B------:R-:W2:Y:S04]  /*11ac40*/  LDL.LU.64 R32, [R1+0xca8] ;  /* 0x000ca80001207983 */ /* 0x000ea80000300a00 */
[----:B------:R1:W-:Y:S01]  /*11ac50*/  @P6 STG.E.U8 desc[UR4][R36.64], R0 ;  /* 0x0000000024006986 */ /* 0x0003e2000c101104 */
[----:B------:R-:W-:Y:S01]  /*11ac60*/  ISETP.LT.AND P0, PT, R59, UR25, !P0 ;  /* 0x000000193b007c0c */ /* 0x000fe2000c701270 */
[----:B------:R-:W0:Y:S01]  /*11ac70*/  LDCU UR23, c[0x0][0x398] ;  /* 0x00007300ff1777ac */ /* 0x000e220008000800 */
[----:B------:R-:W0:Y:S01]  /*11ac80*/  LDCU UR24, c[0x0][0x398] ;  /* 0x00007300ff1877ac */ /* 0x000e220008000800 */
[C---:B-1----:R-:W-:Y:S01]  /*11ac90*/  PRMT R0, R7.reuse, 0x7771, RZ ;  /* 0x0000777107007816 */ /* 0x042fe200000000ff */
[----:B------:R-:W2:Y:S01]  /*11aca0*/  LDL.LU.64 R36, [R1+0xcc0] ;  /* 0x000cc00001247983 */ /* 0x000ea20000300a00 */
[----:B------:R-:W-:Y:S01]  /*11acb0*/  ISETP.GE.AND P6, PT, R4, UR45, PT ;  /* 0x0000002d04007c0c */ /* 0x000fe2000bfc6270 */
[----:B------:R-:W1:Y:S02]  /*11acc0*/  LDCU UR25, c[0x0][0x398] ;  /* 0x00007300ff1977ac */ /* 0x000e640008000800 */
[----:B---3--:R3:W-:Y:S04]  /*11acd0*/  @P5 STG.E.U8 desc[UR4][R46.64], R2 ;  /* 0x000000022e005986 */ /* 0x0087e8000c101104 */
[----:B------:R0:W-:Y:S01]  /*11ace0*/  @P3 STG.E.U8 desc[UR4][R12.64], R0 ;  /* 0x000000000c003986 */ /* 0x0001e2000c101104 */
[----:B---3--:R-:W-:-:S03]  /*11acf0*/  PRMT R2, R7, 0x7772, RZ ;  /* 0x0000777207027816 */ /* 0x008fc600000000ff */
[----:B------:R-:W3:Y:S01]  /*11ad00*/  LDL.LU R47, [R1+0x670] ;  /* 0x00067000012f7983 */ /* 0x000ee20000300800 */
[----:B0-----:R-:W-:-:S03]  /*11ad10*/  PRMT R0, R7, 0x7773, RZ ;  /* 0x0000777307007816 */ /* 0x001fc600000000ff */
[----:B----4-:R0:W-:Y:S04]  /*11ad20*/  @P4 STG.E.U8 desc[UR4][R54.64], R2 ;  /* 0x0000000236004986 */ /* 0x0101e8000c101104 */
[----:B0-----:R-:W4:Y:S04]  /*11ad30*/  LDL.LU.64 R54, [R1+0xcb0] ;  /* 0x000cb00001367983 */ /* 0x001f280000300a00 */
[----:B------:R-:W4:Y:S04]  /*11ad40*/  LDL.LU.64 R12, [R1+0xca0] ;  /* 0x000ca000010c7983 */ /* 0x000f280000300a00 */
[----:B--2---:R0:W-:Y:S04]  /*11ad50*/  @P0 STG.E.U8 desc[UR4][R60.64], R0 ;  /* 0x000000003c000986 */ /* 0x0041e8000c101104 */
[----:B0-----:R-:W2:Y:S01]  /*11ad60*/  LDL.LU.64 R60, [R1+0xc98] ;  /* 0x000c9800013c7983 */ /* 0x001ea20000300a00 */
[----:B------:R-:W-:-:S02]  /*11ad70*/  ISETP.LT.AND P5, PT, R43, UR26, !P1 ;  /* 0x0000001a2b007c0c */ /* 0x000fc4000cfa1270 */
[----:B------:R-:W-:Y:S02]  /*11ad80*/  ISETP.LT.AND P4, PT, R51, UR27, !P1 ;  /* 0x0000001b33007c0c */ /* 0x000fe4000cf81270 */
[----:B------:R-:W-:Y:S02]  /*11ad90*/  PRMT R2, R6, 0x7770, RZ ;  /* 0x0000777006027816 */ /* 0x000fe400000000ff */
[----:B------:R-:W-:Y:S02]  /*11ada0*/  ISETP.LT.AND P3, PT, R48, UR28, !P1 ;  /* 0x0000001c30007c0c */ /* 0x000fe4000cf61270 */
[----:B------:R-:W-:Y:S02]  /*11adb0*/  PRMT R0, R6, 0x7771, RZ ;  /* 0x0000777106007816 */ /* 0x000fe400000000ff */
[----:B------:R-:W-:Y:S01]  /*11adc0*/  ISETP.LT.AND P0, PT, R40, UR30, !P1 ;  /* 0x0000001e28007c0c */ /* 0x000fe2000cf01270 */
[----:B------:R-:W0:Y:S02]  /*11add0*/  LDCU UR26, c[0x0][0x398] ;  /* 0x00007300ff1a77ac */ /* 0x000e240008000800 */
[----:B------:R0:W-:Y:S01]  /*11ade0*/  @P5 STG.E.U8 desc[UR4][R28.64], R2 ;  /* 0x000000021c005986 */ /* 0x0001e2000c101104 */
[----:B------:R-:W-:-:S03]  /*11adf0*/  ISETP.LT.AND P5, PT, R50, UR29, !P1 ;  /* 0x0000001d32007c0c */ /* 0x000fc6000cfa1270 */
[----:B------:R1:W-:Y:S01]  /*11ae00*/  @P4 STG.E.U8 desc[UR4][R20.64], R0 ;  /* 0x0000000014004986 */ /* 0x0003e2000c101104 */
[----:B------:R-:W-:-:S03]  /*11ae10*/  ISETP.LT.AND P4, PT, R42, UR31, !P1 ;  /* 0x0000001f2a007c0c */ /* 0x000fc6000cf81270 */
[----:B0-----:R-:W2:Y:S04]  /*11ae20*/  LDL.LU.64 R28, [R1+0xc90] ;  /* 0x000c9000011c7983 */ /* 0x001ea80000300a00 */
[----:B------:R-:W2:Y:S01]  /*11ae30*/  LDL.LU R46, [R1+0x6a0] ;  /* 0x0006a000012e7983 */ /* 0x000ea20000300800 */
[----:B------:R-:W-:-:S03]  /*11ae40*/  PRMT R2, R6, 0x7772, RZ ;  /* 0x0000777206027816 */ /* 0x000fc600000000ff */
[----:B-1----:R-:W2:Y:S01]  /*11ae50*/  LDL.LU.64 R20, [R1+0xc88] ;  /* 0x000c880001147983 */ /* 0x002ea20000300a00 */
[----:B------:R-:W-:-:S03]  /*11ae60*/  PRMT R0, R6, 0x7773, RZ ;  /* 0x0000777306007816 */ /* 0x000fc600000000ff */
[----:B------:R-:W0:Y:S04]  /*11ae70*/  LDS.128 R4, [R3] ;  /* 0x0000000003047984 */ /* 0x000e280000000c00 */
[----:B------:R1:W-:Y:S01]  /*11ae80*/  @P3 STG.E.U8 desc[UR4][R32.64], R2 ;  /* 0x0000000220003986 */ /* 0x0003e2000c101104 */
[----:B------:R-:W-:-:S03]  /*11ae90*/  ISETP.LT.AND P3, PT, R16, UR32, !P1 ;  /* 0x0000002010007c0c */ /* 0x000fc6000cf61270 */
[----:B------:R1:W-:Y:S04]  /*11aea0*/  @P5 STG.E.U8 desc[UR4][R36.64], R0 ;  /* 0x0000000024005986 */ /* 0x0003e8000c101104 */
[----:B-1----:R-:W2:Y:S04]  /*11aeb0*/  LDL.LU.64 R32, [R1+0xc80] ;  /* 0x000c800001207983 */ /* 0x002ea80000300a00 */
[----:B------:R-:W2:Y:S01]  /*11aec0*/  LDL.LU.64 R36, [R1+0xc78] ;  /* 0x000c780001247983 */ /* 0x000ea20000300a00 */
[C---:B---3--:R-:W-:Y:S02]  /*11aed0*/  PRMT R2, R47.reuse, 0x7770, RZ ;  /* 0x000077702f027816 */ /* 0x048fe400000000ff */
[----:B------:R-:W-:-:S03]  /*11aee0*/  PRMT R0, R47, 0x7771, RZ ;  /* 0x000077712f007816 */ /* 0x000fc600000000ff */
[----:B----4-:R1:W-:Y:S04]  /*11aef0*/  @P0 STG.E.U8 desc[UR4][R54.64], R2 ;  /* 0x0000000236000986 */ /* 0x0103e8000c101104 */
[----:B------:R-:W-:Y:S04]  /*11af00*/  @P4 STG.E.U8 desc[UR4][R12.64], R0 ;  /* 0x000000000c004986 */ /* 0x000fe8000c101104 */
[----:B-1----:R-:W3:Y:S01]  /*11af10*/  LDL.LU.64 R54, [R1+0xc70] ;  /* 0x000c700001367983 */ /* 0x002ee20000300a00 */
[----:B------:R-:W-:-:S03]  /*11af20*/  PRMT R2, R47, 0x7772, RZ ;  /* 0x000077722f027816 */ /* 0x000fc600000000ff */
[----:B------:R-:W4:Y:S04]  /*11af30*/  LDL.LU R3, [R1+0x5368] ;  /* 0x0053680001037983 */ /* 0x000f280000300800 */
[----:B--2---:R1:W-:Y:S04]  /*11af40*/  @P3 STG.E.U8 desc[UR4][R60.64], R2 ;  /* 0x000000023c003986 */ /* 0x0043e8000c101104 */
[----:B-1----:R-:W2:Y:S01]  /*11af50*/  LDL.LU.64 R60, [R1+0xc60] ;  /* 0x000c6000013c7983 */ /* 0x002ea20000300a00 */
[----:B------:R-:W-:Y:S02]  /*11af60*/  ISETP.LT.AND P5, PT, R24, UR8, !P1 ;  /* 0x0000000818007c0c */ /* 0x000fe4000cfa1270 */
[----:B------:R-:W-:-:S02]  /*11af70*/  ISETP.LT.AND P0, PT, R56, UR9, !P1 ;  /* 0x0000000938007c0c */ /* 0x000fc4000cf01270 */
[----:B------:R-:W-:Y:S02]  /*11af80*/  ISETP.LT.AND P4, PT, R53, UR10, !P1 ;  /* 0x0000000a35007c0c */ /* 0x000fe4000cf81270 */
[----:B------:R-:W-:Y:S02]  /*11af90*/  PRMT R0, R47, 0x7773, RZ ;  /* 0x000077732f007816 */ /* 0x000fe400000000ff */
[----:B------:R-:W-:Y:S01]  /*11afa0*/  ISETP.LT.AND P3, PT, R52, UR6, !P1 ;  /* 0x0000000634007c0c */ /* 0x000fe2000cf61270 */
[----:B------:R-:W4:Y:S01]  /*11afb0*/  LDL.LU.64 R8, [R1+0xc58] ;  /* 0x000c580001087983 */ /* 0x000f220000300a00 */
[----:B------:R-:W1:Y:S01]  /*11afc0*/  LDCU UR8, c[0x0][0x398] ;  /* 0x00007300ff0877ac */ /* 0x000e620008000800 */
[----:B------:R-:W0:Y:S01]  /*11afd0*/  LDCU UR9, c[0x0][0x398] ;  /* 0x00007300ff0977ac */ /* 0x000e220008000800 */
[----:B------:R-:W0:Y:S01]  /*11afe0*/  LDCU UR6, c[0x0][0x398] ;  /* 0x00007300ff0677ac */ /* 0x000e220008000800 */
[----:B------:R-:W0:Y:S01]  /*11aff0*/  LDCU UR10, c[0x0][0x398] ;  /* 0x00007300ff0a77ac */ /* 0x000e220008000800 */
[C---:B------:R-:W-:Y:S01]  /*11b000*/  PRMT R2, R46.reuse, 0x7770, RZ ;  /* 0x000077702e027816 */ /* 0x040fe200000000ff */
[----:B------:R0:W-:Y:S01]  /*11b010*/  @P5 STG.E.U8 desc[UR4][R28.64], R0 ;  /* 0x000000001c005986 */ /* 0x0001e2000c101104 */
[----:B------:R-:W-:Y:S01]  /*11b020*/  ISETP.LT.AND P5, PT, R49, UR11, !P1 ;  /* 0x0000000b31007c0c */ /* 0x000fe2000cfa1270 */
[----:B------:R-:W1:Y:S02]  /*11b030*/  LDCU UR11, c[0x0][0x398] ;  /* 0x00007300ff0b77ac */ /* 0x000e640008000800 */
[----:B------:R1:W-:Y:S01]  /*11b040*/  @P0 STG.E.U8 desc[UR4][R20.64], R2 ;  /* 0x0000000214000986 */ /* 0x0003e2000c101104 */
[----:B------:R-:W-:Y:S01]  /*11b050*/  ISETP.LT.AND P0, PT, R45, UR12, !P1 ;  /* 0x0000000c2d007c0c */ /* 0x000fe2000cf01270 */
[----:B------:R-:W2:Y:S02]  /*11b060*/  LDCU UR12, c[0x0][0x398] ;  /* 0x00007300ff0c77ac */ /* 0x000ea40008000800 */
[----:B0-----:R-:W4:Y:S01]  /*11b070*/  LDL.LU.64 R28, [R1+0xc50] ;  /* 0x000c5000011c7983 */ /* 0x001f220000300a00 */
[----:B------:R-:W-:-:S03]  /*11b080*/  PRMT R0, R46, 0x7771, RZ ;  /* 0x000077712e007816 */ /* 0x000fc600000000ff */
[----:B------:R-:W4:Y:S04]  /*11b090*/  LDL.LU.64 R12, [R1+0xc68] ;  /* 0x000c6800010c7983 */ /* 0x000f280000300a00 */
[----:B------:R-:W4:Y:S01]  /*11b0a0*/  LDL.LU R47, [R1+0x6f4] ;  /* 0x0006f400012f7983 */ /* 0x000f220000300800 */
[----:B-1----:R-:W-:-:S03]  /*11b0b0*/  PRMT R2, R46, 0x7772, RZ ;  /* 0x000077722e027816 */ /* 0x002fc600000000ff */
[----:B------:R0:W-:Y:S04]  /*11b0c0*/  @P4 STG.E.U8 desc[UR4][R32.64], R0 ;  /* 0x0000000020004986 */ /* 0x0001e8000c101104 */
[----:B------:R1:W-:Y:S01]  /*11b0d0*/  @P3 STG.E.U8 desc[UR4][R36.64], R2 ;  /* 0x0000000224003986 */ /* 0x0003e2000c101104 */
[----:B0-----:R-:W-:-:S03]  /*11b0e0*/  PRMT R0, R46, 0x7773, RZ ;  /* 0x000077732e007816 */ /* 0x001fc600000000ff */
[----:B-1----:R-:W4:Y:S01]  /*11b0f0*/  LDL.LU.64 R36, [R1+0xc48] ;  /* 0x000c480001247983 */ /* 0x002f220000300a00 */
[----:B------:R-:W-:-:S03]  /*11b100*/  PRMT R2, R4, 0x7770, RZ ;  /* 0x0000777004027816 */ /* 0x000fc600000000ff */
[----:B---3--:R0:W-:Y:S04]  /*11b110*/  @P5 STG.E.U8 desc[UR4][R54.64], R0 ;  /* 0x0000000036005986 */ /* 0x0081e8000c101104 */
[----:B0-----:R-:W3:Y:S04]  /*11b120*/  LDL.LU.64 R54, [R1+0xc40] ;  /* 0x000c400001367983 */ /* 0x001ee80000300a00 */
[----:B------:R-:W3:Y:S04]  /*11b130*/  LDL.LU.64 R20, [R1+0xc38] ;  /* 0x000c380001147983 */ /* 0x000ee80000300a00 */
[----:B------:R-:W3:Y:S04]  /*11b140*/  LDL.LU R32, [R1+0x6e4] ;  /* 0x0006e40001207983 */ /* 0x000ee80000300800 */
[----:B--2---:R0:W-:Y:S04]  /*11b150*/  @P0 STG.E.U8 desc[UR4][R60.64], R2 ;  /* 0x000000023c000986 */ /* 0x0041e8000c101104 */
[----:B0-----:R-:W2:Y:S01]  /*11b160*/  LDL.LU.64 R60, [R1+0xc30] ;  /* 0x000c3000013c7983 */ /* 0x001ea20000300a00 */
[----:B------:R-:W-:-:S02]  /*11b170*/  ISETP.LT.AND P3, PT, R44, UR13, !P1 ;  /* 0x0000000d2c007c0c */ /* 0x000fc4000cf61270 */
[----:B------:R-:W-:Y:S02]  /*11b180*/  ISETP.LT.AND P4, PT, R41, UR14, !P1 ;  /* 0x0000000e29007c0c */ /* 0x000fe4000cf81270 */
[----:B------:R-:W-:Y:S02]  /*11b190*/  ISETP.LT.AND P1, PT, R59, UR15, !P1 ;  /* 0x0000000f3b007c0c */ /* 0x000fe4000cf21270 */
[C---:B------:R-:W-:Y:S02]  /*11b1a0*/  PRMT R0, R4.reuse, 0x7771, RZ ;  /* 0x0000777104007816 */ /* 0x040fe400000000ff */
[C---:B------:R-:W-:Y:S02]  /*11b1b0*/  PRMT R2, R4.reuse, 0x7772, RZ ;  /* 0x0000777204027816 */ /* 0x040fe400000000ff */
[----:B------:R-:W-:Y:S02]  /*11b1c0*/  ISETP.LT.AND P0, PT, R43, UR16, !P2 ;  /* 0x000000102b007c0c */ /* 0x000fe4000d701270 */
[----:B------:R-:W-:-:S02]  /*11b1d0*/  PRMT R4, R4, 0x7773, RZ ;  /* 0x0000777304047816 */ /* 0x000fc400000000ff */
[----:B----4-:R-:W-:Y:S01]  /*11b1e0*/  ISETP.GE.AND P5, PT, R3, UR47, PT ;  /* 0x0000002f03007c0c */ /* 0x010fe2000bfa6270 */
[----:B------:R-:W0:Y:S01]  /*11b1f0*/  LDCU UR13, c[0x0][0x398] ;  /* 0x00007300ff0d77ac */ /* 0x000e220008000800 */
[----:B------:R-:W1:Y:S01]  /*11b200*/  LDCU UR14, c[0x0][0x398] ;  /* 0x00007300ff0e77ac */ /* 0x000e620008000800 */
[----:B------:R-:W4:Y:S01]  /*11b210*/  LDCU UR15, c[0x0][0x398] ;  /* 0x00007300ff0f77ac */ /* 0x000f220008000800 */
[----:B------:R-:W0:Y:S01]  /*11b220*/  LDCU UR16, c[0x0][0x398] ;  /* 0x00007300ff1077ac */ /* 0x000e220008000800 */
[----:B------:R-:W-:Y:S04]  /*11b230*/  @P3 STG.E.U8 desc[UR4][R8.64], R0 ;  /* 0x0000000008003986 */ /* 0x000fe8000c101104 */
[----:B------:R0:W-:Y:S01]  /*11b240*/  @P4 STG.E.U8 desc[UR4][R28.64], R2 ;  /* 0x000000021c004986 */ /* 0x0001e2000c101104 */
[----:B------:R-:W-:-:S02]  /*11b250*/  ISETP.LT.AND P4, PT, R51, UR17, !P2 ;  /* 0x0000001133007c0c */ /* 0x000fc4000d781270 */
[----:B------:R-:W-:Y:S01]  /*11b260*/  ISETP.LT.AND P3, PT, R48, UR18, !P2 ;  /* 0x0000001230007c0c */ /* 0x000fe2000d761270 */
[----:B------:R-:W1:Y:S01]  /*11b270*/  LDCU UR17, c[0x0][0x398] ;  /* 0x00007300ff1177ac */ /* 0x000e620008000800 */
[----:B------:R1:W-:Y:S01]  /*11b280*/  @P1 STG.E.U8 desc[UR4][R12.64], R4 ;  /* 0x000000040c001986 */ /* 0x0003e2000c101104 */
[----:B------:R-:W-:Y:S01]  /*11b290*/  ISETP.LT.AND P1, PT, R50, UR7, !P2 ;  /* 0x0000000732007c0c */ /* 0x000fe2000d721270 */
[----:B------:R-:W2:Y:S01]  /*11b2a0*/  LDCU UR7, c[0x0][0x398] ;  /* 0x00007300ff0777ac */ /* 0x000ea20008000800 */
[----:B------:R-:W2:Y:S01]  /*11b2b0*/  LDCU UR18, c[0x0][0x398] ;  /* 0x00007300ff1277ac */ /* 0x000ea20008000800 */
[----:B0-----:R-:W4:Y:S01]  /*11b2c0*/  LDL.LU.64 R28, [R1+0xc28] ;  /* 0x000c2800011c7983 */ /* 0x001f220000300a00 */
[----:B------:R-:W-:-:S03]  /*11b2d0*/  PRMT R0, R47, 0x7770, RZ ;  /* 0x000077702f007816 */ /* 0x000fc600000000ff */
[----:B------:R-:W4:Y:S04]  /*11b2e0*/  LDL.LU.64 R8, [R1+0xc20] ;  /* 0x000c200001087983 */ /* 0x000f280000300a00 */
[----:B-1----:R-:W4:Y:S04]  /*11b2f0*/  LDL.LU.64 R12, [R1+0xc18] ;  /* 0x000c1800010c7983 */ /* 0x002f280000300a00 */
[----:B------:R0:W-:Y:S01]  /*11b300*/  @P0 STG.E.U8 desc[UR4][R36.64], R0 ;  /* 0x0000000024000986 */ /* 0x0001e2000c101104 */
[----:B------:R-:W-:-:S03]  /*11b310*/  PRMT R2, R47, 0x7772, RZ ;  /* 0x000077722f027816 */ /* 0x000fc600000000ff */
[----:B0-----:R-:W4:Y:S01]  /*11b320*/  LDL.LU.64 R36, [R1+0xc10] ;  /* 0x000c100001247983 */ /* 0x001f220000300a00 */
[----:B------:R-:W-:-:S03]  /*11b330*/  PRMT R0, R47, 0x7771, RZ ;  /* 0x000077712f007816 */ /* 0x000fc600000000ff */
[----:B------:R-:W4:Y:S04]  /*11b340*/  LDL.LU R46, [R1+0x6d4] ;  /* 0x0006d400012e7983 */ /* 0x000f280000300800 */
[----:B---3--:R0:W-:Y:S04]  /*11b350*/  @P4 STG.E.U8 desc[UR4][R54.64], R0 ;  /* 0x0000000036004986 */ /* 0x0081e8000c101104 */
[----:B------:R1:W-:Y:S04]  /*11b360*/  @P3 STG.E.U8 desc[UR4][R20.64], R2 ;  /* 0x0000000214003986 */ /* 0x0003e8000c101104 */
[----:B0-----:R-:W3:Y:S01]  /*11b370*/  LDL.LU.64 R54, [R1+0xc08] ;  /* 0x000c080001367983 */ /* 0x001ee20000300a00 */
[----:B------:R-:W-:-:S03]  /*11b380*/  PRMT R0, R47, 0x7773, RZ ;  /* 0x000077732f007816 */ /* 0x000fc600000000ff */
[----:B-1----:R-:W3:Y:S04]  /*11b390*/  LDL.LU.64 R20, [R1+0xc00] ;  /* 0x000c000001147983 */ /* 0x002ee80000300a00 */
[----:B--2---:R0:W-:Y:S04]  /*11b3a0*/  @P1 STG.E.U8 desc[UR4][R60.64], R0 ;  /* 0x000000003c001986 */ /* 0x0041e8000c101104 */
[----:B0-----:R-:W2:Y:S01]  /*11b3b0*/  LDL.LU.64 R60, [R1+0xbf8] ;  /* 0x000bf800013c7983 */ /* 0x001ea20000300a00 */
[----:B------:R-:W-:Y:S02]  /*11b3c0*/  ISETP.LT.AND P0, PT, R40, UR19, !P2 ;  /* 0x0000001328007c0c */ /* 0x000fe4000d701270 */
[----:B------:R-:W-:-:S02]  /*11b3d0*/  ISETP.LT.AND P4, PT, R42, UR20, !P2 ;  /* 0x000000142a007c0c */ /* 0x000fc4000d781270 */
[----:B------:R-:W-:Y:S02]  /*11b3e0*/  ISETP.LT.AND P3, PT, R16, UR21, !P2 ;  /* 0x0000001510007c0c */ /* 0x000fe4000d761270 */
[----:B------:R-:W-:Y:S02]  /*11b3f0*/  PRMT R2, R32, 0x7770, RZ ;  /* 0x0000777020027816 */ /* 0x000fe400000000ff */
[----:B------:R-:W-:Y:S02]  /*11b400*/  ISETP.LT.AND P1, PT, R24, UR22, !P2 ;  /* 0x0000001618007c0c */ /* 0x000fe4000d721270 */
[----:B------:R-:W-:Y:S01]  /*11b410*/  PRMT R0, R32, 0x7771, RZ ;  /* 0x0000777120007816 */ /* 0x000fe200000000ff */
[----:B------:R-:W2:Y:S01]  /*11b420*/  LDL.LU R47, [R1+0x694] ;  /* 0x00069400012f7983 */ /* 0x000ea20000300800 */
[----:B------:R-:W0:Y:S01]  /*11b430*/  LDCU UR19, c[0x0][0x398] ;  /* 0x00007300ff1377ac */ /* 0x000e220008000800 */
[----:B------:R-:W1:Y:S01]  /*11b440*/  LDCU UR20, c[0x0][0x398] ;  /* 0x00007300ff1477ac */ /* 0x000e620008000800 */
[----:B------:R-:W0:Y:S01]  /*11b450*/  LDCU UR21, c[0x0][0x398] ;  /* 0x00007300ff1577ac */ /* 0x000e220008000800 */
[----:B----4-:R4:W-:Y:S01]  /*11b460*/  @P0 STG.E.U8 desc[UR4][R28.64], R2 ;  /* 0x000000021c000986 */ /* 0x0109e2000c101104 */
[----:B------:R-:W-:-:S03]  /*11b470*/  ISETP.LT.AND P0, PT, R56, UR23, !P2 ;  /* 0x0000001738007c0c */ /* 0x000fc6000d701270 */
[----:B------:R0:W-:Y:S01]  /*11b480*/  @P4 STG.E.U8 desc[UR4][R8.64], R0 ;  /* 0x0000000008004986 */ /* 0x0001e2000c101104 */
[----:B------:R-:W-:Y:S02]  /*11b490*/  ISETP.LT.AND P4, PT, R53, UR24, !P2 ;  /* 0x0000001835007c0c */ /* 0x000fe4000d781270 */
[C---:B----4-:R-:W-:Y:S01]  /*11b4a0*/  PRMT R2, R32.reuse, 0x7772, RZ ;  /* 0x0000777220027816 */ /* 0x050fe200000000ff */
[----:B------:R-:W4:Y:S04]  /*11b4b0*/  LDL.LU.64 R28, [R1+0xbf0] ;  /* 0x000bf000011c7983 */ /* 0x000f280000300a00 */
[----:B------:R-:W4:Y:S01]  /*11b4c0*/  LDL.LU R3, [R1+0x537c] ;  /* 0x00537c0001037983 */ /* 0x000f220000300800 */
[----:B0-----:R-:W-:-:S03]  /*11b4d0*/  PRMT R0, R32, 0x7773, RZ ;  /* 0x0000777320007816 */ /* 0x001fc600000000ff */
[----:B------:R0:W-:Y:S01]  /*11b4e0*/  @P3 STG.E.U8 desc[UR4][R12.64], R2 ;  /* 0x000000020c003986 */ /* 0x0001e2000c101104 */
[----:B------:R-:W-:-:S03]  /*11b4f0*/  ISETP.LT.AND P3, PT, R52, UR25, !P2 ;  /* 0x0000001934007c0c */ /* 0x000fc6000d761270 */
[----:B------:R1:W-:Y:S04]  /*11b500*/  @P1 STG.E.U8 desc[UR4][R36.64], R0 ;  /* 0x0000000024001986 */ /* 0x0003e8000c101104 */
[----:B0-----:R-:W4:Y:S01]  /*11b510*/  LDL.LU.64 R12, [R1+0xbe8] ;  /* 0x000be800010c7983 */ /* 0x001f220000300a00 */
[----:B------:R-:W-:-:S03]  /*11b520*/  PRMT R2, R46, 0x7770, RZ ;  /* 0x000077702e027816 */ /* 0x000fc600000000ff */
[----:B-1----:R-:W4:Y:S01]  /*11b530*/  LDL.LU.64 R36, [R1+0xbe0] ;  /* 0x000be00001247983 */ /* 0x002f220000300a00 */
[----:B------:R-:W-:-:S03]  /*11b540*/  PRMT R0, R46, 0x7771, RZ ;  /* 0x000077712e007816 */ /* 0x000fc600000000ff */
[----:B---3--:R0:W-:Y:S04]  /*11b550*/  @P0 STG.E.U8 desc[UR4][R54.64], R2 ;  /* 0x0000000236000986 */ /* 0x0081e8000c101104 */
[----:B------:R1:W-:Y:S04]  /*11b560*/  @P4 STG.E.U8 desc[UR4][R20.64], R0 ;  /* 0x0000000014004986 */ /* 0x0003e8000c101104 */
[----:B0-----:R-:W3:Y:S01]  /*11b570*/  LDL.LU.64 R54, [R1+0xbd0] ;  /* 0x000bd00001367983 */ /* 0x001ee20000300a00 */
[----:B------:R-:W-:-:S03]  /*11b580*/  PRMT R2, R46, 0x7772, RZ ;  /* 0x000077722e027816 */ /* 0x000fc600000000ff */
[----:B------:R-:W3:Y:S04]  /*11b590*/  LDL.LU R32, [R1+0x684] ;  /* 0x0006840001207983 */ /* 0x000ee80000300800 */
[----:B-1----:R-:W3:Y:S04]  /*11b5a0*/  LDL.LU.64 R20, [R1+0xbd8] ;  /* 0x000bd80001147983 */ /* 0x002ee80000300a00 */
[----:B--2---:R0:W-:Y:S04]  /*11b5b0*/  @P3 STG.E.U8 desc[UR4][R60.64], R2 ;  /* 0x000000023c003986 */ /* 0x0041e8000c101104 */
[----:B0-----:R-:W2:Y:S01]  /*11b5c0*/  LDL.LU.64 R60, [R1+0xbc8] ;  /* 0x000bc800013c7983 */ /* 0x001ea20000300a00 */
[----:B------:R-:W-:-:S02]  /*11b5d0*/  ISETP.LT.AND P1, PT, R49, UR26, !P2 ;  /* 0x0000001a31007c0c */ /* 0x000fc4000d721270 */
[----:B------:R-:W-:Y:S02]  /*11b5e0*/  ISETP.LT.AND P0, PT, R45, UR8, !P2 ;  /* 0x000000082d007c0c */ /* 0x000fe4000d701270 */
[----:B------:R-:W-:Y:S02]  /*11b5f0*/  PRMT R0, R46, 0x7773, RZ ;  /* 0x000077732e007816 */ /* 0x000fe400000000ff */
[----:B------:R-:W-:Y:S02]  /*11b600*/  ISETP.LT.AND P3, PT, R44, UR9, !P2 ;  /* 0x000000092c007c0c */ /* 0x000fe4000d761270 */
[----:B------:R-:W-:Y:S02]  /*11b610*/  ISETP.LT.AND P4, PT, R41, UR6, !P2 ;  /* 0x0000000629007c0c */ /* 0x000fe4000d781270 */
[----:B------:R-:W-:Y:S01]  /*11b620*/  PRMT R2, R47, 0x7770, RZ ;  /* 0x000077702f027816 */ /* 0x000fe200000000ff */
[----:B------:R-:W2:Y:S01]  /*11b630*/  LDL.LU.64 R38, [R1+0xbc0] ;  /* 0x000bc00001267983 */ /* 0x000ea20000300a00 */
[----:B------:R-:W-:Y:S01]  /*11b640*/  ISETP.LT.AND P2, PT, R59, UR10, !P2 ;  /* 0x0000000a3b007c0c */ /* 0x000fe2000d741270 */
[----:B------:R-:W0:Y:S01]  /*11b650*/  LDCU UR8, c[0x0][0x398] ;  /* 0x00007300ff0877ac */ /* 0x000e220008000800 */
[----:B------:R-:W1:Y:S01]  /*11b660*/  LDCU UR6, c[0x0][0x398] ;  /* 0x00007300ff0677ac */ /* 0x000e620008000800 */
[----:B------:R-:W0:Y:S01]  /*11b670*/  LDCU UR9, c[0x0][0x398] ;  /* 0x00007300ff0977ac */ /* 0x000e220008000800 */
[----:B------:R-:W0:Y:S01]  /*11b680*/  LDCU UR10, c[0x0][0x398] ;  /* 0x00007300ff0a77ac */ /* 0x000e220008000800 */
[----:B----4-:R4:W-:Y:S04]  /*11b690*/  @P1 STG.E.U8 desc[UR4][R28.64], R0 ;  /* 0x000000001c001986 */ /* 0x0109e8000c101104 */
[----:B----4-:R-:W4:Y:S01]  /*11b6a0*/  LDL.LU.64 R28, [R1+0xbb8] ;  /* 0x000bb800011c7983 */ /* 0x010f220000300a00 */
[----:B------:R-:W-:-:S03]  /*11b6b0*/  PRMT R0, R47, 0x7771, RZ ;  /* 0x000077712f007816 */ /* 0x000fc600000000ff */
[----:B------:R-:W4:Y:S04]  /*11b6c0*/  LDL.LU R46, [R1+0x674] ;  /* 0x00067400012e7983 */ /* 0x000f280000300800 */
[----:B------:R-:W4:Y:S04]  /*11b6d0*/  LDL.LU.64 R8, [R1+0xbb0] ;  /* 0x000bb00001087983 */ /* 0x000f280000300a00 */
[----:B------:R0:W-:Y:S01]  /*11b6e0*/  @P0 STG.E.U8 desc[UR4][R12.64], R2 ;  /* 0x000000020c000986 */ /* 0x0001e2000c101104 */
[----:B------:R-:W-:Y:S02]  /*11b6f0*/  ISETP.LT.AND P0, PT, R43, UR11, !P6 ;  /* 0x0000000b2b007c0c */ /* 0x000fe4000f701270 */
[----:B------:R-:W-:Y:S01]  /*11b700*/  ISETP.GE.AND P1, PT, R3, UR49, PT ;  /* 0x0000003103007c0c */ /* 0x000fe2000bf26270 */
[----:B------:R-:W1:Y:S01]  /*11b710*/  LDCU UR11, c[0x0][0x398] ;  /* 0x00007300ff0b77ac */ /* 0x000e620008000800 */
[----:B------:R0:W-:Y:S02]  /*11b720*/  @P3 STG.E.U8 desc[UR4][R36.64], R0 ;  /* 0x0000000024003986 */ /* 0x0001e4000c101104 */
[----:B0-----:R-:W-:-:S02]  /*11b730*/  PRMT R2, R47, 0x7772, RZ ;  /* 0x000077722f027816 */ /* 0x001fc400000000ff */
[----:B------:R-:W4:Y:S01]  /*11b740*/  LDL.LU.64 R36, [R1+0xba0] ;  /* 0x000ba00001247983 */ /* 0x000f220000300a00 */
[----:B------:R-:W-:-:S03]  /*11b750*/  PRMT R0, R47, 0x7773, RZ ;  /* 0x000077732f007816 */ /* 0x000fc600000000ff */
[----:B------:R-:W4:Y:S04]  /*11b760*/  LDL.LU.64 R12, [R1+0xba8] ;  /* 0x000ba800010c7983 */ /* 0x000f280000300a00 */
[----:B---3--:R0:W-:Y:S04]  /*11b770*/  @P4 STG.E.U8 desc[UR4][R54.64], R2 ;  /* 0x0000000236004986 */ /* 0x0081e8000c101104 */
[----:B------:R3:W-:Y:S01]  /*11b780*/  @P2 STG.E.U8 desc[UR4][R20.64], R0 ;  /* 0x0000000014002986 */ /* 0x0007e2000c101104 */
[----:B0-----:R-:W-:-:S03]  /*11b790*/  PRMT R2, R32, 0x7770, RZ ;  /* 0x0000777020027816 */ /* 0x001fc600000000ff */
[----:B------:R-:W4:Y:S04]  /*11b7a0*/  LDL.LU.64 R54, [R1+0xb98] ;  /* 0x000b980001367983 */ /* 0x000f280000300a00 */
[----:B---3--:R-:W3:Y:S04]  /*11b7b0*/  LDL.LU.64 R20, [R1+0xb90] ;  /* 0x000b900001147983 */ /* 0x008ee80000300a00 */
[----:B--2---:R0:W-:Y:S04]  /*11b7c0*/  @P0 STG.E.U8 desc[UR4][R60.64], R2 ;  /* 0x000000023c000986 */ /* 0x0041e8000c101104 */
[----:B0-----:R-:W2:Y:S04]  /*11b7d0*/  LDL.LU.64 R60, [R1+0xb88] ;  /* 0x000b8800013c7983 */ /* 0x001ea80000300a00 */
[----:B------:R-:W2:Y:S01]  /*11b7e0*/  LDL.LU R47, [R1+0x6a4] ;  /* 0x0006a400012f7983 */ /* 0x000ea20000300800 */
[----:B------:R-:W-:-:S02]  /*11b7f0*/  ISETP.LT.AND P4, PT, R51, UR12, !P6 ;  /* 0x0000000c33007c0c */ /* 0x000fc4000f781270 */
[----:B------:R-:W-:Y:S02]  /*11b800*/  ISETP.LT.AND P3, PT, R48, UR13, !P6 ;  /* 0x0000000d30007c0c */ /* 0x000fe4000f761270 */
[----:B------:R-:W-:Y:S02]  /*11b810*/  PRMT R0, R32, 0x7771, RZ ;  /* 0x0000777120007816 */ /* 0x000fe400000000ff */
[----:B------:R-:W-:Y:S02]  /*11b820*/  ISETP.LT.AND P2, PT, R50, UR14, !P6 ;  /* 0x0000000e32007c0c */ /* 0x000fe4000f741270 */
[----:B------:R-:W-:Y:S02]  /*11b830*/  PRMT R2, R32, 0x7772, RZ ;  /* 0x0000777220027816 */ /* 0x000fe400000000ff */
[----:B------:R-:W-:Y:S01]  /*11b840*/  ISETP.LT.AND P0, PT, R40, UR15, !P6 ;  /* 0x0000000f28007c0c */ /* 0x000fe2000f701270 */
[----:B------:R-:W0:Y:S01]  /*11b850*/  LDCU UR12, c[0x0][0x398] ;  /* 0x00007300ff0c77ac */ /* 0x000e220008000800 */
[----:B------:R-:W0:Y:S01]  /*11b860*/  LDCU UR13, c[0x0][0x398] ;  /* 0x00007300ff0d77ac */ /* 0x000e220008000800 */
[----:B------:R-:W0:Y:S01]  /*11b870*/  LDCU UR14, c[0x0][0x398] ;  /* 0x00007300ff0e77ac */ /* 0x000e220008000800 */
[----:B------:R-:W0:Y:S01]  /*11b880*/  LDCU UR15, c[0x0][0x398] ;  /* 0x00007300ff0f77ac */ /* 0x000e220008000800 */
[----:B------:R1:W-:Y:S04]  /*11b890*/  @P4 STG.E.U8 desc[UR4][R38.64], R0 ;  /* 0x0000000026004986 */ /* 0x0003e8000c101104 */
[----:B----4-:R4:W-:Y:S01]  /*11b8a0*/  @P3 STG.E.U8 desc[UR4][R28.64], R2 ;  /* 0x000000021c003986 */ /* 0x0109e2000c101104 */
[----:B------:R-:W-:-:S02]  /*11b8b0*/  ISETP.LT.AND P4, PT, R42, UR7, !P6 ;  /* 0x000000072a007c0c */ /* 0x000fc4000f781270 */
[----:B------:R-:W-:Y:S01]  /*11b8c0*/  ISETP.LT.AND P3, PT, R16, UR16, !P6 ;  /* 0x0000001010007c0c */ /* 0x000fe2000f761270 */
[----:B------:R-:W0:Y:S01]  /*11b8d0*/  LDCU UR7, c[0x0][0x398] ;  /* 0x00007300ff0777ac */ /* 0x000e220008000800 */
[----:B------:R-:W0:Y:S01]  /*11b8e0*/  LDCU UR16, c[0x0][0x398] ;  /* 0x00007300ff1077ac */ /* 0x000e220008000800 */
[----:B-1----:R-:W-:Y:S01]  /*11b8f0*/  PRMT R0, R32, 0x7773, RZ ;  /* 0x0000777320007816 */ /* 0x002fe200000000ff */
[----:B----4-:R-:W4:Y:S04]  /*11b900*/  LDL.LU.64 R28, [R1+0xb80] ;  /* 0x000b8000011c7983 */ /* 0x010f280000300a00 */
[----:B------:R-:W4:Y:S01]  /*11b910*/  LDL.LU.64 R32, [R1+0xb78] ;  /* 0x000b780001207983 */ /* 0x000f220000300a00 */
[----:B------:R-:W-:-:S03]  /*11b920*/  PRMT R2, R46, 0x7770, RZ ;  /* 0x000077702e027816 */ /* 0x000fc600000000ff */
[----:B------:R-:W4:Y:S04]  /*11b930*/  LDL.LU R3, [R1+0x5384] ;  /* 0x0053840001037983 */ /* 0x000f280000300800 */
[----:B------:R1:W-:Y:S01]  /*11b940*/  @P2 STG.E.U8 desc[UR4][R8.64], R0 ;  /* 0x0000000008002986 */ /* 0x0003e2000c101104 */
[----:B------:R-:W-:Y:S01]  /*11b950*/  ISETP.LT.AND P2, PT, R24, UR17, !P6 ;  /* 0x0000001118007c0c */ /* 0x000fe2000f741270 */
[----:B------:R-:W0:Y:S02]  /*11b960*/  LDCU UR17, c[0x0][0x398] ;  /* 0x00007300ff1177ac */ /* 0x000e240008000800 */
[----:B------:R0:W-:Y:S01]  /*11b970*/  @P0 STG.E.U8 desc[UR4][R36.64], R2 ;  /* 0x0000000224000986 */ /* 0x0001e2000c101104 */
[----:B------:R-:W-:Y:S01]  /*11b980*/  ISETP.LT.AND P0, PT, R56, UR18, !P6 ;  /* 0x0000001238007c0c */ /* 0x000fe2000f701270 */
[----:B------:R-:W2:Y:S01]  /*11b990*/  LDCU UR18, c[0x0][0x398] ;  /* 0x00007300ff1277ac */ /* 0x000ea20008000800 */
[C---:B-1----:R-:W-:Y:S01]  /*11b9a0*/  PRMT R0, R46.reuse, 0x7771, RZ ;  /* 0x000077712e007816 */ /* 0x042fe200000000ff */
[----:B0-----:R-:W4:Y:S01]  /*11b9b0*/  LDL.LU.64 R36, [R1+0xb70] ;  /* 0x000b700001247983 */ /* 0x001f220000300a00 */
[----:B------:R-:W-:-:S03]  /*11b9c0*/  PRMT R2, R46, 0x7772, RZ ;  /* 0x000077722e027816 */ /* 0x000fc600000000ff */
[----:B------:R0:W-:Y:S02]  /*11b9d0*/  @P4 STG.E.U8 desc[UR4][R12.64], R0 ;  /* 0x000000000c004986 */ /* 0x0001e4000c101104 */
[----:B0-----:R-:W-:Y:S02]  /*11b9e0*/  PRMT R0, R46, 0x7773, RZ ;  /* 0x000077732e007816 */ /* 0x001fe400000000ff */
[----:B------:R0:W-:Y:S04]  /*11b9f0*/  @P3 STG.E.U8 desc[UR4][R54.64], R2 ;  /* 0x0000000236003986 */ /* 0x0001e8000c101104 */
[----:B---3--:R1:W-:Y:S04]  /*11ba00*/  @P2 STG.E.U8 desc[UR4][R20.64], R0 ;  /* 0x0000000014002986 */ /* 0x0083e8000c101104 */
[----:B0-----:R-:W3:Y:S04]  /*11ba10*/  LDL.LU.64 R54, [R1+0xb68] ;  /* 0x000b680001367983 */ /* 0x001ee80000300a00 */
[----:B------:R-:W3:Y:S04]  /*11ba20*/  LDL.LU.64 R12, [R1+0xb58] ;  /* 0x000b5800010c7983 */ /* 0x000ee80000300a00 */
[----:B-1----:R-:W3:Y:S01]  /*11ba30*/  LDL.LU.64 R20, [R1+0xb60] ;  /* 0x000b600001147983 */ /* 0x002ee20000300a00 */
[----:B--2---:R-:W-:-:S05]  /*11ba40*/  PRMT R2, R47, 0x7770, RZ ;  /* 0x000077702f027816 */ /* 0x004fca00000000ff */
[----:B------:R0:W-:Y:S04]  /*11ba50*/  @P0 STG.E.U8 desc[UR4][R60.64], R2 ;  /* 0x000000023c000986 */ /* 0x0001e8000c101104 */
[----:B0-----:R-:W2:Y:S01]  /*11ba60*/  LDL.LU.64 R60, [R1+0xb50] ;  /* 0x000b5000013c7983 */ /* 0x001ea20000300a00 */
[----:B------:R-:W-:Y:S02]  /*11ba70*/  ISETP.LT.AND P4, PT, R53, UR19, !P6 ;  /* 0x0000001335007c0c */ /* 0x000fe4000f781270 */
[----:B------:R-:W-:Y:S02]  /*11ba80*/  ISETP.LT.AND P3, PT, R52, UR20, !P6 ;  /* 0x0000001434007c0c */ /* 0x000fe4000f761270 */
[----:B------:R-:W-:Y:S02]  /*11ba90*/  PRMT R0, R47, 0x7771, RZ ;  /* 0x000077712f007816 */ /* 0x000fe400000000ff */
[----:B------:R-:W-:-:S02]  /*11baa0*/  ISETP.LT.AND P2, PT, R49, UR21, !P6 ;  /* 0x0000001531007c0c */ /* 0x000fc4000f741270 */
[----:B------:R-:W-:Y:S01]  /*11bab0*/  PRMT R2, R47, 0x7772, RZ ;  /* 0x000077722f027816 */ /* 0x000fe200000000ff */
[----:B------:R-:W2:Y:S01]  /*11bac0*/  LDL.LU R46, [R1+0x6f8] ;  /* 0x0006f800012e7983 */ /* 0x000ea20000300800 */
[----:B------:R-:W0:Y:S03]  /*11bad0*/  LDCU UR19, c[0x0][0x398] ;  /* 0x00007300ff1377ac */ /* 0x000e260008000800 */
[----:B----4-:R1:W-:Y:S04]  /*11bae0*/  @P4 STG.E.U8 desc[UR4][R28.64], R0 ;  /* 0x000000001c004986 */ /* 0x0103e8000c101104 */
[----:B------:R4:W-:Y:S01]  /*11baf0*/  @P3 STG.E.U8 desc[UR4][R32.64], R2 ;  /* 0x0000000220003986 */ /* 0x0009e2000c101104 */
[----:B------:R-:W-:-:S02]  /*11bb00*/  ISETP.LT.AND P3, PT, R45, UR8, !P6 ;  /* 0x000000082d007c0c */ /* 0x000fc4000f761270 */
[----:B------:R-:W-:Y:S02]  /*11bb10*/  ISETP.LT.AND P4, PT, R44, UR6, !P6 ;  /* 0x000000062c007c0c */ /* 0x000fe4000f781270 */
[----:B------:R-:W-:Y:S01]  /*11bb20*/  ISETP.GE.AND P0, PT, R3, UR51, PT ;  /* 0x0000003303007c0c */ /* 0x000fe2000bf06270 */
[----:B------:R-:W0:Y:S01]  /*11bb30*/  LDCU UR6, c[0x0][0x398] ;  /* 0x00007300ff0677ac */ /* 0x000e220008000800 */
[----:B------:R-:W0:Y:S01]  /*11bb40*/  LDCU UR8, c[0x0][0x398] ;  /* 0x00007300ff0877ac */ /* 0x000e220008000800 */
[----:B-1----:R-:W2:Y:S01]  /*11bb50*/  LDL.LU.64 R28, [R1+0xb48] ;  /* 0x000b4800011c7983 */ /* 0x002ea20000300a00 */
[----:B------:R-:W-:-:S03]  /*11bb60*/  PRMT R0, R47, 0x7773, RZ ;  /* 0x000077732f007816 */ /* 0x000fc600000000ff */
[----:B----4-:R-:W4:Y:S04]  /*11bb70*/  LDL.LU.64 R32, [R1+0xb38] ;  /* 0x000b380001207983 */ /* 0x010f280000300a00 */
[----:B------:R1:W-:Y:S01]  /*11bb80*/  @P2 STG.E.U8 desc[UR4][R36.64], R0 ;  /* 0x0000000024002986 */ /* 0x0003e2000c101104 */
[----:B------:R-:W-:Y:S02]  /*11bb90*/  ISETP.LT.AND P2, PT, R41, UR9, !P6 ;  /* 0x0000000929007c0c */ /* 0x000fe4000f741270 */
[----:B------:R-:W-:Y:S02]  /*11bba0*/  ISETP.LT.AND P6, PT, R59, UR10, !P6 ;  /* 0x0000000a3b007c0c */ /* 0x000fe4000f7c1270 */
[C---:B------:R-:W-:Y:S01]  /*11bbb0*/  PRMT R2, R5.reuse, 0x7771, RZ ;  /* 0x0000777105027816 */ /* 0x040fe200000000ff */
[----:B------:R-:W0:Y:S01]  /*11bbc0*/  LDCU UR9, c[0x0][0x398] ;  /* 0x00007300ff0977ac */ /* 0x000e220008000800 */
[----:B------:R-:W0:Y:S01]  /*11bbd0*/  LDCU UR10, c[0x0][0x398] ;  /* 0x00007300ff0a77ac */ /* 0x000e220008000800 */
[C---:B-1----:R-:W-:Y:S01]  /*11bbe0*/  PRMT R0, R5.reuse, 0x7770, RZ ;  /* 0x0000777005007816 */ /* 0x042fe200000000ff */
[----:B------:R-:W4:Y:S04]  /*11bbf0*/  LDL.LU.64 R36, [R1+0xb30] ;  /* 0x000b300001247983 */ /* 0x000f280000300a00 */
[----:B---3--:R1:W-:Y:S04]  /*11bc00*/  @P3 STG.E.U8 desc[UR4][R54.64], R0 ;  /* 0x0000000036003986 */ /* 0x0083e8000c101104 */
[----:B------:R-:W-:Y:S04]  /*11bc10*/  @P4 STG.E.U8 desc[UR4][R12.64], R2 ;  /* 0x000000020c004986 */ /* 0x000fe8000c101104 */
[----:B-1----:R-:W3:Y:S01]  /*11bc20*/  LDL.LU.64 R54, [R1+0xb28] ;  /* 0x000b280001367983 */ /* 0x002ee20000300a00 */
[----:B------:R-:W-:-:S03]  /*11bc30*/  PRMT R0, R5, 0x7772, RZ ;  /* 0x0000777205007816 */ /* 0x000fc600000000ff */
[----:B------:R-:W3:Y:S01]  /*11bc40*/  LDL.LU R8, [R1+0x6e8] ;  /* 0x0006e80001087983 */ /* 0x000ee20000300800 */
[----:B------:R-:W-:-:S03]  /*11bc50*/  PRMT R5, R5, 0x7773, RZ ;  /* 0x0000777305057816 */ /* 0x000fc600000000ff */
[----:B------:R-:W3:Y:S04]  /*11bc60*/  LDL.LU.64 R38, [R1+0xb18] ;  /* 0x000b180001267983 */ /* 0x000ee80000300a00 */
[----:B------:R-:W-:Y:S04]  /*11bc70*/  @P2 STG.E.U8 desc[UR4][R20.64], R0 ;  /* 0x0000000014002986 */ /* 0x000fe8000c101104 */
[----:B--2---:R1:W-:Y:S04]  /*11bc80*/  @P6 STG.E.U8 desc[UR4][R60.64], R5 ;  /* 0x000000053c006986 */ /* 0x0043e8000c101104 */
[----:B-1----:R-:W2:Y:S01]  /*11bc90*/  LDL.LU.64 R60, [R1+0xaf8] ;  /* 0x000af800013c7983 */ /* 0x002ea20000300a00 */
[----:B------:R-:W-:-:S02]  /*11bca0*/  ISETP.LT.AND P4, PT, R43, UR11, !P5 ;  /* 0x0000000b2b007c0c */ /* 0x000fc4000ef81270 */
[----:B------:R-:W-:Y:S02]  /*11bcb0*/  ISETP.LT.AND P3, PT, R51, UR12, !P5 ;  /* 0x0000000c33007c0c */ /* 0x000fe4000ef61270 */
[----:B------:R-:W-:Y:S02]  /*11bcc0*/  PRMT R0, R46, 0x7770, RZ ;  /* 0x000077702e007816 */ /* 0x000fe400000000ff */
[----:B------:R-:W-:Y:S01]  /*11bcd0*/  ISETP.LT.AND P6, PT, R48, UR13, !P5 ;  /* 0x0000000d30007c0c */ /* 0x000fe2000efc1270 */
[----:B------:R-:W2:Y:S01]  /*11bce0*/  LDL.LU.64 R12, [R1+0xb08] ;  /* 0x000b0800010c7983 */ /* 0x000ea20000300a00 */
[----:B------:R-:W-:Y:S02]  /*11bcf0*/  ISETP.LT.AND P2, PT, R50, UR7, !P5 ;  /* 0x0000000732007c0c */ /* 0x000fe4000ef41270 */
[----:B------:R-:W-:Y:S01]  /*11bd00*/  PRMT R2, R46, 0x7771, RZ ;  /* 0x000077712e027816 */ /* 0x000fe200000000ff */
[----:B------:R-:W1:Y:S01]  /*11bd10*/  LDCU UR11, c[0x0][0x398] ;  /* 0x00007300ff0b77ac */ /* 0x000e620008000800 */
        /* <DEDUP_REMOVED lines=9> */
[----:B------:R-:W2:Y:S04]  /*11bdb0*/  LDL.LU.64 R28, [R1+0xae8] ;  /* 0x000ae800011c7983 */ /* 0x000ea80000300a00 */
[----:B------:R-:W2:Y:S01]  /*11bdc0*/  LDL.LU R47, [R1+0x6d8] ;  /* 0x0006d800012f7983 */ /* 0x000ea20000300800 */
[----:B------:R-:W-:-:S03]  /*11bdd0*/  PRMT R0, R46, 0x7772, RZ ;  /* 0x000077722e007816 */ /* 0x000fc600000000ff */
[----:B----4-:R-:W4:Y:S01]  /*11bde0*/  LDL.LU.64 R32, [R1+0xae0] ;  /* 0x000ae00001207983 */ /* 0x010f220000300a00 */
[----:B------:R-:W-:-:S03]  /*11bdf0*/  PRMT R2, R46, 0x7773, RZ ;  /* 0x000077732e027816 */ /* 0x000fc600000000ff */
[----:B------:R0:W-:Y:S04]  /*11be00*/  @P6 STG.E.U8 desc[UR4][R36.64], R0 ;  /* 0x0000000024006986 */ /* 0x0001e8000c101104 */
[----:B0-----:R-:W4:Y:S04]  /*11be10*/  LDL.LU.64 R36, [R1+0xac8] ;  /* 0x000ac80001247983 */ /* 0x001f280000300a00 */
[----:B---3--:R0:W-:Y:S01]  /*11be20*/  @P2 STG.E.U8 desc[UR4][R54.64], R2 ;  /* 0x0000000236002986 */ /* 0x0081e2000c101104 */
[----:B------:R-:W-:-:S03]  /*11be30*/  PRMT R0, R8, 0x7770, RZ ;  /* 0x0000777008007816 */ /* 0x000fc600000000ff */
[----:B0-----:R-:W3:Y:S04]  /*11be40*/  LDL.LU.64 R54, [R1+0xac0] ;  /* 0x000ac00001367983 */ /* 0x001ee80000300a00 */
[----:B------:R-:W3:Y:S01]  /*11be50*/  LDL.LU.64 R20, [R1+0xa90] ;  /* 0x000a900001147983 */ /* 0x000ee20000300a00 */
[----:B------:R-:W-:-:S03]  /*11be60*/  PRMT R2, R8, 0x7771, RZ ;  /* 0x0000777108027816 */ /* 0x000fc600000000ff */
[----:B------:R-:W3:Y:S04]  /*11be70*/  LDL.LU R46, [R1+0x698] ;  /* 0x00069800012e7983 */ /* 0x000ee80000300800 */
[----:B------:R-:W-:Y:S04]  /*11be80*/  @P4 STG.E.U8 desc[UR4][R38.64], R0 ;  /* 0x0000000026004986 */ /* 0x000fe8000c101104 */
[----:B------:R-:W3:Y:S04]  /*11be90*/  LDL.LU R3, [R1+0x5390] ;  /* 0x0053900001037983 */ /* 0x000ee80000300800 */
[----:B--2---:R0:W-:Y:S04]  /*11bea0*/  @P3 STG.E.U8 desc[UR4][R60.64], R2 ;  /* 0x000000023c003986 */ /* 0x0041e8000c101104 */
[----:B0-----:R-:W2:Y:S01]  /*11beb0*/  LDL.LU.64 R60, [R1+0xa50] ;  /* 0x000a5000013c7983 */ /* 0x001ea20000300a00 */
[----:B------:R-:W-:-:S02]  /*11bec0*/  ISETP.LT.AND P6, PT, R16, UR16, !P5 ;  /* 0x0000001010007c0c */ /* 0x000fc4000efc1270 */
[----:B------:R-:W-:Y:S02]  /*11bed0*/  ISETP.LT.AND P2, PT, R24, UR17, !P5 ;  /* 0x0000001118007c0c */ /* 0x000fe4000ef41270 */
[----:B------:R-:W-:Y:S02]  /*11bee0*/  ISETP.LT.AND P4, PT, R56, UR18, !P5 ;  /* 0x0000001238007c0c */ /* 0x000fe4000ef81270 */
[C---:B------:R-:W-:Y:S02]  /*11bef0*/  PRMT R0, R8.reuse, 0x7772, RZ ;  /* 0x0000777208007816 */ /* 0x040fe400000000ff */
[----:B------:R-:W-:Y:S02]  /*11bf00*/  ISETP.LT.AND P3, PT, R53, UR19, !P5 ;  /* 0x0000001335007c0c */ /* 0x000fe4000ef61270 */
[----:B------:R-:W-:Y:S01]  /*11bf10*/  PRMT R2, R8, 0x7773, RZ ;  /* 0x0000777308027816 */ /* 0x000fe200000000ff */
[----:B------:R-:W0:Y:S01]  /*11bf20*/  LDCU UR16, c[0x0][0x398] ;  /* 0x00007300ff1077ac */ /* 0x000e220008000800 */
[----:B------:R-:W2:Y:S01]  /*11bf30*/  LDL.LU.64 R8, [R1+0xa48] ;  /* 0x000a480001087983 */ /* 0x000ea20000300a00 */
[----:B------:R-:W0:Y:S03]  /*11bf40*/  LDCU UR17, c[0x0][0x398] ;  /* 0x00007300ff1177ac */ /* 0x000e260008000800 */
[----:B------:R1:W-:Y:S01]  /*11bf50*/  @P6 STG.E.U8 desc[UR4][R12.64], R0 ;  /* 0x000000000c006986 */ /* 0x0003e2000c101104 */
[----:B------:R-:W-:-:S03]  /*11bf60*/  ISETP.LT.AND P6, PT, R52, UR6, !P5 ;  /* 0x0000000634007c0c */ /* 0x000fc6000efc1270 */
[----:B------:R0:W-:Y:S01]  /*11bf70*/  @P2 STG.E.U8 desc[UR4][R28.64], R2 ;  /* 0x000000021c002986 */ /* 0x0001e2000c101104 */
[----:B------:R-:W-:Y:S01]  /*11bf80*/  ISETP.LT.AND P2, PT, R49, UR8, !P5 ;  /* 0x0000000831007c0c */ /* 0x000fe2000ef41270 */
[----:B------:R-:W2:Y:S01]  /*11bf90*/  LDCU UR6, c[0x0][0x398] ;  /* 0x00007300ff0677ac */ /* 0x000ea20008000800 */
[----:B------:R-:W2:Y:S01]  /*11bfa0*/  LDCU UR8, c[0x0][0x398] ;  /* 0x00007300ff0877ac */ /* 0x000ea20008000800 */
[C---:B-1----:R-:W-:Y:S02]  /*11bfb0*/  PRMT R0, R47.reuse, 0x7770, RZ ;  /* 0x000077702f007816 */ /* 0x042fe400000000ff */
[----:B0-----:R-:W-:-:S03]  /*11bfc0*/  PRMT R2, R47, 0x7771, RZ ;  /* 0x000077712f027816 */ /* 0x001fc600000000ff */
[----:B----4-:R0:W-:Y:S04]  /*11bfd0*/  @P4 STG.E.U8 desc[UR4][R32.64], R0 ;  /* 0x0000000020004986 */ /* 0x0101e8000c101104 */
[----:B------:R1:W-:Y:S01]  /*11bfe0*/  @P3 STG.E.U8 desc[UR4][R36.64], R2 ;  /* 0x0000000224003986 */ /* 0x0003e2000c101104 */
[----:B------:R-:W-:-:S03]  /*11bff0*/  ISETP.LT.AND P3, PT, R45, UR9, !P5 ;  /* 0x000000092d007c0c */ /* 0x000fc6000ef61270 */
[----:B0-----:R-:W4:Y:S01]  /*11c000*/  LDL.LU.64 R32, [R1+0xa10] ;  /* 0x000a100001207983 */ /* 0x001f220000300a00 */
[----:B------:R-:W-:-:S03]  /*11c010*/  PRMT R0, R47, 0x7772, RZ ;  /* 0x000077722f007816 */ /* 0x000fc600000000ff */
[----:B------:R-:W4:Y:S04]  /*11c020*/  LDL.LU R28, [R1+0x688] ;  /* 0x00068800011c7983 */ /* 0x000f280000300800 */
[----:B-1----:R-:W4:Y:S01]  /*11c030*/  LDL.LU.64 R36, [R1+0xa88] ;  /* 0x000a880001247983 */ /* 0x002f220000300a00 */
[----:B------:R-:W-:Y:S02]  /*11c040*/  PRMT R2, R47, 0x7773, RZ ;  /* 0x000077732f027816 */ /* 0x000fe400000000ff */
[----:B------:R-:W-:Y:S01]  /*11c050*/  ISETP.LT.AND P4, PT, R44, UR10, !P5 ;  /* 0x0000000a2c007c0c */ /* 0x000fe2000ef81270 */
[----:B------:R-:W0:Y:S01]  /*11c060*/  LDCU UR9, c[0x0][0x398] ;  /* 0x00007300ff0977ac */ /* 0x000e220008000800 */
[----:B------:R-:W1:Y:S01]  /*11c070*/  LDCU UR10, c[0x0][0x398] ;  /* 0x00007300ff0a77ac */ /* 0x000e620008000800 */
[----:B---3--:R3:W-:Y:S04]  /*11c080*/  @P6 STG.E.U8 desc[UR4][R54.64], R0 ;  /* 0x0000000036006986 */ /* 0x0087e8000c101104 */
[----:B------:R0:W-:Y:S04]  /*11c090*/  @P2 STG.E.U8 desc[UR4][R20.64], R2 ;  /* 0x0000000214002986 */ /* 0x0001e8000c101104 */
[----:B---3--:R-:W3:Y:S01]  /*11c0a0*/  LDL.LU.64 R54, [R1+0x9f8] ;  /* 0x0009f80001367983 */ /* 0x008ee20000300a00 */
[----:B------:R-:W-:-:S03]  /*11c0b0*/  PRMT R0, R46, 0x7770, RZ ;  /* 0x000077702e007816 */ /* 0x000fc600000000ff */
[----:B------:R-:W3:Y:S04]  /*11c0c0*/  LDL.LU.64 R38, [R1+0xa40] ;  /* 0x000a400001267983 */ /* 0x000ee80000300a00 */
[----:B0-----:R-:W3:Y:S04]  /*11c0d0*/  LDL.LU.64 R20, [R1+0x9f0] ;  /* 0x0009f00001147983 */ /* 0x001ee80000300a00 */
[----:B------:R-:W3:Y:S04]  /*11c0e0*/  LDL.LU.64 R12, [R1+0xa38] ;  /* 0x000a3800010c7983 */ /* 0x000ee80000300a00 */
[----:B--2---:R0:W-:Y:S04]  /*11c0f0*/  @P3 STG.E.U8 desc[UR4][R60.64], R0 ;  /* 0x000000003c003986 */ /* 0x0041e8000c101104 */
[----:B0-----:R-:W2:Y:S04]  /*11c100*/  LDL.LU.64 R60, [R1+0x9e8] ;  /* 0x0009e800013c7983 */ /* 0x001ea80000300a00 */
[----:B------:R-:W2:Y:S01]  /*11c110*/  LDL.LU R47, [R1+0x678] ;  /* 0x00067800012f7983 */ /* 0x000ea20000300800 */
[----:B------:R-:W-:-:S02]  /*11c120*/  ISETP.LT.AND P6, PT, R41, UR11, !P5 ;  /* 0x0000000b29007c0c */ /* 0x000fc4000efc1270 */
[----:B------:R-:W-:Y:S02]  /*11c130*/  ISETP.LT.AND P5, PT, R59, UR7, !P5 ;  /* 0x000000073b007c0c */ /* 0x000fe4000efa1270 */
[C---:B------:R-:W-:Y:S02]  /*11c140*/  PRMT R0, R46.reuse, 0x7771, RZ ;  /* 0x000077712e007816 */ /* 0x040fe400000000ff */
[----:B------:R-:W-:Y:S02]  /*11c150*/  ISETP.LT.AND P3, PT, R43, UR12, !P1 ;  /* 0x0000000c2b007c0c */ /* 0x000fe4000cf61270 */
[C---:B------:R-:W-:Y:S01]  /*11c160*/  PRMT R2, R46.reuse, 0x7772, RZ ;  /* 0x000077722e027816 */ /* 0x040fe200000000ff */
[----:B------:R-:W0:Y:S01]  /*11c170*/  LDCU UR11, c[0x0][0x398] ;  /* 0x00007300ff0b77ac */ /* 0x000e220008000800 */
[----:B------:R-:W0:Y:S01]  /*11c180*/  LDCU UR7, c[0x0][0x398] ;  /* 0x00007300ff0777ac */ /* 0x000e220008000800 */
[----:B------:R1:W-:Y:S01]  /*11c190*/  @P4 STG.E.U8 desc[UR4][R8.64], R0 ;  /* 0x0000000008004986 */ /* 0x0003e2000c101104 */
[----:B------:R-:W-:Y:S01]  /*11c1a0*/  ISETP.LT.AND P4, PT, R51, UR13, !P1 ;  /* 0x0000000d33007c0c */ /* 0x000fe2000cf81270 */
[----:B------:R-:W0:Y:S01]  /*11c1b0*/  LDCU UR12, c[0x0][0x398] ;  /* 0x00007300ff0c77ac */ /* 0x000e220008000800 */
[----:B------:R-:W0:Y:S01]  /*11c1c0*/  LDCU UR13, c[0x0][0x398] ;  /* 0x00007300ff0d77ac */ /* 0x000e220008000800 */
[----:B-1----:R-:W-:Y:S01]  /*11c1d0*/  PRMT R0, R46, 0x7773, RZ ;  /* 0x000077732e007816 */ /* 0x002fe200000000ff */
[----:B------:R-:W2:Y:S04]  /*11c1e0*/  LDL.LU.64 R8, [R1+0xa30] ;  /* 0x000a300001087983 */ /* 0x000ea80000300a00 */
[----:B----4-:R1:W-:Y:S01]  /*11c1f0*/  @P6 STG.E.U8 desc[UR4][R32.64], R2 ;  /* 0x0000000220006986 */ /* 0x0103e2000c101104 */
[----:B------:R-:W-:-:S03]  /*11c200*/  ISETP.LT.AND P6, PT, R48, UR14, !P1 ;  /* 0x0000000e30007c0c */ /* 0x000fc6000cfc1270 */
[----:B------:R4:W-:Y:S01]  /*11c210*/  @P5 STG.E.U8 desc[UR4][R36.64], R0 ;  /* 0x0000000024005986 */ /* 0x0009e2000c101104 */
[----:B------:R-:W-:Y:S01]  /*11c220*/  ISETP.LT.AND P5, PT, R40, UR16, !P1 ;  /* 0x0000001028007c0c */ /* 0x000fe2000cfa1270 */
[----:B------:R-:W0:Y:S01]  /*11c230*/  LDCU UR14, c[0x0][0x398] ;  /* 0x00007300ff0e77ac */ /* 0x000e220008000800 */
[----:B------:R-:W0:Y:S01]  /*11c240*/  LDCU UR16, c[0x0][0x398] ;  /* 0x00007300ff1077ac */ /* 0x000e220008000800 */
[----:B-1----:R-:W2:Y:S01]  /*11c250*/  LDL.LU.64 R32, [R1+0xa08] ;  /* 0x000a080001207983 */ /* 0x002ea20000300a00 */
[----:B------:R-:W-:-:S03]  /*11c260*/  PRMT R2, R28, 0x7770, RZ ;  /* 0x000077701c027816 */ /* 0x000fc600000000ff */
[----:B------:R-:W2:Y:S04]  /*11c270*/  LDL.LU R46, [R1+0x6a8] ;  /* 0x0006a800012e7983 */ /* 0x000ea80000300800 */
[----:B----4-:R-:W4:Y:S01]  /*11c280*/  LDL.LU.64 R36, [R1+0xa80] ;  /* 0x000a800001247983 */ /* 0x010f220000300a00 */
[----:B------:R-:W-:-:S03]  /*11c290*/  PRMT R0, R28, 0x7771, RZ ;  /* 0x000077711c007816 */ /* 0x000fc600000000ff */
[----:B---3--:R1:W-:Y:S01]  /*11c2a0*/  @P3 STG.E.U8 desc[UR4][R54.64], R2 ;  /* 0x0000000236003986 */ /* 0x0083e2000c101104 */
[----:B------:R-:W-:-:S03]  /*11c2b0*/  ISETP.LT.AND P3, PT, R50, UR15, !P1 ;  /* 0x0000000f32007c0c */ /* 0x000fc6000cf61270 */
[----:B------:R3:W-:Y:S01]  /*11c2c0*/  @P4 STG.E.U8 desc[UR4][R38.64], R0 ;  /* 0x0000000026004986 */ /* 0x0007e2000c101104 */
[----:B------:R-:W0:Y:S03]  /*11c2d0*/  LDCU UR15, c[0x0][0x398] ;  /* 0x00007300ff0f77ac */ /* 0x000e260008000800 */
[----:B-1----:R-:W4:Y:S01]  /*11c2e0*/  LDL.LU.64 R54, [R1+0xa28] ;  /* 0x000a280001367983 */ /* 0x002f220000300a00 */
[C---:B------:R-:W-:Y:S02]  /*11c2f0*/  PRMT R2, R28.reuse, 0x7772, RZ ;  /* 0x000077721c027816 */ /* 0x040fe400000000ff */
[----:B---3--:R-:W-:-:S03]  /*11c300*/  PRMT R0, R28, 0x7773, RZ ;  /* 0x000077731c007816 */ /* 0x008fc600000000ff */
[----:B------:R1:W-:Y:S04]  /*11c310*/  @P6 STG.E.U8 desc[UR4][R20.64], R2 ;  /* 0x0000000214006986 */ /* 0x0003e8000c101104 */
[----:B------:R3:W-:Y:S04]  /*11c320*/  @P3 STG.E.U8 desc[UR4][R12.64], R0 ;  /* 0x000000000c003986 */ /* 0x0007e8000c101104 */
[----:B-1----:R-:W4:Y:S04]  /*11c330*/  LDL.LU.64 R20, [R1+0xa78] ;  /* 0x000a780001147983 */ /* 0x002f280000300a00 */
[----:B------:R-:W4:Y:S04]  /*11c340*/  LDL.LU.64 R28, [R1+0xa20] ;  /* 0x000a2000011c7983 */ /* 0x000f280000300a00 */
[----:B---3--:R-:W3:Y:S01]  /*11c350*/  LDL.LU.64 R12, [R1+0xa70] ;  /* 0x000a7000010c7983 */ /* 0x008ee20000300a00 */
[----:B--2---:R-:W-:-:S05]  /*11c360*/  PRMT R2, R47, 0x7770, RZ ;  /* 0x000077702f027816 */ /* 0x004fca00000000ff */
[----:B------:R1:W-:Y:S04]  /*11c370*/  @P5 STG.E.U8 desc[UR4][R60.64], R2 ;  /* 0x000000023c005986 */ /* 0x0003e8000c101104 */
[----:B-1----:R-:W2:Y:S01]  /*11c380*/  LDL.LU.64 R60, [R1+0xa68] ;  /* 0x000a6800013c7983 */ /* 0x002ea20000300a00 */
[----:B------:R-:W-:Y:S02]  /*11c390*/  ISETP.LT.AND P4, PT, R42, UR6, !P1 ;  /* 0x000000062a007c0c */ /* 0x000fe4000cf81270 */
[----:B------:R-:W-:Y:S02]  /*11c3a0*/  ISETP.LT.AND P6, PT, R16, UR8, !P1 ;  /* 0x0000000810007c0c */ /* 0x000fe4000cfc1270 */
[----:B------:R-:W-:Y:S02]  /*11c3b0*/  ISETP.LT.AND P3, PT, R24, UR9, !P1 ;  /* 0x0000000918007c0c */ /* 0x000fe4000cf61270 */
[----:B------:R-:W-:-:S02]  /*11c3c0*/  PRMT R0, R47, 0x7771, RZ ;  /* 0x000077712f007816 */ /* 0x000fc400000000ff */
[----:B------:R-:W-:Y:S02]  /*11c3d0*/  PRMT R2, R47, 0x7772, RZ ;  /* 0x000077722f027816 */ /* 0x000fe400000000ff */
[----:B------:R-:W-:Y:S01]  /*11c3e0*/  ISETP.LT.AND P5, PT, R56, UR17, !P1 ;  /* 0x0000001138007c0c */ /* 0x000fe2000cfa1270 */
[----:B------:R-:W1:Y:S01]  /*11c3f0*/  LDCU UR6, c[0x0][0x398] ;  /* 0x00007300ff0677ac */ /* 0x000e620008000800 */
[----:B------:R-:W0:Y:S01]  /*11c400*/  LDCU UR8, c[0x0][0x398] ;  /* 0x00007300ff0877ac */ /* 0x000e220008000800 */
[----:B------:R-:W-:Y:S01]  /*11c410*/  ISETP.GE.AND P2, PT, R3, UR53, PT ;  /* 0x0000003503007c0c */ /* 0x000fe2000bf46270 */
[----:B------:R-:W0:Y:S01]  /*11c420*/  LDCU UR9, c[0x0][0x398] ;  /* 0x00007300ff0977ac */ /* 0x000e220008000800 */
[----:B------:R1:W-:Y:S01]  /*11c430*/  @P4 STG.E.U8 desc[UR4][R8.64], R0 ;  /* 0x0000000008004986 */ /* 0x0003e2000c101104 */
[----:B------:R-:W-:Y:S01]  /*11c440*/  ISETP.LT.AND P4, PT, R53, UR10, !P1 ;  /* 0x0000000a35007c0c */ /* 0x000fe2000cf81270 */
[----:B------:R-:W2:Y:S02]  /*11c450*/  LDCU UR10, c[0x0][0x398] ;  /* 0x00007300ff0a77ac */ /* 0x000ea40008000800 */
[----:B------:R4:W-:Y:S01]  /*11c460*/  @P6 STG.E.U8 desc[UR4][R32.64], R2 ;  /* 0x0000000220006986 */ /* 0x0009e2000c101104 */
[----:B-1----:R-:W-:-:S02]  /*11c470*/  PRMT R0, R47, 0x7773, RZ ;  /* 0x000077732f007816 */ /* 0x002fc400000000ff */
[----:B0-----:R-:W-:Y:S01]  /*11c480*/  ISETP.LT.AND P6, PT, R52, UR11, !P1 ;  /* 0x0000000b34007c0c */ /* 0x001fe2000cfc1270 */
[----:B------:R-:W0:Y:S02]  /*11c490*/  LDCU UR11, c[0x0][0x398] ;  /* 0x00007300ff0b77ac */ /* 0x000e240008000800 */
[----:B----4-:R1:W-:Y:S04]  /*11c4a0*/  @P3 STG.E.U8 desc[UR4][R36.64], R0 ;  /* 0x0000000024003986 */ /* 0x0103e8000c101104 */
[----:B------:R-:W4:Y:S01]  /*11c4b0*/  LDL.LU.64 R32, [R1+0xaa8] ;  /* 0x000aa80001207983 */ /* 0x000f220000300a00 */
[C---:B------:R-:W-:Y:S02]  /*11c4c0*/  PRMT R2, R46.reuse, 0x7770, RZ ;  /* 0x000077702e027816 */ /* 0x040fe400000000ff */
[----:B------:R-:W-:Y:S01]  /*11c4d0*/  ISETP.LT.AND P3, PT, R49, UR7, !P1 ;  /* 0x0000000731007c0c */ /* 0x000fe2000cf61270 */
[----:B------:R-:W0:Y:S01]  /*11c4e0*/  LDCU UR7, c[0x0][0x398] ;  /* 0x00007300ff0777ac */ /* 0x000e220008000800 */
[----:B-1----:R-:W4:Y:S01]  /*11c4f0*/  LDL.LU.64 R36, [R1+0xaa0] ;  /* 0x000aa00001247983 */ /* 0x002f220000300a00 */
[----:B------:R-:W-:-:S03]  /*11c500*/  PRMT R0, R46, 0x7771, RZ ;  /* 0x000077712e007816 */ /* 0x000fc600000000ff */
[----:B------:R1:W-:Y:S01]  /*11c510*/  @P5 STG.E.U8 desc[UR4][R54.64], R2 ;  /* 0x0000000236005986 */ /* 0x0003e2000c101104 */
[----:B------:R-:W-:Y:S01]  /*11c520*/  ISETP.LT.AND P5, PT, R45, UR12, !P1 ;  /* 0x0000000c2d007c0c */ /* 0x000fe2000cfa1270 */
[----:B------:R-:W0:Y:S02]  /*11c530*/  LDCU UR12, c[0x0][0x398] ;  /* 0x00007300ff0c77ac */ /* 0x000e240008000800 */
[----:B-1----:R-:W4:Y:S01]  /*11c540*/  LDL.LU R54, [R1+0x6fc] ;  /* 0x0006fc0001367983 */ /* 0x002f220000300800 */
[----:B------:R-:W-:-:S03]  /*11c550*/  PRMT R2, R46, 0x7772, RZ ;  /* 0x000077722e027816 */ /* 0x000fc600000000ff */
[----:B------:R1:W-:Y:S04]  /*11c560*/  @P4 STG.E.U8 desc[UR4][R20.64], R0 ;  /* 0x0000000014004986 */ /* 0x0003e8000c101104 */
[----:B------:R0:W-:Y:S01]  /*11c570*/  @P6 STG.E.U8 desc[UR4][R28.64], R2 ;  /* 0x000000021c006986 */ /* 0x0001e2000c101104 */
[----:B-1----:R-:W-:-:S03]  /*11c580*/  PRMT R0, R46, 0x7773, RZ ;  /* 0x000077732e007816 */ /* 0x002fc600000000ff */
[----:B------:R-:W4:Y:S01]  /*11c590*/  LDL.LU.64 R20, [R1+0xb00] ;  /* 0x000b000001147983 */ /* 0x000f220000300a00 */
[----:B0-----:R-:W-:-:S03]  /*11c5a0*/  PRMT R2, R6, 0x7770, RZ ;  /* 0x0000777006027816 */ /* 0x001fc600000000ff */
[----:B------:R-:W4:Y:S04]  /*11c5b0*/  LDL.LU.64 R28, [R1+0xad8] ;  /* 0x000ad800011c7983 */ /* 0x000f280000300a00 */
[----:B------:R-:W4:Y:S04]  /*11c5c0*/  LDL.LU.64 R46, [R1+0xab8] ;  /* 0x000ab800012e7983 */ /* 0x000f280000300a00 */
[----:B---3--:R-:W-:Y:S04]  /*11c5d0*/  @P3 STG.E.U8 desc[UR4][R12.64], R0 ;  /* 0x000000000c003986 */ /* 0x008fe8000c101104 */
[----:B--2---:R0:W-:Y:S04]  /*11c5e0*/  @P5 STG.E.U8 desc[UR4][R60.64], R2 ;  /* 0x000000023c005986 */ /* 0x0041e8000c101104 */
[----:B0-----:R-:W2:Y:S01]  /*11c5f0*/  LDL.LU.64 R60, [R1+0xa60] ;  /* 0x000a6000013c7983 */ /* 0x001ea20000300a00 */
[----:B------:R-:W-:-:S02]  /*11c600*/  ISETP.LT.AND P4, PT, R44, UR13, !P1 ;  /* 0x0000000d2c007c0c */ /* 0x000fc4000cf81270 */
[----:B------:R-:W-:Y:S02]  /*11c610*/  ISETP.LT.AND P6, PT, R41, UR14, !P1 ;  /* 0x0000000e29007c0c */ /* 0x000fe4000cfc1270 */
[C---:B------:R-:W-:Y:S02]  /*11c620*/  ISETP.LT.AND P5, PT, R43.reuse, UR6, !P0 ;  /* 0x000000062b007c0c */ /* 0x040fe4000c7a1270 */
[----:B------:R-:W-:Y:S02]  /*11c630*/  ISETP.LT.AND P3, PT, R43, UR16, !P2 ;  /* 0x000000102b007c0c */ /* 0x000fe4000d761270 */
[C---:B------:R-:W-:Y:S01]  /*11c640*/  PRMT R0, R6.reuse, 0x7771, RZ ;  /* 0x0000777106007816 */ /* 0x040fe200000000ff */
[----:B------:R-:W3:Y:S01]  /*11c650*/  LDL.LU R43, [R1+0x6ec] ;  /* 0x0006ec00012b7983 */ /* 0x000ee20000300800 */
[----:B------:R-:W-:-:S03]  /*11c660*/  PRMT R2, R6, 0x7772, RZ ;  /* 0x0000777206027816 */ /* 0x000fc600000000ff */
[----:B------:R-:W3:Y:S01]  /*11c670*/  LDL.LU.64 R8, [R1+0xab0] ;  /* 0x000ab00001087983 */ /* 0x000ee20000300a00 */
[----:B------:R-:W-:Y:S02]  /*11c680*/  ISETP.LT.AND P1, PT, R59, UR15, !P1 ;  /* 0x0000000f3b007c0c */ /* 0x000fe4000cf21270 */
[----:B------:R-:W-:Y:S01]  /*11c690*/  PRMT R6, R6, 0x7773, RZ ;  /* 0x0000777306067816 */ /* 0x000fe200000000ff */
[----:B------:R-:W0:Y:S01]  /*11c6a0*/  LDCU UR6, c[0x0][0x398] ;  /* 0x00007300ff0677ac */ /* 0x000e220008000800 */
[----:B----4-:R1:W-:Y:S01]  /*11c6b0*/  @P4 STG.E.U8 desc[UR4][R32.64], R0 ;  /* 0x0000000020004986 */ /* 0x0103e2000c101104 */
[----:B------:R-:W-:Y:S01]  /*11c6c0*/  ISETP.LT.AND P4, PT, R48, UR9, !P0 ;  /* 0x0000000930007c0c */ /* 0x000fe2000c781270 */
[----:B------:R-:W4:Y:S02]  /*11c6d0*/  LDCU UR9, c[0x0][0x398] ;  /* 0x00007300ff0977ac */ /* 0x000f240008000800 */
[----:B------:R0:W-:Y:S01]  /*11c6e0*/  @P6 STG.E.U8 desc[UR4][R36.64], R2 ;  /* 0x0000000224006986 */ /* 0x0001e2000c101104 */
[----:B------:R-:W-:Y:S01]  /*11c6f0*/  ISETP.LT.AND P6, PT, R51, UR8, !P0 ;  /* 0x0000000833007c0c */ /* 0x000fe2000c7c1270 */
[----:B------:R-:W2:Y:S02]  /*11c700*/  LDCU UR8, c[0x0][0x398] ;  /* 0x00007300ff0877ac */ /* 0x000ea40008000800 */
[----:B-1----:R-:W4:Y:S04]  /*11c710*/  LDL.LU.64 R32, [R1+0xa58] ;  /* 0x000a580001207983 */ /* 0x002f280000300a00 */
[----:B0-----:R-:W4:Y:S01]  /*11c720*/  LDL.LU.64 R36, [R1+0xa00] ;  /* 0x000a000001247983 */ /* 0x001f220000300a00 */
[----:B------:R-:W-:-:S02]  /*11c730*/  PRMT R2, R54, 0x7770, RZ ;  /* 0x0000777036027816 */ /* 0x000fc400000000ff */
[C---:B------:R-:W-:Y:S02]  /*11c740*/  PRMT R0, R54.reuse, 0x7771, RZ ;  /* 0x0000777136007816 */ /* 0x040fe400000000ff */
[C---:B------:R-:W-:Y:S02]  /*11c750*/  PRMT R3, R54.reuse, 0x7772, RZ ;  /* 0x0000777236037816 */ /* 0x040fe400000000ff */
[----:B------:R-:W-:Y:S02]  /*11c760*/  PRMT R4, R54, 0x7773, RZ ;  /* 0x0000777336047816 */ /* 0x000fe400000000ff */
[----:B------:R-:W4:Y:S04]  /*11c770*/  LDL.LU.64 R54, [R1+0x9e0] ;  /* 0x0009e00001367983 */ /* 0x000f280000300a00 */
[----:B------:R-:W4:Y:S04]  /*11c780*/  LDL.LU R12, [R1+0x6dc] ;  /* 0x0006dc00010c7983 */ /* 0x000f280000300800 */
[----:B------:R-:W-:Y:S04]  /*11c790*/  @P1 STG.E.U8 desc[UR4][R20.64], R6 ;  /* 0x0000000614001986 */ /* 0x000fe8000c101104 */
[----:B------:R0:W-:Y:S04]  /*11c7a0*/  @P5 STG.E.U8 desc[UR4][R28.64], R2 ;  /* 0x000000021c005986 */ /* 0x0001e8000c101104 */
[----:B------:R1:W-:Y:S04]  /*11c7b0*/  @P6 STG.E.U8 desc[UR4][R46.64], R0 ;  /* 0x000000002e006986 */ /* 0x0003e8000c101104 */
[----:B0-----:R-:W4:Y:S04]  /*11c7c0*/  LDL.LU.64 R28, [R1+0x9d8] ;  /* 0x0009d800011c7983 */ /* 0x001f280000300a00 */
[----:B-1----:R-:W4:Y:S04]  /*11c7d0*/  LDL.LU.64 R46, [R1+0x9c8] ;  /* 0x0009c800012e7983 */ /* 0x002f280000300a00 */
[----:B--2---:R0:W-:Y:S04]  /*11c7e0*/  @P4 STG.E.U8 desc[UR4][R60.64], R3 ;  /* 0x000000033c004986 */ /* 0x0041e8000c101104 */
[----:B0-----:R-:W2:Y:S01]  /*11c7f0*/  LDL.LU.64 R60, [R1+0x9b8] ;  /* 0x0009b800013c7983 */ /* 0x001ea20000300a00 */
[----:B------:R-:W-:-:S02]  /*11c800*/  ISETP.LT.AND P1, PT, R50, UR7, !P0 ;  /* 0x0000000732007c0c */ /* 0x000fc4000c721270 */
[----:B------:R-:W-:Y:S02]  /*11c810*/  ISETP.LT.AND P5, PT, R40, UR10, !P0 ;  /* 0x0000000a28007c0c */ /* 0x000fe4000c7a1270 */
[----:B------:R-:W-:Y:S02]  /*11c820*/  ISETP.LT.AND P6, PT, R42, UR11, !P0 ;  /* 0x0000000b2a007c0c */ /* 0x000fe4000c7c1270 */
[C---:B---3--:R-:W-:Y:S02]  /*11c830*/  PRMT R0, R43.reuse, 0x7770, RZ ;  /* 0x000077702b007816 */ /* 0x048fe400000000ff */
[----:B------:R-:W-:Y:S01]  /*11c840*/  ISETP.LT.AND P4, PT, R16, UR6, !P0 ;  /* 0x0000000610007c0c */ /* 0x000fe2000c781270 */
[----:B------:R-:W3:Y:S01]  /*11c850*/  LDL.LU.64 R20, [R1+0x9a8] ;  /* 0x0009a80001147983 */ /* 0x000ee20000300a00 */
[C---:B------:R-:W-:Y:S02]  /*11c860*/  PRMT R2, R43.reuse, 0x7771, RZ ;  /* 0x000077712b027816 */ /* 0x040fe400000000ff */
[----:B------:R-:W-:-:S02]  /*11c870*/  PRMT R3, R43, 0x7772, RZ ;  /* 0x000077722b037816 */ /* 0x000fc400000000ff */
[----:B------:R-:W-:Y:S01]  /*11c880*/  PRMT R5, R43, 0x7773, RZ ;  /* 0x000077732b057816 */ /* 0x000fe200000000ff */
[----:B------:R-:W0:Y:S01]  /*11c890*/  LDCU UR7, c[0x0][0x398] ;  /* 0x00007300ff0777ac */ /* 0x000e220008000800 */
[----:B------:R-:W1:Y:S01]  /*11c8a0*/  LDCU UR10, c[0x0][0x398] ;  /* 0x00007300ff0a77ac */ /* 0x000e620008000800 */
[----:B------:R-:W0:Y:S01]  /*11c8b0*/  LDCU UR6, c[0x0][0x398] ;  /* 0x00007300ff0677ac */ /* 0x000e220008000800 */
[----:B------:R-:W0:Y:S01]  /*11c8c0*/  LDCU UR11, c[0x0][0x398] ;  /* 0x00007300ff0b77ac */ /* 0x000e220008000800 */
[----:B------:R-:W-:Y:S01]  /*11c8d0*/  @P1 STG.E.U8 desc[UR4][R8.64], R4 ;  /* 0x0000000408001986 */ /* 0x000fe2000c101104 */
[----:B------:R-:W-:Y:S01]  /*11c8e0*/  ISETP.LT.AND P1, PT, R24, UR12, !P0 ;  /* 0x0000000c18007c0c */ /* 0x000fe2000c721270 */
[----:B------:R-:W0:Y:S02]  /*11c8f0*/  LDCU UR12, c[0x0][0x398] ;  /* 0x00007300ff0c77ac */ /* 0x000e240008000800 */
[----:B----4-:R4:W-:Y:S01]  /*11c900*/  @P5 STG.E.U8 desc[UR4][R32.64], R0 ;  /* 0x0000000020005986 */ /* 0x0109e2000c101104 */
[----:B------:R-:W-:Y:S01]  /*11c910*/  ISETP.LT.AND P5, PT, R56, UR8, !P0 ;  /* 0x0000000838007c0c */ /* 0x000fe2000c7a1270 */
[----:B------:R-:W0:Y:S02]  /*11c920*/  LDCU UR8, c[0x0][0x398] ;  /* 0x00007300ff0877ac */ /* 0x000e240008000800 */
[----:B------:R0:W-:Y:S04]  /*11c930*/  @P6 STG.E.U8 desc[UR4][R36.64], R2 ;  /* 0x0000000224006986 */ /* 0x0001e8000c101104 */
[----:B----4-:R-:W4:Y:S04]  /*11c940*/  LDL.LU.64 R32, [R1+0x998] ;  /* 0x0009980001207983 */ /* 0x010f280000300a00 */
[----:B------:R-:W4:Y:S04]  /*11c950*/  LDL.LU R43, [R1+0x69c] ;  /* 0x00069c00012b7983 */ /* 0x000f280000300800 */
[----:B0-----:R-:W4:Y:S04]  /*11c960*/  LDL.LU.64 R36, [R1+0x988] ;  /* 0x0009880001247983 */ /* 0x001f280000300a00 */
[----:B------:R0:W-:Y:S01]  /*11c970*/  @P4 STG.E.U8 desc[UR4][R54.64], R3 ;  /* 0x0000000336004986 */ /* 0x0001e2000c101104 */
[----:B------:R-:W-:-:S02]  /*11c980*/  ISETP.LT.AND P4, PT, R53, UR9, !P0 ;  /* 0x0000000935007c0c */ /* 0x000fc4000c781270 */
[----:B------:R-:W-:Y:S02]  /*11c990*/  PRMT R2, R12, 0x7771, RZ ;  /* 0x000077710c027816 */ /* 0x000fe400000000ff */
[----:B------:R-:W-:Y:S01]  /*11c9a0*/  ISETP.LT.AND P6, PT, R52, UR7, !P0 ;  /* 0x0000000734007c0c */ /* 0x000fe2000c7c1270 */
[----:B------:R-:W1:Y:S01]  /*11c9b0*/  LDCU UR7, c[0x0][0x398] ;  /* 0x00007300ff0777ac */ /* 0x000e620008000800 */
[----:B------:R-:W1:Y:S01]  /*11c9c0*/  LDCU UR9, c[0x0][0x398] ;  /* 0x00007300ff0977ac */ /* 0x000e620008000800 */
[----:B0-----:R-:W-:Y:S01]  /*11c9d0*/  PRMT R3, R12, 0x7770, RZ ;  /* 0x000077700c037816 */ /* 0x001fe200000000ff */
[----:B------:R-:W4:Y:S04]  /*11c9e0*/  LDL.LU.64 R54, [R1+0x968] ;  /* 0x0009680001367983 */ /* 0x000f280000300a00 */
[----:B------:R-:W-:Y:S04]  /*11c9f0*/  @P1 STG.E.U8 desc[UR4][R28.64], R5 ;  /* 0x000000051c001986 */ /* 0x000fe8000c101104 */
[----:B------:R0:W-:Y:S04]  /*11ca00*/  @P5 STG.E.U8 desc[UR4][R46.64], R3 ;  /* 0x000000032e005986 */ /* 0x0001e8000c101104 */
[----:B0-----:R-:W4:Y:S04]  /*11ca10*/  LDL.LU.64 R46, [R1+0x978] ;  /* 0x00097800012e7983 */ /* 0x001f280000300a00 */
[----:B--2---:R0:W-:Y:S04]  /*11ca20*/  @P4 STG.E.U8 desc[UR4][R60.64], R2 ;  /* 0x000000023c004986 */ /* 0x0041e8000c101104 */
[----:B0-----:R-:W2:Y:S01]  /*11ca30*/  LDL.LU.64 R60, [R1+0x950] ;  /* 0x00095000013c7983 */ /* 0x001ea20000300a00 */
[----:B-1----:R-:W-:-:S02]  /*11ca40*/  ISETP.LT.AND P1, PT, R49, UR10, !P0 ;  /* 0x0000000a31007c0c */ /* 0x002fc4000c721270 */
[----:B------:R-:W-:Y:S01]  /*11ca50*/  ISETP.LT.AND P5, PT, R45, UR6, !P0 ;  /* 0x000000062d007c0c */ /* 0x000fe2000c7a1270 */
[----:B------:R-:W2:Y:S01]  /*11ca60*/  LDL.LU R28, [R1+0x68c] ;  /* 0x00068c00011c7983 */ /* 0x000ea20000300800 */
[C---:B------:R-:W-:Y:S02]  /*11ca70*/  PRMT R0, R12.reuse, 0x7772, RZ ;  /* 0x000077720c007816 */ /* 0x040fe400000000ff */
[----:B------:R-:W-:Y:S01]  /*11ca80*/  PRMT R4, R12, 0x7773, RZ ;  /* 0x000077730c047816 */ /* 0x000fe200000000ff */
[----:B------:R-:W0:Y:S01]  /*11ca90*/  LDCU UR6, c[0x0][0x398] ;  /* 0x00007300ff0677ac */ /* 0x000e220008000800 */
[----:B------:R-:W-:Y:S01]  /*11caa0*/  ISETP.LT.AND P4, PT, R51, UR8, !P2 ;  /* 0x0000000833007c0c */ /* 0x000fe2000d781270 */
[----:B------:R-:W1:Y:S01]  /*11cab0*/  LDCU UR8, c[0x0][0x398] ;  /* 0x00007300ff0877ac */ /* 0x000e620008000800 */
[----:B------:R-:W2:Y:S04]  /*11cac0*/  LDL.LU.64 R12, [R1+0xb40] ;  /* 0x000b4000010c7983 */ /* 0x000ea80000300a00 */
[----:B---3--:R3:W-:Y:S01]  /*11cad0*/  @P6 STG.E.U8 desc[UR4][R20.64], R0 ;  /* 0x0000000014006986 */ /* 0x0087e2000c101104 */
[----:B------:R-:W-:Y:S01]  /*11cae0*/  ISETP.LT.AND P6, PT, R44, UR11, !P0 ;  /* 0x0000000b2c007c0c */ /* 0x000fe2000c7c1270 */
[----:B------:R-:W0:Y:S02]  /*11caf0*/  LDCU UR10, c[0x0][0x398] ;  /* 0x00007300ff0a77ac */ /* 0x000e240008000800 */
[----:B---3--:R-:W3:Y:S04]  /*11cb00*/  LDL.LU.64 R20, [R1+0xb20] ;  /* 0x000b200001147983 */ /* 0x008ee80000300a00 */
[----:B----4-:R4:W-:Y:S01]  /*11cb10*/  @P1 STG.E.U8 desc[UR4][R32.64], R4 ;  /* 0x0000000420001986 */ /* 0x0109e2000c101104 */
[----:B------:R-:W-:-:S02]  /*11cb20*/  PRMT R5, R43, 0x7770, RZ ;  /* 0x000077702b057816 */ /* 0x000fc400000000ff */
[----:B------:R-:W-:-:S03]  /*11cb30*/  ISETP.LT.AND P1, PT, R41, UR12, !P0 ;  /* 0x0000000c29007c0c */ /* 0x000fc6000c721270 */
[----:B------:R0:W-:Y:S04]  /*11cb40*/  @P5 STG.E.U8 desc[UR4][R36.64], R5 ;  /* 0x0000000524005986 */ /* 0x0001e8000c101104 */
[----:B----4-:R-:W4:Y:S01]  /*11cb50*/  LDL.LU.64 R32, [R1+0xb10] ;  /* 0x000b100001207983 */ /* 0x010f220000300a00 */
[----:B------:R-:W-:Y:S02]  /*11cb60*/  ISETP.LT.AND P0, PT, R59, UR7, !P0 ;  /* 0x000000073b007c0c */ /* 0x000fe4000c701270 */
[C---:B------:R-:W-:Y:S02]  /*11cb70*/  PRMT R3, R43.reuse, 0x7771, RZ ;  /* 0x000077712b037816 */ /* 0x040fe400000000ff */
[----:B------:R-:W-:Y:S02]  /*11cb80*/  ISETP.LT.AND P5, PT, R48, UR9, !P2 ;  /* 0x0000000930007c0c */ /* 0x000fe4000d7a1270 */
[----:B------:R-:W-:-:S02]  /*11cb90*/  PRMT R0, R43, 0x7772, RZ ;  /* 0x000077722b007816 */ /* 0x000fc400000000ff */
[----:B------:R-:W-:Y:S01]  /*11cba0*/  PRMT R2, R43, 0x7773, RZ ;  /* 0x000077732b027816 */ /* 0x000fe200000000ff */
[----:B------:R-:W1:Y:S01]  /*11cbb0*/  LDCU UR7, c[0x0][0x398] ;  /* 0x00007300ff0777ac */ /* 0x000e620008000800 */
[----:B------:R-:W1:Y:S01]  /*11cbc0*/  LDCU UR9, c[0x0][0x398] ;  /* 0x00007300ff0977ac */ /* 0x000e620008000800 */
[----:B0-----:R-:W4:Y:S04]  /*11cbd0*/  LDL.LU.64 R36, [R1+0xaf0] ;  /* 0x000af00001247983 */ /* 0x001f280000300a00 */
[----:B------:R-:W4:Y:S04]  /*11cbe0*/  LDL.LU R48, [R1+0x67c] ;  /* 0x00067c0001307983 */ /* 0x000f280000300800 */
[----:B------:R0:W-:Y:S01]  /*11cbf0*/  @P6 STG.E.U8 desc[UR4][R54.64], R3 ;  /* 0x0000000336006986 */ /* 0x0001e2000c101104 */
[----:B------:R-:W-:Y:S01]  /*11cc00*/  ISETP.LT.AND P6, PT, R50, UR6, !P2 ;  /* 0x0000000632007c0c */ /* 0x000fe2000d7c1270 */
[----:B------:R-:W1:Y:S02]  /*11cc10*/  LDCU UR6, c[0x0][0x398] ;  /* 0x00007300ff0677ac */ /* 0x000e640008000800 */
[----:B0-----:R-:W4:Y:S04]  /*11cc20*/  LDL.LU.64 R54, [R1+0xad0] ;  /* 0x000ad00001367983 */ /* 0x001f280000300a00 */
[----:B------:R-:W4:Y:S04]  /*11cc30*/  LDL.LU.64 R50, [R1+0xa98] ;  /* 0x000a980001327983 */ /* 0x000f280000300a00 */
[----:B------:R0:W-:Y:S01]  /*11cc40*/  @P1 STG.E.U8 desc[UR4][R46.64], R0 ;  /* 0x000000002e001986 */ /* 0x0001e2000c101104 */
[----:B-1----:R-:W-:Y:S01]  /*11cc50*/  ISETP.LT.AND P1, PT, R40, UR8, !P2 ;  /* 0x0000000828007c0c */ /* 0x002fe2000d721270 */
[----:B------:R-:W1:Y:S02]  /*11cc60*/  LDCU UR8, c[0x0][0x398] ;  /* 0x00007300ff0877ac */ /* 0x000e640008000800 */
[----:B0-----:R-:W4:Y:S04]  /*11cc70*/  LDL.LU.64 R46, [R1+0xa18] ;  /* 0x000a1800012e7983 */ /* 0x001f280000300a00 */
[----:B------:R-:W4:Y:S04]  /*11cc80*/  LDL.LU R40, [R1+0x6ac] ;  /* 0x0006ac0001287983 */ /* 0x000f280000300800 */
[----:B--2---:R0:W-:Y:S01]  /*11cc90*/  @P0 STG.E.U8 desc[UR4][R60.64], R2 ;  /* 0x000000023c000986 */ /* 0x0041e2000c101104 */
[----:B------:R-:W-:Y:S01]  /*11cca0*/  ISETP.LT.AND P0, PT, R42, UR10, !P2 ;  /* 0x0000000a2a007c0c */ /* 0x000fe2000d701270 */
[----:B------:R-:W2:Y:S02]  /*11ccb0*/  LDCU UR10, c[0x0][0x398] ;  /* 0x00007300ff0a77ac */ /* 0x000ea40008000800 */
[----:B0-----:R-:W2:Y:S04]  /*11ccc0*/  LDL.LU.64 R60, [R1+0x9d0] ;  /* 0x0009d000013c7983 */ /* 0x001ea80000300a00 */
[----:B------:R-:W2:Y:S01]  /*11ccd0*/  LDL.LU.64 R42, [R1+0x9c0] ;  /* 0x0009c000012a7983 */ /* 0x000ea20000300a00 */
[----:B------:R-:W-:-:S02]  /*11cce0*/  PRMT R4, R28, 0x7770, RZ ;  /* 0x000077701c047816 */ /* 0x000fc400000000ff */
[C---:B------:R-:W-:Y:S02]  /*11ccf0*/  PRMT R3, R28.reuse, 0x7771, RZ ;  /* 0x000077711c037816 */ /* 0x040fe400000000ff */
[C---:B------:R-:W-:Y:S02]  /*11cd00*/  PRMT R0, R28.reuse, 0x7772, RZ ;  /* 0x000077721c007816 */ /* 0x040fe400000000ff */
[----:B------:R-:W-:Y:S01]  /*11cd10*/  PRMT R2, R28, 0x7773, RZ ;  /* 0x000077731c027816 */ /* 0x000fe200000000ff */
[----:B------:R0:W-:Y:S01]  /*11cd20*/  @P3 STG.E.U8 desc[UR4][R12.64], R4 ;  /* 0x000000040c003986 */ /* 0x0001e2000c101104 */
[----:B------:R-:W-:-:S03]  /*11cd30*/  ISETP.LT.AND P3, PT, R16, UR7, !P2 ;  /* 0x0000000710007c0c */ /* 0x000fc6000d761270 */
[----:B---3--:R3:W-:Y:S01]  /*11cd40*/  @P4 STG.E.U8 desc[UR4][R20.64], R3 ;  /* 0x0000000314004986 */ /* 0x0087e2000c101104 */
[----:B------:R-:W0:Y:S01]  /*11cd50*/  LDCU UR7, c[0x0][0x398] ;  /* 0x00007300ff0777ac */ /* 0x000e220008000800 */
[----:B------:R-:W-:Y:S01]  /*11cd60*/  ISETP.LT.AND P4, PT, R24, UR6, !P2 ;  /* 0x0000000618007c0c */ /* 0x000fe2000d781270 */
[----:B------:R-:W0:Y:S01]  /*11cd70*/  LDCU UR6, c[0x0][0x398] ;  /* 0x00007300ff0677ac */ /* 0x000e220008000800 */
[----:B----4-:R4:W-:Y:S01]  /*11cd80*/  @P5 STG.E.U8 desc[UR4][R32.64], R0 ;  /* 0x0000000020005986 */ /* 0x0109e2000c101104 */
[----:B-1----:R-:W-:Y:S01]  /*11cd90*/  ISETP.LT.AND P5, PT, R56, UR8, !P2 ;  /* 0x0000000838007c0c */ /* 0x002fe2000d7a1270 */
[----:B------:R-:W1:Y:S02]  /*11cda0*/  LDCU UR8, c[0x0][0x398] ;  /* 0x00007300ff0877ac */ /* 0x000e640008000800 */
[----:B------:R1:W-:Y:S01]  /*11cdb0*/  @P6 STG.E.U8 desc[UR4][R36.64], R2 ;  /* 0x0000000224006986 */ /* 0x0003e2000c101104 */
[----:B------:R-:W-:Y:S01]  /*11cdc0*/  ISETP.LT.AND P6, PT, R53, UR9, !P2 ;  /* 0x0000000935007c0c */ /* 0x000fe2000d7c1270 */
[----:B------:R-:W1:Y:S01]  /*11cdd0*/  LDCU UR9, c[0x0][0x398] ;  /* 0x00007300ff0977ac */ /* 0x000e620008000800 */
[----:B0-----:R-:W-:-:S02]  /*11cde0*/  PRMT R4, R48, 0x7770, RZ ;  /* 0x0000777030047816 */ /* 0x001fc400000000ff */
[C---:B---3--:R-:W-:Y:S02]  /*11cdf0*/  PRMT R3, R48.reuse, 0x7771, RZ ;  /* 0x0000777130037816 */ /* 0x048fe400000000ff */
[C---:B------:R-:W-:Y:S02]  /*11ce00*/  PRMT R5, R48.reuse, 0x7772, RZ ;  /* 0x0000777230057816 */ /* 0x040fe400000000ff */
[----:B----4-:R-:W-:Y:S01]  /*11ce10*/  PRMT R0, R48, 0x7773, RZ ;  /* 0x0000777330007816 */ /* 0x010fe200000000ff */
[----:B------:R0:W-:Y:S04]  /*11ce20*/  @P1 STG.E.U8 desc[UR4][R54.64], R4 ;  /* 0x0000000436001986 */ /* 0x0001e8000c101104 */
[----:B------:R3:W-:Y:S01]  /*11ce30*/  @P0 STG.E.U8 desc[UR4][R50.64], R3 ;  /* 0x0000000332000986 */ /* 0x0007e2000c101104 */
[----:B------:R-:W-:-:S03]  /*11ce40*/  ISETP.LT.AND P0, PT, R49, UR7, !P2 ;  /* 0x0000000731007c0c */ /* 0x000fc6000d701270 */
[----:B------:R-:W4:Y:S01]  /*11ce50*/  LDL.LU.64 R48, [R1+0x9b0] ;  /* 0x0009b00001307983 */ /* 0x000f220000300a00 */
[----:B-1----:R-:W-:-:S03]  /*11ce60*/  PRMT R2, R40, 0x7770, RZ ;  /* 0x0000777028027816 */ /* 0x002fc600000000ff */
[----:B------:R1:W-:Y:S01]  /*11ce70*/  @P3 STG.E.U8 desc[UR4][R46.64], R5 ;  /* 0x000000052e003986 */ /* 0x0003e2000c101104 */
[----:B------:R-:W-:Y:S02]  /*11ce80*/  ISETP.LT.AND P3, PT, R45, UR6, !P2 ;  /* 0x000000062d007c0c */ /* 0x000fe4000d761270 */
[C---:B0-----:R-:W-:Y:S02]  /*11ce90*/  PRMT R4, R40.reuse, 0x7771, RZ ;  /* 0x0000777128047816 */ /* 0x041fe400000000ff */
[C---:B---3--:R-:W-:Y:S02]  /*11cea0*/  PRMT R3, R40.reuse, 0x7772, RZ ;  /* 0x0000777228037816 */ /* 0x048fe400000000ff */
[----:B------:R-:W-:Y:S01]  /*11ceb0*/  PRMT R6, R40, 0x7773, RZ ;  /* 0x0000777328067816 */ /* 0x000fe200000000ff */
[----:B-1----:R-:W3:Y:S04]  /*11cec0*/  LDL.LU.64 R46, [R1+0x9a0] ;  /* 0x0009a000012e7983 */ /* 0x002ee80000300a00 */
[----:B--2---:R0:W-:Y:S01]  /*11ced0*/  @P4 STG.E.U8 desc[UR4][R60.64], R0 ;  /* 0x000000003c004986 */ /* 0x0041e2000c101104 */
[----:B------:R-:W-:-:S03]  /*11cee0*/  ISETP.LT.AND P4, PT, R44, UR8, !P2 ;  /* 0x000000082c007c0c */ /* 0x000fc6000d781270 */
[----:B------:R1:W-:Y:S01]  /*11cef0*/  @P5 STG.E.U8 desc[UR4][R42.64], R2 ;  /* 0x000000022a005986 */ /* 0x0003e2000c101104 */
[----:B------:R-:W-:-:S03]  /*11cf00*/  ISETP.LT.AND P5, PT, R41, UR9, !P2 ;  /* 0x0000000929007c0c */ /* 0x000fc6000d7a1270 */
[----:B0-----:R-:W2:Y:S04]  /*11cf10*/  LDL.LU.64 R60, [R1+0x990] ;  /* 0x00099000013c7983 */ /* 0x001ea80000300a00 */
[----:B------:R-:W2:Y:S04]  /*11cf20*/  LDL.LU.64 R44, [R1+0x980] ;  /* 0x00098000012c7983 */ /* 0x000ea80000300a00 */
[----:B-1----:R-:W2:Y:S04]  /*11cf30*/  LDL.LU.64 R42, [R1+0x960] ;  /* 0x00096000012a7983 */ /* 0x002ea80000300a00 */
[----:B------:R-:W2:Y:S01]  /*11cf40*/  LDL.LU.64 R40, [R1+0x970] ;  /* 0x0009700001287983 */ /* 0x000ea20000300a00 */
[----:B------:R-:W-:-:S02]  /*11cf50*/  ISETP.LT.AND P1, PT, R52, UR10, !P2 ;  /* 0x0000000a34007c0c */ /* 0x000fc4000d721270 */
[----:B------:R-:W-:Y:S02]  /*11cf60*/  ISETP.LT.AND P2, PT, R59, UR9, !P2 ;  /* 0x000000093b007c0c */ /* 0x000fe4000d741270 */
[C---:B------:R-:W-:Y:S02]  /*11cf70*/  PRMT R0, R7.reuse, 0x7770, RZ ;  /* 0x0000777007007816 */ /* 0x040fe400000000ff */
[C---:B------:R-:W-:Y:S02]  /*11cf80*/  PRMT R2, R7.reuse, 0x7771, RZ ;  /* 0x0000777107027816 */ /* 0x040fe400000000ff */
[C---:B------:R-:W-:Y:S02]  /*11cf90*/  PRMT R5, R7.reuse, 0x7772, RZ ;  /* 0x0000777207057816 */ /* 0x040fe400000000ff */
[----:B------:R-:W-:Y:S01]  /*11cfa0*/  PRMT R7, R7, 0x7773, RZ ;  /* 0x0000777307077816 */ /* 0x000fe200000000ff */
[----:B----4-:R0:W-:Y:S04]  /*11cfb0*/  @P6 STG.E.U8 desc[UR4][R48.64], R4 ;  /* 0x0000000430006986 */ /* 0x0101e8000c101104 */
[----:B---3--:R0:W-:Y:S04]  /*11cfc0*/  @P1 STG.E.U8 desc[UR4][R46.64], R3 ;  /* 0x000000032e001986 */ /* 0x0081e8000c101104 */
[----:B--2---:R0:W-:Y:S04]  /*11cfd0*/  @P0 STG.E.U8 desc[UR4][R60.64], R6 ;  /* 0x000000063c000986 */ /* 0x0041e8000c101104 */
[----:B------:R0:W-:Y:S04]  /*11cfe0*/  @P3 STG.E.U8 desc[UR4][R44.64], R0 ;  /* 0x000000002c003986 */ /* 0x0001e8000c101104 */
[----:B------:R0:W-:Y:S04]  /*11cff0*/  @P4 STG.E.U8 desc[UR4][R42.64], R2 ;  /* 0x000000022a004986 */ /* 0x0001e8000c101104 */
[----:B------:R0:W-:Y:S01]  /*11d000*/  @P5 STG.E.U8 desc[UR4][R40.64], R5 ;  /* 0x0000000528005986 */ /* 0x0001e2000c101104 */
[----:B------:R-:W-:Y:S05]  /*11d010*/  @!P2 EXIT ;  /* 0x000000000000a94d */ /* 0x000fea0003800000 */
[----:B0-----:R-:W2:Y:S04]  /*11d020*/  LDL.LU.64 R40, [R1+0x958] ;  /* 0x0009580001287983 */ /* 0x001ea80000300a00 */
[----:B--2---:R-:W-:Y:S01]  /*11d030*/  STG.E.U8 desc[UR4][R40.64], R7 ;  /* 0x0000000728007986 */ /* 0x004fe2000c101104 */
[----:B------:R-:W-:Y:S05]  /*11d040*/  EXIT ;  /* 0x000000000000794d */ /* 0x000fea0003800000 */
.L_x_2:
[----:B------:R-:W-:-:S00]  /*11d050*/  BRA `(.L_x_2) ;  /* 0xfffffffc00fc7947 */ /* 0x000fc0000383ffff */
[----:B------:R-:W-:-:S00]  /*11d060*/  NOP ;  /* 0x0000000000007918 */ /* 0x000fc00000000000 */
        /* <DEDUP_REMOVED lines=9> */
.L_x_3:


//--------------------- .nv.shared.matmul_kernel  --------------------------
	.section	.nv.shared.matmul_kernel,"aw",@nobits
	.sectionflags	@""
	.align	16
	.zero		1024


//--------------------- .nv.shared.reserved.0     --------------------------
	.section	.nv.shared.reserved.0,"aw",@nobits
	.weak		__nv_reservedSMEM_offset_0_alias
	.size		__nv_reservedSMEM_offset_0_alias, 0, 64
	.other		__nv_reservedSMEM_offset_0_alias,@"STO_CUDA_RESERVED_SHARED STV_DEFAULT"
__nv_reservedSMEM_offset_0_alias:
	.zero		0
	.zero		64


//--------------------- .nv.constant0.matmul_kernel --------------------------
	.section	.nv.constant0.matmul_kernel,"a",@progbits
	.sectionflags	@""
	.align	4
.nv.constant0.matmul_kernel:
	.zero		976


//--------------------- SYMBOLS --------------------------

	.type		.nv.reservedSmem.offset0,@object
	.size		.nv.reservedSmem.offset0,0x4
	.type		.nv.reservedSmem.cap,@object
	.size		.nv.reservedSmem.cap,0x4
